	.target	sm_80

	.elftype	@"ET_EXEC"


//--------------------- .note.nv.tkinfo           --------------------------
	.section	.note.nv.tkinfo,"",@"SHT_NOTE"
	.sectionflags	@"SHF_NOTE_NV_TKINFO"
	.tkinfo
        /*0018*/ 	.word	0x00000002
        /*0030*/ 	.string	""
        /*0030*/ 	.string	"ptxas"
        /*0030*/ 	.string	"Cuda compilation tools, release 13.0, V13.0.88"
        /*0030*/ 	.string	"Build cuda_13.0.r13.0/compiler.36424714_0"
        /*0030*/ 	.string	"-v  -suppress-debug-info  -lineinfo  -arch sm_80 "



//--------------------- .note.nv.cuinfo           --------------------------
	.section	.note.nv.cuinfo,"",@"SHT_NOTE"
	.sectionflags	@"SHF_NOTE_NV_CUINFO"
        /*0018*/ 	.short	0x0002
        /*001a*/ 	.short	0x0050
        /*001c*/ 	.short	0x0082
	.zero		2


//--------------------- .nv.info                  --------------------------
	.section	.nv.info,"",@"SHT_CUDA_INFO"
	.align	4


	//----- nvinfo : EIATTR_REGCOUNT
	.align		4
        /*0000*/ 	.byte	0x04, 0x2f
        /*0002*/ 	.short	(.L_1 - .L_0)
	.align		4
.L_0:
        /*0004*/ 	.word	index@(matmul_kernel)
        /*0008*/ 	.word	0x000000ff


	//----- nvinfo : EIATTR_FRAME_SIZE
	.align		4
.L_1:
        /*000c*/ 	.byte	0x04, 0x11
        /*000e*/ 	.short	(.L_3 - .L_2)
	.align		4
.L_2:
        /*0010*/ 	.word	index@(matmul_kernel)
        /*0014*/ 	.word	0x00009128


	//----- nvinfo : EIATTR_MIN_STACK_SIZE
	.align		4
.L_3:
        /*0018*/ 	.byte	0x04, 0x12
        /*001a*/ 	.short	(.L_5 - .L_4)
	.align		4
.L_4:
        /*001c*/ 	.word	index@(matmul_kernel)
        /*0020*/ 	.word	0x00009128
.L_5:


//--------------------- .nv.info.matmul_kernel    --------------------------
	.section	.nv.info.matmul_kernel,"",@"SHT_CUDA_INFO"
	.sectionflags	@""
	.align	4


	//----- nvinfo : EIATTR_CUDA_API_VERSION
	.align		4
        /*0000*/ 	.byte	0x04, 0x37
        /*0002*/ 	.short	(.L_7 - .L_6)
.L_6:
        /*0004*/ 	.word	0x00000082


	//----- nvinfo : EIATTR_SW2861232_WAR
	.align		4
.L_7:
        /*0008*/ 	.byte	0x01, 0x35
	.zero		2


	//----- nvinfo : EIATTR_PARAM_CBANK
	.align		4
        /*000c*/ 	.byte	0x04, 0x0a
        /*000e*/ 	.short	(.L_9 - .L_8)
	.align		4
.L_8:
        /*0010*/ 	.word	index@(.nv.constant0.matmul_kernel)
        /*0014*/ 	.short	0x0160
        /*0016*/ 	.short	0x0050


	//----- nvinfo : EIATTR_CBANK_PARAM_SIZE
	.align		4
.L_9:
        /*0018*/ 	.byte	0x03, 0x19
        /*001a*/ 	.short	0x0050


	//----- nvinfo : EIATTR_KPARAM_INFO
	.align		4
        /*001c*/ 	.byte	0x04, 0x17
        /*001e*/ 	.short	(.L_11 - .L_10)
.L_10:
        /*0020*/ 	.word	0x00000000
        /*0024*/ 	.short	0x000d
        /*0026*/ 	.short	0x0048
        /*0028*/ 	.byte	0x00, 0xf4, 0x21, 0x00


	//----- nvinfo : EIATTR_KPARAM_INFO
	.align		4
.L_11:
        /*002c*/ 	.byte	0x04, 0x17
        /*002e*/ 	.short	(.L_13 - .L_12)
.L_12:
        /*0030*/ 	.word	0x00000000
        /*0034*/ 	.short	0x000c
        /*0036*/ 	.short	0x0040
        /*0038*/ 	.byte	0x00, 0xf4, 0x21, 0x00


	//----- nvinfo : EIATTR_KPARAM_INFO
	.align		4
.L_13:
        /*003c*/ 	.byte	0x04, 0x17
        /*003e*/ 	.short	(.L_15 - .L_14)
.L_14:
        /*0040*/ 	.word	0x00000000
        /*0044*/ 	.short	0x000b
        /*0046*/ 	.short	0x0038
        /*0048*/ 	.byte	0x00, 0xf0, 0x11, 0x00


	//----- nvinfo : EIATTR_KPARAM_INFO
	.align		4
.L_15:
        /*004c*/ 	.byte	0x04, 0x17
        /*004e*/ 	.short	(.L_17 - .L_16)
.L_16:
        /*0050*/ 	.word	0x00000000
        /*0054*/ 	.short	0x000a
        /*0056*/ 	.short	0x0034
        /*0058*/ 	.byte	0x00, 0xf0, 0x11, 0x00


	//----- nvinfo : EIATTR_KPARAM_INFO
	.align		4
.L_17:
        /*005c*/ 	.byte	0x04, 0x17
        /*005e*/ 	.short	(.L_19 - .L_18)
.L_18:
        /*0060*/ 	.word	0x00000000
        /*0064*/ 	.short	0x0009
        /*0066*/ 	.short	0x0030
        /*0068*/ 	.byte	0x00, 0xf0, 0x11, 0x00


	//----- nvinfo : EIATTR_KPARAM_INFO
	.align		4
.L_19:
        /*006c*/ 	.byte	0x04, 0x17
        /*006e*/ 	.short	(.L_21 - .L_20)
.L_20:
        /*0070*/ 	.word	0x00000000
        /*0074*/ 	.short	0x0008
        /*0076*/ 	.short	0x002c
        /*0078*/ 	.byte	0x00, 0xf0, 0x11, 0x00


	//----- nvinfo : EIATTR_KPARAM_INFO
	.align		4
.L_21:
        /*007c*/ 	.byte	0x04, 0x17
        /*007e*/ 	.short	(.L_23 - .L_22)
.L_22:
        /*0080*/ 	.word	0x00000000
        /*0084*/ 	.short	0x0007
        /*0086*/ 	.short	0x0028
        /*0088*/ 	.byte	0x00, 0xf0, 0x11, 0x00


	//----- nvinfo : EIATTR_KPARAM_INFO
	.align		4
.L_23:
        /*008c*/ 	.byte	0x04, 0x17
        /*008e*/ 	.short	(.L_25 - .L_24)
.L_24:
        /*0090*/ 	.word	0x00000000
        /*0094*/ 	.short	0x0006
        /*0096*/ 	.short	0x0024
        /*0098*/ 	.byte	0x00, 0xf0, 0x11, 0x00


	//----- nvinfo : EIATTR_KPARAM_INFO
	.align		4
.L_25:
        /*009c*/ 	.byte	0x04, 0x17
        /*009e*/ 	.short	(.L_27 - .L_26)
.L_26:
        /*00a0*/ 	.word	0x00000000
        /*00a4*/ 	.short	0x0005
        /*00a6*/ 	.short	0x0020
        /*00a8*/ 	.byte	0x00, 0xf0, 0x11, 0x00


	//----- nvinfo : EIATTR_KPARAM_INFO
	.align		4
.L_27:
        /*00ac*/ 	.byte	0x04, 0x17
        /*00ae*/ 	.short	(.L_29 - .L_28)
.L_28:
        /*00b0*/ 	.word	0x00000000
        /*00b4*/ 	.short	0x0004
        /*00b6*/ 	.short	0x001c
        /*00b8*/ 	.byte	0x00, 0xf0, 0x11, 0x00


	//----- nvinfo : EIATTR_KPARAM_INFO
	.align		4
.L_29:
        /*00bc*/ 	.byte	0x04, 0x17
        /*00be*/ 	.short	(.L_31 - .L_30)
.L_30:
        /*00c0*/ 	.word	0x00000000
        /*00c4*/ 	.short	0x0003
        /*00c6*/ 	.short	0x0018
        /*00c8*/ 	.byte	0x00, 0xf0, 0x11, 0x00


	//----- nvinfo : EIATTR_KPARAM_INFO
	.align		4
.L_31:
        /*00cc*/ 	.byte	0x04, 0x17
        /*00ce*/ 	.short	(.L_33 - .L_32)
.L_32:
        /*00d0*/ 	.word	0x00000000
        /*00d4*/ 	.short	0x0002
        /*00d6*/ 	.short	0x0010
        /*00d8*/ 	.byte	0x00, 0xf4, 0x21, 0x00


	//----- nvinfo : EIATTR_KPARAM_INFO
	.align		4
.L_33:
        /*00dc*/ 	.byte	0x04, 0x17
        /*00de*/ 	.short	(.L_35 - .L_34)
.L_34:
        /*00e0*/ 	.word	0x00000000
        /*00e4*/ 	.short	0x0001
        /*00e6*/ 	.short	0x0008
        /*00e8*/ 	.byte	0x00, 0xf4, 0x21, 0x00


	//----- nvinfo : EIATTR_KPARAM_INFO
	.align		4
.L_35:
        /*00ec*/ 	.byte	0x04, 0x17
        /*00ee*/ 	.short	(.L_37 - .L_36)
.L_36:
        /*00f0*/ 	.word	0x00000000
        /*00f4*/ 	.short	0x0000
        /*00f6*/ 	.short	0x0000
        /*00f8*/ 	.byte	0x00, 0xf4, 0x21, 0x00


	//----- nvinfo : EIATTR_MAXREG_COUNT
	.align		4
.L_37:
        /*00fc*/ 	.byte	0x03, 0x1b
        /*00fe*/ 	.short	0x00ff


	//----- nvinfo : EIATTR_NUM_BARRIERS
	.align		4
        /*0100*/ 	.byte	0x02, 0x4c
        /*0102*/ 	.byte	0x01
	.zero		1


	//----- nvinfo : EIATTR_ANNOTATIONS
	.align		4
        /*0104*/ 	.byte	0x04, 0x55
        /*0106*/ 	.short	(.L_39 - .L_38)


	//   ....[0]....
.L_38:
        /*0108*/ 	.word	0x00000001
        /*010c*/ 	.byte	0xa0, 0x05, 0x00, 0x00, 0x01, 0x00, 0x00, 0x00, 0xe0, 0x05, 0x00, 0x00, 0x01, 0x00, 0x00, 0x00
        /* <DEDUP_REMOVED lines=392> */
        /*199c*/ 	.byte	0x30, 0xd6, 0x00, 0x00, 0x01, 0x00, 0x00, 0x00, 0x40, 0xd7, 0x00, 0x00


	//----- nvinfo : EIATTR_MERCURY_ISA_VERSION
	.align		4
.L_39:
        /*19a8*/ 	.byte	0x03, 0x5f
        /*19aa*/ 	.short	0x0000


	//----- nvinfo : EIATTR_EXIT_INSTR_OFFSETS
	.align		4
        /*19ac*/ 	.byte	0x04, 0x1c
        /*19ae*/ 	.short	(.L_41 - .L_40)


	//   ....[0]....
.L_40:
        /*19b0*/ 	.word	0x0018ff10


	//   ....[1]....
        /*19b4*/ 	.word	0x0018ff30


	//----- nvinfo : EIATTR_REQNTID
	.align		4
.L_41:
        /*19b8*/ 	.byte	0x04, 0x10
        /*19ba*/ 	.short	(.L_43 - .L_42)
.L_42:
        /*19bc*/ 	.word	0x00000080
        /*19c0*/ 	.word	0x00000001
        /*19c4*/ 	.word	0x00000001
.L_43:


//--------------------- .nv.callgraph             --------------------------
	.section	.nv.callgraph,"",@"SHT_CUDA_CALLGRAPH"
	.align	4
	.sectionentsize	8
	.align		4
        /*0000*/ 	.word	0x00000000
	.align		4
        /*0004*/ 	.word	0xffffffff
	.align		4
        /*0008*/ 	.word	0x00000000
	.align		4
        /*000c*/ 	.word	0xfffffffe
	.align		4
        /*0010*/ 	.word	0x00000000
	.align		4
        /*0014*/ 	.word	0xfffffffd
	.align		4
        /*0018*/ 	.word	0x00000000
	.align		4
        /*001c*/ 	.word	0xfffffffc


//--------------------- .nv.rel.action            --------------------------
	.section	.nv.rel.action,"",@"SHT_CUDA_RELOCINFO"
	.align	8
	.sectionentsize	8
        /*0000*/ 	.byte	0x73, 0x00, 0x00, 0x00, 0x00, 0x00, 0x00, 0x00, 0x00, 0x00, 0x00, 0x11, 0x25, 0x00, 0x05, 0x36


//--------------------- .nv.constant0.matmul_kernel --------------------------
	.section	.nv.constant0.matmul_kernel,"a",@progbits
	.sectionflags	@""
	.align	4
.nv.constant0.matmul_kernel:
	.zero		432


//--------------------- .text.matmul_kernel       --------------------------
	.section	.text.matmul_kernel,"ax",@progbits
	.sectioninfo	@"SHI_REGISTERS=255"
	.align	128
        .global         matmul_kernel
        .type           matmul_kernel,@function
        .size           matmul_kernel,(.L_x_3 - matmul_kernel)
        .other          matmul_kernel,@"STO_CUDA_ENTRY STV_DEFAULT"
matmul_kernel:
.text.matmul_kernel:
[----:B------:R-:W-:Y:S02]  /*0000*/  IMAD.MOV.U32 R1, RZ, RZ, c[0x0][0x28] ;  /* 0x00000a00ff017624 */ /* 0x000fe400078e00ff */
[----:B------:R-:W-:Y:S01]  /*0010*/  IMAD.MOV.U32 R6, RZ, RZ, 0x1ff ;  /* 0x000001ffff067424 */ /* 0x000fe200078e00ff */
[----:B------:R-:W1:Y:S01]  /*0020*/  S2R R5, SR_CTAID.X ;  /* 0x0000000000057919 */ /* 0x000e620000002500 */
[----:B------:R-:W-:Y:S02]  /*0030*/  IABS R251, c[0x0][0x17c] ;  /* 0x00005f0000fb7a13 */ /* 0x000fe40000000000 */
[----:B------:R-:W-:Y:S02]  /*0040*/  IABS R12, c[0x0][0x178] ;  /* 0x00005e00000c7a13 */ /* 0x000fe40000000000 */
[----:B------:R-:W-:Y:S02]  /*0050*/  IADD3 R0, R6, c[0x0][0x17c], RZ ;  /* 0x00005f0006007a10 */ /* 0x000fe40007ffe0ff */
[----:B------:R-:W-:Y:S01]  /*0060*/  IADD3 R1, R1, -0x9128, RZ ;  /* 0xffff6ed801017810 */ /* 0x000fe20007ffe0ff */
[----:B------:R-:W-:Y:S01]  /*0070*/  IMAD.MOV.U32 R13, RZ, RZ, R12 ;  /* 0x000000ffff0d7224 */ /* 0x000fe200078e000c */
[----:B------:R-:W-:-:S04]  /*0080*/  SHF.R.S32.HI R3, RZ, 0x1f, R0 ;  /* 0x0000001fff037819 */ /* 0x000fc80000011400 */
[----:B------:R-:W-:-:S04]  /*0090*/  LEA.HI R3, R3, R0, RZ, 0x9 ;  /* 0x0000000003037211 */ /* 0x000fc800078f48ff */
[----:B------:R-:W-:-:S05]  /*00a0*/  SHF.R.S32.HI R3, RZ, 0x9, R3 ;  /* 0x00000009ff037819 */ /* 0x000fca0000011403 */
[----:B------:R-:W-:Y:S01]  /*00b0*/  IMAD.SHL.U32 R4, R3, 0x8, RZ ;  /* 0x0000000803047824 */ /* 0x000fe200078e00ff */
[----:B-1----:R-:W-:-:S04]  /*00c0*/  IABS R10, R5 ;  /* 0x00000005000a7213 */ /* 0x002fc80000000000 */
[-C--:B------:R-:W-:Y:S02]  /*00d0*/  IABS R7, R4.reuse ;  /* 0x0000000400077213 */ /* 0x080fe40000000000 */
[----:B------:R-:W-:Y:S02]  /*00e0*/  IABS R11, R4 ;  /* 0x00000004000b7213 */ /* 0x000fe40000000000 */
[----:B------:R-:W1:Y:S08]  /*00f0*/  I2F.RP R0, R7 ;  /* 0x0000000700007306 */ /* 0x000e700000209400 */
[----:B-1----:R-:W1:Y:S02]  /*0100*/  MUFU.RCP R0, R0 ;  /* 0x0000000000007308 */ /* 0x002e640000001000 */
[----:B-1----:R-:W-:Y:S01]  /*0110*/  IADD3 R2, R0, 0xffffffe, RZ ;  /* 0x0ffffffe00027810 */ /* 0x002fe20007ffe0ff */
[----:B------:R-:W-:-:S05]  /*0120*/  IMAD.MOV R0, RZ, RZ, -R11 ;  /* 0x000000ffff007224 */ /* 0x000fca00078e0a0b */
[----:B------:R1:W2:Y:S02]  /*0130*/  F2I.FTZ.U32.TRUNC.NTZ R3, R2 ;  /* 0x0000000200037305 */ /* 0x0002a4000021f000 */
[----:B-1----:R-:W-:Y:S01]  /*0140*/  IMAD.MOV.U32 R2, RZ, RZ, RZ ;  /* 0x000000ffff027224 */ /* 0x002fe200078e00ff */
[----:B--2---:R-:W-:-:S05]  /*0150*/  IADD3 R8, RZ, -R3, RZ ;  /* 0x80000003ff087210 */ /* 0x004fca0007ffe0ff */
[----:B------:R-:W-:Y:S02]  /*0160*/  IMAD R9, R8, R7, RZ ;  /* 0x0000000708097224 */ /* 0x000fe400078e02ff */
[----:B------:R-:W-:Y:S02]  /*0170*/  IMAD.MOV.U32 R8, RZ, RZ, R10 ;  /* 0x000000ffff087224 */ /* 0x000fe400078e000a */
[----:B------:R-:W-:-:S06]  /*0180*/  IMAD.HI.U32 R3, R3, R9, R2 ;  /* 0x0000000903037227 */ /* 0x000fcc00078e0002 */
[----:B------:R-:W-:-:S04]  /*0190*/  IMAD.HI.U32 R3, R3, R8, RZ ;  /* 0x0000000803037227 */ /* 0x000fc800078e00ff */
[----:B------:R-:W-:-:S05]  /*01a0*/  IMAD R0, R3, R0, R8 ;  /* 0x0000000003007224 */ /* 0x000fca00078e0208 */
[----:B------:R-:W-:-:S13]  /*01b0*/  ISETP.GT.U32.AND P1, PT, R7, R0, PT ;  /* 0x000000000700720c */ /* 0x000fda0003f24070 */
[-C--:B------:R-:W-:Y:S02]  /*01c0*/  @!P1 IADD3 R0, R0, -R7.reuse, RZ ;  /* 0x8000000700009210 */ /* 0x080fe40007ffe0ff */
[----:B------:R-:W-:Y:S02]  /*01d0*/  @!P1 IADD3 R3, R3, 0x1, RZ ;  /* 0x0000000103039810 */ /* 0x000fe40007ffe0ff */
[----:B------:R-:W-:Y:S02]  /*01e0*/  ISETP.GE.U32.AND P0, PT, R0, R7, PT ;  /* 0x000000070000720c */ /* 0x000fe40003f06070 */
[----:B------:R-:W-:Y:S02]  /*01f0*/  LOP3.LUT R0, R5, R4, RZ, 0x3c, !PT ;  /* 0x0000000405007212 */ /* 0x000fe400078e3cff */
[----:B------:R-:W-:Y:S02]  /*0200*/  ISETP.NE.AND P1, PT, R4, RZ, PT ;  /* 0x000000ff0400720c */ /* 0x000fe40003f25270 */
[----:B------:R-:W-:-:S02]  /*0210*/  ISETP.GE.AND P2, PT, R0, RZ, PT ;  /* 0x000000ff0000720c */ /* 0x000fc40003f46270 */
[----:B------:R-:W-:Y:S02]  /*0220*/  IADD3 R0, R6, c[0x0][0x178], RZ ;  /* 0x00005e0006007a10 */ /* 0x000fe40007ffe0ff */
[----:B------:R-:W1:Y:S03]  /*0230*/  I2F.RP R6, R251 ;  /* 0x000000fb00067306 */ /* 0x000e660000209400 */
[----:B------:R-:W-:-:S05]  /*0240*/  @P0 IADD3 R3, R3, 0x1, RZ ;  /* 0x0000000103030810 */ /* 0x000fca0007ffe0ff */
[----:B------:R-:W-:Y:S01]  /*0250*/  IMAD.MOV.U32 R2, RZ, RZ, R3 ;  /* 0x000000ffff027224 */ /* 0x000fe200078e0003 */
[----:B------:R-:W-:-:S03]  /*0260*/  SHF.R.S32.HI R3, RZ, 0x1f, R0 ;  /* 0x0000001fff037819 */ /* 0x000fc60000011400 */
[----:B------:R-:W-:Y:S01]  /*0270*/  @!P2 IMAD.MOV R2, RZ, RZ, -R2 ;  /* 0x000000ffff02a224 */ /* 0x000fe200078e0a02 */
[----:B------:R-:W-:Y:S02]  /*0280*/  @!P1 LOP3.LUT R2, RZ, R4, RZ, 0x33, !PT ;  /* 0x00000004ff029212 */ /* 0x000fe400078e33ff */
[----:B------:R-:W-:Y:S01]  /*0290*/  LEA.HI R3, R3, R0, RZ, 0x9 ;  /* 0x0000000003037211 */ /* 0x000fe200078f48ff */
[----:B-1----:R-:W-:Y:S02]  /*02a0*/  MUFU.RCP R6, R6 ;  /* 0x0000000600067308 */ /* 0x002fe40000001000 */
[C---:B------:R-:W-:Y:S01]  /*02b0*/  IMAD.SHL.U32 R9, R2.reuse, 0x8, RZ ;  /* 0x0000000802097824 */ /* 0x040fe200078e00ff */
[----:B------:R-:W-:-:S04]  /*02c0*/  IADD3 R2, -R2, RZ, RZ ;  /* 0x000000ff02027210 */ /* 0x000fc80007ffe1ff */
[----:B------:R-:W-:Y:S01]  /*02d0*/  LEA.HI.SX32 R3, R3, -R9, 0x17 ;  /* 0x8000000903037211 */ /* 0x000fe200078fbaff */
[----:B------:R-:W-:Y:S02]  /*02e0*/  IMAD R10, R4, R2, R5 ;  /* 0x00000002040a7224 */ /* 0x000fe400078e0205 */
[----:B------:R-:W-:Y:S01]  /*02f0*/  IMAD.MOV.U32 R2, RZ, RZ, RZ ;  /* 0x000000ffff027224 */ /* 0x000fe200078e00ff */
[----:B------:R-:W-:-:S04]  /*0300*/  IMNMX R11, R3, 0x8, PT ;  /* 0x00000008030b7817 */ /* 0x000fc80003800200 */
[-C--:B------:R-:W-:Y:S02]  /*0310*/  IABS R7, R11.reuse ;  /* 0x0000000b00077213 */ /* 0x080fe40000000000 */
[----:B------:R-:W-:Y:S02]  /*0320*/  IABS R4, R11 ;  /* 0x0000000b00047213 */ /* 0x000fe40000000000 */
[----:B------:R-:W1:Y:S08]  /*0330*/  I2F.RP R0, R7 ;  /* 0x0000000700007306 */ /* 0x000e700000209400 */
[----:B-1----:R-:W1:Y:S02]  /*0340*/  MUFU.RCP R0, R0 ;  /* 0x0000000000007308 */ /* 0x002e640000001000 */
[----:B-1----:R-:W-:-:S02]  /*0350*/  IADD3 R3, R0, 0xffffffe, RZ ;  /* 0x0ffffffe00037810 */ /* 0x002fc40007ffe0ff */
[----:B------:R-:W-:-:S04]  /*0360*/  IABS R0, R10 ;  /* 0x0000000a00007213 */ /* 0x000fc80000000000 */
[----:B------:R-:W1:Y:S02]  /*0370*/  F2I.FTZ.U32.TRUNC.NTZ R3, R3 ;  /* 0x0000000300037305 */ /* 0x000e64000021f000 */
[----:B-1----:R-:W-:-:S04]  /*0380*/  IMAD.MOV R8, RZ, RZ, -R3 ;  /* 0x000000ffff087224 */ /* 0x002fc800078e0a03 */
[----:B------:R-:W-:-:S04]  /*0390*/  IMAD R5, R8, R7, RZ ;  /* 0x0000000708057224 */ /* 0x000fc800078e02ff */
[----:B------:R-:W-:Y:S01]  /*03a0*/  IMAD.HI.U32 R2, R3, R5, R2 ;  /* 0x0000000503027227 */ /* 0x000fe200078e0002 */
[----:B------:R-:W-:Y:S01]  /*03b0*/  MOV R5, R0 ;  /* 0x0000000000057202 */ /* 0x000fe20000000f00 */
[----:B------:R-:W1:Y:S02]  /*03c0*/  I2F.RP R3, R13 ;  /* 0x0000000d00037306 */ /* 0x000e640000209400 */
[----:B------:R-:W-:Y:S01]  /*03d0*/  IMAD.MOV R0, RZ, RZ, -R4 ;  /* 0x000000ffff007224 */ /* 0x000fe200078e0a04 */
[----:B------:R-:W-:Y:S01]  /*03e0*/  IADD3 R4, R6, 0xffffffe, RZ ;  /* 0x0ffffffe06047810 */ /* 0x000fe20007ffe0ff */
[----:B------:R-:W-:-:S04]  /*03f0*/  IMAD.HI.U32 R2, R2, R5, RZ ;  /* 0x0000000502027227 */ /* 0x000fc800078e00ff */
[----:B------:R-:W-:Y:S02]  /*0400*/  IMAD R0, R2, R0, R5 ;  /* 0x0000000002007224 */ /* 0x000fe400078e0205 */
[----:B------:R2:W-:Y:S03]  /*0410*/  F2I.FTZ.U32.TRUNC.NTZ R5, R4 ;  /* 0x0000000400057305 */ /* 0x0005e6000021f000 */
[----:B------:R-:W-:-:S05]  /*0420*/  ISETP.GT.U32.AND P1, PT, R7, R0, PT ;  /* 0x000000000700720c */ /* 0x000fca0003f24070 */
[----:B-1----:R-:W1:Y:S01]  /*0430*/  MUFU.RCP R3, R3 ;  /* 0x0000000300037308 */ /* 0x002e620000001000 */
[----:B--2---:R-:W-:-:S07]  /*0440*/  IMAD.MOV.U32 R4, RZ, RZ, RZ ;  /* 0x000000ffff047224 */ /* 0x004fce00078e00ff */
[----:B------:R-:W-:Y:S01]  /*0450*/  @!P1 IMAD.IADD R0, R0, 0x1, -R7 ;  /* 0x0000000100009824 */ /* 0x000fe200078e0a07 */
[----:B------:R-:W-:Y:S02]  /*0460*/  @!P1 IADD3 R2, R2, 0x1, RZ ;  /* 0x0000000102029810 */ /* 0x000fe40007ffe0ff */
[----:B------:R-:W-:Y:S02]  /*0470*/  ISETP.NE.AND P1, PT, R11, RZ, PT ;  /* 0x000000ff0b00720c */ /* 0x000fe40003f25270 */
[----:B------:R-:W-:Y:S02]  /*0480*/  ISETP.GE.U32.AND P0, PT, R0, R7, PT ;  /* 0x000000070000720c */ /* 0x000fe40003f06070 */
[----:B------:R-:W-:Y:S02]  /*0490*/  LOP3.LUT R0, R10, R11, RZ, 0x3c, !PT ;  /* 0x0000000b0a007212 */ /* 0x000fe400078e3cff */
[----:B-1----:R-:W-:Y:S02]  /*04a0*/  IADD3 R3, R3, 0xffffffe, RZ ;  /* 0x0ffffffe03037810 */ /* 0x002fe40007ffe0ff */
[----:B------:R-:W-:Y:S01]  /*04b0*/  ISETP.GE.AND P2, PT, R0, RZ, PT ;  /* 0x000000ff0000720c */ /* 0x000fe20003f46270 */
[----:B------:R-:W-:-:S03]  /*04c0*/  IMAD.MOV R0, RZ, RZ, -R5 ;  /* 0x000000ffff007224 */ /* 0x000fc600078e0a05 */
[----:B------:R-:W1:Y:S01]  /*04d0*/  F2I.FTZ.U32.TRUNC.NTZ R3, R3 ;  /* 0x0000000300037305 */ /* 0x000e62000021f000 */
[----:B------:R-:W-:Y:S02]  /*04e0*/  IMAD R7, R0, R251, RZ ;  /* 0x000000fb00077224 */ /* 0x000fe400078e02ff */
[----:B------:R-:W-:Y:S02]  /*04f0*/  @P0 IADD3 R2, R2, 0x1, RZ ;  /* 0x0000000102020810 */ /* 0x000fe40007ffe0ff */
[----:B------:R-:W-:-:S04]  /*0500*/  IMAD.HI.U32 R252, R5, R7, R4 ;  /* 0x0000000705fc7227 */ /* 0x000fc800078e0004 */
[----:B------:R-:W-:Y:S02]  /*0510*/  @!P2 IADD3 R2, -R2, RZ, RZ ;  /* 0x000000ff0202a210 */ /* 0x000fe40007ffe1ff */
[----:B------:R-:W-:-:S05]  /*0520*/  @!P1 LOP3.LUT R2, RZ, R11, RZ, 0x33, !PT ;  /* 0x0000000bff029212 */ /* 0x000fca00078e33ff */
[----:B------:R-:W-:Y:S01]  /*0530*/  IMAD.SHL.U32 R246, R2, 0x200, RZ ;  /* 0x0000020002f67824 */ /* 0x000fe200078e00ff */
[----:B-1----:R-:W-:Y:S01]  /*0540*/  IADD3 R7, RZ, -R3, RZ ;  /* 0x80000003ff077210 */ /* 0x002fe20007ffe0ff */
[----:B------:R-:W-:Y:S02]  /*0550*/  IMAD.MOV R248, RZ, RZ, -R2 ;  /* 0x000000fffff87224 */ /* 0x000fe400078e0a02 */
[----:B------:R-:W-:Y:S01]  /*0560*/  IMAD.MOV.U32 R2, RZ, RZ, RZ ;  /* 0x000000ffff027224 */ /* 0x000fe200078e00ff */
[C---:B------:R-:W-:Y:S01]  /*0570*/  IADD3 R14, R246.reuse, 0x2, RZ ;  /* 0x00000002f60e7810 */ /* 0x040fe20007ffe0ff */
[----:B------:R-:W-:Y:S01]  /*0580*/  IMAD R7, R7, R13, RZ ;  /* 0x0000000d07077224 */ /* 0x000fe200078e02ff */
[----:B------:R-:W-:Y:S01]  /*0590*/  IADD3 R15, R246, 0x1, RZ ;  /* 0x00000001f60f7810 */ /* 0x000fe20007ffe0ff */
[----:B------:R-:W-:Y:S01]  /*05a0*/  STL [R1+0x3718], R246 ;  /* 0x003718f601007387 */ /* 0x000fe20000100800 */
[----:B------:R-:W-:Y:S01]  /*05b0*/  IABS R8, R14 ;  /* 0x0000000e00087213 */ /* 0x000fe20000000000 */
[----:B------:R-:W-:Y:S01]  /*05c0*/  IMAD.HI.U32 R245, R3, R7, R2 ;  /* 0x0000000703f57227 */ /* 0x000fe200078e0002 */
[----:B------:R-:W-:Y:S01]  /*05d0*/  IABS R6, R246 ;  /* 0x000000f600067213 */ /* 0x000fe20000000000 */
[----:B------:R-:W-:Y:S01]  /*05e0*/  STL [R1+0x589c], R15 ;  /* 0x00589c0f01007387 */ /* 0x000fe20000100800 */
[----:B------:R-:W-:Y:S01]  /*05f0*/  IABS R244, R15 ;  /* 0x0000000f00f47213 */ /* 0x000fe20000000000 */
[----:B------:R-:W-:Y:S01]  /*0600*/  IMAD.HI.U32 R5, R252, R8, RZ ;  /* 0x00000008fc057227 */ /* 0x000fe200078e00ff */
[C---:B------:R-:W-:Y:S01]  /*0610*/  IADD3 R3, R246.reuse, 0x5, RZ ;  /* 0x00000005f6037810 */ /* 0x040fe20007ffe0ff */
[----:B------:R-:W-:Y:S01]  /*0620*/  STL [R1+0x5898], R14 ;  /* 0x0058980e01007387 */ /* 0x000fe20000100800 */
[----:B------:R-:W-:Y:S01]  /*0630*/  IADD3 R2, R246, 0x6, RZ ;  /* 0x00000006f6027810 */ /* 0x000fe20007ffe0ff */
[----:B------:R-:W-:Y:S01]  /*0640*/  IMAD.HI.U32 R0, R252, R6, RZ ;  /* 0x00000006fc007227 */ /* 0x000fe200078e00ff */
[----:B------:R-:W-:-:S03]  /*0650*/  IADD3 R5, -R5, RZ, RZ ;  /* 0x000000ff05057210 */ /* 0x000fc60007ffe1ff */
[----:B------:R-:W-:-:S04]  /*0660*/  IMAD.HI.U32 R4, R252, R244, RZ ;  /* 0x000000f4fc047227 */ /* 0x000fc800078e00ff */
[----:B------:R-:W-:Y:S02]  /*0670*/  IMAD.MOV R0, RZ, RZ, -R0 ;  /* 0x000000ffff007224 */ /* 0x000fe400078e0a00 */
[----:B------:R-:W-:Y:S02]  /*0680*/  IMAD.MOV R4, RZ, RZ, -R4 ;  /* 0x000000ffff047224 */ /* 0x000fe400078e0a04 */
[C---:B------:R-:W-:Y:S01]  /*0690*/  IMAD R249, R251.reuse, R0, R6 ;  /* 0x00000000fbf97224 */ /* 0x040fe200078e0206 */
[C---:B------:R-:W-:Y:S01]  /*06a0*/  IADD3 R6, R246.reuse, 0x3, RZ ;  /* 0x00000003f6067810 */ /* 0x040fe20007ffe0ff */
[C---:B------:R-:W-:Y:S01]  /*06b0*/  IMAD R0, R251.reuse, R5, R8 ;  /* 0x00000005fb007224 */ /* 0x040fe200078e0208 */
[----:B------:R-:W-:Y:S01]  /*06c0*/  IABS R8, R3 ;  /* 0x0000000300087213 */ /* 0x000fe20000000000 */
[----:B------:R-:W-:Y:S01]  /*06d0*/  IMAD R244, R251, R4, R244 ;  /* 0x00000004fbf47224 */ /* 0x000fe200078e02f4 */
[C---:B------:R-:W-:Y:S01]  /*06e0*/  IADD3 R4, R246.reuse, 0x4, RZ ;  /* 0x00000004f6047810 */ /* 0x040fe20007ffe0ff */
[----:B------:R-:W-:Y:S01]  /*06f0*/  IMAD R248, R11, R248, R10 ;  /* 0x000000f80bf87224 */ /* 0x000fe200078e020a */
[----:B------:R1:W-:Y:S01]  /*0700*/  STL [R1+0x50], R0 ;  /* 0x0000500001007387 */ /* 0x0003e20000100800 */
[----:B------:R-:W-:-:S02]  /*0710*/  IADD3 R11, R246, 0xfd, RZ ;  /* 0x000000fdf60b7810 */ /* 0x000fc40007ffe0ff */
[----:B------:R-:W-:Y:S01]  /*0720*/  IABS R7, R4 ;  /* 0x0000000400077213 */ /* 0x000fe20000000000 */
[----:B------:R2:W-:Y:S01]  /*0730*/  STL [R1+0x58a0], R6 ;  /* 0x0058a00601007387 */ /* 0x0005e20000100800 */
[----:B------:R-:W-:Y:S01]  /*0740*/  IMAD.IADD R248, R9, 0x1, R248 ;  /* 0x0000000109f87824 */ /* 0x000fe200078e02f8 */
[----:B------:R-:W-:Y:S02]  /*0750*/  IABS R9, R2 ;  /* 0x0000000200097213 */ /* 0x000fe40000000000 */
[----:B------:R3:W-:Y:S01]  /*0760*/  STL [R1+0x58a4], R4 ;  /* 0x0058a40401007387 */ /* 0x0007e20000100800 */
[----:B------:R-:W-:Y:S02]  /*0770*/  IABS R226, R11 ;  /* 0x0000000b00e27213 */ /* 0x000fe40000000000 */
[----:B-1----:R-:W-:Y:S01]  /*0780*/  IADD3 R0, R246, 0x7, RZ ;  /* 0x00000007f6007810 */ /* 0x002fe20007ffe0ff */
[----:B------:R1:W-:Y:S01]  /*0790*/  STL [R1+0x58ac], R3 ;  /* 0x0058ac0301007387 */ /* 0x0003e20000100800 */
[----:B--2---:R-:W-:-:S03]  /*07a0*/  IABS R6, R6 ;  /* 0x0000000600067213 */ /* 0x004fc60000000000 */
[----:B------:R2:W-:Y:S01]  /*07b0*/  STL [R1+0x58a8], R2 ;  /* 0x0058a80201007387 */ /* 0x0005e20000100800 */
[----:B------:R-:W-:Y:S01]  /*07c0*/  IABS R10, R0 ;  /* 0x00000000000a7213 */ /* 0x000fe20000000000 */
[C---:B---3--:R-:W-:Y:S02]  /*07d0*/  IMAD.HI.U32 R4, R252.reuse, R9, RZ ;  /* 0x00000009fc047227 */ /* 0x048fe400078e00ff */
[----:B------:R3:W-:Y:S02]  /*07e0*/  STL [R1+0x58b0], R0 ;  /* 0x0058b00001007387 */ /* 0x0007e40000100800 */
[----:B-1----:R-:W-:-:S04]  /*07f0*/  IMAD.HI.U32 R3, R252, R8, RZ ;  /* 0x00000008fc037227 */ /* 0x002fc800078e00ff */
[----:B--2---:R-:W-:Y:S01]  /*0800*/  IMAD.HI.U32 R2, R252, R7, RZ ;  /* 0x00000007fc027227 */ /* 0x004fe200078e00ff */
[----:B------:R-:W-:-:S03]  /*0810*/  IADD3 R3, -R3, RZ, RZ ;  /* 0x000000ff03037210 */ /* 0x000fc60007ffe1ff */
[----:B---3--:R-:W-:-:S04]  /*0820*/  IMAD.HI.U32 R0, R252, R6, RZ ;  /* 0x00000006fc007227 */ /* 0x008fc800078e00ff */
[----:B------:R-:W-:Y:S02]  /*0830*/  IMAD.MOV R0, RZ, RZ, -R0 ;  /* 0x000000ffff007224 */ /* 0x000fe400078e0a00 */
[----:B------:R-:W-:Y:S02]  /*0840*/  IMAD.MOV R2, RZ, RZ, -R2 ;  /* 0x000000ffff027224 */ /* 0x000fe400078e0a02 */
[----:B------:R-:W-:-:S04]  /*0850*/  IMAD.HI.U32 R5, R252, R10, RZ ;  /* 0x0000000afc057227 */ /* 0x000fc800078e00ff */
[C---:B------:R-:W-:Y:S02]  /*0860*/  IMAD R6, R251.reuse, R0, R6 ;  /* 0x00000000fb067224 */ /* 0x040fe400078e0206 */
[C---:B------:R-:W-:Y:S02]  /*0870*/  IMAD R0, R251.reuse, R2, R7 ;  /* 0x00000002fb007224 */ /* 0x040fe400078e0207 */
[----:B------:R-:W-:Y:S01]  /*0880*/  IMAD.MOV R4, RZ, RZ, -R4 ;  /* 0x000000ffff047224 */ /* 0x000fe200078e0a04 */
[----:B------:R1:W-:Y:S01]  /*0890*/  STL [R1+0x4c], R6 ;  /* 0x00004c0601007387 */ /* 0x0003e20000100800 */
[----:B------:R-:W-:Y:S02]  /*08a0*/  IMAD.MOV R5, RZ, RZ, -R5 ;  /* 0x000000ffff057224 */ /* 0x000fe400078e0a05 */
[C---:B------:R-:W-:Y:S01]  /*08b0*/  IMAD R3, R251.reuse, R3, R8 ;  /* 0x00000003fb037224 */ /* 0x040fe200078e0208 */
[----:B------:R2:W-:Y:S01]  /*08c0*/  STL [R1+0x48], R0 ;  /* 0x0000480001007387 */ /* 0x0005e20000100800 */
[----:B------:R-:W-:Y:S01]  /*08d0*/  IMAD R2, R251, R4, R9 ;  /* 0x00000004fb027224 */ /* 0x000fe200078e0209 */
[----:B------:R-:W-:-:S02]  /*08e0*/  IADD3 R4, R246, 0x9, RZ ;  /* 0x00000009f6047810 */ /* 0x000fc40007ffe0ff */
[----:B------:R3:W-:Y:S01]  /*08f0*/  STL [R1+0x44], R3 ;  /* 0x0000440301007387 */ /* 0x0007e20000100800 */
[----:B-1----:R-:W-:-:S03]  /*0900*/  IADD3 R6, R246, 0x8, RZ ;  /* 0x00000008f6067810 */ /* 0x002fc60007ffe0ff */
[----:B------:R1:W-:Y:S01]  /*0910*/  STL [R1+0x40], R2 ;  /* 0x0000400201007387 */ /* 0x0003e20000100800 */
[----:B------:R-:W-:Y:S01]  /*0920*/  IABS R7, R4 ;  /* 0x0000000400077213 */ /* 0x000fe20000000000 */
[----:B--2---:R-:W-:Y:S01]  /*0930*/  IMAD R0, R251, R5, R10 ;  /* 0x00000005fb007224 */ /* 0x004fe200078e020a */
[----:B---3--:R-:W-:-:S04]  /*0940*/  IADD3 R3, R246, 0xa, RZ ;  /* 0x0000000af6037810 */ /* 0x008fc80007ffe0ff */
[----:B------:R2:W-:Y:S01]  /*0950*/  STL [R1+0x3c], R0 ;  /* 0x00003c0001007387 */ /* 0x0005e20000100800 */
[----:B-1----:R-:W-:-:S03]  /*0960*/  IADD3 R2, R246, 0xb, RZ ;  /* 0x0000000bf6027810 */ /* 0x002fc60007ffe0ff */
[----:B------:R1:W-:Y:S01]  /*0970*/  STL [R1+0x58b4], R6 ;  /* 0x0058b40601007387 */ /* 0x0003e20000100800 */
[----:B------:R-:W-:Y:S02]  /*0980*/  IABS R8, R3 ;  /* 0x0000000300087213 */ /* 0x000fe40000000000 */
[----:B------:R-:W-:Y:S01]  /*0990*/  IABS R9, R2 ;  /* 0x0000000200097213 */ /* 0x000fe20000000000 */
[----:B------:R3:W-:Y:S01]  /*09a0*/  STL [R1+0x58bc], R4 ;  /* 0x0058bc0401007387 */ /* 0x0007e20000100800 */
[----:B--2---:R-:W-:-:S03]  /*09b0*/  IADD3 R0, R246, 0xc, RZ ;  /* 0x0000000cf6007810 */ /* 0x004fc60007ffe0ff */
[----:B------:R2:W-:Y:S01]  /*09c0*/  STL [R1+0x58b8], R3 ;  /* 0x0058b80301007387 */ /* 0x0005e20000100800 */
[----:B-1----:R-:W-:-:S03]  /*09d0*/  IABS R6, R6 ;  /* 0x0000000600067213 */ /* 0x002fc60000000000 */
[----:B------:R1:W-:Y:S01]  /*09e0*/  STL [R1+0x58c0], R2 ;  /* 0x0058c00201007387 */ /* 0x0003e20000100800 */
[----:B------:R-:W-:Y:S01]  /*09f0*/  IABS R10, R0 ;  /* 0x00000000000a7213 */ /* 0x000fe20000000000 */
[C---:B---3--:R-:W-:Y:S02]  /*0a00*/  IMAD.HI.U32 R4, R252.reuse, R9, RZ ;  /* 0x00000009fc047227 */ /* 0x048fe400078e00ff */
[----:B------:R3:W-:Y:S02]  /*0a10*/  STL [R1+0x58c4], R0 ;  /* 0x0058c40001007387 */ /* 0x0007e40000100800 */
[----:B--2---:R-:W-:-:S04]  /*0a20*/  IMAD.HI.U32 R3, R252, R8, RZ ;  /* 0x00000008fc037227 */ /* 0x004fc800078e00ff */
[----:B-1----:R-:W-:-:S04]  /*0a30*/  IMAD.HI.U32 R2, R252, R7, RZ ;  /* 0x00000007fc027227 */ /* 0x002fc800078e00ff */
[----:B---3--:R-:W-:Y:S01]  /*0a40*/  IMAD.HI.U32 R0, R252, R6, RZ ;  /* 0x00000006fc007227 */ /* 0x008fe200078e00ff */
[----:B------:R-:W-:-:S03]  /*0a50*/  IADD3 R2, -R2, RZ, RZ ;  /* 0x000000ff02027210 */ /* 0x000fc60007ffe1ff */
[----:B------:R-:W-:Y:S02]  /*0a60*/  IMAD.MOV R0, RZ, RZ, -R0 ;  /* 0x000000ffff007224 */ /* 0x000fe400078e0a00 */
[----:B------:R-:W-:-:S04]  /*0a70*/  IMAD.HI.U32 R5, R252, R10, RZ ;  /* 0x0000000afc057227 */ /* 0x000fc800078e00ff */
[C---:B------:R-:W-:Y:S02]  /*0a80*/  IMAD R6, R251.reuse, R0, R6 ;  /* 0x00000000fb067224 */ /* 0x040fe400078e0206 */
[----:B------:R-:W-:Y:S02]  /*0a90*/  IMAD.MOV R3, RZ, RZ, -R3 ;  /* 0x000000ffff037224 */ /* 0x000fe400078e0a03 */
[C---:B------:R-:W-:Y:S01]  /*0aa0*/  IMAD R0, R251.reuse, R2, R7 ;  /* 0x00000002fb007224 */ /* 0x040fe200078e0207 */
[----:B------:R1:W-:Y:S01]  /*0ab0*/  STL [R1+0x38], R6 ;  /* 0x0000380601007387 */ /* 0x0003e20000100800 */
[----:B------:R-:W-:Y:S02]  /*0ac0*/  IMAD.MOV R4, RZ, RZ, -R4 ;  /* 0x000000ffff047224 */ /* 0x000fe400078e0a04 */
[----:B------:R-:W-:Y:S01]  /*0ad0*/  IMAD.MOV R5, RZ, RZ, -R5 ;  /* 0x000000ffff057224 */ /* 0x000fe200078e0a05 */
[----:B------:R2:W-:Y:S01]  /*0ae0*/  STL [R1+0x34], R0 ;  /* 0x0000340001007387 */ /* 0x0005e20000100800 */
[----:B------:R-:W-:-:S02]  /*0af0*/  IMAD R3, R251, R3, R8 ;  /* 0x00000003fb037224 */ /* 0x000fc400078e0208 */
[C---:B------:R-:W-:Y:S01]  /*0b00*/  IMAD R2, R251.reuse, R4, R9 ;  /* 0x00000004fb027224 */ /* 0x040fe200078e0209 */
[C---:B------:R-:W-:Y:S02]  /*0b10*/  IADD3 R4, R246.reuse, 0xe, RZ ;  /* 0x0000000ef6047810 */ /* 0x040fe40007ffe0ff */
[C---:B-1----:R-:W-:Y:S01]  /*0b20*/  IADD3 R6, R246.reuse, 0xd, RZ ;  /* 0x0000000df6067810 */ /* 0x042fe20007ffe0ff */
[----:B------:R1:W-:Y:S01]  /*0b30*/  STL [R1+0x30], R3 ;  /* 0x0000300301007387 */ /* 0x0003e20000100800 */
[----:B------:R-:W-:Y:S01]  /*0b40*/  IABS R7, R4 ;  /* 0x0000000400077213 */ /* 0x000fe20000000000 */
[----:B--2---:R-:W-:Y:S02]  /*0b50*/  IMAD R0, R251, R5, R10 ;  /* 0x00000005fb007224 */ /* 0x004fe400078e020a */
[----:B------:R2:W-:Y:S04]  /*0b60*/  STL [R1+0x2c], R2 ;  /* 0x00002c0201007387 */ /* 0x0005e80000100800 */
[----:B------:R3:W-:Y:S01]  /*0b70*/  STL [R1+0x28], R0 ;  /* 0x0000280001007387 */ /* 0x0007e20000100800 */
[----:B-1----:R-:W-:-:S03]  /*0b80*/  IADD3 R3, R246, 0xf, RZ ;  /* 0x0000000ff6037810 */ /* 0x002fc60007ffe0ff */
[----:B------:R1:W-:Y:S01]  /*0b90*/  STL [R1+0x58cc], R6 ;  /* 0x0058cc0601007387 */ /* 0x0003e20000100800 */
[----:B--2---:R-:W-:-:S03]  /*0ba0*/  IADD3 R2, R246, 0x10, RZ ;  /* 0x00000010f6027810 */ /* 0x004fc60007ffe0ff */
[----:B------:R2:W-:Y:S01]  /*0bb0*/  STL [R1+0x58c8], R4 ;  /* 0x0058c80401007387 */ /* 0x0005e20000100800 */
[----:B------:R-:W-:Y:S02]  /*0bc0*/  IABS R8, R3 ;  /* 0x0000000300087213 */ /* 0x000fe40000000000 */
[----:B---3--:R-:W-:Y:S01]  /*0bd0*/  IADD3 R0, R246, 0x11, RZ ;  /* 0x00000011f6007810 */ /* 0x008fe20007ffe0ff */
[----:B------:R3:W-:Y:S01]  /*0be0*/  STL [R1+0x58d0], R3 ;  /* 0x0058d00301007387 */ /* 0x0007e20000100800 */
[----:B------:R-:W-:Y:S02]  /*0bf0*/  IABS R9, R2 ;  /* 0x0000000200097213 */ /* 0x000fe40000000000 */
[----:B-1----:R-:W-:Y:S01]  /*0c00*/  IABS R6, R6 ;  /* 0x0000000600067213 */ /* 0x002fe20000000000 */
[----:B------:R1:W-:Y:S01]  /*0c10*/  STL [R1+0x58d4], R2 ;  /* 0x0058d40201007387 */ /* 0x0003e20000100800 */
[----:B------:R-:W-:Y:S01]  /*0c20*/  IABS R10, R0 ;  /* 0x00000000000a7213 */ /* 0x000fe20000000000 */
[----:B--2---:R-:W-:-:S02]  /*0c30*/  IMAD.HI.U32 R4, R252, R9, RZ ;  /* 0x00000009fc047227 */ /* 0x004fc400078e00ff */
[----:B------:R2:W-:Y:S02]  /*0c40*/  STL [R1+0x58dc], R0 ;  /* 0x0058dc0001007387 */ /* 0x0005e40000100800 */
[----:B---3--:R-:W-:-:S04]  /*0c50*/  IMAD.HI.U32 R3, R252, R8, RZ ;  /* 0x00000008fc037227 */ /* 0x008fc800078e00ff */
[----:B-1----:R-:W-:-:S04]  /*0c60*/  IMAD.HI.U32 R2, R252, R7, RZ ;  /* 0x00000007fc027227 */ /* 0x002fc800078e00ff */
[----:B--2---:R-:W-:-:S04]  /*0c70*/  IMAD.HI.U32 R0, R252, R6, RZ ;  /* 0x00000006fc007227 */ /* 0x004fc800078e00ff */
[----:B------:R-:W-:Y:S01]  /*0c80*/  IMAD.HI.U32 R5, R252, R10, RZ ;  /* 0x0000000afc057227 */ /* 0x000fe200078e00ff */
[----:B------:R-:W-:-:S03]  /*0c90*/  IADD3 R0, -R0, RZ, RZ ;  /* 0x000000ff00007210 */ /* 0x000fc60007ffe1ff */
[----:B------:R-:W-:Y:S01]  /*0ca0*/  IMAD.MOV R2, RZ, RZ, -R2 ;  /* 0x000000ffff027224 */ /* 0x000fe200078e0a02 */
[----:B------:R-:W-:Y:S01]  /*0cb0*/  IADD3 R5, -R5, RZ, RZ ;  /* 0x000000ff05057210 */ /* 0x000fe20007ffe1ff */
[C---:B------:R-:W-:Y:S02]  /*0cc0*/  IMAD R6, R251.reuse, R0, R6 ;  /* 0x00000000fb067224 */ /* 0x040fe400078e0206 */
[----:B------:R-:W-:Y:S02]  /*0cd0*/  IMAD.MOV R3, RZ, RZ, -R3 ;  /* 0x000000ffff037224 */ /* 0x000fe400078e0a03 */
[C---:B------:R-:W-:Y:S01]  /*0ce0*/  IMAD R0, R251.reuse, R2, R7 ;  /* 0x00000002fb007224 */ /* 0x040fe200078e0207 */
        /* <DEDUP_REMOVED lines=25> */
[----:B--2---:R-:W-:Y:S01]  /*0e80*/  IMAD.HI.U32 R3, R252, R7, RZ ;  /* 0x00000007fc037227 */ /* 0x004fe200078e00ff */
[----:B------:R-:W-:-:S03]  /*0e90*/  IADD3 R4, -R4, RZ, RZ ;  /* 0x000000ff04047210 */ /* 0x000fc60007ffe1ff */
[----:B-1----:R-:W-:-:S04]  /*0ea0*/  IMAD.HI.U32 R2, R252, R243, RZ ;  /* 0x000000f3fc027227 */ /* 0x002fc800078e00ff */
[----:B---3--:R-:W-:-:S04]  /*0eb0*/  IMAD.HI.U32 R0, R252, R6, RZ ;  /* 0x00000006fc007227 */ /* 0x008fc800078e00ff */
[----:B------:R-:W-:Y:S02]  /*0ec0*/  IMAD.MOV R0, RZ, RZ, -R0 ;  /* 0x000000ffff007224 */ /* 0x000fe400078e0a00 */
[----:B------:R-:W-:-:S04]  /*0ed0*/  IMAD.HI.U32 R5, R252, R10, RZ ;  /* 0x0000000afc057227 */ /* 0x000fc800078e00ff */
[----:B------:R-:W-:Y:S02]  /*0ee0*/  IMAD.MOV R2, RZ, RZ, -R2 ;  /* 0x000000ffff027224 */ /* 0x000fe400078e0a02 */
[----:B------:R-:W-:Y:S02]  /*0ef0*/  IMAD.MOV R8, RZ, RZ, -R3 ;  /* 0x000000ffff087224 */ /* 0x000fe400078e0a03 */
[C---:B------:R-:W-:Y:S01]  /*0f00*/  IMAD R0, R251.reuse, R0, R6 ;  /* 0x00000000fb007224 */ /* 0x040fe200078e0206 */
[----:B------:R-:W-:Y:S01]  /*0f10*/  IADD3 R6, R246, 0x17, RZ ;  /* 0x00000017f6067810 */ /* 0x000fe20007ffe0ff */
[----:B------:R-:W-:Y:S02]  /*0f20*/  IMAD.MOV R5, RZ, RZ, -R5 ;  /* 0x000000ffff057224 */ /* 0x000fe400078e0a05 */
[C---:B------:R-:W-:Y:S01]  /*0f30*/  IMAD R243, R251.reuse, R2, R243 ;  /* 0x00000002fbf37224 */ /* 0x040fe200078e02f3 */
[----:B------:R1:W-:Y:S01]  /*0f40*/  STL [R1+0x10], R0 ;  /* 0x0000100001007387 */ /* 0x0003e20000100800 */
[----:B------:R-:W-:-:S02]  /*0f50*/  IMAD R3, R251, R8, R7 ;  /* 0x00000008fb037224 */ /* 0x000fc400078e0207 */
[C---:B------:R-:W-:Y:S01]  /*0f60*/  IMAD R2, R251.reuse, R4, R9 ;  /* 0x00000004fb027224 */ /* 0x040fe200078e0209 */
[C---:B------:R-:W-:Y:S02]  /*0f70*/  IADD3 R4, R246.reuse, 0x18, RZ ;  /* 0x00000018f6047810 */ /* 0x040fe40007ffe0ff */
[----:B------:R2:W-:Y:S02]  /*0f80*/  STL [R1+0x94], R3 ;  /* 0x0000940301007387 */ /* 0x0005e40000100800 */
[----:B------:R-:W-:Y:S01]  /*0f90*/  IABS R7, R4 ;  /* 0x0000000400077213 */ /* 0x000fe20000000000 */
[----:B-1----:R-:W-:Y:S01]  /*0fa0*/  IMAD R0, R251, R5, R10 ;  /* 0x00000005fb007224 */ /* 0x002fe200078e020a */
[----:B------:R1:W-:Y:S04]  /*0fb0*/  STL [R1+0x90], R2 ;  /* 0x0000900201007387 */ /* 0x0003e80000100800 */
[----:B------:R3:W-:Y:S01]  /*0fc0*/  STL [R1+0x8c], R0 ;  /* 0x00008c0001007387 */ /* 0x0007e20000100800 */
[----:B--2---:R-:W-:-:S03]  /*0fd0*/  IADD3 R3, R246, 0x19, RZ ;  /* 0x00000019f6037810 */ /* 0x004fc60007ffe0ff */
[----:B------:R2:W-:Y:S01]  /*0fe0*/  STL [R1+0x58f0], R6 ;  /* 0x0058f00601007387 */ /* 0x0005e20000100800 */
[----:B------:R-:W-:Y:S02]  /*0ff0*/  IABS R8, R3 ;  /* 0x0000000300087213 */ /* 0x000fe40000000000 */
[C---:B-1----:R-:W-:Y:S01]  /*1000*/  IADD3 R2, R246.reuse, 0x1a, RZ ;  /* 0x0000001af6027810 */ /* 0x042fe20007ffe0ff */
[----:B------:R1:W-:Y:S01]  /*1010*/  STL [R1+0x58f4], R4 ;  /* 0x0058f40401007387 */ /* 0x0003e20000100800 */
[----:B---3--:R-:W-:-:S03]  /*1020*/  IADD3 R0, R246, 0x1b, RZ ;  /* 0x0000001bf6007810 */ /* 0x008fc60007ffe0ff */
[----:B------:R3:W-:Y:S01]  /*1030*/  STL [R1+0x58fc], R3 ;  /* 0x0058fc0301007387 */ /* 0x0007e20000100800 */
[----:B------:R-:W-:Y:S02]  /*1040*/  IABS R9, R2 ;  /* 0x0000000200097213 */ /* 0x000fe40000000000 */
[----:B--2---:R-:W-:Y:S01]  /*1050*/  IABS R6, R6 ;  /* 0x0000000600067213 */ /* 0x004fe20000000000 */
[----:B------:R2:W-:Y:S01]  /*1060*/  STL [R1+0x58f8], R2 ;  /* 0x0058f80201007387 */ /* 0x0005e20000100800 */
[----:B------:R-:W-:Y:S01]  /*1070*/  IABS R10, R0 ;  /* 0x00000000000a7213 */ /* 0x000fe20000000000 */
[C---:B-1----:R-:W-:Y:S02]  /*1080*/  IMAD.HI.U32 R4, R252.reuse, R9, RZ ;  /* 0x00000009fc047227 */ /* 0x042fe400078e00ff */
[----:B------:R1:W-:Y:S02]  /*1090*/  STL [R1+0x5900], R0 ;  /* 0x0059000001007387 */ /* 0x0003e40000100800 */
[----:B---3--:R-:W-:-:S04]  /*10a0*/  IMAD.HI.U32 R3, R252, R8, RZ ;  /* 0x00000008fc037227 */ /* 0x008fc800078e00ff */
[----:B--2---:R-:W-:Y:S01]  /*10b0*/  IMAD.HI.U32 R2, R252, R7, RZ ;  /* 0x00000007fc027227 */ /* 0x004fe200078e00ff */
[----:B------:R-:W-:-:S03]  /*10c0*/  IADD3 R3, -R3, RZ, RZ ;  /* 0x000000ff03037210 */ /* 0x000fc60007ffe1ff */
[----:B-1----:R-:W-:-:S04]  /*10d0*/  IMAD.HI.U32 R0, R252, R6, RZ ;  /* 0x00000006fc007227 */ /* 0x002fc800078e00ff */
        /* <DEDUP_REMOVED lines=69> */
[----:B------:R-:W-:Y:S01]  /*1530*/  IMAD.MOV R2, RZ, RZ, -R2 ;  /* 0x000000ffff027224 */ /* 0x000fe200078e0a02 */
[----:B------:R-:W-:Y:S01]  /*1540*/  IADD3 R0, -R0, RZ, RZ ;  /* 0x000000ff00007210 */ /* 0x000fe20007ffe1ff */
[----:B------:R-:W-:Y:S02]  /*1550*/  IMAD.MOV R3, RZ, RZ, -R3 ;  /* 0x000000ffff037224 */ /* 0x000fe400078e0a03 */
[----:B------:R-:W-:Y:S02]  /*1560*/  IMAD.MOV R4, RZ, RZ, -R4 ;  /* 0x000000ffff047224 */ /* 0x000fe400078e0a04 */
[C---:B------:R-:W-:Y:S02]  /*1570*/  IMAD R0, R251.reuse, R0, R6 ;  /* 0x00000000fb007224 */ /* 0x040fe400078e0206 */
[C---:B------:R-:W-:Y:S01]  /*1580*/  IMAD R6, R251.reuse, R2, R7 ;  /* 0x00000002fb067224 */ /* 0x040fe200078e0207 */
[C---:B------:R-:W-:Y:S01]  /*1590*/  IADD3 R7, R246.reuse, 0x27, RZ ;  /* 0x00000027f6077810 */ /* 0x040fe20007ffe0ff */
[----:B------:R-:W-:Y:S01]  /*15a0*/  IMAD R2, R251, R3, R8 ;  /* 0x00000003fb027224 */ /* 0x000fe200078e0208 */
[----:B------:R1:W-:Y:S01]  /*15b0*/  STL [R1+0x60], R0 ;  /* 0x0000600001007387 */ /* 0x0003e20000100800 */
[----:B------:R-:W-:Y:S01]  /*15c0*/  IADD3 R3, R246, 0x28, RZ ;  /* 0x00000028f6037810 */ /* 0x000fe20007ffe0ff */
[----:B------:R-:W-:-:S02]  /*15d0*/  IMAD.HI.U32 R5, R252, R242, RZ ;  /* 0x000000f2fc057227 */ /* 0x000fc400078e00ff */
[----:B------:R2:W-:Y:S01]  /*15e0*/  STL [R1+0x5c], R6 ;  /* 0x00005c0601007387 */ /* 0x0005e20000100800 */
[----:B------:R-:W-:Y:S02]  /*15f0*/  IABS R8, R3 ;  /* 0x0000000300087213 */ /* 0x000fe40000000000 */
[----:B------:R-:W-:Y:S01]  /*1600*/  IADD3 R5, -R5, RZ, RZ ;  /* 0x000000ff05057210 */ /* 0x000fe20007ffe1ff */
[----:B------:R3:W-:Y:S01]  /*1610*/  STL [R1+0x58], R2 ;  /* 0x0000580201007387 */ /* 0x0007e20000100800 */
[----:B-1----:R-:W-:-:S03]  /*1620*/  IMAD R0, R251, R4, R9 ;  /* 0x00000004fb007224 */ /* 0x002fc600078e0209 */
[----:B------:R-:W-:Y:S01]  /*1630*/  IMAD R242, R251, R5, R242 ;  /* 0x00000005fbf27224 */ /* 0x000fe200078e02f2 */
[C---:B--2---:R-:W-:Y:S01]  /*1640*/  IADD3 R6, R246.reuse, 0x26, RZ ;  /* 0x00000026f6067810 */ /* 0x044fe20007ffe0ff */
[----:B------:R1:W-:Y:S01]  /*1650*/  STL [R1+0x54], R0 ;  /* 0x0000540001007387 */ /* 0x0003e20000100800 */
[----:B---3--:R-:W-:-:S03]  /*1660*/  IADD3 R2, R246, 0x29, RZ ;  /* 0x00000029f6027810 */ /* 0x008fc60007ffe0ff */
[----:B------:R2:W-:Y:S01]  /*1670*/  STL [R1+0x5928], R6 ;  /* 0x0059280601007387 */ /* 0x0005e20000100800 */
[----:B------:R-:W-:-:S03]  /*1680*/  IABS R9, R2 ;  /* 0x0000000200097213 */ /* 0x000fc60000000000 */
[----:B------:R3:W-:Y:S01]  /*1690*/  STL [R1+0x5930], R7 ;  /* 0x0059300701007387 */ /* 0x0007e20000100800 */
[----:B-1----:R-:W-:-:S03]  /*16a0*/  IADD3 R0, R246, 0x2a, RZ ;  /* 0x0000002af6007810 */ /* 0x002fc60007ffe0ff */
[----:B------:R1:W-:Y:S01]  /*16b0*/  STL [R1+0x5934], R3 ;  /* 0x0059340301007387 */ /* 0x0003e20000100800 */
[----:B------:R-:W-:Y:S01]  /*16c0*/  IMAD.HI.U32 R4, R252, R9, RZ ;  /* 0x00000009fc047227 */ /* 0x000fe200078e00ff */
[----:B--2---:R-:W-:Y:S02]  /*16d0*/  IABS R6, R6 ;  /* 0x0000000600067213 */ /* 0x004fe40000000000 */
[----:B------:R2:W-:Y:S01]  /*16e0*/  STL [R1+0x593c], R2 ;  /* 0x00593c0201007387 */ /* 0x0005e20000100800 */
[----:B------:R-:W-:Y:S02]  /*16f0*/  IABS R10, R0 ;  /* 0x00000000000a7213 */ /* 0x000fe40000000000 */
[----:B---3--:R-:W-:Y:S01]  /*1700*/  IABS R7, R7 ;  /* 0x0000000700077213 */ /* 0x008fe20000000000 */
[----:B------:R3:W-:Y:S01]  /*1710*/  STL [R1+0x5938], R0 ;  /* 0x0059380001007387 */ /* 0x0007e20000100800 */
[----:B------:R-:W-:Y:S01]  /*1720*/  IADD3 R4, -R4, RZ, RZ ;  /* 0x000000ff04047210 */ /* 0x000fe20007ffe1ff */
[----:B-1----:R-:W-:-:S04]  /*1730*/  IMAD.HI.U32 R3, R252, R8, RZ ;  /* 0x00000008fc037227 */ /* 0x002fc800078e00ff */
[----:B--2---:R-:W-:-:S04]  /*1740*/  IMAD.HI.U32 R2, R252, R7, RZ ;  /* 0x00000007fc027227 */ /* 0x004fc800078e00ff */
[----:B---3--:R-:W-:-:S04]  /*1750*/  IMAD.HI.U32 R0, R252, R6, RZ ;  /* 0x00000006fc007227 */ /* 0x008fc800078e00ff */
[----:B------:R-:W-:Y:S02]  /*1760*/  IMAD.MOV R0, RZ, RZ, -R0 ;  /* 0x000000ffff007224 */ /* 0x000fe400078e0a00 */
[----:B------:R-:W-:Y:S02]  /*1770*/  IMAD.MOV R2, RZ, RZ, -R2 ;  /* 0x000000ffff027224 */ /* 0x000fe400078e0a02 */
[----:B------:R-:W-:-:S04]  /*1780*/  IMAD.HI.U32 R5, R252, R10, RZ ;  /* 0x0000000afc057227 */ /* 0x000fc800078e00ff */
        /* <DEDUP_REMOVED lines=29> */
[----:B-1----:R-:W-:Y:S01]  /*1960*/  IMAD.HI.U32 R2, R252, R7, RZ ;  /* 0x00000007fc027227 */ /* 0x002fe200078e00ff */
        /* <DEDUP_REMOVED lines=75> */
[----:B------:R-:W-:Y:S02]  /*1e20*/  IMAD.MOV R8, RZ, RZ, -R3 ;  /* 0x000000ffff087224 */ /* 0x000fe400078e0a03 */
[C---:B------:R-:W-:Y:S01]  /*1e30*/  IMAD R3, R251.reuse, R0, R6 ;  /* 0x00000000fb037224 */ /* 0x040fe200078e0206 */
[----:B------:R-:W-:Y:S01]  /*1e40*/  IADD3 R6, R246, 0x3a, RZ ;  /* 0x0000003af6067810 */ /* 0x000fe20007ffe0ff */
[C---:B------:R-:W-:Y:S02]  /*1e50*/  IMAD R0, R251.reuse, R2, R7 ;  /* 0x00000002fb007224 */ /* 0x040fe400078e0207 */
[----:B------:R-:W-:Y:S01]  /*1e60*/  IMAD.MOV R4, RZ, RZ, -R4 ;  /* 0x000000ffff047224 */ /* 0x000fe200078e0a04 */
[----:B------:R1:W-:Y:S01]  /*1e70*/  STL [R1+0x9c], R3 ;  /* 0x00009c0301007387 */ /* 0x0003e20000100800 */
[----:B------:R-:W-:-:S02]  /*1e80*/  IMAD R241, R251, R8, R241 ;  /* 0x00000008fbf17224 */ /* 0x000fc400078e02f1 */
[----:B------:R-:W-:Y:S01]  /*1e90*/  IMAD R2, R251, R4, R9 ;  /* 0x00000004fb027224 */ /* 0x000fe200078e0209 */
[----:B------:R2:W-:Y:S01]  /*1ea0*/  STL [R1+0x98], R0 ;  /* 0x0000980001007387 */ /* 0x0005e20000100800 */
[----:B------:R-:W-:-:S03]  /*1eb0*/  IADD3 R4, R246, 0x3b, RZ ;  /* 0x0000003bf6047810 */ /* 0x000fc60007ffe0ff */
[----:B------:R3:W-:Y:S01]  /*1ec0*/  STL [R1+0x11c], R2 ;  /* 0x00011c0201007387 */ /* 0x0007e20000100800 */
[----:B------:R-:W-:Y:S02]  /*1ed0*/  IABS R7, R4 ;  /* 0x0000000400077213 */ /* 0x000fe40000000000 */
[----:B-1----:R-:W-:Y:S01]  /*1ee0*/  IADD3 R3, R246, 0x3c, RZ ;  /* 0x0000003cf6037810 */ /* 0x002fe20007ffe0ff */
[----:B--2---:R-:W-:-:S03]  /*1ef0*/  IMAD R0, R251, R5, R10 ;  /* 0x00000005fb007224 */ /* 0x004fc600078e020a */
[----:B------:R-:W-:Y:S02]  /*1f00*/  IABS R8, R3 ;  /* 0x0000000300087213 */ /* 0x000fe40000000000 */
[C---:B---3--:R-:W-:Y:S01]  /*1f10*/  IADD3 R2, R246.reuse, 0x3d, RZ ;  /* 0x0000003df6027810 */ /* 0x048fe20007ffe0ff */
[----:B------:R1:W-:Y:S03]  /*1f20*/  STL [R1+0x118], R0 ;  /* 0x0001180001007387 */ /* 0x0003e60000100800 */
[----:B------:R-:W-:Y:S01]  /*1f30*/  IABS R9, R2 ;  /* 0x0000000200097213 */ /* 0x000fe20000000000 */
[----:B------:R2:W-:Y:S04]  /*1f40*/  STL [R1+0x5978], R6 ;  /* 0x0059780601007387 */ /* 0x0005e80000100800 */
[----:B------:R3:W-:Y:S01]  /*1f50*/  STL [R1+0x5980], R4 ;  /* 0x0059800401007387 */ /* 0x0007e20000100800 */
[----:B-1----:R-:W-:-:S03]  /*1f60*/  IADD3 R0, R246, 0x3e, RZ ;  /* 0x0000003ef6007810 */ /* 0x002fc60007ffe0ff */
[----:B------:R1:W-:Y:S01]  /*1f70*/  STL [R1+0x5984], R3 ;  /* 0x0059840301007387 */ /* 0x0003e20000100800 */
[----:B--2---:R-:W-:-:S03]  /*1f80*/  IABS R6, R6 ;  /* 0x0000000600067213 */ /* 0x004fc60000000000 */
[----:B------:R2:W-:Y:S01]  /*1f90*/  STL [R1+0x598c], R2 ;  /* 0x00598c0201007387 */ /* 0x0005e20000100800 */
[----:B------:R-:W-:Y:S01]  /*1fa0*/  IABS R10, R0 ;  /* 0x00000000000a7213 */ /* 0x000fe20000000000 */
[C---:B---3--:R-:W-:Y:S02]  /*1fb0*/  IMAD.HI.U32 R4, R252.reuse, R9, RZ ;  /* 0x00000009fc047227 */ /* 0x048fe400078e00ff */
[----:B------:R3:W-:Y:S02]  /*1fc0*/  STL [R1+0x5988], R0 ;  /* 0x0059880001007387 */ /* 0x0007e40000100800 */
[----:B-1----:R-:W-:Y:S01]  /*1fd0*/  IMAD.HI.U32 R3, R252, R8, RZ ;  /* 0x00000008fc037227 */ /* 0x002fe200078e00ff */
[----:B------:R-:W-:-:S03]  /*1fe0*/  IADD3 R4, -R4, RZ, RZ ;  /* 0x000000ff04047210 */ /* 0x000fc60007ffe1ff */
        /* <DEDUP_REMOVED lines=84> */
[----:B-1----:R-:W-:Y:S01]  /*2530*/  IADD3 R6, R246, 0x49, RZ ;  /* 0x00000049f6067810 */ /* 0x002fe20007ffe0ff */
[----:B------:R1:W-:Y:S01]  /*2540*/  STL [R1+0xe4], R3 ;  /* 0x0000e40301007387 */ /* 0x0003e20000100800 */
[----:B--2---:R-:W-:-:S03]  /*2550*/  IMAD R0, R251, R5, R10 ;  /* 0x00000005fb007224 */ /* 0x004fc600078e020a */
[----:B------:R2:W-:Y:S01]  /*2560*/  STL [R1+0xe0], R2 ;  /* 0x0000e00201007387 */ /* 0x0005e20000100800 */
[----:B------:R-:W-:-:S03]  /*2570*/  IABS R240, R6 ;  /* 0x0000000600f07213 */ /* 0x000fc60000000000 */
        /* <DEDUP_REMOVED lines=24> */
[C---:B------:R-:W-:Y:S01]  /*2700*/  IADD3 R6, R246.reuse, 0x4e, RZ ;  /* 0x0000004ef6067810 */ /* 0x040fe20007ffe0ff */
[----:B------:R-:W-:Y:S02]  /*2710*/  IMAD.MOV R4, RZ, RZ, -R4 ;  /* 0x000000ffff047224 */ /* 0x000fe400078e0a04 */
[C---:B------:R-:W-:Y:S01]  /*2720*/  IMAD R3, R251.reuse, R8, R7 ;  /* 0x00000008fb037224 */ /* 0x040fe200078e0207 */
[----:B------:R1:W-:Y:S01]  /*2730*/  STL [R1+0x160], R0 ;  /* 0x0001600001007387 */ /* 0x0003e20000100800 */
[----:B------:R-:W-:Y:S01]  /*2740*/  IMAD R2, R251, R4, R9 ;  /* 0x00000004fb027224 */ /* 0x000fe200078e0209 */
[----:B------:R-:W-:-:S02]  /*2750*/  IADD3 R4, R246, 0x4f, RZ ;  /* 0x0000004ff6047810 */ /* 0x000fc40007ffe0ff */
[----:B------:R2:W-:Y:S02]  /*2760*/  STL [R1+0x15c], R3 ;  /* 0x00015c0301007387 */ /* 0x0005e40000100800 */
[----:B------:R-:W-:Y:S02]  /*2770*/  IABS R7, R4 ;  /* 0x0000000400077213 */ /* 0x000fe40000000000 */
[----:B------:R3:W-:Y:S01]  /*2780*/  STL [R1+0x158], R2 ;  /* 0x0001580201007387 */ /* 0x0007e20000100800 */
[----:B-1----:R-:W-:Y:S01]  /*2790*/  IMAD R0, R251, R5, R10 ;  /* 0x00000005fb007224 */ /* 0x002fe200078e020a */
[----:B--2---:R-:W-:-:S04]  /*27a0*/  IADD3 R3, R246, 0x50, RZ ;  /* 0x00000050f6037810 */ /* 0x004fc80007ffe0ff */
[----:B------:R1:W-:Y:S01]  /*27b0*/  STL [R1+0x154], R0 ;  /* 0x0001540001007387 */ /* 0x0003e20000100800 */
[----:B---3--:R-:W-:-:S03]  /*27c0*/  IADD3 R2, R246, 0x51, RZ ;  /* 0x00000051f6027810 */ /* 0x008fc60007ffe0ff */
[----:B------:R2:W-:Y:S01]  /*27d0*/  STL [R1+0x59c8], R6 ;  /* 0x0059c80601007387 */ /* 0x0005e20000100800 */
[----:B------:R-:W-:Y:S02]  /*27e0*/  IABS R8, R3 ;  /* 0x0000000300087213 */ /* 0x000fe40000000000 */
[----:B------:R-:W-:Y:S01]  /*27f0*/  IABS R9, R2 ;  /* 0x0000000200097213 */ /* 0x000fe20000000000 */
        /* <DEDUP_REMOVED lines=72> */
[----:B------:R-:W-:Y:S01]  /*2c80*/  STL [R1+0x59f8], R3 ;  /* 0x0059f80301007387 */ /* 0x000fe20000100800 */
[----:B-1----:R-:W-:-:S03]  /*2c90*/  IABS R6, R6 ;  /* 0x0000000600067213 */ /* 0x002fc60000000000 */
[----:B------:R1:W-:Y:S01]  /*2ca0*/  STL [R1+0x5a00], R2 ;  /* 0x005a000201007387 */ /* 0x0003e20000100800 */
[----:B------:R-:W-:Y:S01]  /*2cb0*/  IABS R9, R0 ;  /* 0x0000000000097213 */ /* 0x000fe20000000000 */
[C---:B---3--:R-:W-:Y:S02]  /*2cc0*/  IMAD.HI.U32 R4, R252.reuse, R239, RZ ;  /* 0x000000effc047227 */ /* 0x048fe400078e00ff */
[----:B------:R2:W-:Y:S02]  /*2cd0*/  STL [R1+0x5a04], R0 ;  /* 0x005a040001007387 */ /* 0x0005e40000100800 */
[----:B------:R-:W-:-:S04]  /*2ce0*/  IMAD.HI.U32 R5, R252, R9, RZ ;  /* 0x00000009fc057227 */ /* 0x000fc800078e00ff */
[----:B-1----:R-:W-:-:S04]  /*2cf0*/  IMAD.HI.U32 R2, R252, R7, RZ ;  /* 0x00000007fc027227 */ /* 0x002fc800078e00ff */
[----:B--2---:R-:W-:Y:S01]  /*2d00*/  IMAD.HI.U32 R0, R252, R6, RZ ;  /* 0x00000006fc007227 */ /* 0x004fe200078e00ff */
[----:B------:R-:W-:-:S03]  /*2d10*/  IADD3 R2, -R2, RZ, RZ ;  /* 0x000000ff02027210 */ /* 0x000fc60007ffe1ff */
[----:B------:R-:W-:Y:S02]  /*2d20*/  IMAD.MOV R0, RZ, RZ, -R0 ;  /* 0x000000ffff007224 */ /* 0x000fe400078e0a00 */
[----:B------:R-:W-:-:S04]  /*2d30*/  IMAD.HI.U32 R3, R252, R8, RZ ;  /* 0x00000008fc037227 */ /* 0x000fc800078e00ff */
[----:B------:R-:W-:Y:S02]  /*2d40*/  IMAD.MOV R10, RZ, RZ, -R5 ;  /* 0x000000ffff0a7224 */ /* 0x000fe400078e0a05 */
        /* <DEDUP_REMOVED lines=10> */
[C---:B------:R-:W-:Y:S02]  /*2df0*/  IADD3 R3, R246.reuse, 0x5f, RZ ;  /* 0x0000005ff6037810 */ /* 0x040fe40007ffe0ff */
[C---:B-1----:R-:W-:Y:S02]  /*2e00*/  IADD3 R5, R246.reuse, 0x5d, RZ ;  /* 0x0000005df6057810 */ /* 0x042fe40007ffe0ff */
[----:B------:R-:W-:Y:S01]  /*2e10*/  IABS R7, R4 ;  /* 0x0000000400077213 */ /* 0x000fe20000000000 */
[----:B--2---:R-:W-:Y:S01]  /*2e20*/  IMAD R0, R251, R10, R9 ;  /* 0x0000000afb007224 */ /* 0x004fe200078e0209 */
[----:B------:R-:W-:Y:S02]  /*2e30*/  IABS R6, R5 ;  /* 0x0000000500067213 */ /* 0x000fe40000000000 */
[----:B------:R-:W-:Y:S02]  /*2e40*/  IABS R8, R3 ;  /* 0x0000000300087213 */ /* 0x000fe40000000000 */
[----:B------:R1:W-:Y:S01]  /*2e50*/  STL [R1+0x1a4], R0 ;  /* 0x0001a40001007387 */ /* 0x0003e20000100800 */
[----:B---3--:R-:W-:-:S03]  /*2e60*/  IADD3 R2, R246, 0x60, RZ ;  /* 0x00000060f6027810 */ /* 0x008fc60007ffe0ff */
[----:B------:R-:W-:Y:S01]  /*2e70*/  STL [R1+0x5a0c], R5 ;  /* 0x005a0c0501007387 */ /* 0x000fe20000100800 */
[----:B------:R-:W-:-:S03]  /*2e80*/  IABS R9, R2 ;  /* 0x0000000200097213 */ /* 0x000fc60000000000 */
[----:B------:R2:W-:Y:S01]  /*2e90*/  STL [R1+0x5a08], R4 ;  /* 0x005a080401007387 */ /* 0x0005e20000100800 */
[----:B-1----:R-:W-:-:S03]  /*2ea0*/  IADD3 R0, R246, 0x61, RZ ;  /* 0x00000061f6007810 */ /* 0x002fc60007ffe0ff */
[----:B------:R1:W-:Y:S01]  /*2eb0*/  STL [R1+0x5a10], R3 ;  /* 0x005a100301007387 */ /* 0x0003e20000100800 */
[----:B------:R-:W-:-:S03]  /*2ec0*/  IABS R10, R0 ;  /* 0x00000000000a7213 */ /* 0x000fc60000000000 */
[----:B------:R3:W-:Y:S01]  /*2ed0*/  STL [R1+0x5a14], R2 ;  /* 0x005a140201007387 */ /* 0x0007e20000100800 */
[----:B--2---:R-:W-:-:S03]  /*2ee0*/  IMAD.HI.U32 R4, R252, R9, RZ ;  /* 0x00000009fc047227 */ /* 0x004fc600078e00ff */
[----:B------:R2:W-:Y:S01]  /*2ef0*/  STL [R1+0x5a1c], R0 ;  /* 0x005a1c0001007387 */ /* 0x0005e20000100800 */
[----:B-1----:R-:W-:-:S04]  /*2f00*/  IMAD.HI.U32 R3, R252, R8, RZ ;  /* 0x00000008fc037227 */ /* 0x002fc800078e00ff */
[----:B---3--:R-:W-:-:S04]  /*2f10*/  IMAD.HI.U32 R2, R252, R7, RZ ;  /* 0x00000007fc027227 */ /* 0x008fc800078e00ff */
        /* <DEDUP_REMOVED lines=109> */
[----:B------:R-:W-:Y:S02]  /*35f0*/  IMAD.MOV R8, RZ, RZ, -R3 ;  /* 0x000000ffff087224 */ /* 0x000fe400078e0a03 */
[C---:B------:R-:W-:Y:S01]  /*3600*/  IMAD R0, R251.reuse, R0, R6 ;  /* 0x00000000fb007224 */ /* 0x040fe200078e0206 */
[----:B------:R-:W-:Y:S01]  /*3610*/  IADD3 R6, R246, 0x72, RZ ;  /* 0x00000072f6067810 */ /* 0x000fe20007ffe0ff */
[----:B------:R-:W-:Y:S02]  /*3620*/  IMAD.MOV R4, RZ, RZ, -R4 ;  /* 0x000000ffff047224 */ /* 0x000fe400078e0a04 */
[----:B------:R-:W-:Y:S01]  /*3630*/  IMAD.MOV R5, RZ, RZ, -R5 ;  /* 0x000000ffff057224 */ /* 0x000fe200078e0a05 */
[----:B------:R1:W-:Y:S01]  /*3640*/  STL [R1+0x164], R0 ;  /* 0x0001640001007387 */ /* 0x0003e20000100800 */
[C---:B------:R-:W-:Y:S02]  /*3650*/  IMAD R238, R251.reuse, R2, R238 ;  /* 0x00000002fbee7224 */ /* 0x040fe400078e02ee */
[----:B------:R-:W-:-:S02]  /*3660*/  IMAD R3, R251, R8, R7 ;  /* 0x00000008fb037224 */ /* 0x000fc400078e0207 */
[C---:B------:R-:W-:Y:S01]  /*3670*/  IMAD R2, R251.reuse, R4, R9 ;  /* 0x00000004fb027224 */ /* 0x040fe200078e0209 */
[----:B------:R-:W-:Y:S02]  /*3680*/  IADD3 R4, R246, 0x71, RZ ;  /* 0x00000071f6047810 */ /* 0x000fe40007ffe0ff */
[----:B------:R2:W-:Y:S01]  /*3690*/  STL [R1+0x1e8], R3 ;  /* 0x0001e80301007387 */ /* 0x0005e20000100800 */
[----:B-1----:R-:W-:Y:S01]  /*36a0*/  IMAD R0, R251, R5, R10 ;  /* 0x00000005fb007224 */ /* 0x002fe200078e020a */
[----:B------:R-:W-:Y:S02]  /*36b0*/  IABS R5, R6 ;  /* 0x0000000600057213 */ /* 0x000fe40000000000 */
[----:B------:R1:W-:Y:S04]  /*36c0*/  STL [R1+0x1e4], R2 ;  /* 0x0001e40201007387 */ /* 0x0003e80000100800 */
[----:B------:R3:W-:Y:S01]  /*36d0*/  STL [R1+0x1e0], R0 ;  /* 0x0001e00001007387 */ /* 0x0007e20000100800 */
[----:B------:R-:W-:Y:S01]  /*36e0*/  IMAD.HI.U32 R7, R252, R5, RZ ;  /* 0x00000005fc077227 */ /* 0x000fe200078e00ff */
[----:B--2---:R-:W-:-:S02]  /*36f0*/  IADD3 R3, R246, 0x73, RZ ;  /* 0x00000073f6037810 */ /* 0x004fc40007ffe0ff */
[----:B------:R2:W-:Y:S01]  /*3700*/  STL [R1+0x5a5c], R4 ;  /* 0x005a5c0401007387 */ /* 0x0005e20000100800 */
[----:B------:R-:W-:Y:S01]  /*3710*/  IMAD.MOV R12, RZ, RZ, -R7 ;  /* 0x000000ffff0c7224 */ /* 0x000fe200078e0a07 */
[C---:B-1----:R-:W-:Y:S02]  /*3720*/  IADD3 R2, R246.reuse, 0x74, RZ ;  /* 0x00000074f6027810 */ /* 0x042fe40007ffe0ff */
[----:B------:R1:W-:Y:S01]  /*3730*/  STL [R1+0x5a58], R6 ;  /* 0x005a580601007387 */ /* 0x0003e20000100800 */
[----:B---3--:R-:W-:-:S03]  /*3740*/  IADD3 R0, R246, 0x75, RZ ;  /* 0x00000075f6007810 */ /* 0x008fc60007ffe0ff */
[----:B------:R3:W-:Y:S01]  /*3750*/  STL [R1+0x5a60], R3 ;  /* 0x005a600301007387 */ /* 0x0007e20000100800 */
[----:B--2---:R-:W-:-:S03]  /*3760*/  IABS R4, R4 ;  /* 0x0000000400047213 */ /* 0x004fc60000000000 */
[----:B------:R2:W-:Y:S02]  /*3770*/  STL [R1+0x5a64], R2 ;  /* 0x005a640201007387 */ /* 0x0005e40000100800 */
[----:B-1----:R-:W-:Y:S02]  /*3780*/  IMAD.HI.U32 R6, R252, R4, RZ ;  /* 0x00000004fc067227 */ /* 0x002fe400078e00ff */
[----:B------:R1:W-:Y:S01]  /*3790*/  STL [R1+0x5a6c], R0 ;  /* 0x005a6c0001007387 */ /* 0x0003e20000100800 */
[----:B---3--:R-:W-:Y:S02]  /*37a0*/  IABS R3, R3 ;  /* 0x0000000300037213 */ /* 0x008fe40000000000 */
[----:B------:R-:W-:Y:S02]  /*37b0*/  IADD3 R6, -R6, RZ, RZ ;  /* 0x000000ff06067210 */ /* 0x000fe40007ffe1ff */
[----:B--2---:R-:W-:Y:S01]  /*37c0*/  IABS R2, R2 ;  /* 0x0000000200027213 */ /* 0x004fe20000000000 */
[----:B------:R-:W-:Y:S01]  /*37d0*/  IMAD.HI.U32 R8, R252, R3, RZ ;  /* 0x00000003fc087227 */ /* 0x000fe200078e00ff */
[----:B-1----:R-:W-:-:S03]  /*37e0*/  IABS R0, R0 ;  /* 0x0000000000007213 */ /* 0x002fc60000000000 */
[----:B------:R-:W-:-:S04]  /*37f0*/  IMAD.HI.U32 R9, R252, R2, RZ ;  /* 0x00000002fc097227 */ /* 0x000fc800078e00ff */
[----:B------:R-:W-:-:S04]  /*3800*/  IMAD.HI.U32 R10, R252, R0, RZ ;  /* 0x00000000fc0a7227 */ /* 0x000fc800078e00ff */
[----:B------:R-:W-:Y:S01]  /*3810*/  IMAD.MOV R8, RZ, RZ, -R8 ;  /* 0x000000ffff087224 */ /* 0x000fe200078e0a08 */
[----:B------:R-:W-:Y:S01]  /*3820*/  IADD3 R10, -R10, RZ, RZ ;  /* 0x000000ff0a0a7210 */ /* 0x000fe20007ffe1ff */
[----:B------:R-:W-:Y:S02]  /*3830*/  IMAD.MOV R9, RZ, RZ, -R9 ;  /* 0x000000ffff097224 */ /* 0x000fe400078e0a09 */
[C---:B------:R-:W-:Y:S02]  /*3840*/  IMAD R6, R251.reuse, R6, R4 ;  /* 0x00000006fb067224 */ /* 0x040fe400078e0204 */
[C---:B------:R-:W-:Y:S01]  /*3850*/  IMAD R4, R251.reuse, R12, R5 ;  /* 0x0000000cfb047224 */ /* 0x040fe200078e0205 */
[----:B------:R-:W-:Y:S01]  /*3860*/  IADD3 R5, R246, 0x77, RZ ;  /* 0x00000077f6057810 */ /* 0x000fe20007ffe0ff */
[C---:B------:R-:W-:Y:S01]  /*3870*/  IMAD R3, R251.reuse, R8, R3 ;  /* 0x00000008fb037224 */ /* 0x040fe200078e0203 */
[----:B------:R1:W-:Y:S01]  /*3880*/  STL [R1+0x1dc], R6 ;  /* 0x0001dc0601007387 */ /* 0x0003e20000100800 */
[C---:B------:R-:W-:Y:S01]  /*3890*/  IMAD R2, R251.reuse, R9, R2 ;  /* 0x00000009fb027224 */ /* 0x040fe200078e0202 */
[----:B------:R-:W-:Y:S01]  /*38a0*/  IABS R7, R5 ;  /* 0x0000000500077213 */ /* 0x000fe20000000000 */
[----:B------:R-:W-:Y:S01]  /*38b0*/  IMAD R0, R251, R10, R0 ;  /* 0x0000000afb007224 */ /* 0x000fe200078e0200 */
[----:B------:R2:W-:Y:S03]  /*38c0*/  STL [R1+0x1d8], R4 ;  /* 0x0001d80401007387 */ /* 0x0005e60000100800 */
[----:B------:R-:W-:Y:S01]  /*38d0*/  IMAD.HI.U32 R8, R252, R7, RZ ;  /* 0x00000007fc087227 */ /* 0x000fe200078e00ff */
[----:B------:R3:W-:Y:S01]  /*38e0*/  STL [R1+0x1d4], R3 ;  /* 0x0001d40301007387 */ /* 0x0007e20000100800 */
[----:B-1----:R-:W-:-:S02]  /*38f0*/  IADD3 R6, R246, 0x76, RZ ;  /* 0x00000076f6067810 */ /* 0x002fc40007ffe0ff */
[----:B------:R-:W-:Y:S01]  /*3900*/  IMAD.MOV R8, RZ, RZ, -R8 ;  /* 0x000000ffff087224 */ /* 0x000fe200078e0a08 */
[----:B------:R1:W-:Y:S01]  /*3910*/  STL [R1+0x1d0], R2 ;  /* 0x0001d00201007387 */ /* 0x0003e20000100800 */
[C---:B--2---:R-:W-:Y:S02]  /*3920*/  IADD3 R4, R246.reuse, 0x78, RZ ;  /* 0x00000078f6047810 */ /* 0x044fe40007ffe0ff */
[----:B------:R-:W-:Y:S01]  /*3930*/  IMAD R7, R251, R8, R7 ;  /* 0x00000008fb077224 */ /* 0x000fe200078e0207 */
[----:B------:R2:W-:Y:S01]  /*3940*/  STL [R1+0x1cc], R0 ;  /* 0x0001cc0001007387 */ /* 0x0005e20000100800 */
[----:B------:R-:W-:Y:S02]  /*3950*/  IABS R9, R6 ;  /* 0x0000000600097213 */ /* 0x000fe40000000000 */
[C---:B---3--:R-:W-:Y:S01]  /*3960*/  IADD3 R3, R246.reuse, 0x79, RZ ;  /* 0x00000079f6037810 */ /* 0x048fe20007ffe0ff */
[----:B------:R-:W-:Y:S01]  /*3970*/  STL [R1+0x5a68], R6 ;  /* 0x005a680601007387 */ /* 0x000fe20000100800 */
[----:B-1----:R-:W-:Y:S01]  /*3980*/  IADD3 R2, R246, 0x7a, RZ ;  /* 0x0000007af6027810 */ /* 0x002fe20007ffe0ff */
[----:B------:R-:W-:-:S02]  /*3990*/  IMAD.HI.U32 R10, R252, R9, RZ ;  /* 0x00000009fc0a7227 */ /* 0x000fc400078e00ff */
[----:B------:R1:W-:Y:S01]  /*39a0*/  STL [R1+0x5a70], R5 ;  /* 0x005a700501007387 */ /* 0x0003e20000100800 */
[----:B--2---:R-:W-:Y:S01]  /*39b0*/  IABS R0, R2 ;  /* 0x0000000200007213 */ /* 0x004fe20000000000 */
[----:B------:R-:W-:Y:S02]  /*39c0*/  IMAD.MOV R10, RZ, RZ, -R10 ;  /* 0x000000ffff0a7224 */ /* 0x000fe400078e0a0a */
[----:B------:R-:W-:Y:S02]  /*39d0*/  STL [R1+0x5a74], R4 ;  /* 0x005a740401007387 */ /* 0x000fe40000100800 */
[----:B------:R-:W-:Y:S02]  /*39e0*/  IMAD R9, R251, R10, R9 ;  /* 0x0000000afb097224 */ /* 0x000fe400078e0209 */
[----:B------:R2:W-:Y:S01]  /*39f0*/  STL [R1+0x5a80], R3 ;  /* 0x005a800301007387 */ /* 0x0005e20000100800 */
[----:B-1----:R-:W-:-:S03]  /*3a00*/  IABS R5, R4 ;  /* 0x0000000400057213 */ /* 0x002fc60000000000 */
[----:B------:R1:W-:Y:S02]  /*3a10*/  STL [R1+0x5a7c], R2 ;  /* 0x005a7c0201007387 */ /* 0x0003e40000100800 */
[C---:B------:R-:W-:Y:S02]  /*3a20*/  IMAD.HI.U32 R6, R252.reuse, R5, RZ ;  /* 0x00000005fc067227 */ /* 0x040fe400078e00ff */
[----:B------:R-:W-:Y:S01]  /*3a30*/  STL [R1+0x1c8], R9 ;  /* 0x0001c80901007387 */ /* 0x000fe20000100800 */
[----:B--2---:R-:W-:Y:S01]  /*3a40*/  IABS R3, R3 ;  /* 0x0000000300037213 */ /* 0x004fe20000000000 */
[----:B------:R-:W-:Y:S02]  /*3a50*/  IMAD.MOV R6, RZ, RZ, -R6 ;  /* 0x000000ffff067224 */ /* 0x000fe400078e0a06 */
[----:B------:R2:W-:Y:S01]  /*3a60*/  STL [R1+0x1c4], R7 ;  /* 0x0001c40701007387 */ /* 0x0005e20000100800 */
[----:B-1----:R-:W-:-:S04]  /*3a70*/  IMAD.HI.U32 R2, R252, R0, RZ ;  /* 0x00000000fc027227 */ /* 0x002fc800078e00ff */
[----:B------:R-:W-:-:S04]  /*3a80*/  IMAD.HI.U32 R4, R252, R3, RZ ;  /* 0x00000003fc047227 */ /* 0x000fc800078e00ff */
[----:B------:R-:W-:Y:S01]  /*3a90*/  IMAD.MOV R2, RZ, RZ, -R2 ;  /* 0x000000ffff027224 */ /* 0x000fe200078e0a02 */
[----:B------:R-:W-:Y:S01]  /*3aa0*/  IADD3 R4, -R4, RZ, RZ ;  /* 0x000000ff04047210 */ /* 0x000fe20007ffe1ff */
[C---:B------:R-:W-:Y:S01]  /*3ab0*/  IMAD R5, R251.reuse, R6, R5 ;  /* 0x00000006fb057224 */ /* 0x040fe200078e0205 */
[C---:B--2---:R-:W-:Y:S01]  /*3ac0*/  IADD3 R7, R246.reuse, 0x7b, RZ ;  /* 0x0000007bf6077810 */ /* 0x044fe20007ffe0ff */
[C---:B------:R-:W-:Y:S01]  /*3ad0*/  IMAD R0, R251.reuse, R2, R0 ;  /* 0x00000002fb007224 */ /* 0x040fe200078e0200 */
[C---:B------:R-:W-:Y:S01]  /*3ae0*/  IADD3 R6, R246.reuse, 0x7c, RZ ;  /* 0x0000007cf6067810 */ /* 0x040fe20007ffe0ff */
[----:B------:R-:W-:Y:S01]  /*3af0*/  IMAD R3, R251, R4, R3 ;  /* 0x00000004fb037224 */ /* 0x000fe200078e0203 */
[----:B------:R1:W-:Y:S01]  /*3b00*/  STL [R1+0x1c0], R5 ;  /* 0x0001c00501007387 */ /* 0x0003e20000100800 */
[----:B------:R-:W-:Y:S02]  /*3b10*/  IADD3 R4, R246, 0x7d, RZ ;  /* 0x0000007df6047810 */ /* 0x000fe40007ffe0ff */
[----:B------:R-:W-:Y:S01]  /*3b20*/  IABS R8, R7 ;  /* 0x0000000700087213 */ /* 0x000fe20000000000 */
[----:B------:R2:W-:Y:S04]  /*3b30*/  STL [R1+0x1bc], R3 ;  /* 0x0001bc0301007387 */ /* 0x0005e80000100800 */
[----:B------:R3:W-:Y:S01]  /*3b40*/  STL [R1+0x1b8], R0 ;  /* 0x0001b80001007387 */ /* 0x0007e20000100800 */
[----:B------:R-:W-:Y:S01]  /*3b50*/  IMAD.HI.U32 R9, R252, R8, RZ ;  /* 0x00000008fc097227 */ /* 0x000fe200078e00ff */
[----:B-1----:R-:W-:-:S02]  /*3b60*/  IADD3 R5, R246, 0x7e, RZ ;  /* 0x0000007ef6057810 */ /* 0x002fc40007ffe0ff */
[----:B------:R-:W-:Y:S01]  /*3b70*/  STL [R1+0x5a78], R7 ;  /* 0x005a780701007387 */ /* 0x000fe20000100800 */
[----:B------:R-:W-:Y:S01]  /*3b80*/  IMAD.MOV R9, RZ, RZ, -R9 ;  /* 0x000000ffff097224 */ /* 0x000fe200078e0a09 */
[----:B--2---:R-:W-:Y:S02]  /*3b90*/  IADD3 R3, R246, 0x7f, RZ ;  /* 0x0000007ff6037810 */ /* 0x004fe40007ffe0ff */
[----:B------:R1:W-:Y:S01]  /*3ba0*/  STL [R1+0x5a84], R6 ;  /* 0x005a840601007387 */ /* 0x0003e20000100800 */
[----:B------:R-:W-:Y:S01]  /*3bb0*/  IABS R2, R5 ;  /* 0x0000000500027213 */ /* 0x000fe20000000000 */
[----:B------:R-:W-:Y:S01]  /*3bc0*/  IMAD R8, R251, R9, R8 ;  /* 0x00000009fb087224 */ /* 0x000fe200078e0208 */
[----:B------:R-:W-:Y:S01]  /*3bd0*/  IABS R237, R3 ;  /* 0x0000000300ed7213 */ /* 0x000fe20000000000 */
[----:B------:R2:W-:Y:S04]  /*3be0*/  STL [R1+0x5a8c], R4 ;  /* 0x005a8c0401007387 */ /* 0x0005e80000100800 */
[----:B------:R4:W-:Y:S01]  /*3bf0*/  STL [R1+0x5a88], R5 ;  /* 0x005a880501007387 */ /* 0x0009e20000100800 */
[----:B---3--:R-:W-:Y:S01]  /*3c00*/  IMAD.HI.U32 R0, R252, R237, RZ ;  /* 0x000000edfc007227 */ /* 0x008fe200078e00ff */
[----:B-1----:R-:W-:-:S02]  /*3c10*/  IABS R6, R6 ;  /* 0x0000000600067213 */ /* 0x002fc40000000000 */
[----:B------:R1:W-:Y:S01]  /*3c20*/  STL [R1+0x5a94], R3 ;  /* 0x005a940301007387 */ /* 0x0003e20000100800 */
[----:B------:R-:W-:Y:S01]  /*3c30*/  IMAD.MOV R0, RZ, RZ, -R0 ;  /* 0x000000ffff007224 */ /* 0x000fe200078e0a00 */
[----:B--2---:R-:W-:Y:S01]  /*3c40*/  IABS R4, R4 ;  /* 0x0000000400047213 */ /* 0x004fe20000000000 */
[C---:B------:R-:W-:Y:S01]  /*3c50*/  IMAD.HI.U32 R7, R252.reuse, R6, RZ ;  /* 0x00000006fc077227 */ /* 0x040fe200078e00ff */
[----:B------:R2:W-:Y:S03]  /*3c60*/  STL [R1+0x1b4], R8 ;  /* 0x0001b40801007387 */ /* 0x0005e60000100800 */
[----:B----4-:R-:W-:-:S04]  /*3c70*/  IMAD.HI.U32 R5, R252, R4, RZ ;  /* 0x00000004fc057227 */ /* 0x010fc800078e00ff */
[----:B-1----:R-:W-:Y:S01]  /*3c80*/  IMAD.HI.U32 R3, R252, R2, RZ ;  /* 0x00000002fc037227 */ /* 0x002fe200078e00ff */
[----:B------:R-:W-:Y:S02]  /*3c90*/  IADD3 R5, -R5, RZ, RZ ;  /* 0x000000ff05057210 */ /* 0x000fe40007ffe1ff */
[C---:B--2---:R-:W-:Y:S01]  /*3ca0*/  IADD3 R8, R246.reuse, 0x80, RZ ;  /* 0x00000080f6087810 */ /* 0x044fe20007ffe0ff */
[----:B------:R-:W-:Y:S02]  /*3cb0*/  IMAD.MOV R7, RZ, RZ, -R7 ;  /* 0x000000ffff077224 */ /* 0x000fe400078e0a07 */
[----:B------:R-:W-:Y:S01]  /*3cc0*/  IMAD.MOV R3, RZ, RZ, -R3 ;  /* 0x000000ffff037224 */ /* 0x000fe200078e0a03 */
[----:B------:R-:W-:Y:S01]  /*3cd0*/  IABS R9, R8 ;  /* 0x0000000800097213 */ /* 0x000fe20000000000 */
[C---:B------:R-:W-:Y:S01]  /*3ce0*/  IMAD R6, R251.reuse, R7, R6 ;  /* 0x00000007fb067224 */ /* 0x040fe200078e0206 */
[C---:B------:R-:W-:Y:S01]  /*3cf0*/  IADD3 R7, R246.reuse, 0x81, RZ ;  /* 0x00000081f6077810 */ /* 0x040fe20007ffe0ff */
[C---:B------:R-:W-:Y:S01]  /*3d00*/  IMAD R4, R251.reuse, R5, R4 ;  /* 0x00000005fb047224 */ /* 0x040fe200078e0204 */
[----:B------:R-:W-:Y:S01]  /*3d10*/  IADD3 R5, R246, 0x82, RZ ;  /* 0x00000082f6057810 */ /* 0x000fe20007ffe0ff */
[----:B------:R-:W-:Y:S01]  /*3d20*/  IMAD R2, R251, R3, R2 ;  /* 0x00000003fb027224 */ /* 0x000fe200078e0202 */
[----:B------:R1:W-:Y:S01]  /*3d30*/  STL [R1+0x1b0], R6 ;  /* 0x0001b00601007387 */ /* 0x0003e20000100800 */
[----:B------:R-:W-:-:S03]  /*3d40*/  IMAD.HI.U32 R10, R252, R9, RZ ;  /* 0x00000009fc0a7227 */ /* 0x000fc600078e00ff */
[----:B------:R2:W-:Y:S01]  /*3d50*/  STL [R1+0x1ac], R4 ;  /* 0x0001ac0401007387 */ /* 0x0005e20000100800 */
[C---:B------:R-:W-:Y:S02]  /*3d60*/  IMAD R237, R251.reuse, R0, R237 ;  /* 0x00000000fbed7224 */ /* 0x040fe400078e02ed */
[----:B------:R-:W-:Y:S01]  /*3d70*/  IMAD.MOV R10, RZ, RZ, -R10 ;  /* 0x000000ffff0a7224 */ /* 0x000fe200078e0a0a */
[----:B------:R3:W-:Y:S01]  /*3d80*/  STL [R1+0x1a8], R2 ;  /* 0x0001a80201007387 */ /* 0x0007e20000100800 */
[C---:B-1----:R-:W-:Y:S02]  /*3d90*/  IADD3 R6, R246.reuse, 0x83, RZ ;  /* 0x00000083f6067810 */ /* 0x042fe40007ffe0ff */
[----:B------:R-:W-:Y:S01]  /*3da0*/  IMAD R9, R251, R10, R9 ;  /* 0x0000000afb097224 */ /* 0x000fe200078e0209 */
[----:B------:R-:W-:Y:S01]  /*3db0*/  STL [R1+0x5a90], R8 ;  /* 0x005a900801007387 */ /* 0x000fe20000100800 */
[----:B--2---:R-:W-:-:S03]  /*3dc0*/  IADD3 R4, R246, 0x84, RZ ;  /* 0x00000084f6047810 */ /* 0x004fc60007ffe0ff */
[----:B------:R1:W-:Y:S01]  /*3dd0*/  STL [R1+0x5a9c], R7 ;  /* 0x005a9c0701007387 */ /* 0x0003e20000100800 */
[----:B------:R-:W-:Y:S02]  /*3de0*/  IABS R3, R6 ;  /* 0x0000000600037213 */ /* 0x000fe40000000000 */
        /* <DEDUP_REMOVED lines=9> */
[----:B------:R-:W-:Y:S03]  /*3e80*/  STL [R1+0x22c], R9 ;  /* 0x00022c0901007387 */ /* 0x000fe60000100800 */
[----:B----4-:R-:W-:Y:S01]  /*3e90*/  IMAD.HI.U32 R6, R252, R5, RZ ;  /* 0x00000005fc067227 */ /* 0x010fe200078e00ff */
[----:B------:R-:W-:-:S03]  /*3ea0*/  IADD3 R8, -R8, RZ, RZ ;  /* 0x000000ff08087210 */ /* 0x000fc60007ffe1ff */
[----:B-1----:R-:W-:-:S04]  /*3eb0*/  IMAD.HI.U32 R4, R252, R3, RZ ;  /* 0x00000003fc047227 */ /* 0x002fc800078e00ff */
[----:B------:R-:W-:Y:S02]  /*3ec0*/  IMAD.MOV R6, RZ, RZ, -R6 ;  /* 0x000000ffff067224 */ /* 0x000fe400078e0a06 */
[----:B------:R-:W-:Y:S02]  /*3ed0*/  IMAD.MOV R4, RZ, RZ, -R4 ;  /* 0x000000ffff047224 */ /* 0x000fe400078e0a04 */
[C---:B------:R-:W-:Y:S02]  /*3ee0*/  IMAD R7, R251.reuse, R8, R7 ;  /* 0x00000008fb077224 */ /* 0x040fe400078e0207 */
[C---:B------:R-:W-:Y:S01]  /*3ef0*/  IMAD R5, R251.reuse, R6, R5 ;  /* 0x00000006fb057224 */ /* 0x040fe200078e0205 */
[C---:B------:R-:W-:Y:S01]  /*3f00*/  IADD3 R6, R246.reuse, 0x86, RZ ;  /* 0x00000086f6067810 */ /* 0x040fe20007ffe0ff */
[C---:B------:R-:W-:Y:S01]  /*3f10*/  IMAD R3, R251.reuse, R4, R3 ;  /* 0x00000004fb037224 */ /* 0x040fe200078e0203 */
[----:B------:R1:W-:Y:S01]  /*3f20*/  STL [R1+0x228], R7 ;  /* 0x0002280701007387 */ /* 0x0003e20000100800 */
[----:B------:R-:W-:Y:S01]  /*3f30*/  IMAD R0, R251, R2, R0 ;  /* 0x00000002fb007224 */ /* 0x000fe200078e0200 */
[----:B------:R-:W-:-:S02]  /*3f40*/  IADD3 R4, R246, 0x89, RZ ;  /* 0x00000089f6047810 */ /* 0x000fc40007ffe0ff */
[----:B------:R2:W-:Y:S04]  /*3f50*/  STL [R1+0x224], R5 ;  /* 0x0002240501007387 */ /* 0x0005e80000100800 */
[----:B------:R3:W-:Y:S01]  /*3f60*/  STL [R1+0x220], R3 ;  /* 0x0002200301007387 */ /* 0x0007e20000100800 */
[----:B-1----:R-:W-:-:S03]  /*3f70*/  IADD3 R7, R246, 0x85, RZ ;  /* 0x00000085f6077810 */ /* 0x002fc60007ffe0ff */
[----:B------:R1:W-:Y:S01]  /*3f80*/  STL [R1+0x21c], R0 ;  /* 0x00021c0001007387 */ /* 0x0003e20000100800 */
[C---:B--2---:R-:W-:Y:S02]  /*3f90*/  IADD3 R5, R246.reuse, 0x87, RZ ;  /* 0x00000087f6057810 */ /* 0x044fe40007ffe0ff */
[----:B------:R-:W-:Y:S01]  /*3fa0*/  IABS R9, R7 ;  /* 0x0000000700097213 */ /* 0x000fe20000000000 */
[----:B------:R2:W-:Y:S01]  /*3fb0*/  STL [R1+0x5aa8], R7 ;  /* 0x005aa80701007387 */ /* 0x0005e20000100800 */
[----:B---3--:R-:W-:-:S03]  /*3fc0*/  IADD3 R3, R246, 0x88, RZ ;  /* 0x00000088f6037810 */ /* 0x008fc60007ffe0ff */
[----:B------:R-:W-:Y:S01]  /*3fd0*/  STL [R1+0x5aa4], R6 ;  /* 0x005aa40601007387 */ /* 0x000fe20000100800 */
[C---:B------:R-:W-:Y:S01]  /*3fe0*/  IMAD.HI.U32 R10, R252.reuse, R9, RZ ;  /* 0x00000009fc0a7227 */ /* 0x040fe200078e00ff */
[----:B-1----:R-:W-:Y:S02]  /*3ff0*/  IABS R0, R4 ;  /* 0x0000000400007213 */ /* 0x002fe40000000000 */
[----:B------:R1:W-:Y:S01]  /*4000*/  STL [R1+0x5aac], R5 ;  /* 0x005aac0501007387 */ /* 0x0003e20000100800 */
[----:B--2---:R-:W-:Y:S02]  /*4010*/  IABS R7, R6 ;  /* 0x0000000600077213 */ /* 0x004fe40000000000 */
[----:B------:R-:W-:Y:S01]  /*4020*/  IMAD.HI.U32 R2, R252, R0, RZ ;  /* 0x00000000fc027227 */ /* 0x000fe200078e00ff */
[----:B------:R2:W-:Y:S01]  /*4030*/  STL [R1+0x5abc], R3 ;  /* 0x005abc0301007387 */ /* 0x0005e20000100800 */
[----:B------:R-:W-:Y:S02]  /*4040*/  IADD3 R10, -R10, RZ, RZ ;  /* 0x000000ff0a0a7210 */ /* 0x000fe40007ffe1ff */
[----:B------:R-:W-:Y:S01]  /*4050*/  IMAD.HI.U32 R8, R252, R7, RZ ;  /* 0x00000007fc087227 */ /* 0x000fe200078e00ff */
[----:B------:R3:W-:Y:S01]  /*4060*/  STL [R1+0x5ac0], R4 ;  /* 0x005ac00401007387 */ /* 0x0007e20000100800 */
[----:B------:R-:W-:-:S02]  /*4070*/  IADD3 R2, -R2, RZ, RZ ;  /* 0x000000ff02027210 */ /* 0x000fc40007ffe1ff */
[----:B-1----:R-:W-:Y:S01]  /*4080*/  IABS R5, R5 ;  /* 0x0000000500057213 */ /* 0x002fe20000000000 */
[----:B------:R-:W-:Y:S01]  /*4090*/  IMAD.MOV R8, RZ, RZ, -R8 ;  /* 0x000000ffff087224 */ /* 0x000fe200078e0a08 */
[----:B--2---:R-:W-:Y:S01]  /*40a0*/  IABS R3, R3 ;  /* 0x0000000300037213 */ /* 0x004fe20000000000 */
[----:B------:R-:W-:Y:S02]  /*40b0*/  IMAD R9, R251, R10, R9 ;  /* 0x0000000afb097224 */ /* 0x000fe400078e0209 */
[----:B------:R-:W-:-:S03]  /*40c0*/  IMAD.HI.U32 R6, R252, R5, RZ ;  /* 0x00000005fc067227 */ /* 0x000fc600078e00ff */
[----:B------:R-:W-:Y:S01]  /*40d0*/  STL [R1+0x218], R9 ;  /* 0x0002180901007387 */ /* 0x000fe20000100800 */
[----:B---3--:R-:W-:-:S04]  /*40e0*/  IMAD.HI.U32 R4, R252, R3, RZ ;  /* 0x00000003fc047227 */ /* 0x008fc800078e00ff */
        /* <DEDUP_REMOVED lines=17> */
[----:B------:R-:W-:Y:S02]  /*4200*/  STL [R1+0x5ab8], R6 ;  /* 0x005ab80601007387 */ /* 0x000fe40000100800 */
[----:B------:R-:W-:Y:S01]  /*4210*/  IMAD.HI.U32 R10, R252, R9, RZ ;  /* 0x00000009fc0a7227 */ /* 0x000fe200078e00ff */
[----:B-1----:R-:W-:Y:S01]  /*4220*/  IABS R0, R4 ;  /* 0x0000000400007213 */ /* 0x002fe20000000000 */
[----:B------:R1:W-:Y:S01]  /*4230*/  STL [R1+0x5ac8], R5 ;  /* 0x005ac80501007387 */ /* 0x0003e20000100800 */
[----:B--2---:R-:W-:Y:S01]  /*4240*/  IABS R7, R6 ;  /* 0x0000000600077213 */ /* 0x004fe20000000000 */
[----:B------:R-:W-:-:S02]  /*4250*/  IMAD.MOV R10, RZ, RZ, -R10 ;  /* 0x000000ffff0a7224 */ /* 0x000fc400078e0a0a */
[----:B------:R2:W-:Y:S01]  /*4260*/  STL [R1+0x5ad0], R3 ;  /* 0x005ad00301007387 */ /* 0x0005e20000100800 */
[----:B------:R-:W-:-:S03]  /*4270*/  IMAD.HI.U32 R2, R252, R0, RZ ;  /* 0x00000000fc027227 */ /* 0x000fc600078e00ff */
[----:B------:R3:W-:Y:S01]  /*4280*/  STL [R1+0x5acc], R4 ;  /* 0x005acc0401007387 */ /* 0x0007e20000100800 */
[----:B------:R-:W-:Y:S01]  /*4290*/  IMAD.HI.U32 R8, R252, R7, RZ ;  /* 0x00000007fc087227 */ /* 0x000fe200078e00ff */
[----:B-1----:R-:W-:-:S03]  /*42a0*/  IABS R5, R5 ;  /* 0x0000000500057213 */ /* 0x002fc60000000000 */
[----:B------:R-:W-:Y:S01]  /*42b0*/  IMAD.MOV R8, RZ, RZ, -R8 ;  /* 0x000000ffff087224 */ /* 0x000fe200078e0a08 */
[----:B--2---:R-:W-:Y:S01]  /*42c0*/  IABS R3, R3 ;  /* 0x0000000300037213 */ /* 0x004fe20000000000 */
[----:B------:R-:W-:-:S04]  /*42d0*/  IMAD.HI.U32 R6, R252, R5, RZ ;  /* 0x00000005fc067227 */ /* 0x000fc800078e00ff */
[----:B---3--:R-:W-:-:S04]  /*42e0*/  IMAD.HI.U32 R4, R252, R3, RZ ;  /* 0x00000003fc047227 */ /* 0x008fc800078e00ff */
[----:B------:R-:W-:Y:S01]  /*42f0*/  IMAD.MOV R6, RZ, RZ, -R6 ;  /* 0x000000ffff067224 */ /* 0x000fe200078e0a06 */
[----:B------:R-:W-:Y:S01]  /*4300*/  IADD3 R4, -R4, RZ, RZ ;  /* 0x000000ff04047210 */ /* 0x000fe20007ffe1ff */
[C---:B------:R-:W-:Y:S02]  /*4310*/  IMAD R9, R251.reuse, R10, R9 ;  /* 0x0000000afb097224 */ /* 0x040fe400078e0209 */
[C---:B------:R-:W-:Y:S02]  /*4320*/  IMAD R7, R251.reuse, R8, R7 ;  /* 0x00000008fb077224 */ /* 0x040fe400078e0207 */
[----:B------:R-:W-:Y:S01]  /*4330*/  IMAD.MOV R2, RZ, RZ, -R2 ;  /* 0x000000ffff027224 */ /* 0x000fe200078e0a02 */
[----:B------:R-:W-:Y:S01]  /*4340*/  STL [R1+0x204], R9 ;  /* 0x0002040901007387 */ /* 0x000fe20000100800 */
        /* <DEDUP_REMOVED lines=11> */
[----:B------:R-:W-:Y:S01]  /*4400*/  STL [R1+0x5ac4], R7 ;  /* 0x005ac40701007387 */ /* 0x000fe20000100800 */
[----:B------:R-:W-:Y:S02]  /*4410*/  IABS R8, R7 ;  /* 0x0000000700087213 */ /* 0x000fe40000000000 */
[----:B---3--:R-:W-:Y:S01]  /*4420*/  IADD3 R3, R246, 0x92, RZ ;  /* 0x00000092f6037810 */ /* 0x008fe20007ffe0ff */
[----:B------:R2:W-:Y:S01]  /*4430*/  STL [R1+0x5ad4], R6 ;  /* 0x005ad40601007387 */ /* 0x0005e20000100800 */
[----:B------:R-:W-:Y:S01]  /*4440*/  IABS R236, R5 ;  /* 0x0000000500ec7213 */ /* 0x000fe20000000000 */
[----:B------:R-:W-:Y:S01]  /*4450*/  IMAD.HI.U32 R9, R252, R8, RZ ;  /* 0x00000008fc097227 */ /* 0x000fe200078e00ff */
[----:B-1----:R-:W-:Y:S01]  /*4460*/  IABS R0, R4 ;  /* 0x0000000400007213 */ /* 0x002fe20000000000 */
[----:B------:R-:W-:Y:S02]  /*4470*/  STL [R1+0x5adc], R5 ;  /* 0x005adc0501007387 */ /* 0x000fe40000100800 */
[----:B------:R-:W-:-:S02]  /*4480*/  IMAD.MOV R9, RZ, RZ, -R9 ;  /* 0x000000ffff097224 */ /* 0x000fc400078e0a09 */
[----:B------:R1:W-:Y:S01]  /*4490*/  STL [R1+0x5ad8], R3 ;  /* 0x005ad80301007387 */ /* 0x0003e20000100800 */
[C---:B------:R-:W-:Y:S01]  /*44a0*/  IMAD.HI.U32 R2, R252.reuse, R0, RZ ;  /* 0x00000000fc027227 */ /* 0x040fe200078e00ff */
[----:B--2---:R-:W-:Y:S02]  /*44b0*/  IABS R6, R6 ;  /* 0x0000000600067213 */ /* 0x004fe40000000000 */
[----:B------:R2:W-:Y:S01]  /*44c0*/  STL [R1+0x5ae4], R4 ;  /* 0x005ae40401007387 */ /* 0x0005e20000100800 */
[----:B------:R-:W-:Y:S02]  /*44d0*/  IMAD.MOV R2, RZ, RZ, -R2 ;  /* 0x000000ffff027224 */ /* 0x000fe400078e0a02 */
[----:B------:R-:W-:Y:S01]  /*44e0*/  IMAD.HI.U32 R7, R252, R6, RZ ;  /* 0x00000006fc077227 */ /* 0x000fe200078e00ff */
[----:B-1----:R-:W-:-:S03]  /*44f0*/  IABS R3, R3 ;  /* 0x0000000300037213 */ /* 0x002fc60000000000 */
[----:B------:R-:W-:Y:S02]  /*4500*/  IMAD.MOV R7, RZ, RZ, -R7 ;  /* 0x000000ffff077224 */ /* 0x000fe400078e0a07 */
[----:B------:R-:W-:-:S04]  /*4510*/  IMAD.HI.U32 R5, R252, R236, RZ ;  /* 0x000000ecfc057227 */ /* 0x000fc800078e00ff */
[----:B--2---:R-:W-:Y:S01]  /*4520*/  IMAD.HI.U32 R4, R252, R3, RZ ;  /* 0x00000003fc047227 */ /* 0x004fe200078e00ff */
[----:B------:R-:W-:-:S03]  /*4530*/  IADD3 R5, -R5, RZ, RZ ;  /* 0x000000ff05057210 */ /* 0x000fc60007ffe1ff */
[----:B------:R-:W-:Y:S02]  /*4540*/  IMAD.MOV R4, RZ, RZ, -R4 ;  /* 0x000000ffff047224 */ /* 0x000fe400078e0a04 */
[C---:B------:R-:W-:Y:S02]  /*4550*/  IMAD R8, R251.reuse, R9, R8 ;  /* 0x00000009fb087224 */ /* 0x040fe400078e0208 */
[C---:B------:R-:W-:Y:S01]  /*4560*/  IMAD R6, R251.reuse, R7, R6 ;  /* 0x00000007fb067224 */ /* 0x040fe200078e0206 */
[C---:B------:R-:W-:Y:S01]  /*4570*/  IADD3 R7, R246.reuse, 0x94, RZ ;  /* 0x00000094f6077810 */ /* 0x040fe20007ffe0ff */
[C---:B------:R-:W-:Y:S01]  /*4580*/  IMAD R3, R251.reuse, R4, R3 ;  /* 0x00000004fb037224 */ /* 0x040fe200078e0203 */
[----:B------:R-:W-:Y:S01]  /*4590*/  STL [R1+0x1f0], R8 ;  /* 0x0001f00801007387 */ /* 0x000fe20000100800 */
[C---:B------:R-:W-:Y:S01]  /*45a0*/  IMAD R0, R251.reuse, R2, R0 ;  /* 0x00000002fb007224 */ /* 0x040fe200078e0200 */
[----:B------:R-:W-:Y:S01]  /*45b0*/  IABS R9, R7 ;  /* 0x0000000700097213 */ /* 0x000fe20000000000 */
[----:B------:R-:W-:Y:S01]  /*45c0*/  IMAD R236, R251, R5, R236 ;  /* 0x00000005fbec7224 */ /* 0x000fe200078e02ec */
[----:B------:R1:W-:Y:S01]  /*45d0*/  STL [R1+0x1ec], R6 ;  /* 0x0001ec0601007387 */ /* 0x0003e20000100800 */
[----:B------:R-:W-:-:S02]  /*45e0*/  IADD3 R5, R246, 0x96, RZ ;  /* 0x00000096f6057810 */ /* 0x000fc40007ffe0ff */
[----:B------:R-:W-:Y:S01]  /*45f0*/  IADD3 R4, R246, 0x98, RZ ;  /* 0x00000098f6047810 */ /* 0x000fe20007ffe0ff */
[----:B------:R2:W-:Y:S01]  /*4600*/  STL [R1+0x270], R3 ;  /* 0x0002700301007387 */ /* 0x0005e20000100800 */
[----:B------:R-:W-:-:S03]  /*4610*/  IMAD.HI.U32 R10, R252, R9, RZ ;  /* 0x00000009fc0a7227 */ /* 0x000fc600078e00ff */
[----:B------:R3:W-:Y:S01]  /*4620*/  STL [R1+0x26c], R0 ;  /* 0x00026c0001007387 */ /* 0x0007e20000100800 */
[----:B------:R-:W-:Y:S01]  /*4630*/  IMAD.MOV R10, RZ, RZ, -R10 ;  /* 0x000000ffff0a7224 */ /* 0x000fe200078e0a0a */
[C---:B-1----:R-:W-:Y:S02]  /*4640*/  IADD3 R6, R246.reuse, 0x95, RZ ;  /* 0x00000095f6067810 */ /* 0x042fe40007ffe0ff */
[----:B------:R1:W-:Y:S01]  /*4650*/  STL [R1+0x5ae0], R7 ;  /* 0x005ae00701007387 */ /* 0x0003e20000100800 */
[----:B------:R-:W-:Y:S01]  /*4660*/  IMAD R9, R251, R10, R9 ;  /* 0x0000000afb097224 */ /* 0x000fe200078e0209 */
[----:B--2---:R-:W-:Y:S02]  /*4670*/  IADD3 R3, R246, 0x97, RZ ;  /* 0x00000097f6037810 */ /* 0x004fe40007ffe0ff */
[----:B------:R-:W-:Y:S01]  /*4680*/  STL [R1+0x5aec], R6 ;  /* 0x005aec0601007387 */ /* 0x000fe20000100800 */
[----:B---3--:R-:W-:-:S03]  /*4690*/  IABS R0, R4 ;  /* 0x0000000400007213 */ /* 0x008fc60000000000 */
[----:B------:R2:W-:Y:S01]  /*46a0*/  STL [R1+0x5ae8], R5 ;  /* 0x005ae80501007387 */ /* 0x0005e20000100800 */
[----:B-1----:R-:W-:Y:S01]  /*46b0*/  IABS R7, R6 ;  /* 0x0000000600077213 */ /* 0x002fe20000000000 */
[C---:B------:R-:W-:Y:S02]  /*46c0*/  IMAD.HI.U32 R2, R252.reuse, R0, RZ ;  /* 0x00000000fc027227 */ /* 0x040fe400078e00ff */
[----:B------:R1:W-:Y:S02]  /*46d0*/  STL [R1+0x5af0], R3 ;  /* 0x005af00301007387 */ /* 0x0003e40000100800 */
[----:B------:R-:W-:Y:S02]  /*46e0*/  IMAD.HI.U32 R8, R252, R7, RZ ;  /* 0x00000007fc087227 */ /* 0x000fe400078e00ff */
[----:B------:R3:W-:Y:S01]  /*46f0*/  STL [R1+0x5b04], R4 ;  /* 0x005b040401007387 */ /* 0x0007e20000100800 */
[----:B--2---:R-:W-:Y:S01]  /*4700*/  IABS R5, R5 ;  /* 0x0000000500057213 */ /* 0x004fe20000000000 */
[----:B------:R-:W-:Y:S01]  /*4710*/  IMAD.MOV R2, RZ, RZ, -R2 ;  /* 0x000000ffff027224 */ /* 0x000fe200078e0a02 */
[----:B------:R-:W-:Y:S01]  /*4720*/  IADD3 R8, -R8, RZ, RZ ;  /* 0x000000ff08087210 */ /* 0x000fe20007ffe1ff */
[----:B------:R-:W-:Y:S01]  /*4730*/  STL [R1+0x268], R9 ;  /* 0x0002680901007387 */ /* 0x000fe20000100800 */
[----:B-1----:R-:W-:Y:S01]  /*4740*/  IABS R3, R3 ;  /* 0x0000000300037213 */ /* 0x002fe20000000000 */
[----:B------:R-:W-:-:S04]  /*4750*/  IMAD.HI.U32 R6, R252, R5, RZ ;  /* 0x00000005fc067227 */ /* 0x000fc800078e00ff */
        /* <DEDUP_REMOVED lines=88> */
[----:B------:R-:W-:Y:S01]  /*4ce0*/  STL [R1+0x5b24], R6 ;  /* 0x005b240601007387 */ /* 0x000fe20000100800 */
[----:B-1----:R-:W-:Y:S01]  /*4cf0*/  IABS R0, R4 ;  /* 0x0000000400007213 */ /* 0x002fe20000000000 */
[C---:B------:R-:W-:Y:S02]  /*4d00*/  IMAD.HI.U32 R9, R252.reuse, R235, RZ ;  /* 0x000000ebfc097227 */ /* 0x040fe400078e00ff */
[----:B------:R1:W-:Y:S01]  /*4d10*/  STL [R1+0x5b2c], R5 ;  /* 0x005b2c0501007387 */ /* 0x0003e20000100800 */
[----:B--2---:R-:W-:Y:S01]  /*4d20*/  IABS R7, R6 ;  /* 0x0000000600077213 */ /* 0x004fe20000000000 */
[----:B------:R-:W-:-:S02]  /*4d30*/  IMAD.HI.U32 R2, R252, R0, RZ ;  /* 0x00000000fc027227 */ /* 0x000fc400078e00ff */
[----:B------:R2:W-:Y:S02]  /*4d40*/  STL [R1+0x5b28], R3 ;  /* 0x005b280301007387 */ /* 0x0005e40000100800 */
[C---:B------:R-:W-:Y:S02]  /*4d50*/  IMAD.HI.U32 R8, R252.reuse, R7, RZ ;  /* 0x00000007fc087227 */ /* 0x040fe400078e00ff */
[----:B------:R3:W-:Y:S01]  /*4d60*/  STL [R1+0x5b34], R4 ;  /* 0x005b340401007387 */ /* 0x0007e20000100800 */
[----:B-1----:R-:W-:Y:S01]  /*4d70*/  IABS R5, R5 ;  /* 0x0000000500057213 */ /* 0x002fe20000000000 */
[----:B------:R-:W-:Y:S02]  /*4d80*/  IMAD.MOV R8, RZ, RZ, -R8 ;  /* 0x000000ffff087224 */ /* 0x000fe400078e0a08 */
[----:B------:R-:W-:Y:S01]  /*4d90*/  IMAD.MOV R2, RZ, RZ, -R2 ;  /* 0x000000ffff027224 */ /* 0x000fe200078e0a02 */
[----:B--2---:R-:W-:Y:S01]  /*4da0*/  IABS R3, R3 ;  /* 0x0000000300037213 */ /* 0x004fe20000000000 */
[----:B------:R-:W-:-:S04]  /*4db0*/  IMAD.HI.U32 R6, R252, R5, RZ ;  /* 0x00000005fc067227 */ /* 0x000fc800078e00ff */
[----:B---3--:R-:W-:Y:S01]  /*4dc0*/  IMAD.HI.U32 R4, R252, R3, RZ ;  /* 0x00000003fc047227 */ /* 0x008fe200078e00ff */
[----:B------:R-:W-:-:S03]  /*4dd0*/  IADD3 R6, -R6, RZ, RZ ;  /* 0x000000ff06067210 */ /* 0x000fc60007ffe1ff */
[----:B------:R-:W-:Y:S02]  /*4de0*/  IMAD.MOV R4, RZ, RZ, -R4 ;  /* 0x000000ffff047224 */ /* 0x000fe400078e0a04 */
[C---:B------:R-:W-:Y:S02]  /*4df0*/  IMAD R7, R251.reuse, R8, R7 ;  /* 0x00000008fb077224 */ /* 0x040fe400078e0207 */
[C---:B------:R-:W-:Y:S01]  /*4e00*/  IMAD R5, R251.reuse, R6, R5 ;  /* 0x00000006fb057224 */ /* 0x040fe200078e0205 */
[C---:B------:R-:W-:Y:S01]  /*4e10*/  IADD3 R6, R246.reuse, 0xa9, RZ ;  /* 0x000000a9f6067810 */ /* 0x040fe20007ffe0ff */
[C---:B------:R-:W-:Y:S01]  /*4e20*/  IMAD R3, R251.reuse, R4, R3 ;  /* 0x00000004fb037224 */ /* 0x040fe200078e0203 */
[----:B------:R1:W-:Y:S01]  /*4e30*/  STL [R1+0x2b4], R7 ;  /* 0x0002b40701007387 */ /* 0x0003e20000100800 */
[C---:B------:R-:W-:Y:S01]  /*4e40*/  IMAD R0, R251.reuse, R2, R0 ;  /* 0x00000002fb007224 */ /* 0x040fe200078e0200 */
[C---:B------:R-:W-:Y:S01]  /*4e50*/  IADD3 R4, R246.reuse, 0xac, RZ ;  /* 0x000000acf6047810 */ /* 0x040fe20007ffe0ff */
[----:B------:R-:W-:Y:S01]  /*4e60*/  IMAD.MOV R9, RZ, RZ, -R9 ;  /* 0x000000ffff097224 */ /* 0x000fe200078e0a09 */
[----:B------:R2:W-:Y:S03]  /*4e70*/  STL [R1+0x2b0], R5 ;  /* 0x0002b00501007387 */ /* 0x0005e60000100800 */
[----:B------:R-:W-:Y:S01]  /*4e80*/  IMAD R235, R251, R9, R235 ;  /* 0x00000009fbeb7224 */ /* 0x000fe200078e02eb */
[----:B------:R3:W-:Y:S01]  /*4e90*/  STL [R1+0x2ac], R3 ;  /* 0x0002ac0301007387 */ /* 0x0007e20000100800 */
[----:B-1----:R-:W-:-:S03]  /*4ea0*/  IADD3 R7, R246, 0xa8, RZ ;  /* 0x000000a8f6077810 */ /* 0x002fc60007ffe0ff */
[----:B------:R1:W-:Y:S01]  /*4eb0*/  STL [R1+0x2a8], R0 ;  /* 0x0002a80001007387 */ /* 0x0003e20000100800 */
[----:B------:R-:W-:-:S03]  /*4ec0*/  IABS R9, R7 ;  /* 0x0000000700097213 */ /* 0x000fc60000000000 */
[----:B------:R4:W-:Y:S01]  /*4ed0*/  STL [R1+0x5b30], R7 ;  /* 0x005b300701007387 */ /* 0x0009e20000100800 */
[C---:B--2---:R-:W-:Y:S02]  /*4ee0*/  IADD3 R5, R246.reuse, 0xaa, RZ ;  /* 0x000000aaf6057810 */ /* 0x044fe40007ffe0ff */
[----:B---3--:R-:W-:Y:S01]  /*4ef0*/  IADD3 R3, R246, 0xab, RZ ;  /* 0x000000abf6037810 */ /* 0x008fe20007ffe0ff */
[----:B------:R-:W-:Y:S01]  /*4f00*/  STL [R1+0x5b3c], R6 ;  /* 0x005b3c0601007387 */ /* 0x000fe20000100800 */
[C---:B------:R-:W-:Y:S01]  /*4f10*/  IMAD.HI.U32 R10, R252.reuse, R9, RZ ;  /* 0x00000009fc0a7227 */ /* 0x040fe200078e00ff */
[----:B-1----:R-:W-:Y:S02]  /*4f20*/  IABS R0, R4 ;  /* 0x0000000400007213 */ /* 0x002fe40000000000 */
[----:B------:R1:W-:Y:S01]  /*4f30*/  STL [R1+0x5b38], R5 ;  /* 0x005b380501007387 */ /* 0x0003e20000100800 */
[----:B------:R-:W-:Y:S01]  /*4f40*/  IMAD.MOV R10, RZ, RZ, -R10 ;  /* 0x000000ffff0a7224 */ /* 0x000fe200078e0a0a */
[----:B----4-:R-:W-:Y:S01]  /*4f50*/  IABS R7, R6 ;  /* 0x0000000600077213 */ /* 0x010fe20000000000 */
[C---:B------:R-:W-:Y:S01]  /*4f60*/  IMAD.HI.U32 R2, R252.reuse, R0, RZ ;  /* 0x00000000fc027227 */ /* 0x040fe200078e00ff */
[----:B------:R2:W-:Y:S03]  /*4f70*/  STL [R1+0x5b40], R3 ;  /* 0x005b400301007387 */ /* 0x0005e60000100800 */
[----:B------:R-:W-:Y:S01]  /*4f80*/  IMAD.HI.U32 R8, R252, R7, RZ ;  /* 0x00000007fc087227 */ /* 0x000fe200078e00ff */
[----:B------:R3:W-:Y:S01]  /*4f90*/  STL [R1+0x5b54], R4 ;  /* 0x005b540401007387 */ /* 0x0007e20000100800 */
[----:B-1----:R-:W-:-:S02]  /*4fa0*/  IABS R5, R5 ;  /* 0x0000000500057213 */ /* 0x002fc40000000000 */
[----:B------:R-:W-:Y:S01]  /*4fb0*/  IMAD R9, R251, R10, R9 ;  /* 0x0000000afb097224 */ /* 0x000fe200078e0209 */
[----:B------:R-:W-:Y:S01]  /*4fc0*/  IADD3 R8, -R8, RZ, RZ ;  /* 0x000000ff08087210 */ /* 0x000fe20007ffe1ff */
[----:B------:R-:W-:Y:S01]  /*4fd0*/  IMAD.MOV R2, RZ, RZ, -R2 ;  /* 0x000000ffff027224 */ /* 0x000fe200078e0a02 */
[----:B--2---:R-:W-:Y:S01]  /*4fe0*/  IABS R3, R3 ;  /* 0x0000000300037213 */ /* 0x004fe20000000000 */
[C---:B------:R-:W-:Y:S01]  /*4ff0*/  IMAD.HI.U32 R6, R252.reuse, R5, RZ ;  /* 0x00000005fc067227 */ /* 0x040fe200078e00ff */
[----:B------:R-:W-:Y:S03]  /*5000*/  STL [R1+0x2a4], R9 ;  /* 0x0002a40901007387 */ /* 0x000fe60000100800 */
[----:B---3--:R-:W-:-:S04]  /*5010*/  IMAD.HI.U32 R4, R252, R3, RZ ;  /* 0x00000003fc047227 */ /* 0x008fc800078e00ff */
[----:B------:R-:W-:Y:S02]  /*5020*/  IMAD.MOV R6, RZ, RZ, -R6 ;  /* 0x000000ffff067224 */ /* 0x000fe400078e0a06 */
[C---:B------:R-:W-:Y:S02]  /*5030*/  IMAD R7, R251.reuse, R8, R7 ;  /* 0x00000008fb077224 */ /* 0x040fe400078e0207 */
[----:B------:R-:W-:Y:S02]  /*5040*/  IMAD.MOV R4, RZ, RZ, -R4 ;  /* 0x000000ffff047224 */ /* 0x000fe400078e0a04 */
[C---:B------:R-:W-:Y:S01]  /*5050*/  IMAD R5, R251.reuse, R6, R5 ;  /* 0x00000006fb057224 */ /* 0x040fe200078e0205 */
[----:B------:R1:W-:Y:S01]  /*5060*/  STL [R1+0x2a0], R7 ;  /* 0x0002a00701007387 */ /* 0x0003e20000100800 */
[C---:B------:R-:W-:Y:S01]  /*5070*/  IMAD R3, R251.reuse, R4, R3 ;  /* 0x00000004fb037224 */ /* 0x040fe200078e0203 */
[C---:B------:R-:W-:Y:S01]  /*5080*/  IADD3 R6, R246.reuse, 0xae, RZ ;  /* 0x000000aef6067810 */ /* 0x040fe20007ffe0ff */
[----:B------:R-:W-:Y:S01]  /*5090*/  IMAD R0, R251, R2, R0 ;  /* 0x00000002fb007224 */ /* 0x000fe200078e0200 */
[----:B------:R2:W-:Y:S01]  /*50a0*/  STL [R1+0x29c], R5 ;  /* 0x00029c0501007387 */ /* 0x0005e20000100800 */
[----:B------:R-:W-:-:S03]  /*50b0*/  IADD3 R4, R246, 0xb1, RZ ;  /* 0x000000b1f6047810 */ /* 0x000fc60007ffe0ff */
        /* <DEDUP_REMOVED lines=38> */
[----:B------:R-:W-:-:S03]  /*5320*/  IABS R8, R7 ;  /* 0x0000000700087213 */ /* 0x000fc60000000000 */
[----:B------:R-:W-:Y:S01]  /*5330*/  STL [R1+0x5b50], R7 ;  /* 0x005b500701007387 */ /* 0x000fe20000100800 */
[C---:B--2---:R-:W-:Y:S02]  /*5340*/  IADD3 R5, R246.reuse, 0xb5, RZ ;  /* 0x000000b5f6057810 */ /* 0x044fe40007ffe0ff */
[----:B---3--:R-:W-:Y:S01]  /*5350*/  IADD3 R3, R246, 0xb6, RZ ;  /* 0x000000b6f6037810 */ /* 0x008fe20007ffe0ff */
[----:B------:R2:W-:Y:S01]  /*5360*/  STL [R1+0x5b58], R6 ;  /* 0x005b580601007387 */ /* 0x0005e20000100800 */
[----:B------:R-:W-:Y:S01]  /*5370*/  IMAD.HI.U32 R9, R252, R8, RZ ;  /* 0x00000008fc097227 */ /* 0x000fe200078e00ff */
[----:B------:R-:W-:Y:S02]  /*5380*/  IABS R234, R5 ;  /* 0x0000000500ea7213 */ /* 0x000fe40000000000 */
[----:B------:R3:W-:Y:S01]  /*5390*/  STL [R1+0x5b68], R4 ;  /* 0x005b680401007387 */ /* 0x0007e20000100800 */
[----:B-1----:R-:W-:Y:S01]  /*53a0*/  IABS R0, R3 ;  /* 0x0000000300007213 */ /* 0x002fe20000000000 */
[----:B------:R-:W-:-:S02]  /*53b0*/  IMAD.MOV R9, RZ, RZ, -R9 ;  /* 0x000000ffff097224 */ /* 0x000fc400078e0a09 */
[----:B------:R1:W-:Y:S01]  /*53c0*/  STL [R1+0x5b70], R5 ;  /* 0x005b700501007387 */ /* 0x0003e20000100800 */
[----:B--2---:R-:W-:Y:S01]  /*53d0*/  IABS R6, R6 ;  /* 0x0000000600067213 */ /* 0x004fe20000000000 */
[C---:B------:R-:W-:Y:S02]  /*53e0*/  IMAD.HI.U32 R2, R252.reuse, R0, RZ ;  /* 0x00000000fc027227 */ /* 0x040fe400078e00ff */
[----:B------:R2:W-:Y:S01]  /*53f0*/  STL [R1+0x5b6c], R3 ;  /* 0x005b6c0301007387 */ /* 0x0005e20000100800 */
[----:B---3--:R-:W-:Y:S01]  /*5400*/  IABS R4, R4 ;  /* 0x0000000400047213 */ /* 0x008fe20000000000 */
[----:B------:R-:W-:-:S04]  /*5410*/  IMAD.HI.U32 R7, R252, R6, RZ ;  /* 0x00000006fc077227 */ /* 0x000fc800078e00ff */
[----:B-1----:R-:W-:-:S04]  /*5420*/  IMAD.HI.U32 R5, R252, R4, RZ ;  /* 0x00000004fc057227 */ /* 0x002fc800078e00ff */
[----:B------:R-:W-:Y:S02]  /*5430*/  IMAD.MOV R7, RZ, RZ, -R7 ;  /* 0x000000ffff077224 */ /* 0x000fe400078e0a07 */
[----:B--2---:R-:W-:-:S04]  /*5440*/  IMAD.HI.U32 R3, R252, R234, RZ ;  /* 0x000000eafc037227 */ /* 0x004fc800078e00ff */
[----:B------:R-:W-:Y:S01]  /*5450*/  IMAD.MOV R5, RZ, RZ, -R5 ;  /* 0x000000ffff057224 */ /* 0x000fe200078e0a05 */
[----:B------:R-:W-:Y:S01]  /*5460*/  IADD3 R3, -R3, RZ, RZ ;  /* 0x000000ff03037210 */ /* 0x000fe20007ffe1ff */
[C---:B------:R-:W-:Y:S02]  /*5470*/  IMAD R8, R251.reuse, R9, R8 ;  /* 0x00000009fb087224 */ /* 0x040fe400078e0208 */
[----:B------:R-:W-:Y:S02]  /*5480*/  IMAD.MOV R2, RZ, RZ, -R2 ;  /* 0x000000ffff027224 */ /* 0x000fe400078e0a02 */
[C---:B------:R-:W-:Y:S01]  /*5490*/  IMAD R6, R251.reuse, R7, R6 ;  /* 0x00000007fb067224 */ /* 0x040fe200078e0206 */
[----:B------:R-:W-:Y:S01]  /*54a0*/  STL [R1+0x27c], R8 ;  /* 0x00027c0801007387 */ /* 0x000fe20000100800 */
[C---:B------:R-:W-:Y:S01]  /*54b0*/  IMAD R4, R251.reuse, R5, R4 ;  /* 0x00000005fb047224 */ /* 0x040fe200078e0204 */
[C---:B------:R-:W-:Y:S01]  /*54c0*/  IADD3 R7, R246.reuse, 0xb7, RZ ;  /* 0x000000b7f6077810 */ /* 0x040fe20007ffe0ff */
[C---:B------:R-:W-:Y:S01]  /*54d0*/  IMAD R0, R251.reuse, R2, R0 ;  /* 0x00000002fb007224 */ /* 0x040fe200078e0200 */
[----:B------:R1:W-:Y:S01]  /*54e0*/  STL [R1+0x278], R6 ;  /* 0x0002780601007387 */ /* 0x0003e20000100800 */
[C---:B------:R-:W-:Y:S01]  /*54f0*/  IADD3 R5, R246.reuse, 0xb9, RZ ;  /* 0x000000b9f6057810 */ /* 0x040fe20007ffe0ff */
[----:B------:R-:W-:Y:S01]  /*5500*/  IMAD R234, R251, R3, R234 ;  /* 0x00000003fbea7224 */ /* 0x000fe200078e02ea */
[----:B------:R-:W-:Y:S01]  /*5510*/  IADD3 R3, R246, 0xba, RZ ;  /* 0x000000baf6037810 */ /* 0x000fe20007ffe0ff */
[----:B------:R2:W-:Y:S01]  /*5520*/  STL [R1+0x274], R4 ;  /* 0x0002740401007387 */ /* 0x0005e20000100800 */
[----:B------:R-:W-:-:S03]  /*5530*/  IABS R9, R7 ;  /* 0x0000000700097213 */ /* 0x000fc60000000000 */
[----:B------:R3:W-:Y:S01]  /*5540*/  STL [R1+0x2f8], R0 ;  /* 0x0002f80001007387 */ /* 0x0007e20000100800 */
[----:B-1----:R-:W-:Y:S01]  /*5550*/  IADD3 R6, R246, 0xb8, RZ ;  /* 0x000000b8f6067810 */ /* 0x002fe20007ffe0ff */
[----:B------:R-:W-:Y:S02]  /*5560*/  IMAD.HI.U32 R10, R252, R9, RZ ;  /* 0x00000009fc0a7227 */ /* 0x000fe400078e00ff */
[----:B------:R1:W-:Y:S01]  /*5570*/  STL [R1+0x5b64], R7 ;  /* 0x005b640701007387 */ /* 0x0003e20000100800 */
[----:B--2---:R-:W-:Y:S01]  /*5580*/  IADD3 R4, R246, 0xbb, RZ ;  /* 0x000000bbf6047810 */ /* 0x004fe20007ffe0ff */
[----:B------:R-:W-:Y:S02]  /*5590*/  IMAD.MOV R10, RZ, RZ, -R10 ;  /* 0x000000ffff0a7224 */ /* 0x000fe400078e0a0a */
[----:B------:R-:W-:Y:S01]  /*55a0*/  STL [R1+0x5b74], R6 ;  /* 0x005b740601007387 */ /* 0x000fe20000100800 */
[----:B---3--:R-:W-:Y:S01]  /*55b0*/  IABS R0, R4 ;  /* 0x0000000400007213 */ /* 0x008fe20000000000 */
[----:B------:R-:W-:-:S02]  /*55c0*/  IMAD R9, R251, R10, R9 ;  /* 0x0000000afb097224 */ /* 0x000fc400078e0209 */
[----:B------:R2:W-:Y:S01]  /*55d0*/  STL [R1+0x5b7c], R5 ;  /* 0x005b7c0501007387 */ /* 0x0005e20000100800 */
[----:B-1----:R-:W-:Y:S01]  /*55e0*/  IABS R7, R6 ;  /* 0x0000000600077213 */ /* 0x002fe20000000000 */
[C---:B------:R-:W-:Y:S02]  /*55f0*/  IMAD.HI.U32 R2, R252.reuse, R0, RZ ;  /* 0x00000000fc027227 */ /* 0x040fe400078e00ff */
[----:B------:R1:W-:Y:S02]  /*5600*/  STL [R1+0x5b78], R3 ;  /* 0x005b780301007387 */ /* 0x0003e40000100800 */
[----:B------:R-:W-:Y:S02]  /*5610*/  IMAD.HI.U32 R8, R252, R7, RZ ;  /* 0x00000007fc087227 */ /* 0x000fe400078e00ff */
[----:B------:R3:W-:Y:S01]  /*5620*/  STL [R1+0x5b84], R4 ;  /* 0x005b840401007387 */ /* 0x0007e20000100800 */
[----:B--2---:R-:W-:Y:S01]  /*5630*/  IABS R5, R5 ;  /* 0x0000000500057213 */ /* 0x004fe20000000000 */
[----:B------:R-:W-:-:S02]  /*5640*/  IMAD.MOV R8, RZ, RZ, -R8 ;  /* 0x000000ffff087224 */ /* 0x000fc400078e0a08 */
[----:B------:R-:W-:Y:S01]  /*5650*/  STL [R1+0x2f4], R9 ;  /* 0x0002f40901007387 */ /* 0x000fe20000100800 */
[----:B------:R-:W-:Y:S01]  /*5660*/  IMAD.MOV R2, RZ, RZ, -R2 ;  /* 0x000000ffff027224 */ /* 0x000fe200078e0a02 */
[----:B-1----:R-:W-:Y:S01]  /*5670*/  IABS R3, R3 ;  /* 0x0000000300037213 */ /* 0x002fe20000000000 */
        /* <DEDUP_REMOVED lines=9> */
[----:B------:R-:W-:Y:S01]  /*5710*/  IMAD R0, R251, R2, R0 ;  /* 0x00000002fb007224 */ /* 0x000fe200078e0200 */
[C---:B------:R-:W-:Y:S02]  /*5720*/  IADD3 R4, R246.reuse, 0xc0, RZ ;  /* 0x000000c0f6047810 */ /* 0x040fe40007ffe0ff */
        /* <DEDUP_REMOVED lines=19> */
[----:B------:R-:W-:Y:S01]  /*5860*/  IMAD R9, R251, R10, R9 ;  /* 0x0000000afb097224 */ /* 0x000fe200078e0209 */
[----:B--2---:R-:W-:Y:S01]  /*5870*/  IABS R3, R3 ;  /* 0x0000000300037213 */ /* 0x004fe20000000000 */
[----:B------:R-:W-:Y:S01]  /*5880*/  IMAD.HI.U32 R6, R252, R5, RZ ;  /* 0x00000005fc067227 */ /* 0x000fe200078e00ff */
[----:B------:R-:W-:Y:S02]  /*5890*/  IADD3 R8, -R8, RZ, RZ ;  /* 0x000000ff08087210 */ /* 0x000fe40007ffe1ff */
[----:B------:R-:W-:Y:S01]  /*58a0*/  STL [R1+0x2e0], R9 ;  /* 0x0002e00901007387 */ /* 0x000fe20000100800 */
[----:B---3--:R-:W-:-:S04]  /*58b0*/  IMAD.HI.U32 R4, R252, R3, RZ ;  /* 0x00000003fc047227 */ /* 0x008fc800078e00ff */
[----:B------:R-:W-:Y:S02]  /*58c0*/  IMAD.MOV R6, RZ, RZ, -R6 ;  /* 0x000000ffff067224 */ /* 0x000fe400078e0a06 */
        /* <DEDUP_REMOVED lines=56> */
[----:B------:R1:W-:Y:S02]  /*5c50*/  STL [R1+0x5bb8], R5 ;  /* 0x005bb80501007387 */ /* 0x0003e40000100800 */
[----:B--2---:R-:W-:-:S02]  /*5c60*/  IMAD.HI.U32 R7, R252, R233, RZ ;  /* 0x000000e9fc077227 */ /* 0x004fc400078e00ff */
        /* <DEDUP_REMOVED lines=8> */
[----:B---3--:R-:W-:-:S04]  /*5cf0*/  IMAD.HI.U32 R4, R252, R3, RZ ;  /* 0x00000003fc047227 */ /* 0x008fc800078e00ff */
[----:B------:R-:W-:Y:S01]  /*5d00*/  IMAD.MOV R6, RZ, RZ, -R6 ;  /* 0x000000ffff067224 */ /* 0x000fe200078e0a06 */
[----:B------:R-:W-:Y:S01]  /*5d10*/  IADD3 R4, -R4, RZ, RZ ;  /* 0x000000ff04047210 */ /* 0x000fe20007ffe1ff */
[----:B------:R-:W-:Y:S02]  /*5d20*/  IMAD.MOV R2, RZ, RZ, -R2 ;  /* 0x000000ffff027224 */ /* 0x000fe400078e0a02 */
[C---:B------:R-:W-:Y:S02]  /*5d30*/  IMAD R8, R251.reuse, R9, R8 ;  /* 0x00000009fb087224 */ /* 0x040fe400078e0208 */
[C---:B------:R-:W-:Y:S01]  /*5d40*/  IMAD R5, R251.reuse, R6, R5 ;  /* 0x00000006fb057224 */ /* 0x040fe200078e0205 */
[C---:B------:R-:W-:Y:S01]  /*5d50*/  IADD3 R6, R246.reuse, 0xcc, RZ ;  /* 0x000000ccf6067810 */ /* 0x040fe20007ffe0ff */
[C---:B------:R-:W-:Y:S01]  /*5d60*/  IMAD R3, R251.reuse, R4, R3 ;  /* 0x00000004fb037224 */ /* 0x040fe200078e0203 */
[----:B------:R-:W-:Y:S01]  /*5d70*/  STL [R1+0x2b8], R8 ;  /* 0x0002b80801007387 */ /* 0x000fe20000100800 */
[C---:B------:R-:W-:Y:S01]  /*5d80*/  IMAD R233, R251.reuse, R7, R233 ;  /* 0x00000007fbe97224 */ /* 0x040fe200078e02e9 */
[C---:B------:R-:W-:Y:S01]  /*5d90*/  IADD3 R7, R246.reuse, 0xcb, RZ ;  /* 0x000000cbf6077810 */ /* 0x040fe20007ffe0ff */
[----:B------:R-:W-:Y:S01]  /*5da0*/  IMAD R0, R251, R2, R0 ;  /* 0x00000002fb007224 */ /* 0x000fe200078e0200 */
[----:B------:R1:W-:Y:S01]  /*5db0*/  STL [R1+0x33c], R5 ;  /* 0x00033c0501007387 */ /* 0x0003e20000100800 */
[----:B------:R-:W-:-:S02]  /*5dc0*/  IADD3 R4, R246, 0xcf, RZ ;  /* 0x000000cff6047810 */ /* 0x000fc40007ffe0ff */
[----:B------:R-:W-:Y:S01]  /*5dd0*/  IABS R9, R7 ;  /* 0x0000000700097213 */ /* 0x000fe20000000000 */
[----:B------:R2:W-:Y:S04]  /*5de0*/  STL [R1+0x338], R3 ;  /* 0x0003380301007387 */ /* 0x0005e80000100800 */
[----:B------:R3:W-:Y:S01]  /*5df0*/  STL [R1+0x334], R0 ;  /* 0x0003340001007387 */ /* 0x0007e20000100800 */
[----:B------:R-:W-:Y:S01]  /*5e00*/  IMAD.HI.U32 R10, R252, R9, RZ ;  /* 0x00000009fc0a7227 */ /* 0x000fe200078e00ff */
[C---:B-1----:R-:W-:Y:S02]  /*5e10*/  IADD3 R5, R246.reuse, 0xcd, RZ ;  /* 0x000000cdf6057810 */ /* 0x042fe40007ffe0ff */
[----:B------:R1:W-:Y:S01]  /*5e20*/  STL [R1+0x5bb4], R7 ;  /* 0x005bb40701007387 */ /* 0x0003e20000100800 */
[----:B------:R-:W-:Y:S01]  /*5e30*/  IMAD.MOV R10, RZ, RZ, -R10 ;  /* 0x000000ffff0a7224 */ /* 0x000fe200078e0a0a */
[----:B--2---:R-:W-:-:S02]  /*5e40*/  IADD3 R3, R246, 0xce, RZ ;  /* 0x000000cef6037810 */ /* 0x004fc40007ffe0ff */
[----:B------:R-:W-:Y:S01]  /*5e50*/  STL [R1+0x5bc4], R6 ;  /* 0x005bc40601007387 */ /* 0x000fe20000100800 */
[----:B------:R-:W-:Y:S01]  /*5e60*/  IMAD R9, R251, R10, R9 ;  /* 0x0000000afb097224 */ /* 0x000fe200078e0209 */
[----:B---3--:R-:W-:Y:S02]  /*5e70*/  IABS R0, R4 ;  /* 0x0000000400007213 */ /* 0x008fe40000000000 */
[----:B------:R2:W-:Y:S01]  /*5e80*/  STL [R1+0x5bcc], R5 ;  /* 0x005bcc0501007387 */ /* 0x0005e20000100800 */
[----:B-1----:R-:W-:Y:S02]  /*5e90*/  IABS R7, R6 ;  /* 0x0000000600077213 */ /* 0x002fe40000000000 */
[C---:B------:R-:W-:Y:S01]  /*5ea0*/  IMAD.HI.U32 R2, R252.reuse, R0, RZ ;  /* 0x00000000fc027227 */ /* 0x040fe200078e00ff */
[----:B------:R1:W-:Y:S03]  /*5eb0*/  STL [R1+0x5bc8], R3 ;  /* 0x005bc80301007387 */ /* 0x0003e60000100800 */
[----:B------:R-:W-:Y:S01]  /*5ec0*/  IMAD.HI.U32 R8, R252, R7, RZ ;  /* 0x00000007fc087227 */ /* 0x000fe200078e00ff */
[----:B------:R3:W-:Y:S01]  /*5ed0*/  STL [R1+0x5bd4], R4 ;  /* 0x005bd40401007387 */ /* 0x0007e20000100800 */
[----:B--2---:R-:W-:-:S02]  /*5ee0*/  IABS R5, R5 ;  /* 0x0000000500057213 */ /* 0x004fc40000000000 */
[----:B------:R-:W-:Y:S01]  /*5ef0*/  IMAD.MOV R8, RZ, RZ, -R8 ;  /* 0x000000ffff087224 */ /* 0x000fe200078e0a08 */
        /* <DEDUP_REMOVED lines=40> */
[C---:B------:R-:W-:Y:S02]  /*6180*/  IMAD R7, R251.reuse, R8, R7 ;  /* 0x00000008fb077224 */ /* 0x040fe400078e0207 */
[----:B------:R-:W-:Y:S02]  /*6190*/  IMAD.MOV R6, RZ, RZ, -R6 ;  /* 0x000000ffff067224 */ /* 0x000fe400078e0a06 */
[----:B------:R-:W-:Y:S01]  /*61a0*/  IMAD.MOV R4, RZ, RZ, -R4 ;  /* 0x000000ffff047224 */ /* 0x000fe200078e0a04 */
[----:B------:R1:W-:Y:S01]  /*61b0*/  STL [R1+0x318], R7 ;  /* 0x0003180701007387 */ /* 0x0003e20000100800 */
[C---:B------:R-:W-:Y:S01]  /*61c0*/  IMAD R5, R251.reuse, R6, R5 ;  /* 0x00000006fb057224 */ /* 0x040fe200078e0205 */
[C---:B------:R-:W-:Y:S01]  /*61d0*/  IADD3 R6, R246.reuse, 0xd6, RZ ;  /* 0x000000d6f6067810 */ /* 0x040fe20007ffe0ff */
[C---:B------:R-:W-:Y:S01]  /*61e0*/  IMAD R3, R251.reuse, R4, R3 ;  /* 0x00000004fb037224 */ /* 0x040fe200078e0203 */
[C---:B------:R-:W-:Y:S01]  /*61f0*/  IADD3 R4, R246.reuse, 0xd7, RZ ;  /* 0x000000d7f6047810 */ /* 0x040fe20007ffe0ff */
[----:B------:R-:W-:Y:S01]  /*6200*/  IMAD R0, R251, R2, R0 ;  /* 0x00000002fb007224 */ /* 0x000fe200078e0200 */
[----:B------:R2:W-:Y:S01]  /*6210*/  STL [R1+0x314], R5 ;  /* 0x0003140501007387 */ /* 0x0005e20000100800 */
[----:B-1----:R-:W-:-:S03]  /*6220*/  IADD3 R7, R246, 0xd5, RZ ;  /* 0x000000d5f6077810 */ /* 0x002fc60007ffe0ff */
[----:B------:R1:W-:Y:S01]  /*6230*/  STL [R1+0x310], R3 ;  /* 0x0003100301007387 */ /* 0x0003e20000100800 */
[----:B------:R-:W-:-:S03]  /*6240*/  IABS R8, R7 ;  /* 0x0000000700087213 */ /* 0x000fc60000000000 */
[----:B------:R-:W-:Y:S01]  /*6250*/  STL [R1+0x30c], R0 ;  /* 0x00030c0001007387 */ /* 0x000fe20000100800 */
[----:B--2---:R-:W-:-:S03]  /*6260*/  IADD3 R5, R246, 0xd8, RZ ;  /* 0x000000d8f6057810 */ /* 0x004fc60007ffe0ff */
[----:B------:R-:W-:Y:S01]  /*6270*/  STL [R1+0x5be8], R7 ;  /* 0x005be80701007387 */ /* 0x000fe20000100800 */
[----:B------:R-:W-:Y:S01]  /*6280*/  IMAD.HI.U32 R9, R252, R8, RZ ;  /* 0x00000008fc097227 */ /* 0x000fe200078e00ff */
[----:B-1----:R-:W-:Y:S02]  /*6290*/  IADD3 R3, R246, 0xd9, RZ ;  /* 0x000000d9f6037810 */ /* 0x002fe40007ffe0ff */
[----:B------:R1:W-:Y:S01]  /*62a0*/  STL [R1+0x5be4], R6 ;  /* 0x005be40601007387 */ /* 0x0003e20000100800 */
[----:B------:R-:W-:Y:S02]  /*62b0*/  IABS R2, R5 ;  /* 0x0000000500027213 */ /* 0x000fe40000000000 */
[----:B------:R-:W-:Y:S01]  /*62c0*/  IADD3 R9, -R9, RZ, RZ ;  /* 0x000000ff09097210 */ /* 0x000fe20007ffe1ff */
[----:B------:R2:W-:Y:S01]  /*62d0*/  STL [R1+0x5bec], R4 ;  /* 0x005bec0401007387 */ /* 0x0005e20000100800 */
[----:B------:R-:W-:-:S03]  /*62e0*/  IABS R232, R3 ;  /* 0x0000000300e87213 */ /* 0x000fc60000000000 */
[----:B------:R3:W-:Y:S01]  /*62f0*/  STL [R1+0x5bfc], R5 ;  /* 0x005bfc0501007387 */ /* 0x0007e20000100800 */
[----:B------:R-:W-:Y:S01]  /*6300*/  IMAD R8, R251, R9, R8 ;  /* 0x00000009fb087224 */ /* 0x000fe200078e0208 */
[----:B-1----:R-:W-:Y:S01]  /*6310*/  IABS R6, R6 ;  /* 0x0000000600067213 */ /* 0x002fe20000000000 */
[C---:B------:R-:W-:Y:S01]  /*6320*/  IMAD.HI.U32 R0, R252.reuse, R232, RZ ;  /* 0x000000e8fc007227 */ /* 0x040fe200078e00ff */
[----:B------:R1:W-:Y:S01]  /*6330*/  STL [R1+0x5c00], R3 ;  /* 0x005c000301007387 */ /* 0x0003e20000100800 */
[----:B--2---:R-:W-:Y:S02]  /*6340*/  IABS R4, R4 ;  /* 0x0000000400047213 */ /* 0x004fe40000000000 */
[----:B------:R-:W-:Y:S01]  /*6350*/  IMAD.HI.U32 R7, R252, R6, RZ ;  /* 0x00000006fc077227 */ /* 0x000fe200078e00ff */
[----:B------:R2:W-:Y:S01]  /*6360*/  STL [R1+0x308], R8 ;  /* 0x0003080801007387 */ /* 0x0005e20000100800 */
[----:B------:R-:W-:Y:S02]  /*6370*/  IADD3 R0, -R0, RZ, RZ ;  /* 0x000000ff00007210 */ /* 0x000fe40007ffe1ff */
[----:B---3--:R-:W-:-:S04]  /*6380*/  IMAD.HI.U32 R5, R252, R4, RZ ;  /* 0x00000004fc057227 */ /* 0x008fc800078e00ff */
[----:B-1----:R-:W-:Y:S01]  /*6390*/  IMAD.HI.U32 R3, R252, R2, RZ ;  /* 0x00000002fc037227 */ /* 0x002fe200078e00ff */
[----:B--2---:R-:W-:-:S03]  /*63a0*/  IADD3 R8, R246, 0xda, RZ ;  /* 0x000000daf6087810 */ /* 0x004fc60007ffe0ff */
[----:B------:R-:W-:Y:S02]  /*63b0*/  IMAD.MOV R7, RZ, RZ, -R7 ;  /* 0x000000ffff077224 */ /* 0x000fe400078e0a07 */
[----:B------:R-:W-:Y:S01]  /*63c0*/  IMAD.MOV R5, RZ, RZ, -R5 ;  /* 0x000000ffff057224 */ /* 0x000fe200078e0a05 */
[----:B------:R-:W-:Y:S01]  /*63d0*/  IABS R9, R8 ;  /* 0x0000000800097213 */ /* 0x000fe20000000000 */
[----:B------:R-:W-:Y:S02]  /*63e0*/  IMAD.MOV R3, RZ, RZ, -R3 ;  /* 0x000000ffff037224 */ /* 0x000fe400078e0a03 */
[C---:B------:R-:W-:Y:S01]  /*63f0*/  IMAD R6, R251.reuse, R7, R6 ;  /* 0x00000007fb067224 */ /* 0x040fe200078e0206 */
[C---:B------:R-:W-:Y:S01]  /*6400*/  IADD3 R7, R246.reuse, 0xdb, RZ ;  /* 0x000000dbf6077810 */ /* 0x040fe20007ffe0ff */
[C---:B------:R-:W-:Y:S01]  /*6410*/  IMAD R4, R251.reuse, R5, R4 ;  /* 0x00000005fb047224 */ /* 0x040fe200078e0204 */
[----:B------:R-:W-:Y:S01]  /*6420*/  IADD3 R5, R246, 0xdc, RZ ;  /* 0x000000dcf6057810 */ /* 0x000fe20007ffe0ff */
[C---:B------:R-:W-:Y:S01]  /*6430*/  IMAD R2, R251.reuse, R3, R2 ;  /* 0x00000003fb027224 */ /* 0x040fe200078e0202 */
[----:B------:R1:W-:Y:S01]  /*6440*/  STL [R1+0x304], R6 ;  /* 0x0003040601007387 */ /* 0x0003e20000100800 */
[----:B------:R-:W-:-:S02]  /*6450*/  IMAD R232, R251, R0, R232 ;  /* 0x00000000fbe87224 */ /* 0x000fc400078e02e8 */
[----:B------:R-:W-:Y:S01]  /*6460*/  IMAD.HI.U32 R10, R252, R9, RZ ;  /* 0x00000009fc0a7227 */ /* 0x000fe200078e00ff */
[----:B------:R2:W-:Y:S03]  /*6470*/  STL [R1+0x300], R4 ;  /* 0x0003000401007387 */ /* 0x0005e60000100800 */
        /* <DEDUP_REMOVED lines=18> */
[----:B----4-:R-:W-:-:S04]  /*65a0*/  IMAD.HI.U32 R6, R252, R5, RZ ;  /* 0x00000005fc067227 */ /* 0x010fc800078e00ff */
[----:B-1----:R-:W-:-:S04]  /*65b0*/  IMAD.HI.U32 R4, R252, R3, RZ ;  /* 0x00000003fc047227 */ /* 0x002fc800078e00ff */
[----:B------:R-:W-:Y:S01]  /*65c0*/  IMAD.MOV R8, RZ, RZ, -R8 ;  /* 0x000000ffff087224 */ /* 0x000fe200078e0a08 */
[----:B------:R-:W-:Y:S01]  /*65d0*/  IADD3 R4, -R4, RZ, RZ ;  /* 0x000000ff04047210 */ /* 0x000fe20007ffe1ff */
        /* <DEDUP_REMOVED lines=30> */
[----:B---3--:R-:W-:Y:S01]  /*67c0*/  IMAD.HI.U32 R4, R252, R3, RZ ;  /* 0x00000003fc047227 */ /* 0x008fe200078e00ff */
[----:B------:R-:W-:-:S03]  /*67d0*/  IADD3 R6, -R6, RZ, RZ ;  /* 0x000000ff06067210 */ /* 0x000fc60007ffe1ff */
[C---:B------:R-:W-:Y:S02]  /*67e0*/  IMAD R9, R251.reuse, R10, R9 ;  /* 0x0000000afb097224 */ /* 0x040fe400078e0209 */
[----:B------:R-:W-:Y:S02]  /*67f0*/  IMAD.MOV R4, RZ, RZ, -R4 ;  /* 0x000000ffff047224 */ /* 0x000fe400078e0a04 */
[C---:B------:R-:W-:Y:S01]  /*6800*/  IMAD R7, R251.reuse, R8, R7 ;  /* 0x00000008fb077224 */ /* 0x040fe200078e0207 */
[----:B------:R-:W-:Y:S01]  /*6810*/  STL [R1+0x36c], R9 ;  /* 0x00036c0901007387 */ /* 0x000fe20000100800 */
        /* <DEDUP_REMOVED lines=48> */
[----:B------:R-:W-:Y:S01]  /*6b20*/  STL [R1+0x5c38], R7 ;  /* 0x005c380701007387 */ /* 0x000fe20000100800 */
[----:B---3--:R-:W-:Y:S02]  /*6b30*/  IADD3 R3, R246, 0xec, RZ ;  /* 0x000000ecf6037810 */ /* 0x008fe40007ffe0ff */
[----:B------:R-:W-:Y:S01]  /*6b40*/  IABS R231, R5 ;  /* 0x0000000500e77213 */ /* 0x000fe20000000000 */
[----:B------:R2:W-:Y:S01]  /*6b50*/  STL [R1+0x5c34], R6 ;  /* 0x005c340601007387 */ /* 0x0005e20000100800 */
[----:B------:R-:W-:Y:S01]  /*6b60*/  IMAD.HI.U32 R9, R252, R8, RZ ;  /* 0x00000008fc097227 */ /* 0x000fe200078e00ff */
[----:B-1----:R-:W-:-:S02]  /*6b70*/  IABS R0, R4 ;  /* 0x0000000400007213 */ /* 0x002fc40000000000 */
[----:B------:R1:W-:Y:S02]  /*6b80*/  STL [R1+0x5c3c], R5 ;  /* 0x005c3c0501007387 */ /* 0x0003e40000100800 */
[----:B------:R-:W-:Y:S01]  /*6b90*/  IADD3 R9, -R9, RZ, RZ ;  /* 0x000000ff09097210 */ /* 0x000fe20007ffe1ff */
[----:B------:R-:W-:Y:S01]  /*6ba0*/  IMAD.HI.U32 R2, R252, R0, RZ ;  /* 0x00000000fc027227 */ /* 0x000fe200078e00ff */
[----:B------:R3:W-:Y:S01]  /*6bb0*/  STL [R1+0x5c4c], R3 ;  /* 0x005c4c0301007387 */ /* 0x0007e20000100800 */
[----:B--2---:R-:W-:Y:S02]  /*6bc0*/  IABS R6, R6 ;  /* 0x0000000600067213 */ /* 0x004fe40000000000 */
[----:B------:R-:W-:Y:S01]  /*6bd0*/  IMAD R8, R251, R9, R8 ;  /* 0x00000009fb087224 */ /* 0x000fe200078e0208 */
[----:B------:R2:W-:Y:S01]  /*6be0*/  STL [R1+0x5c50], R4 ;  /* 0x005c500401007387 */ /* 0x0005e20000100800 */
[----:B------:R-:W-:Y:S01]  /*6bf0*/  IADD3 R2, -R2, RZ, RZ ;  /* 0x000000ff02027210 */ /* 0x000fe20007ffe1ff */
[----:B-1----:R-:W-:-:S02]  /*6c00*/  IMAD.HI.U32 R5, R252, R231, RZ ;  /* 0x000000e7fc057227 */ /* 0x002fc400078e00ff */
[----:B------:R-:W-:Y:S01]  /*6c10*/  STL [R1+0x344], R8 ;  /* 0x0003440801007387 */ /* 0x000fe20000100800 */
[----:B---3--:R-:W-:Y:S01]  /*6c20*/  IABS R3, R3 ;  /* 0x0000000300037213 */ /* 0x008fe20000000000 */
[----:B------:R-:W-:-:S04]  /*6c30*/  IMAD.HI.U32 R7, R252, R6, RZ ;  /* 0x00000006fc077227 */ /* 0x000fc800078e00ff */
[----:B--2---:R-:W-:-:S04]  /*6c40*/  IMAD.HI.U32 R4, R252, R3, RZ ;  /* 0x00000003fc047227 */ /* 0x004fc800078e00ff */
[----:B------:R-:W-:Y:S02]  /*6c50*/  IMAD.MOV R5, RZ, RZ, -R5 ;  /* 0x000000ffff057224 */ /* 0x000fe400078e0a05 */
[----:B------:R-:W-:Y:S02]  /*6c60*/  IMAD.MOV R7, RZ, RZ, -R7 ;  /* 0x000000ffff077224 */ /* 0x000fe400078e0a07 */
[----:B------:R-:W-:Y:S02]  /*6c70*/  IMAD.MOV R4, RZ, RZ, -R4 ;  /* 0x000000ffff047224 */ /* 0x000fe400078e0a04 */
[C---:B------:R-:W-:Y:S01]  /*6c80*/  IMAD R231, R251.reuse, R5, R231 ;  /* 0x00000005fbe77224 */ /* 0x040fe200078e02e7 */
[C---:B------:R-:W-:Y:S01]  /*6c90*/  IADD3 R5, R246.reuse, 0xf0, RZ ;  /* 0x000000f0f6057810 */ /* 0x040fe20007ffe0ff */
[C---:B------:R-:W-:Y:S01]  /*6ca0*/  IMAD R6, R251.reuse, R7, R6 ;  /* 0x00000007fb067224 */ /* 0x040fe200078e0206 */
[----:B------:R-:W-:Y:S01]  /*6cb0*/  IADD3 R7, R246, 0xee, RZ ;  /* 0x000000eef6077810 */ /* 0x000fe20007ffe0ff */
[C---:B------:R-:W-:Y:S01]  /*6cc0*/  IMAD R3, R251.reuse, R4, R3 ;  /* 0x00000004fb037224 */ /* 0x040fe200078e0203 */
[----:B------:R-:W-:Y:S01]  /*6cd0*/  STL [R1+0x63ec], R231 ;  /* 0x0063ece701007387 */ /* 0x000fe20000100800 */
[----:B------:R-:W-:Y:S01]  /*6ce0*/  IMAD R0, R251, R2, R0 ;  /* 0x00000002fb007224 */ /* 0x000fe200078e0200 */
[----:B------:R-:W-:-:S02]  /*6cf0*/  IABS R9, R7 ;  /* 0x0000000700097213 */ /* 0x000fc40000000000 */
[----:B------:R1:W-:Y:S01]  /*6d00*/  STL [R1+0x340], R6 ;  /* 0x0003400601007387 */ /* 0x0003e20000100800 */
[----:B------:R-:W-:Y:S02]  /*6d10*/  IADD3 R4, R246, 0xf2, RZ ;  /* 0x000000f2f6047810 */ /* 0x000fe40007ffe0ff */
[----:B------:R-:W-:Y:S01]  /*6d20*/  IMAD.HI.U32 R10, R252, R9, RZ ;  /* 0x00000009fc0a7227 */ /* 0x000fe200078e00ff */
[----:B------:R2:W-:Y:S03]  /*6d30*/  STL [R1+0x3b4], R3 ;  /* 0x0003b40301007387 */ /* 0x0005e60000100800 */
[----:B------:R-:W-:Y:S01]  /*6d40*/  IMAD.MOV R10, RZ, RZ, -R10 ;  /* 0x000000ffff0a7224 */ /* 0x000fe200078e0a0a */
[----:B------:R3:W-:Y:S01]  /*6d50*/  STL [R1+0x3b0], R0 ;  /* 0x0003b00001007387 */ /* 0x0007e20000100800 */
[C---:B-1----:R-:W-:Y:S02]  /*6d60*/  IADD3 R6, R246.reuse, 0xef, RZ ;  /* 0x000000eff6067810 */ /* 0x042fe40007ffe0ff */
[----:B------:R-:W-:Y:S01]  /*6d70*/  IMAD R9, R251, R10, R9 ;  /* 0x0000000afb097224 */ /* 0x000fe200078e0209 */
[----:B------:R1:W-:Y:S01]  /*6d80*/  STL [R1+0x5c40], R7 ;  /* 0x005c400701007387 */ /* 0x0003e20000100800 */
[----:B--2---:R-:W-:-:S03]  /*6d90*/  IADD3 R3, R246, 0xf1, RZ ;  /* 0x000000f1f6037810 */ /* 0x004fc60007ffe0ff */
        /* <DEDUP_REMOVED lines=14> */
[----:B---3--:R-:W-:-:S04]  /*6e80*/  IMAD.HI.U32 R4, R252, R3, RZ ;  /* 0x00000003fc047227 */ /* 0x008fc800078e00ff */
[----:B------:R-:W-:Y:S01]  /*6e90*/  IMAD.MOV R6, RZ, RZ, -R6 ;  /* 0x000000ffff067224 */ /* 0x000fe200078e0a06 */
[----:B------:R-:W-:Y:S01]  /*6ea0*/  IADD3 R4, -R4, RZ, RZ ;  /* 0x000000ff04047210 */ /* 0x000fe20007ffe1ff */
        /* <DEDUP_REMOVED lines=11> */
[C---:B--2---:R-:W-:Y:S02]  /*6f60*/  IADD3 R5, R246.reuse, 0xf3, RZ ;  /* 0x000000f3f6057810 */ /* 0x044fe40007ffe0ff */
[----:B------:R-:W-:Y:S02]  /*6f70*/  IABS R2, R7 ;  /* 0x0000000700027213 */ /* 0x000fe40000000000 */
[----:B---3--:R-:W-:Y:S01]  /*6f80*/  IADD3 R3, R246, 0xf5, RZ ;  /* 0x000000f5f6037810 */ /* 0x008fe20007ffe0ff */
[----:B------:R2:W-:Y:S02]  /*6f90*/  STL [R1+0x5c54], R5 ;  /* 0x005c540501007387 */ /* 0x0005e40000100800 */
[----:B------:R-:W-:Y:S01]  /*6fa0*/  IMAD.HI.U32 R9, R252, R2, RZ ;  /* 0x00000002fc097227 */ /* 0x000fe200078e00ff */
[----:B-1----:R-:W-:Y:S01]  /*6fb0*/  IABS R0, R6 ;  /* 0x0000000600007213 */ /* 0x002fe20000000000 */
[----:B------:R1:W-:Y:S02]  /*6fc0*/  STL [R1+0x5c64], R4 ;  /* 0x005c640401007387 */ /* 0x0003e40000100800 */
[----:B------:R-:W-:-:S02]  /*6fd0*/  IMAD.MOV R9, RZ, RZ, -R9 ;  /* 0x000000ffff097224 */ /* 0x000fc400078e0a09 */
[----:B------:R3:W-:Y:S01]  /*6fe0*/  STL [R1+0x5c6c], R3 ;  /* 0x005c6c0301007387 */ /* 0x0007e20000100800 */
[----:B------:R-:W-:Y:S01]  /*6ff0*/  IMAD.HI.U32 R10, R252, R0, RZ ;  /* 0x00000000fc0a7227 */ /* 0x000fe200078e00ff */
[----:B--2---:R-:W-:Y:S02]  /*7000*/  IABS R5, R5 ;  /* 0x0000000500057213 */ /* 0x004fe40000000000 */
[----:B------:R2:W-:Y:S01]  /*7010*/  STL [R1+0x5c68], R7 ;  /* 0x005c680701007387 */ /* 0x0005e20000100800 */
[----:B------:R-:W-:Y:S01]  /*7020*/  IMAD.MOV R10, RZ, RZ, -R10 ;  /* 0x000000ffff0a7224 */ /* 0x000fe200078e0a0a */
[----:B-1----:R-:W-:Y:S01]  /*7030*/  IABS R4, R4 ;  /* 0x0000000400047213 */ /* 0x002fe20000000000 */
[C---:B------:R-:W-:Y:S01]  /*7040*/  IMAD R2, R251.reuse, R9, R2 ;  /* 0x00000009fb027224 */ /* 0x040fe200078e0202 */
[----:B------:R1:W-:Y:S01]  /*7050*/  STL [R1+0x5c74], R6 ;  /* 0x005c740601007387 */ /* 0x0003e20000100800 */
[----:B------:R-:W-:Y:S01]  /*7060*/  IMAD R0, R251, R10, R0 ;  /* 0x0000000afb007224 */ /* 0x000fe200078e0200 */
[----:B---3--:R-:W-:-:S02]  /*7070*/  IABS R3, R3 ;  /* 0x0000000300037213 */ /* 0x008fc40000000000 */
[----:B------:R-:W-:Y:S01]  /*7080*/  IADD3 R10, R246, 0xfe, RZ ;  /* 0x000000fef60a7810 */ /* 0x000fe20007ffe0ff */
[----:B--2---:R-:W-:Y:S01]  /*7090*/  IMAD.HI.U32 R7, R252, R4, RZ ;  /* 0x00000004fc077227 */ /* 0x004fe200078e00ff */
[----:B------:R-:W-:Y:S02]  /*70a0*/  IADD3 R9, R246, 0xff, RZ ;  /* 0x000000fff6097810 */ /* 0x000fe40007ffe0ff */
[----:B------:R-:W-:Y:S01]  /*70b0*/  IABS R225, R10 ;  /* 0x0000000a00e17213 */ /* 0x000fe20000000000 */
[----:B-1----:R-:W-:Y:S01]  /*70c0*/  IMAD.HI.U32 R6, R252, R5, RZ ;  /* 0x00000005fc067227 */ /* 0x002fe200078e00ff */
[----:B------:R-:W-:-:S03]  /*70d0*/  IABS R224, R9 ;  /* 0x0000000900e07213 */ /* 0x000fc60000000000 */
[----:B------:R-:W-:-:S04]  /*70e0*/  IMAD.HI.U32 R8, R252, R3, RZ ;  /* 0x00000003fc087227 */ /* 0x000fc800078e00ff */
[----:B------:R-:W-:Y:S01]  /*70f0*/  IMAD.MOV R6, RZ, RZ, -R6 ;  /* 0x000000ffff067224 */ /* 0x000fe200078e0a06 */
[----:B------:R-:W-:Y:S01]  /*7100*/  IADD3 R8, -R8, RZ, RZ ;  /* 0x000000ff08087210 */ /* 0x000fe20007ffe1ff */
[----:B------:R-:W-:Y:S02]  /*7110*/  IMAD.MOV R7, RZ, RZ, -R7 ;  /* 0x000000ffff077224 */ /* 0x000fe400078e0a07 */
[C---:B------:R-:W-:Y:S01]  /*7120*/  IMAD R5, R251.reuse, R6, R5 ;  /* 0x00000006fb057224 */ /* 0x040fe200078e0205 */
[C---:B------:R-:W-:Y:S01]  /*7130*/  IADD3 R6, R246.reuse, 0xf8, RZ ;  /* 0x000000f8f6067810 */ /* 0x040fe20007ffe0ff */
[C---:B------:R-:W-:Y:S01]  /*7140*/  IMAD R4, R251.reuse, R7, R4 ;  /* 0x00000007fb047224 */ /* 0x040fe200078e0204 */
[C---:B------:R-:W-:Y:S01]  /*7150*/  IADD3 R7, R246.reuse, 0x101, RZ ;  /* 0x00000101f6077810 */ /* 0x040fe20007ffe0ff */
[----:B------:R-:W-:Y:S01]  /*7160*/  IMAD R3, R251, R8, R3 ;  /* 0x00000008fb037224 */ /* 0x000fe200078e0203 */
[----:B------:R1:W-:Y:S01]  /*7170*/  STL [R1+0x398], R5 ;  /* 0x0003980501007387 */ /* 0x0003e20000100800 */
[----:B------:R-:W-:-:S02]  /*7180*/  IADD3 R8, R246, 0x100, RZ ;  /* 0x00000100f6087810 */ /* 0x000fc40007ffe0ff */
[----:B------:R-:W-:Y:S01]  /*7190*/  IABS R222, R7 ;  /* 0x0000000700de7213 */ /* 0x000fe20000000000 */
        /* <DEDUP_REMOVED lines=8> */
[C---:B---3--:R-:W-:Y:S01]  /*7220*/  IADD3 R3, R246.reuse, 0xfb, RZ ;  /* 0x000000fbf6037810 */ /* 0x048fe20007ffe0ff */
[----:B------:R-:W-:Y:S01]  /*7230*/  STL [R1+0x5c70], R6 ;  /* 0x005c700601007387 */ /* 0x000fe20000100800 */
[----:B------:R-:W-:Y:S02]  /*7240*/  IABS R229, R4 ;  /* 0x0000000400e57213 */ /* 0x000fe40000000000 */
[----:B-1----:R-:W-:Y:S01]  /*7250*/  IADD3 R2, R246, 0xfc, RZ ;  /* 0x000000fcf6027810 */ /* 0x002fe20007ffe0ff */
[----:B------:R1:W-:Y:S01]  /*7260*/  STL [R1+0x5c7c], R5 ;  /* 0x005c7c0501007387 */ /* 0x0003e20000100800 */
[----:B------:R-:W-:Y:S02]  /*7270*/  IABS R228, R3 ;  /* 0x0000000300e47213 */ /* 0x000fe40000000000 */
[----:B--2---:R-:W-:Y:S01]  /*7280*/  IABS R0, R6 ;  /* 0x0000000600007213 */ /* 0x004fe20000000000 */
[----:B------:R2:W-:Y:S01]  /*7290*/  STL [R1+0x5c78], R4 ;  /* 0x005c780401007387 */ /* 0x0005e20000100800 */
[----:B------:R-:W-:-:S03]  /*72a0*/  IABS R227, R2 ;  /* 0x0000000200e37213 */ /* 0x000fc60000000000 */
[----:B------:R3:W-:Y:S01]  /*72b0*/  STL [R1+0x5c80], R3 ;  /* 0x005c800301007387 */ /* 0x0007e20000100800 */
[----:B-1----:R-:W-:-:S03]  /*72c0*/  IMAD.HI.U32 R5, R252, R228, RZ ;  /* 0x000000e4fc057227 */ /* 0x002fc600078e00ff */
[----:B------:R1:W-:Y:S01]  /*72d0*/  STL [R1+0x5c94], R2 ;  /* 0x005c940201007387 */ /* 0x0003e20000100800 */
[----:B--2---:R-:W-:-:S04]  /*72e0*/  IMAD.HI.U32 R4, R252, R229, RZ ;  /* 0x000000e5fc047227 */ /* 0x004fc800078e00ff */
[----:B---3--:R-:W-:-:S04]  /*72f0*/  IMAD.HI.U32 R3, R252, R230, RZ ;  /* 0x000000e6fc037227 */ /* 0x008fc800078e00ff */
[----:B-1----:R-:W-:Y:S01]  /*7300*/  IMAD.HI.U32 R2, R252, R0, RZ ;  /* 0x00000000fc027227 */ /* 0x002fe200078e00ff */
[----:B------:R-:W-:-:S03]  /*7310*/  IADD3 R3, -R3, RZ, RZ ;  /* 0x000000ff03037210 */ /* 0x000fc60007ffe1ff */
[----:B------:R-:W-:Y:S02]  /*7320*/  IMAD.MOV R2, RZ, RZ, -R2 ;  /* 0x000000ffff027224 */ /* 0x000fe400078e0a02 */
[----:B------:R-:W-:-:S04]  /*7330*/  IMAD.HI.U32 R6, R252, R227, RZ ;  /* 0x000000e3fc067227 */ /* 0x000fc800078e00ff */
[C---:B------:R-:W-:Y:S02]  /*7340*/  IMAD R230, R251.reuse, R3, R230 ;  /* 0x00000003fbe67224 */ /* 0x040fe400078e02e6 */
[----:B------:R-:W-:Y:S02]  /*7350*/  IMAD.MOV R4, RZ, RZ, -R4 ;  /* 0x000000ffff047224 */ /* 0x000fe400078e0a04 */
[C---:B------:R-:W-:Y:S01]  /*7360*/  IMAD R0, R251.reuse, R2, R0 ;  /* 0x00000002fb007224 */ /* 0x040fe200078e0200 */
[----:B------:R-:W-:Y:S01]  /*7370*/  STL [R1+0x63c0], R230 ;  /* 0x0063c0e601007387 */ /* 0x000fe20000100800 */
[----:B------:R-:W-:Y:S02]  /*7380*/  IMAD.MOV R5, RZ, RZ, -R5 ;  /* 0x000000ffff057224 */ /* 0x000fe400078e0a05 */
[----:B------:R-:W-:Y:S01]  /*7390*/  IMAD.MOV R6, RZ, RZ, -R6 ;  /* 0x000000ffff067224 */ /* 0x000fe200078e0a06 */
[----:B------:R1:W-:Y:S01]  /*73a0*/  STL [R1+0x384], R0 ;  /* 0x0003840001007387 */ /* 0x0003e20000100800 */
[----:B------:R-:W-:-:S02]  /*73b0*/  IMAD R229, R251, R4, R229 ;  /* 0x00000004fbe57224 */ /* 0x000fc400078e02e5 */
[C---:B------:R-:W-:Y:S02]  /*73c0*/  IMAD R228, R251.reuse, R5, R228 ;  /* 0x00000005fbe47224 */ /* 0x040fe400078e02e4 */
[----:B------:R-:W-:Y:S01]  /*73d0*/  IMAD R227, R251, R6, R227 ;  /* 0x00000006fbe37224 */ /* 0x000fe200078e02e3 */
[----:B------:R-:W-:Y:S01]  /*73e0*/  STL [R1+0x63c4], R229 ;  /* 0x0063c4e501007387 */ /* 0x000fe20000100800 */
[----:B------:R-:W-:Y:S01]  /*73f0*/  IMAD.HI.U32 R2, R252, R225, RZ ;  /* 0x000000e1fc027227 */ /* 0x000fe200078e00ff */
[----:B------:R-:W-:Y:S02]  /*7400*/  IADD3 R6, R246, 0x106, RZ ;  /* 0x00000106f6067810 */ /* 0x000fe40007ffe0ff */
[----:B------:R-:W-:Y:S01]  /*7410*/  STL [R1+0x63c8], R228 ;  /* 0x0063c8e401007387 */ /* 0x000fe20000100800 */
[C---:B-1----:R-:W-:Y:S01]  /*7420*/  IMAD.HI.U32 R0, R252.reuse, R226, RZ ;  /* 0x000000e2fc007227 */ /* 0x042fe200078e00ff */
[----:B------:R-:W-:Y:S02]  /*7430*/  IABS R217, R6 ;  /* 0x0000000600d97213 */ /* 0x000fe40000000000 */
[----:B------:R-:W-:Y:S01]  /*7440*/  STL [R1+0x63cc], R227 ;  /* 0x0063cce301007387 */ /* 0x000fe20000100800 */
[----:B------:R-:W-:Y:S01]  /*7450*/  IMAD.HI.U32 R3, R252, R224, RZ ;  /* 0x000000e0fc037227 */ /* 0x000fe200078e00ff */
[----:B------:R-:W-:-:S02]  /*7460*/  IADD3 R0, -R0, RZ, RZ ;  /* 0x000000ff00007210 */ /* 0x000fc40007ffe1ff */
[----:B------:R-:W-:Y:S01]  /*7470*/  STL [R1+0x5c88], R11 ;  /* 0x005c880b01007387 */ /* 0x000fe20000100800 */
[----:B------:R-:W-:-:S03]  /*7480*/  IMAD.HI.U32 R5, R252, R222, RZ ;  /* 0x000000defc057227 */ /* 0x000fc600078e00ff */
[----:B------:R1:W-:Y:S01]  /*7490*/  STL [R1+0x5c84], R10 ;  /* 0x005c840a01007387 */ /* 0x0003e20000100800 */
[----:B------:R-:W-:Y:S01]  /*74a0*/  IMAD.HI.U32 R4, R252, R223, RZ ;  /* 0x000000dffc047227 */ /* 0x000fe200078e00ff */
[----:B------:R-:W-:Y:S02]  /*74b0*/  IADD3 R5, -R5, RZ, RZ ;  /* 0x000000ff05057210 */ /* 0x000fe40007ffe1ff */
[----:B------:R2:W-:Y:S01]  /*74c0*/  STL [R1+0x5c8c], R9 ;  /* 0x005c8c0901007387 */ /* 0x0005e20000100800 */
[----:B------:R-:W-:Y:S02]  /*74d0*/  IMAD.MOV R2, RZ, RZ, -R2 ;  /* 0x000000ffff027224 */ /* 0x000fe400078e0a02 */
[----:B------:R-:W-:Y:S01]  /*74e0*/  IMAD.MOV R3, RZ, RZ, -R3 ;  /* 0x000000ffff037224 */ /* 0x000fe200078e0a03 */
[----:B------:R3:W-:Y:S01]  /*74f0*/  STL [R1+0x5c9c], R8 ;  /* 0x005c9c0801007387 */ /* 0x0007e20000100800 */
[----:B------:R-:W-:Y:S01]  /*7500*/  IMAD.MOV R4, RZ, RZ, -R4 ;  /* 0x000000ffff047224 */ /* 0x000fe200078e0a04 */
[C---:B-1----:R-:W-:Y:S01]  /*7510*/  IADD3 R10, R246.reuse, 0x102, RZ ;  /* 0x00000102f60a7810 */ /* 0x042fe20007ffe0ff */
[C---:B------:R-:W-:Y:S01]  /*7520*/  IMAD R226, R251.reuse, R0, R226 ;  /* 0x00000000fbe27224 */ /* 0x040fe200078e02e2 */
[----:B------:R1:W-:Y:S01]  /*7530*/  STL [R1+0x5ca0], R7 ;  /* 0x005ca00701007387 */ /* 0x0003e20000100800 */
[C---:B------:R-:W-:Y:S01]  /*7540*/  IMAD R225, R251.reuse, R2, R225 ;  /* 0x00000002fbe17224 */ /* 0x040fe200078e02e1 */
[C---:B--2---:R-:W-:Y:S01]  /*7550*/  IADD3 R9, R246.reuse, 0x103, RZ ;  /* 0x00000103f6097810 */ /* 0x044fe20007ffe0ff */
[C---:B------:R-:W-:Y:S01]  /*7560*/  IMAD R224, R251.reuse, R3, R224 ;  /* 0x00000003fbe07224 */ /* 0x040fe200078e02e0 */
[----:B------:R-:W-:Y:S01]  /*7570*/  IABS R221, R10 ;  /* 0x0000000a00dd7213 */ /* 0x000fe20000000000 */
[C---:B------:R-:W-:Y:S01]  /*7580*/  IMAD R223, R251.reuse, R4, R223 ;  /* 0x00000004fbdf7224 */ /* 0x040fe200078e02df */
[----:B---3--:R-:W-:Y:S01]  /*7590*/  IADD3 R8, R246, 0x104, RZ ;  /* 0x00000104f6087810 */ /* 0x008fe20007ffe0ff */
[----:B------:R-:W-:Y:S01]  /*75a0*/  IMAD R222, R251, R5, R222 ;  /* 0x00000005fbde7224 */ /* 0x000fe200078e02de */
[----:B------:R-:W-:Y:S01]  /*75b0*/  STL [R1+0x63d0], R226 ;  /* 0x0063d0e201007387 */ /* 0x000fe20000100800 */
[----:B------:R-:W-:Y:S01]  /*75c0*/  IABS R220, R9 ;  /* 0x0000000900dc7213 */ /* 0x000fe20000000000 */
[----:B------:R-:W-:Y:S01]  /*75d0*/  IMAD.HI.U32 R0, R252, R221, RZ ;  /* 0x000000ddfc007227 */ /* 0x000fe200078e00ff */
[----:B-1----:R-:W-:Y:S01]  /*75e0*/  IADD3 R7, R246, 0x105, RZ ;  /* 0x00000105f6077810 */ /* 0x002fe20007ffe0ff */
[----:B------:R-:W-:Y:S01]  /*75f0*/  STL [R1+0x63ac], R225 ;  /* 0x0063ace101007387 */ /* 0x000fe20000100800 */
[----:B------:R-:W-:Y:S01]  /*7600*/  IABS R219, R8 ;  /* 0x0000000800db7213 */ /* 0x000fe20000000000 */
[C---:B------:R-:W-:Y:S01]  /*7610*/  IMAD.HI.U32 R2, R252.reuse, R220, RZ ;  /* 0x000000dcfc027227 */ /* 0x040fe200078e00ff */
[----:B------:R-:W-:Y:S01]  /*7620*/  IABS R218, R7 ;  /* 0x0000000700da7213 */ /* 0x000fe20000000000 */
[----:B------:R-:W-:Y:S02]  /*7630*/  STL [R1+0x63b0], R224 ;  /* 0x0063b0e001007387 */ /* 0x000fe40000100800 */
[----:B------:R-:W-:-:S02]  /*7640*/  IMAD.HI.U32 R3, R252, R219, RZ ;  /* 0x000000dbfc037227 */ /* 0x000fc400078e00ff */
[----:B------:R-:W-:Y:S02]  /*7650*/  STL [R1+0x63b4], R223 ;  /* 0x0063b4df01007387 */ /* 0x000fe40000100800 */
[C---:B------:R-:W-:Y:S02]  /*7660*/  IMAD.HI.U32 R4, R252.reuse, R218, RZ ;  /* 0x000000dafc047227 */ /* 0x040fe400078e00ff */
[----:B------:R-:W-:Y:S02]  /*7670*/  STL [R1+0x63b8], R222 ;  /* 0x0063b8de01007387 */ /* 0x000fe40000100800 */
[----:B------:R-:W-:Y:S01]  /*7680*/  IMAD.HI.U32 R5, R252, R217, RZ ;  /* 0x000000d9fc057227 */ /* 0x000fe200078e00ff */
[----:B------:R-:W-:Y:S01]  /*7690*/  IADD3 R4, -R4, RZ, RZ ;  /* 0x000000ff04047210 */ /* 0x000fe20007ffe1ff */
[----:B------:R1:W-:Y:S02]  /*76a0*/  STL [R1+0x5c90], R10 ;  /* 0x005c900a01007387 */ /* 0x0003e40000100800 */
[----:B------:R-:W-:-:S02]  /*76b0*/  IMAD.MOV R0, RZ, RZ, -R0 ;  /* 0x000000ffff007224 */ /* 0x000fc400078e0a00 */
        /* <DEDUP_REMOVED lines=11> */
[----:B------:R2:W-:Y:S01]  /*7770*/  STL [R1+0x5cac], R6 ;  /* 0x005cac0601007387 */ /* 0x0005e20000100800 */
[----:B------:R-:W-:Y:S01]  /*7780*/  IABS R216, R10 ;  /* 0x0000000a00d87213 */ /* 0x000fe20000000000 */
[C---:B------:R-:W-:Y:S01]  /*7790*/  IMAD R218, R251.reuse, R4, R218 ;  /* 0x00000004fbda7224 */ /* 0x040fe200078e02da */
[C---:B---3--:R-:W-:Y:S01]  /*77a0*/  IADD3 R8, R246.reuse, 0x109, RZ ;  /* 0x00000109f6087810 */ /* 0x048fe20007ffe0ff */
[----:B------:R-:W-:Y:S01]  /*77b0*/  IMAD R217, R251, R5, R217 ;  /* 0x00000005fbd97224 */ /* 0x000fe200078e02d9 */
[----:B------:R-:W-:Y:S01]  /*77c0*/  IABS R215, R9 ;  /* 0x0000000900d77213 */ /* 0x000fe20000000000 */
[----:B------:R-:W-:Y:S01]  /*77d0*/  STL [R1+0x63bc], R221 ;  /* 0x0063bcdd01007387 */ /* 0x000fe20000100800 */
[----:B-1----:R-:W-:Y:S01]  /*77e0*/  IADD3 R7, R246, 0x10a, RZ ;  /* 0x0000010af6077810 */ /* 0x002fe20007ffe0ff */
[----:B------:R-:W-:Y:S01]  /*77f0*/  IMAD.HI.U32 R0, R252, R216, RZ ;  /* 0x000000d8fc007227 */ /* 0x000fe200078e00ff */
[----:B------:R-:W-:Y:S01]  /*7800*/  IABS R214, R8 ;  /* 0x0000000800d67213 */ /* 0x000fe20000000000 */
[----:B------:R-:W-:Y:S01]  /*7810*/  STL [R1+0x63d4], R220 ;  /* 0x0063d4dc01007387 */ /* 0x000fe20000100800 */
[----:B--2---:R-:W-:Y:S01]  /*7820*/  IADD3 R6, R246, 0x10b, RZ ;  /* 0x0000010bf6067810 */ /* 0x004fe20007ffe0ff */
[C---:B------:R-:W-:Y:S01]  /*7830*/  IMAD.HI.U32 R2, R252.reuse, R215, RZ ;  /* 0x000000d7fc027227 */ /* 0x040fe200078e00ff */
[----:B------:R-:W-:Y:S01]  /*7840*/  IABS R213, R7 ;  /* 0x0000000700d57213 */ /* 0x000fe20000000000 */
[----:B------:R-:W-:Y:S01]  /*7850*/  STL [R1+0x63a8], R219 ;  /* 0x0063a8db01007387 */ /* 0x000fe20000100800 */
[----:B------:R-:W-:Y:S01]  /*7860*/  IABS R212, R6 ;  /* 0x0000000600d47213 */ /* 0x000fe20000000000 */
[----:B------:R-:W-:-:S02]  /*7870*/  IMAD.HI.U32 R3, R252, R214, RZ ;  /* 0x000000d6fc037227 */ /* 0x000fc400078e00ff */
[----:B------:R-:W-:Y:S02]  /*7880*/  STL [R1+0x63d8], R218 ;  /* 0x0063d8da01007387 */ /* 0x000fe40000100800 */
[C---:B------:R-:W-:Y:S01]  /*7890*/  IMAD.HI.U32 R4, R252.reuse, R213, RZ ;  /* 0x000000d5fc047227 */ /* 0x040fe200078e00ff */
[----:B------:R-:W-:Y:S01]  /*78a0*/  IADD3 R3, -R3, RZ, RZ ;  /* 0x000000ff03037210 */ /* 0x000fe20007ffe1ff */
[----:B------:R-:W-:Y:S02]  /*78b0*/  STL [R1+0x63a0], R217 ;  /* 0x0063a0d901007387 */ /* 0x000fe40000100800 */
[----:B------:R-:W-:Y:S02]  /*78c0*/  IMAD.HI.U32 R5, R252, R212, RZ ;  /* 0x000000d4fc057227 */ /* 0x000fe400078e00ff */
[----:B------:R1:W-:Y:S02]  /*78d0*/  STL [R1+0x5ca4], R10 ;  /* 0x005ca40a01007387 */ /* 0x0003e40000100800 */
[----:B------:R-:W-:-:S02]  /*78e0*/  IMAD.MOV R0, RZ, RZ, -R0 ;  /* 0x000000ffff007224 */ /* 0x000fc400078e0a00 */
[----:B------:R-:W-:Y:S01]  /*78f0*/  IMAD.MOV R2, RZ, RZ, -R2 ;  /* 0x000000ffff027224 */ /* 0x000fe200078e0a02 */
[----:B------:R2:W-:Y:S01]  /*7900*/  STL [R1+0x5cb4], R9 ;  /* 0x005cb40901007387 */ /* 0x0005e20000100800 */
[----:B------:R-:W-:Y:S02]  /*7910*/  IMAD.MOV R4, RZ, RZ, -R4 ;  /* 0x000000ffff047224 */ /* 0x000fe400078e0a04 */
[----:B------:R-:W-:Y:S01]  /*7920*/  IMAD.MOV R5, RZ, RZ, -R5 ;  /* 0x000000ffff057224 */ /* 0x000fe200078e0a05 */
[----:B------:R3:W-:Y:S01]  /*7930*/  STL [R1+0x5cbc], R8 ;  /* 0x005cbc0801007387 */ /* 0x0007e20000100800 */
[C---:B-1----:R-:W-:Y:S01]  /*7940*/  IADD3 R10, R246.reuse, 0x10c, RZ ;  /* 0x0000010cf60a7810 */ /* 0x042fe20007ffe0ff */
[C---:B------:R-:W-:Y:S02]  /*7950*/  IMAD R216, R251.reuse, R0, R216 ;  /* 0x00000000fbd87224 */ /* 0x040fe400078e02d8 */
[C---:B------:R-:W-:Y:S01]  /*7960*/  IMAD R215, R251.reuse, R2, R215 ;  /* 0x00000002fbd77224 */ /* 0x040fe200078e02d7 */
[----:B------:R-:W-:Y:S01]  /*7970*/  IABS R211, R10 ;  /* 0x0000000a00d37213 */ /* 0x000fe20000000000 */
[C---:B------:R-:W-:Y:S01]  /*7980*/  IMAD R214, R251.reuse, R3, R214 ;  /* 0x00000003fbd67224 */ /* 0x040fe200078e02d6 */
[----:B------:R1:W-:Y:S01]  /*7990*/  STL [R1+0x5cb8], R7 ;  /* 0x005cb80701007387 */ /* 0x0003e20000100800 */
[C---:B------:R-:W-:Y:S01]  /*79a0*/  IMAD R213, R251.reuse, R4, R213 ;  /* 0x00000004fbd57224 */ /* 0x040fe200078e02d5 */
[----:B--2---:R-:W-:Y:S01]  /*79b0*/  IADD3 R9, R246, 0x10d, RZ ;  /* 0x0000010df6097810 */ /* 0x004fe20007ffe0ff */
[----:B------:R-:W-:Y:S01]  /*79c0*/  IMAD R212, R251, R5, R212 ;  /* 0x00000005fbd47224 */ /* 0x000fe200078e02d4 */
[----:B------:R2:W-:Y:S01]  /*79d0*/  STL [R1+0x5cc4], R6 ;  /* 0x005cc40601007387 */ /* 0x0005e20000100800 */
[----:B------:R-:W-:Y:S01]  /*79e0*/  IMAD.HI.U32 R0, R252, R211, RZ ;  /* 0x000000d3fc007227 */ /* 0x000fe200078e00ff */
[----:B---3--:R-:W-:-:S02]  /*79f0*/  IADD3 R8, R246, 0x10e, RZ ;  /* 0x0000010ef6087810 */ /* 0x008fc40007ffe0ff */
[----:B------:R-:W-:Y:S01]  /*7a00*/  STL [R1+0x63a4], R216 ;  /* 0x0063a4d801007387 */ /* 0x000fe20000100800 */
[----:B------:R-:W-:Y:S01]  /*7a10*/  IMAD.MOV R0, RZ, RZ, -R0 ;  /* 0x000000ffff007224 */ /* 0x000fe200078e0a00 */
[C---:B-1----:R-:W-:Y:S02]  /*7a20*/  IADD3 R7, R246.reuse, 0x10f, RZ ;  /* 0x0000010ff6077810 */ /* 0x042fe40007ffe0ff */
[----:B------:R-:W-:Y:S01]  /*7a30*/  STL [R1+0x63dc], R215 ;  /* 0x0063dcd701007387 */ /* 0x000fe20000100800 */
[----:B------:R-:W-:Y:S01]  /*7a40*/  IMAD R211, R251, R0, R211 ;  /* 0x00000000fbd37224 */ /* 0x000fe200078e02d3 */
[----:B--2---:R-:W-:Y:S02]  /*7a50*/  IADD3 R6, R246, 0x110, RZ ;  /* 0x00000110f6067810 */ /* 0x004fe40007ffe0ff */
[----:B------:R-:W-:Y:S01]  /*7a60*/  STL [R1+0x63e0], R214 ;  /* 0x0063e0d601007387 */ /* 0x000fe20000100800 */
[----:B------:R-:W-:Y:S02]  /*7a70*/  IABS R210, R9 ;  /* 0x0000000900d27213 */ /* 0x000fe40000000000 */
[----:B------:R-:W-:Y:S01]  /*7a80*/  IABS R207, R6 ;  /* 0x0000000600cf7213 */ /* 0x000fe20000000000 */
[----:B------:R-:W-:Y:S01]  /*7a90*/  STL [R1+0x63e4], R213 ;  /* 0x0063e4d501007387 */ /* 0x000fe20000100800 */
[----:B------:R-:W-:Y:S01]  /*7aa0*/  IABS R209, R8 ;  /* 0x0000000800d17213 */ /* 0x000fe20000000000 */
[C---:B------:R-:W-:Y:S01]  /*7ab0*/  IMAD.HI.U32 R2, R252.reuse, R210, RZ ;  /* 0x000000d2fc027227 */ /* 0x040fe200078e00ff */
[----:B------:R-:W-:Y:S01]  /*7ac0*/  IABS R208, R7 ;  /* 0x0000000700d07213 */ /* 0x000fe20000000000 */
[----:B------:R-:W-:Y:S02]  /*7ad0*/  STL [R1+0x63e8], R212 ;  /* 0x0063e8d401007387 */ /* 0x000fe40000100800 */
[----:B------:R-:W-:Y:S01]  /*7ae0*/  IMAD.HI.U32 R5, R252, R207, RZ ;  /* 0x000000cffc057227 */ /* 0x000fe200078e00ff */
[----:B------:R-:W-:Y:S01]  /*7af0*/  IADD3 R2, -R2, RZ, RZ ;  /* 0x000000ff02027210 */ /* 0x000fe20007ffe1ff */
[----:B------:R1:W-:Y:S02]  /*7b00*/  STL [R1+0x5cc0], R10 ;  /* 0x005cc00a01007387 */ /* 0x0003e40000100800 */
[----:B------:R-:W-:-:S02]  /*7b10*/  IMAD.MOV R5, RZ, RZ, -R5 ;  /* 0x000000ffff057224 */ /* 0x000fc400078e0a05 */
[----:B------:R2:W-:Y:S01]  /*7b20*/  STL [R1+0x5ccc], R9 ;  /* 0x005ccc0901007387 */ /* 0x0005e20000100800 */
[----:B------:R-:W-:-:S03]  /*7b30*/  IMAD.HI.U32 R3, R252, R209, RZ ;  /* 0x000000d1fc037227 */ /* 0x000fc600078e00ff */
[----:B------:R3:W-:Y:S01]  /*7b40*/  STL [R1+0x5cc8], R8 ;  /* 0x005cc80801007387 */ /* 0x0007e20000100800 */
[C---:B------:R-:W-:Y:S01]  /*7b50*/  IMAD R207, R251.reuse, R5, R207 ;  /* 0x00000005fbcf7224 */ /* 0x040fe200078e02cf */
[----:B-1----:R-:W-:Y:S01]  /*7b60*/  IADD3 R10, R246, 0x111, RZ ;  /* 0x00000111f60a7810 */ /* 0x002fe20007ffe0ff */
[----:B------:R-:W-:Y:S01]  /*7b70*/  IMAD.MOV R3, RZ, RZ, -R3 ;  /* 0x000000ffff037224 */ /* 0x000fe200078e0a03 */
[----:B------:R1:W-:Y:S01]  /*7b80*/  STL [R1+0x5cd0], R7 ;  /* 0x005cd00701007387 */ /* 0x0003e20000100800 */
[----:B------:R-:W-:Y:S01]  /*7b90*/  IMAD.HI.U32 R4, R252, R208, RZ ;  /* 0x000000d0fc047227 */ /* 0x000fe200078e00ff */
[----:B------:R-:W-:Y:S02]  /*7ba0*/  IABS R206, R10 ;  /* 0x0000000a00ce7213 */ /* 0x000fe40000000000 */
[----:B------:R4:W-:Y:S01]  /*7bb0*/  STL [R1+0x5ce4], R6 ;  /* 0x005ce40601007387 */ /* 0x0009e20000100800 */
[C---:B--2---:R-:W-:Y:S01]  /*7bc0*/  IADD3 R9, R246.reuse, 0x112, RZ ;  /* 0x00000112f6097810 */ /* 0x044fe20007ffe0ff */
[----:B------:R-:W-:Y:S01]  /*7bd0*/  IMAD R209, R251, R3, R209 ;  /* 0x00000003fbd17224 */ /* 0x000fe200078e02d1 */
[----:B---3--:R-:W-:Y:S01]  /*7be0*/  IADD3 R8, R246, 0x113, RZ ;  /* 0x00000113f6087810 */ /* 0x008fe20007ffe0ff */
[----:B------:R-:W-:Y:S01]  /*7bf0*/  STL [R1+0x63f0], R211 ;  /* 0x0063f0d301007387 */ /* 0x000fe20000100800 */
[----:B------:R-:W-:Y:S01]  /*7c00*/  IMAD.HI.U32 R0, R252, R206, RZ ;  /* 0x000000cefc007227 */ /* 0x000fe200078e00ff */
[----:B-1----:R-:W-:-:S02]  /*7c10*/  IADD3 R7, R246, 0x114, RZ ;  /* 0x00000114f6077810 */ /* 0x002fc40007ffe0ff */
[----:B------:R1:W-:Y:S01]  /*7c20*/  STL [R1+0x5cd8], R10 ;  /* 0x005cd80a01007387 */ /* 0x0003e20000100800 */
[----:B------:R-:W-:Y:S01]  /*7c30*/  IABS R205, R9 ;  /* 0x0000000900cd7213 */ /* 0x000fe20000000000 */
[C---:B------:R-:W-:Y:S01]  /*7c40*/  IMAD R210, R251.reuse, R2, R210 ;  /* 0x00000002fbd27224 */ /* 0x040fe200078e02d2 */
[----:B----4-:R-:W-:Y:S01]  /*7c50*/  IADD3 R6, R246, 0x115, RZ ;  /* 0x00000115f6067810 */ /* 0x010fe20007ffe0ff */
[----:B------:R2:W-:Y:S01]  /*7c60*/  STL [R1+0x5cd4], R9 ;  /* 0x005cd40901007387 */ /* 0x0005e20000100800 */
[----:B------:R-:W-:Y:S01]  /*7c70*/  IADD3 R0, -R0, RZ, RZ ;  /* 0x000000ff00007210 */ /* 0x000fe20007ffe1ff */
[----:B------:R-:W-:Y:S01]  /*7c80*/  IMAD.HI.U32 R2, R252, R205, RZ ;  /* 0x000000cdfc027227 */ /* 0x000fe200078e00ff */
[----:B------:R-:W-:Y:S01]  /*7c90*/  IABS R202, R6 ;  /* 0x0000000600ca7213 */ /* 0x000fe20000000000 */
[----:B------:R3:W-:Y:S01]  /*7ca0*/  STL [R1+0x5cdc], R8 ;  /* 0x005cdc0801007387 */ /* 0x0007e20000100800 */
[----:B------:R-:W-:Y:S01]  /*7cb0*/  IABS R204, R8 ;  /* 0x0000000800cc7213 */ /* 0x000fe20000000000 */
[----:B------:R-:W-:Y:S01]  /*7cc0*/  IMAD R206, R251, R0, R206 ;  /* 0x00000000fbce7224 */ /* 0x000fe200078e02ce */
[----:B-1----:R-:W-:Y:S01]  /*7cd0*/  IADD3 R10, R246, 0x116, RZ ;  /* 0x00000116f60a7810 */ /* 0x002fe20007ffe0ff */
[----:B------:R1:W-:Y:S01]  /*7ce0*/  STL [R1+0x5cec], R7 ;  /* 0x005cec0701007387 */ /* 0x0003e20000100800 */
[----:B------:R-:W-:Y:S01]  /*7cf0*/  IMAD.HI.U32 R5, R252, R202, RZ ;  /* 0x000000cafc057227 */ /* 0x000fe200078e00ff */
[----:B--2---:R-:W-:-:S02]  /*7d00*/  IADD3 R9, R246, 0x117, RZ ;  /* 0x00000117f6097810 */ /* 0x004fc40007ffe0ff */
[----:B------:R2:W-:Y:S01]  /*7d10*/  STL [R1+0x5cf0], R6 ;  /* 0x005cf00601007387 */ /* 0x0005e20000100800 */
[----:B------:R-:W-:Y:S01]  /*7d20*/  IABS R201, R10 ;  /* 0x0000000a00c97213 */ /* 0x000fe20000000000 */
[----:B------:R-:W-:Y:S01]  /*7d30*/  IMAD.HI.U32 R3, R252, R204, RZ ;  /* 0x000000ccfc037227 */ /* 0x000fe200078e00ff */
[----:B------:R-:W-:Y:S01]  /*7d40*/  IABS R203, R7 ;  /* 0x0000000700cb7213 */ /* 0x000fe20000000000 */
[----:B------:R4:W-:Y:S01]  /*7d50*/  STL [R1+0x5ce0], R10 ;  /* 0x005ce00a01007387 */ /* 0x0009e20000100800 */
[----:B---3--:R-:W-:Y:S01]  /*7d60*/  IADD3 R8, R246, 0x118, RZ ;  /* 0x00000118f6087810 */ /* 0x008fe20007ffe0ff */
[----:B------:R-:W-:Y:S01]  /*7d70*/  IMAD.HI.U32 R0, R252, R201, RZ ;  /* 0x000000c9fc007227 */ /* 0x000fe200078e00ff */
[C---:B-1----:R-:W-:Y:S01]  /*7d80*/  IADD3 R7, R246.reuse, 0x119, RZ ;  /* 0x00000119f6077810 */ /* 0x042fe20007ffe0ff */
[----:B------:R1:W-:Y:S01]  /*7d90*/  STL [R1+0x5ce8], R9 ;  /* 0x005ce80901007387 */ /* 0x0003e20000100800 */
[----:B------:R-:W-:Y:S01]  /*7da0*/  IADD3 R5, -R5, RZ, RZ ;  /* 0x000000ff05057210 */ /* 0x000fe20007ffe1ff */
[----:B------:R-:W-:Y:S01]  /*7db0*/  IMAD.MOV R0, RZ, RZ, -R0 ;  /* 0x000000ffff007224 */ /* 0x000fe200078e0a00 */
[C---:B--2---:R-:W-:Y:S01]  /*7dc0*/  IADD3 R6, R246.reuse, 0x11a, RZ ;  /* 0x0000011af6067810 */ /* 0x044fe20007ffe0ff */
[----:B------:R2:W-:Y:S01]  /*7dd0*/  STL [R1+0x5cf8], R8 ;  /* 0x005cf80801007387 */ /* 0x0005e20000100800 */
[----:B------:R-:W-:Y:S01]  /*7de0*/  IABS R200, R9 ;  /* 0x0000000900c87213 */ /* 0x000fe20000000000 */
[C---:B------:R-:W-:Y:S01]  /*7df0*/  IMAD R202, R251.reuse, R5, R202 ;  /* 0x00000005fbca7224 */ /* 0x040fe200078e02ca */
[----:B------:R-:W-:Y:S01]  /*7e00*/  IABS R197, R6 ;  /* 0x0000000600c57213 */ /* 0x000fe20000000000 */
[----:B------:R3:W-:Y:S01]  /*7e10*/  STL [R1+0x5d00], R7 ;  /* 0x005d000701007387 */ /* 0x0007e20000100800 */
[----:B----4-:R-:W-:Y:S01]  /*7e20*/  IADD3 R10, R246, 0x11b, RZ ;  /* 0x0000011bf60a7810 */ /* 0x010fe20007ffe0ff */
[C---:B------:R-:W-:Y:S01]  /*7e30*/  IMAD R201, R251.reuse, R0, R201 ;  /* 0x00000000fbc97224 */ /* 0x040fe200078e02c9 */
[----:B------:R-:W-:Y:S01]  /*7e40*/  IABS R199, R8 ;  /* 0x0000000800c77213 */ /* 0x000fe20000000000 */
[----:B------:R4:W-:Y:S01]  /*7e50*/  STL [R1+0x5cfc], R6 ;  /* 0x005cfc0601007387 */ /* 0x0009e20000100800 */
[----:B------:R-:W-:Y:S01]  /*7e60*/  IABS R196, R10 ;  /* 0x0000000a00c47213 */ /* 0x000fe20000000000 */
[----:B------:R-:W-:Y:S01]  /*7e70*/  IMAD.HI.U32 R5, R252, R197, RZ ;  /* 0x000000c5fc057227 */ /* 0x000fe200078e00ff */
[C---:B-1----:R-:W-:Y:S01]  /*7e80*/  IADD3 R9, R246.reuse, 0x11c, RZ ;  /* 0x0000011cf6097810 */ /* 0x042fe20007ffe0ff */
[----:B------:R1:W-:Y:S01]  /*7e90*/  STL [R1+0x5cf4], R10 ;  /* 0x005cf40a01007387 */ /* 0x0003e20000100800 */
[----:B------:R-:W-:Y:S01]  /*7ea0*/  IABS R198, R7 ;  /* 0x0000000700c67213 */ /* 0x000fe20000000000 */
[----:B------:R-:W-:Y:S01]  /*7eb0*/  IMAD.MOV R5, RZ, RZ, -R5 ;  /* 0x000000ffff057224 */ /* 0x000fe200078e0a05 */
[----:B--2---:R-:W-:Y:S01]  /*7ec0*/  IADD3 R8, R246, 0x11d, RZ ;  /* 0x0000011df6087810 */ /* 0x004fe20007ffe0ff */
[----:B------:R-:W-:Y:S01]  /*7ed0*/  IMAD.HI.U32 R0, R252, R196, RZ ;  /* 0x000000c4fc007227 */ /* 0x000fe200078e00ff */
[C---:B---3--:R-:W-:Y:S01]  /*7ee0*/  IADD3 R7, R246.reuse, 0x11e, RZ ;  /* 0x0000011ef6077810 */ /* 0x048fe20007ffe0ff */
[----:B------:R2:W-:Y:S01]  /*7ef0*/  STL [R1+0x5d04], R9 ;  /* 0x005d040901007387 */ /* 0x0005e20000100800 */
[C---:B----4-:R-:W-:Y:S01]  /*7f00*/  IADD3 R6, R246.reuse, 0x11f, RZ ;  /* 0x0000011ff6067810 */ /* 0x050fe20007ffe0ff */
[----:B------:R-:W-:Y:S01]  /*7f10*/  IMAD.MOV R3, RZ, RZ, -R3 ;  /* 0x000000ffff037224 */ /* 0x000fe200078e0a03 */
[----:B------:R-:W-:Y:S01]  /*7f20*/  IABS R195, R9 ;  /* 0x0000000900c37213 */ /* 0x000fe20000000000 */
[----:B------:R3:W-:Y:S01]  /*7f30*/  STL [R1+0x5d0c], R8 ;  /* 0x005d0c0801007387 */ /* 0x0007e20000100800 */
[----:B------:R-:W-:Y:S01]  /*7f40*/  IABS R192, R6 ;  /* 0x0000000600c07213 */ /* 0x000fe20000000000 */
[----:B------:R-:W-:Y:S01]  /*7f50*/  IMAD R197, R251, R5, R197 ;  /* 0x00000005fbc57224 */ /* 0x000fe200078e02c5 */
[----:B-1----:R-:W-:Y:S01]  /*7f60*/  IADD3 R10, R246, 0x120, RZ ;  /* 0x00000120f60a7810 */ /* 0x002fe20007ffe0ff */
[----:B------:R1:W-:Y:S01]  /*7f70*/  STL [R1+0x5d08], R7 ;  /* 0x005d080701007387 */ /* 0x0003e20000100800 */
[----:B------:R-:W-:Y:S01]  /*7f80*/  IMAD.MOV R0, RZ, RZ, -R0 ;  /* 0x000000ffff007224 */ /* 0x000fe200078e0a00 */
[----:B------:R-:W-:Y:S01]  /*7f90*/  IABS R194, R8 ;  /* 0x0000000800c27213 */ /* 0x000fe20000000000 */
[----:B------:R-:W-:Y:S01]  /*7fa0*/  IMAD.HI.U32 R5, R252, R192, RZ ;  /* 0x000000c0fc057227 */ /* 0x000fe200078e00ff */
[----:B------:R4:W-:Y:S01]  /*7fb0*/  STL [R1+0x5d14], R6 ;  /* 0x005d140601007387 */ /* 0x0009e20000100800 */
[----:B------:R-:W-:-:S02]  /*7fc0*/  IABS R191, R10 ;  /* 0x0000000a00bf7213 */ /* 0x000fc40000000000 */
[C---:B--2---:R-:W-:Y:S01]  /*7fd0*/  IADD3 R9, R246.reuse, 0x121, RZ ;  /* 0x00000121f6097810 */ /* 0x044fe20007ffe0ff */
[C---:B------:R-:W-:Y:S01]  /*7fe0*/  IMAD R204, R251.reuse, R3, R204 ;  /* 0x00000003fbcc7224 */ /* 0x040fe200078e02cc */
[----:B------:R-:W-:Y:S01]  /*7ff0*/  IABS R193, R7 ;  /* 0x0000000700c17213 */ /* 0x000fe20000000000 */
[----:B------:R-:W-:Y:S01]  /*8000*/  IMAD R196, R251, R0, R196 ;  /* 0x00000000fbc47224 */ /* 0x000fe200078e02c4 */
[C---:B---3--:R-:W-:Y:S01]  /*8010*/  IADD3 R8, R246.reuse, 0x122, RZ ;  /* 0x00000122f6087810 */ /* 0x048fe20007ffe0ff */
[----:B------:R2:W-:Y:S01]  /*8020*/  STL [R1+0x5d10], R10 ;  /* 0x005d100a01007387 */ /* 0x0005e20000100800 */
[----:B-1----:R-:W-:Y:S01]  /*8030*/  IADD3 R7, R246, 0x123, RZ ;  /* 0x00000123f6077810 */ /* 0x002fe20007ffe0ff */
[----:B------:R-:W-:Y:S01]  /*8040*/  IMAD.HI.U32 R3, R252, R199, RZ ;  /* 0x000000c7fc037227 */ /* 0x000fe200078e00ff */
[----:B----4-:R-:W-:Y:S01]  /*8050*/  IADD3 R6, R246, 0x124, RZ ;  /* 0x00000124f6067810 */ /* 0x010fe20007ffe0ff */
[----:B------:R1:W-:Y:S01]  /*8060*/  STL [R1+0x5d1c], R9 ;  /* 0x005d1c0901007387 */ /* 0x0003e20000100800 */
[----:B------:R-:W-:Y:S01]  /*8070*/  IABS R190, R9 ;  /* 0x0000000900be7213 */ /* 0x000fe20000000000 */
[----:B------:R-:W-:Y:S01]  /*8080*/  IMAD.MOV R5, RZ, RZ, -R5 ;  /* 0x000000ffff057224 */ /* 0x000fe200078e0a05 */
[----:B------:R-:W-:Y:S01]  /*8090*/  IABS R187, R6 ;  /* 0x0000000600bb7213 */ /* 0x000fe20000000000 */
[----:B------:R-:W-:Y:S01]  /*80a0*/  IMAD.HI.U32 R0, R252, R191, RZ ;  /* 0x000000bffc007227 */ /* 0x000fe200078e00ff */
[----:B------:R3:W-:Y:S01]  /*80b0*/  STL [R1+0x5d18], R8 ;  /* 0x005d180801007387 */ /* 0x0007e20000100800 */
[----:B--2---:R-:W-:-:S02]  /*80c0*/  IADD3 R10, R246, 0x125, RZ ;  /* 0x00000125f60a7810 */ /* 0x004fc40007ffe0ff */
[----:B------:R-:W-:Y:S01]  /*80d0*/  IMAD.MOV R3, RZ, RZ, -R3 ;  /* 0x000000ffff037224 */ /* 0x000fe200078e0a03 */
[----:B------:R-:W-:Y:S01]  /*80e0*/  STL [R1+0x5d20], R7 ;  /* 0x005d200701007387 */ /* 0x000fe20000100800 */
[C---:B------:R-:W-:Y:S01]  /*80f0*/  IMAD R192, R251.reuse, R5, R192 ;  /* 0x00000005fbc07224 */ /* 0x040fe200078e02c0 */
[----:B------:R-:W-:Y:S01]  /*8100*/  IABS R186, R10 ;  /* 0x0000000a00ba7213 */ /* 0x000fe20000000000 */
[----:B------:R-:W-:Y:S01]  /*8110*/  IMAD.MOV R0, RZ, RZ, -R0 ;  /* 0x000000ffff007224 */ /* 0x000fe200078e0a00 */
[----:B------:R2:W-:Y:S01]  /*8120*/  STL [R1+0x5d34], R6 ;  /* 0x005d340601007387 */ /* 0x0005e20000100800 */
[----:B------:R-:W-:Y:S01]  /*8130*/  IMAD.HI.U32 R5, R252, R187, RZ ;  /* 0x000000bbfc057227 */ /* 0x000fe200078e00ff */
[----:B------:R-:W-:Y:S02]  /*8140*/  IABS R189, R8 ;  /* 0x0000000800bd7213 */ /* 0x000fe40000000000 */
[C---:B-1----:R-:W-:Y:S01]  /*8150*/  IADD3 R9, R246.reuse, 0x126, RZ ;  /* 0x00000126f6097810 */ /* 0x042fe20007ffe0ff */
[C---:B------:R-:W-:Y:S01]  /*8160*/  IMAD R199, R251.reuse, R3, R199 ;  /* 0x00000003fbc77224 */ /* 0x040fe200078e02c7 */
[----:B------:R-:W-:Y:S01]  /*8170*/  IABS R188, R7 ;  /* 0x0000000700bc7213 */ /* 0x000fe20000000000 */
[----:B------:R-:W-:Y:S01]  /*8180*/  IMAD R191, R251, R0, R191 ;  /* 0x00000000fbbf7224 */ /* 0x000fe200078e02bf */
[----:B---3--:R-:W-:Y:S01]  /*8190*/  IADD3 R8, R246, 0x127, RZ ;  /* 0x00000127f6087810 */ /* 0x008fe20007ffe0ff */
[----:B------:R-:W-:Y:S01]  /*81a0*/  IMAD.HI.U32 R3, R252, R194, RZ ;  /* 0x000000c2fc037227 */ /* 0x000fe200078e00ff */
[C---:B--2---:R-:W-:Y:S01]  /*81b0*/  IADD3 R6, R246.reuse, 0x129, RZ ;  /* 0x00000129f6067810 */ /* 0x044fe20007ffe0ff */
[----:B------:R1:W-:Y:S01]  /*81c0*/  STL [R1+0x5d28], R10 ;  /* 0x005d280a01007387 */ /* 0x0003e20000100800 */
[----:B------:R-:W-:Y:S01]  /*81d0*/  IADD3 R7, R246, 0x128, RZ ;  /* 0x00000128f6077810 */ /* 0x000fe20007ffe0ff */
[----:B------:R-:W-:Y:S01]  /*81e0*/  IMAD.MOV R5, RZ, RZ, -R5 ;  /* 0x000000ffff057224 */ /* 0x000fe200078e0a05 */
[----:B------:R-:W-:Y:S01]  /*81f0*/  IABS R182, R6 ;  /* 0x0000000600b67213 */ /* 0x000fe20000000000 */
[----:B------:R-:W-:Y:S01]  /*8200*/  IMAD.HI.U32 R0, R252, R186, RZ ;  /* 0x000000bafc007227 */ /* 0x000fe200078e00ff */
[----:B------:R2:W-:Y:S01]  /*8210*/  STL [R1+0x5d24], R9 ;  /* 0x005d240901007387 */ /* 0x0005e20000100800 */
[----:B------:R-:W-:-:S02]  /*8220*/  IADD3 R3, -R3, RZ, RZ ;  /* 0x000000ff03037210 */ /* 0x000fc40007ffe1ff */
[C---:B------:R-:W-:Y:S01]  /*8230*/  IMAD R187, R251.reuse, R5, R187 ;  /* 0x00000005fbbb7224 */ /* 0x040fe200078e02bb */
[----:B------:R3:W-:Y:S01]  /*8240*/  STL [R1+0x5d2c], R8 ;  /* 0x005d2c0801007387 */ /* 0x0007e20000100800 */
[----:B-1----:R-:W-:Y:S01]  /*8250*/  IADD3 R10, R246, 0x12a, RZ ;  /* 0x0000012af60a7810 */ /* 0x002fe20007ffe0ff */
[----:B------:R-:W-:Y:S01]  /*8260*/  IMAD.HI.U32 R5, R252, R182, RZ ;  /* 0x000000b6fc057227 */ /* 0x000fe200078e00ff */
[----:B------:R-:W-:Y:S01]  /*8270*/  IADD3 R0, -R0, RZ, RZ ;  /* 0x000000ff00007210 */ /* 0x000fe20007ffe1ff */
[----:B------:R1:W-:Y:S01]  /*8280*/  STL [R1+0x5d3c], R7 ;  /* 0x005d3c0701007387 */ /* 0x0003e20000100800 */
[----:B------:R-:W-:Y:S01]  /*8290*/  IABS R185, R9 ;  /* 0x0000000900b97213 */ /* 0x000fe20000000000 */
[C---:B------:R-:W-:Y:S01]  /*82a0*/  IMAD R194, R251.reuse, R3, R194 ;  /* 0x00000003fbc27224 */ /* 0x040fe200078e02c2 */
[----:B------:R-:W-:Y:S01]  /*82b0*/  IABS R181, R10 ;  /* 0x0000000a00b57213 */ /* 0x000fe20000000000 */
[----:B------:R4:W-:Y:S01]  /*82c0*/  STL [R1+0x5d40], R6 ;  /* 0x005d400601007387 */ /* 0x0009e20000100800 */
[----:B------:R-:W-:Y:S01]  /*82d0*/  IABS R184, R8 ;  /* 0x0000000800b87213 */ /* 0x000fe20000000000 */
[----:B------:R-:W-:Y:S01]  /*82e0*/  IMAD R186, R251, R0, R186 ;  /* 0x00000000fbba7224 */ /* 0x000fe200078e02ba */
[----:B--2---:R-:W-:Y:S01]  /*82f0*/  IADD3 R9, R246, 0x12b, RZ ;  /* 0x0000012bf6097810 */ /* 0x004fe20007ffe0ff */
[----:B------:R2:W-:Y:S01]  /*8300*/  STL [R1+0x5d30], R10 ;  /* 0x005d300a01007387 */ /* 0x0005e20000100800 */
[----:B------:R-:W-:Y:S01]  /*8310*/  IABS R183, R7 ;  /* 0x0000000700b77213 */ /* 0x000fe20000000000 */
[----:B------:R-:W-:Y:S01]  /*8320*/  IMAD.HI.U32 R3, R252, R189, RZ ;  /* 0x000000bdfc037227 */ /* 0x000fe200078e00ff */
[C---:B---3--:R-:W-:Y:S01]  /*8330*/  IADD3 R8, R246.reuse, 0x12c, RZ ;  /* 0x0000012cf6087810 */ /* 0x048fe20007ffe0ff */
[----:B------:R3:W-:Y:S01]  /*8340*/  STL [R1+0x5d38], R9 ;  /* 0x005d380901007387 */ /* 0x0007e20000100800 */
[----:B-1----:R-:W-:Y:S01]  /*8350*/  IADD3 R7, R246, 0x12d, RZ ;  /* 0x0000012df6077810 */ /* 0x002fe20007ffe0ff */
[----:B------:R-:W-:Y:S01]  /*8360*/  IMAD.HI.U32 R0, R252, R181, RZ ;  /* 0x000000b5fc007227 */ /* 0x000fe200078e00ff */
[C---:B----4-:R-:W-:Y:S01]  /*8370*/  IADD3 R6, R246.reuse, 0x12e, RZ ;  /* 0x0000012ef6067810 */ /* 0x050fe20007ffe0ff */
[----:B------:R-:W-:Y:S01]  /*8380*/  STL [R1+0x5d48], R8 ;  /* 0x005d480801007387 */ /* 0x000fe20000100800 */
[----:B------:R-:W-:Y:S01]  /*8390*/  IADD3 R5, -R5, RZ, RZ ;  /* 0x000000ff05057210 */ /* 0x000fe20007ffe1ff */
[----:B------:R-:W-:Y:S01]  /*83a0*/  IMAD.MOV R3, RZ, RZ, -R3 ;  /* 0x000000ffff037224 */ /* 0x000fe200078e0a03 */
[----:B------:R-:W-:Y:S01]  /*83b0*/  IABS R177, R6 ;  /* 0x0000000600b17213 */ /* 0x000fe20000000000 */
[----:B------:R-:W-:Y:S01]  /*83c0*/  STL [R1+0x5d50], R7 ;  /* 0x005d500701007387 */ /* 0x000fe20000100800 */
[----:B--2---:R-:W-:Y:S01]  /*83d0*/  IADD3 R10, R246, 0x12f, RZ ;  /* 0x0000012ff60a7810 */ /* 0x004fe20007ffe0ff */
[C---:B------:R-:W-:Y:S01]  /*83e0*/  IMAD R182, R251.reuse, R5, R182 ;  /* 0x00000005fbb67224 */ /* 0x040fe200078e02b6 */
[----:B------:R-:W-:Y:S01]  /*83f0*/  IABS R180, R9 ;  /* 0x0000000900b47213 */ /* 0x000fe20000000000 */
[----:B------:R1:W-:Y:S01]  /*8400*/  STL [R1+0x5d4c], R6 ;  /* 0x005d4c0601007387 */ /* 0x0003e20000100800 */
[----:B------:R-:W-:Y:S01]  /*8410*/  IMAD.MOV R0, RZ, RZ, -R0 ;  /* 0x000000ffff007224 */ /* 0x000fe200078e0a00 */
[----:B------:R-:W-:Y:S01]  /*8420*/  IABS R176, R10 ;  /* 0x0000000a00b07213 */ /* 0x000fe20000000000 */
[----:B------:R-:W-:Y:S01]  /*8430*/  IMAD.HI.U32 R5, R252, R177, RZ ;  /* 0x000000b1fc057227 */ /* 0x000fe200078e00ff */
[----:B------:R-:W-:Y:S01]  /*8440*/  IABS R179, R8 ;  /* 0x0000000800b37213 */ /* 0x000fe20000000000 */
[----:B------:R2:W-:Y:S01]  /*8450*/  STL [R1+0x5d44], R10 ;  /* 0x005d440a01007387 */ /* 0x0005e20000100800 */
[C---:B---3--:R-:W-:Y:S01]  /*8460*/  IADD3 R9, R246.reuse, 0x130, RZ ;  /* 0x00000130f6097810 */ /* 0x048fe20007ffe0ff */
[C---:B------:R-:W-:Y:S01]  /*8470*/  IMAD R189, R251.reuse, R3, R189 ;  /* 0x00000003fbbd7224 */ /* 0x040fe200078e02bd */
[----:B------:R-:W-:Y:S01]  /*8480*/  IABS R178, R7 ;  /* 0x0000000700b27213 */ /* 0x000fe20000000000 */
[C---:B------:R-:W-:Y:S01]  /*8490*/  IMAD R181, R251.reuse, R0, R181 ;  /* 0x00000000fbb57224 */ /* 0x040fe200078e02b5 */
[----:B-1----:R-:W-:Y:S01]  /*84a0*/  IADD3 R6, R246, 0x133, RZ ;  /* 0x00000133f6067810 */ /* 0x002fe20007ffe0ff */
[----:B------:R-:W-:Y:S01]  /*84b0*/  IMAD.HI.U32 R3, R252, R184, RZ ;  /* 0x000000b8fc037227 */ /* 0x000fe200078e00ff */
[C---:B------:R-:W-:Y:S01]  /*84c0*/  IADD3 R8, R246.reuse, 0x131, RZ ;  /* 0x00000131f6087810 */ /* 0x040fe20007ffe0ff */
[----:B------:R1:W-:Y:S01]  /*84d0*/  STL [R1+0x5d58], R9 ;  /* 0x005d580901007387 */ /* 0x0003e20000100800 */
[----:B------:R-:W-:Y:S01]  /*84e0*/  IADD3 R7, R246, 0x132, RZ ;  /* 0x00000132f6077810 */ /* 0x000fe20007ffe0ff */
[----:B------:R-:W-:Y:S01]  /*84f0*/  IMAD.MOV R5, RZ, RZ, -R5 ;  /* 0x000000ffff057224 */ /* 0x000fe200078e0a05 */
[----:B------:R-:W-:Y:S01]  /*8500*/  IABS R172, R6 ;  /* 0x0000000600ac7213 */ /* 0x000fe20000000000 */
[----:B------:R-:W-:Y:S01]  /*8510*/  IMAD.HI.U32 R0, R252, R176, RZ ;  /* 0x000000b0fc007227 */ /* 0x000fe200078e00ff */
[----:B--2---:R-:W-:Y:S01]  /*8520*/  IADD3 R10, R246, 0x134, RZ ;  /* 0x00000134f60a7810 */ /* 0x004fe20007ffe0ff */
[----:B------:R2:W-:Y:S01]  /*8530*/  STL [R1+0x5d60], R8 ;  /* 0x005d600801007387 */ /* 0x0005e20000100800 */
[----:B------:R-:W-:Y:S01]  /*8540*/  IABS R175, R9 ;  /* 0x0000000900af7213 */ /* 0x000fe20000000000 */
[----:B------:R-:W-:Y:S01]  /*8550*/  IMAD.MOV R3, RZ, RZ, -R3 ;  /* 0x000000ffff037224 */ /* 0x000fe200078e0a03 */
[----:B------:R-:W-:Y:S01]  /*8560*/  IABS R171, R10 ;  /* 0x0000000a00ab7213 */ /* 0x000fe20000000000 */
[----:B------:R3:W-:Y:S01]  /*8570*/  STL [R1+0x5d5c], R7 ;  /* 0x005d5c0701007387 */ /* 0x0007e20000100800 */
[----:B------:R-:W-:Y:S01]  /*8580*/  IMAD R177, R251, R5, R177 ;  /* 0x00000005fbb17224 */ /* 0x000fe200078e02b1 */
[----:B------:R-:W-:Y:S01]  /*8590*/  IABS R174, R8 ;  /* 0x0000000800ae7213 */ /* 0x000fe20000000000 */
[----:B------:R-:W-:Y:S01]  /*85a0*/  IMAD.MOV R0, RZ, RZ, -R0 ;  /* 0x000000ffff007224 */ /* 0x000fe200078e0a00 */
[----:B------:R4:W-:Y:S01]  /*85b0*/  STL [R1+0x5d68], R6 ;  /* 0x005d680601007387 */ /* 0x0009e20000100800 */
[----:B------:R-:W-:Y:S01]  /*85c0*/  IMAD.HI.U32 R5, R252, R172, RZ ;  /* 0x000000acfc057227 */ /* 0x000fe200078e00ff */
[----:B-1----:R-:W-:-:S02]  /*85d0*/  IADD3 R9, R246, 0x135, RZ ;  /* 0x00000135f6097810 */ /* 0x002fc40007ffe0ff */
[----:B------:R-:W-:Y:S01]  /*85e0*/  IABS R173, R7 ;  /* 0x0000000700ad7213 */ /* 0x000fe20000000000 */
[C---:B------:R-:W-:Y:S01]  /*85f0*/  IMAD R184, R251.reuse, R3, R184 ;  /* 0x00000003fbb87224 */ /* 0x040fe200078e02b8 */
[C---:B--2---:R-:W-:Y:S01]  /*8600*/  IADD3 R8, R246.reuse, 0x136, RZ ;  /* 0x00000136f6087810 */ /* 0x044fe20007ffe0ff */
[----:B------:R-:W-:Y:S01]  /*8610*/  IMAD R176, R251, R0, R176 ;  /* 0x00000000fbb07224 */ /* 0x000fe200078e02b0 */
[C---:B---3--:R-:W-:Y:S01]  /*8620*/  IADD3 R7, R246.reuse, 0x137, RZ ;  /* 0x00000137f6077810 */ /* 0x048fe20007ffe0ff */
[----:B------:R1:W-:Y:S01]  /*8630*/  STL [R1+0x5d64], R10 ;  /* 0x005d640a01007387 */ /* 0x0003e20000100800 */
[----:B----4-:R-:W-:Y:S01]  /*8640*/  IADD3 R6, R246, 0x138, RZ ;  /* 0x00000138f6067810 */ /* 0x010fe20007ffe0ff */
[C---:B------:R-:W-:Y:S01]  /*8650*/  IMAD.HI.U32 R3, R252.reuse, R179, RZ ;  /* 0x000000b3fc037227 */ /* 0x040fe200078e00ff */
[----:B------:R-:W-:Y:S01]  /*8660*/  IABS R170, R9 ;  /* 0x0000000900aa7213 */ /* 0x000fe20000000000 */
[----:B------:R2:W-:Y:S01]  /*8670*/  STL [R1+0x5d74], R9 ;  /* 0x005d740901007387 */ /* 0x0005e20000100800 */
[----:B------:R-:W-:Y:S01]  /*8680*/  IABS R167, R6 ;  /* 0x0000000600a77213 */ /* 0x000fe20000000000 */
[----:B------:R-:W-:Y:S01]  /*8690*/  IMAD.MOV R5, RZ, RZ, -R5 ;  /* 0x000000ffff057224 */ /* 0x000fe200078e0a05 */
[----:B------:R-:W-:Y:S01]  /*86a0*/  IABS R169, R8 ;  /* 0x0000000800a97213 */ /* 0x000fe20000000000 */
[----:B------:R-:W-:Y:S01]  /*86b0*/  IMAD.HI.U32 R0, R252, R171, RZ ;  /* 0x000000abfc007227 */ /* 0x000fe200078e00ff */
[----:B------:R3:W-:Y:S01]  /*86c0*/  STL [R1+0x5d6c], R8 ;  /* 0x005d6c0801007387 */ /* 0x0007e20000100800 */
[----:B-1----:R-:W-:-:S02]  /*86d0*/  IADD3 R10, R246, 0x139, RZ ;  /* 0x00000139f60a7810 */ /* 0x002fc40007ffe0ff */
[----:B------:R-:W-:Y:S01]  /*86e0*/  IMAD.MOV R3, RZ, RZ, -R3 ;  /* 0x000000ffff037224 */ /* 0x000fe200078e0a03 */
[----:B------:R1:W-:Y:S01]  /*86f0*/  STL [R1+0x5d78], R7 ;  /* 0x005d780701007387 */ /* 0x0003e20000100800 */
[C---:B------:R-:W-:Y:S01]  /*8700*/  IMAD R172, R251.reuse, R5, R172 ;  /* 0x00000005fbac7224 */ /* 0x040fe200078e02ac */
[----:B------:R-:W-:Y:S01]  /*8710*/  IABS R166, R10 ;  /* 0x0000000a00a67213 */ /* 0x000fe20000000000 */
[----:B------:R-:W-:Y:S01]  /*8720*/  IMAD.MOV R0, RZ, RZ, -R0 ;  /* 0x000000ffff007224 */ /* 0x000fe200078e0a00 */
[----:B------:R4:W-:Y:S01]  /*8730*/  STL [R1+0x5d8c], R6 ;  /* 0x005d8c0601007387 */ /* 0x0009e20000100800 */
[----:B------:R-:W-:Y:S01]  /*8740*/  IMAD.HI.U32 R5, R252, R167, RZ ;  /* 0x000000a7fc057227 */ /* 0x000fe200078e00ff */
[C---:B--2---:R-:W-:Y:S02]  /*8750*/  IADD3 R9, R246.reuse, 0x13a, RZ ;  /* 0x0000013af6097810 */ /* 0x044fe40007ffe0ff */
[----:B------:R-:W-:Y:S01]  /*8760*/  IABS R168, R7 ;  /* 0x0000000700a87213 */ /* 0x000fe20000000000 */
[C---:B------:R-:W-:Y:S01]  /*8770*/  IMAD R179, R251.reuse, R3, R179 ;  /* 0x00000003fbb37224 */ /* 0x040fe200078e02b3 */
[C---:B---3--:R-:W-:Y:S01]  /*8780*/  IADD3 R8, R246.reuse, 0x13b, RZ ;  /* 0x0000013bf6087810 */ /* 0x048fe20007ffe0ff */
[----:B------:R-:W-:Y:S01]  /*8790*/  IMAD R171, R251, R0, R171 ;  /* 0x00000000fbab7224 */ /* 0x000fe200078e02ab */
        /* <DEDUP_REMOVED lines=20> */
[C---:B--2---:R-:W-:Y:S01]  /*88e0*/  IADD3 R9, R246.reuse, 0x13f, RZ ;  /* 0x0000013ff6097810 */ /* 0x044fe20007ffe0ff */
[----:B------:R-:W-:Y:S01]  /*88f0*/  IMAD R166, R251, R0, R166 ;  /* 0x00000000fba67224 */ /* 0x000fe200078e02a6 */
[----:B------:R-:W-:Y:S01]  /*8900*/  IABS R163, R7 ;  /* 0x0000000700a37213 */ /* 0x000fe20000000000 */
[----:B------:R2:W-:Y:S01]  /*8910*/  STL [R1+0x5d88], R10 ;  /* 0x005d880a01007387 */ /* 0x0005e20000100800 */
[----:B---3--:R-:W-:Y:S01]  /*8920*/  IADD3 R8, R246, 0x140, RZ ;  /* 0x00000140f6087810 */ /* 0x008fe20007ffe0ff */
[----:B------:R-:W-:Y:S01]  /*8930*/  IMAD.HI.U32 R3, R252, R169, RZ ;  /* 0x000000a9fc037227 */ /* 0x000fe200078e00ff */
[----:B-1----:R-:W-:Y:S01]  /*8940*/  IADD3 R7, R246, 0x141, RZ ;  /* 0x00000141f6077810 */ /* 0x002fe20007ffe0ff */
[----:B------:R1:W-:Y:S01]  /*8950*/  STL [R1+0x5d94], R9 ;  /* 0x005d940901007387 */ /* 0x0003e20000100800 */
[----:B------:R-:W-:Y:S01]  /*8960*/  IADD3 R5, -R5, RZ, RZ ;  /* 0x000000ff05057210 */ /* 0x000fe20007ffe1ff */
[----:B------:R-:W-:Y:S01]  /*8970*/  IMAD.HI.U32 R0, R252, R161, RZ ;  /* 0x000000a1fc007227 */ /* 0x000fe200078e00ff */
[C---:B----4-:R-:W-:Y:S01]  /*8980*/  IADD3 R6, R246.reuse, 0x142, RZ ;  /* 0x00000142f6067810 */ /* 0x050fe20007ffe0ff */
[----:B------:R3:W-:Y:S01]  /*8990*/  STL [R1+0x5da8], R8 ;  /* 0x005da80801007387 */ /* 0x0007e20000100800 */
[----:B------:R-:W-:Y:S01]  /*89a0*/  IABS R160, R9 ;  /* 0x0000000900a07213 */ /* 0x000fe20000000000 */
        /* <DEDUP_REMOVED lines=10> */
[C---:B-1----:R-:W-:Y:S01]  /*8a50*/  IADD3 R9, R246.reuse, 0x144, RZ ;  /* 0x00000144f6097810 */ /* 0x042fe20007ffe0ff */
[----:B------:R1:W-:Y:S01]  /*8a60*/  STL [R1+0x5da4], R10 ;  /* 0x005da40a01007387 */ /* 0x0003e20000100800 */
[----:B------:R-:W-:Y:S01]  /*8a70*/  IABS R158, R7 ;  /* 0x00000007009e7213 */ /* 0x000fe20000000000 */
[C---:B------:R-:W-:Y:S01]  /*8a80*/  IMAD R169, R251.reuse, R3, R169 ;  /* 0x00000003fba97224 */ /* 0x040fe200078e02a9 */
[C---:B---3--:R-:W-:Y:S01]  /*8a90*/  IADD3 R8, R246.reuse, 0x145, RZ ;  /* 0x00000145f6087810 */ /* 0x048fe20007ffe0ff */
[----:B------:R-:W-:Y:S01]  /*8aa0*/  IMAD R161, R251, R0, R161 ;  /* 0x00000000fba17224 */ /* 0x000fe200078e02a1 */
[----:B--2---:R-:W-:Y:S01]  /*8ab0*/  IADD3 R6, R246, 0x147, RZ ;  /* 0x00000147f6067810 */ /* 0x004fe20007ffe0ff */
[----:B------:R-:W-:Y:S01]  /*8ac0*/  IMAD.HI.U32 R3, R252, R164, RZ ;  /* 0x000000a4fc037227 */ /* 0x000fe200078e00ff */
[C---:B------:R-:W-:Y:S01]  /*8ad0*/  IADD3 R7, R246.reuse, 0x146, RZ ;  /* 0x00000146f6077810 */ /* 0x040fe20007ffe0ff */
[----:B------:R2:W-:Y:S01]  /*8ae0*/  STL [R1+0x5db4], R9 ;  /* 0x005db40901007387 */ /* 0x0005e20000100800 */
[----:B------:R-:W-:Y:S01]  /*8af0*/  IABS R152, R6 ;  /* 0x0000000600987213 */ /* 0x000fe20000000000 */
[----:B------:R-:W-:Y:S01]  /*8b00*/  IMAD.MOV R5, RZ, RZ, -R5 ;  /* 0x000000ffff057224 */ /* 0x000fe200078e0a05 */
[----:B-1----:R-:W-:Y:S01]  /*8b10*/  IADD3 R10, R246, 0x148, RZ ;  /* 0x00000148f60a7810 */ /* 0x002fe20007ffe0ff */
[----:B------:R-:W-:Y:S01]  /*8b20*/  IMAD.HI.U32 R0, R252, R156, RZ ;  /* 0x0000009cfc007227 */ /* 0x000fe200078e00ff */
[----:B------:R1:W-:Y:S01]  /*8b30*/  STL [R1+0x5dc0], R8 ;  /* 0x005dc00801007387 */ /* 0x0003e20000100800 */
[----:B------:R-:W-:-:S02]  /*8b40*/  IABS R155, R9 ;  /* 0x00000009009b7213 */ /* 0x000fc40000000000 */
[----:B------:R-:W-:Y:S01]  /*8b50*/  IMAD.MOV R3, RZ, RZ, -R3 ;  /* 0x000000ffff037224 */ /* 0x000fe200078e0a03 */
[----:B------:R3:W-:Y:S01]  /*8b60*/  STL [R1+0x5db8], R7 ;  /* 0x005db80701007387 */ /* 0x0007e20000100800 */
[C---:B------:R-:W-:Y:S01]  /*8b70*/  IMAD R157, R251.reuse, R5, R157 ;  /* 0x00000005fb9d7224 */ /* 0x040fe200078e029d */
[----:B------:R-:W-:Y:S01]  /*8b80*/  IABS R151, R10 ;  /* 0x0000000a00977213 */ /* 0x000fe20000000000 */
[----:B------:R-:W-:Y:S01]  /*8b90*/  IMAD.MOV R0, RZ, RZ, -R0 ;  /* 0x000000ffff007224 */ /* 0x000fe200078e0a00 */
[----:B------:R4:W-:Y:S01]  /*8ba0*/  STL [R1+0x5dc8], R6 ;  /* 0x005dc80601007387 */ /* 0x0009e20000100800 */
[----:B------:R-:W-:Y:S01]  /*8bb0*/  IABS R154, R8 ;  /* 0x00000008009a7213 */ /* 0x000fe20000000000 */
[----:B------:R-:W-:Y:S01]  /*8bc0*/  IMAD.HI.U32 R5, R252, R152, RZ ;  /* 0x00000098fc057227 */ /* 0x000fe200078e00ff */
[C---:B--2---:R-:W-:Y:S01]  /*8bd0*/  IADD3 R9, R246.reuse, 0x149, RZ ;  /* 0x00000149f6097810 */ /* 0x044fe20007ffe0ff */
[----:B------:R2:W-:Y:S01]  /*8be0*/  STL [R1+0x5dc4], R10 ;  /* 0x005dc40a01007387 */ /* 0x0005e20000100800 */
[----:B------:R-:W-:Y:S01]  /*8bf0*/  IABS R153, R7 ;  /* 0x0000000700997213 */ /* 0x000fe20000000000 */
[C---:B------:R-:W-:Y:S01]  /*8c00*/  IMAD R164, R251.reuse, R3, R164 ;  /* 0x00000003fba47224 */ /* 0x040fe200078e02a4 */
[C---:B-1----:R-:W-:Y:S01]  /*8c10*/  IADD3 R8, R246.reuse, 0x14a, RZ ;  /* 0x0000014af6087810 */ /* 0x042fe20007ffe0ff */
[C---:B------:R-:W-:Y:S01]  /*8c20*/  IMAD R156, R251.reuse, R0, R156 ;  /* 0x00000000fb9c7224 */ /* 0x040fe200078e029c */
[----:B---3--:R-:W-:Y:S01]  /*8c30*/  IADD3 R7, R246, 0x14b, RZ ;  /* 0x0000014bf6077810 */ /* 0x008fe20007ffe0ff */
[----:B------:R-:W-:Y:S01]  /*8c40*/  IMAD.HI.U32 R3, R252, R159, RZ ;  /* 0x0000009ffc037227 */ /* 0x000fe200078e00ff */
[----:B----4-:R-:W-:Y:S01]  /*8c50*/  IADD3 R6, R246, 0x14c, RZ ;  /* 0x0000014cf6067810 */ /* 0x010fe20007ffe0ff */
[----:B------:R1:W-:Y:S01]  /*8c60*/  STL [R1+0x5dd0], R9 ;  /* 0x005dd00901007387 */ /* 0x0003e20000100800 */
[----:B------:R-:W-:Y:S01]  /*8c70*/  IABS R150, R9 ;  /* 0x0000000900967213 */ /* 0x000fe20000000000 */
[----:B------:R-:W-:Y:S01]  /*8c80*/  IMAD.MOV R5, RZ, RZ, -R5 ;  /* 0x000000ffff057224 */ /* 0x000fe200078e0a05 */
[----:B------:R-:W-:Y:S01]  /*8c90*/  IABS R147, R6 ;  /* 0x0000000600937213 */ /* 0x000fe20000000000 */
[----:B------:R-:W-:Y:S01]  /*8ca0*/  IMAD.HI.U32 R0, R252, R151, RZ ;  /* 0x00000097fc007227 */ /* 0x000fe200078e00ff */
[C---:B--2---:R-:W-:Y:S01]  /*8cb0*/  IADD3 R10, R246.reuse, 0x14d, RZ ;  /* 0x0000014df60a7810 */ /* 0x044fe20007ffe0ff */
[----:B------:R2:W-:Y:S01]  /*8cc0*/  STL [R1+0x5dcc], R8 ;  /* 0x005dcc0801007387 */ /* 0x0005e20000100800 */
[----:B------:R-:W-:Y:S01]  /*8cd0*/  IABS R149, R8 ;  /* 0x0000000800957213 */ /* 0x000fe20000000000 */
[----:B------:R-:W-:Y:S01]  /*8ce0*/  IMAD.MOV R3, RZ, RZ, -R3 ;  /* 0x000000ffff037224 */ /* 0x000fe200078e0a03 */
[----:B------:R-:W-:Y:S01]  /*8cf0*/  IABS R146, R10 ;  /* 0x0000000a00927213 */ /* 0x000fe20000000000 */
[----:B------:R3:W-:Y:S01]  /*8d00*/  STL [R1+0x5dd4], R7 ;  /* 0x005dd40701007387 */ /* 0x0007e20000100800 */
[----:B------:R-:W-:Y:S01]  /*8d10*/  IMAD R152, R251, R5, R152 ;  /* 0x00000005fb987224 */ /* 0x000fe200078e0298 */
[----:B-1----:R-:W-:Y:S01]  /*8d20*/  IADD3 R9, R246, 0x14e, RZ ;  /* 0x0000014ef6097810 */ /* 0x002fe20007ffe0ff */
[----:B------:R-:W-:Y:S01]  /*8d30*/  IMAD.MOV R0, RZ, RZ, -R0 ;  /* 0x000000ffff007224 */ /* 0x000fe200078e0a00 */
[----:B------:R1:W-:Y:S01]  /*8d40*/  STL [R1+0x5dec], R6 ;  /* 0x005dec0601007387 */ /* 0x0003e20000100800 */
[----:B------:R-:W-:Y:S01]  /*8d50*/  IMAD.HI.U32 R5, R252, R147, RZ ;  /* 0x00000093fc057227 */ /* 0x000fe200078e00ff */
[----:B------:R-:W-:-:S02]  /*8d60*/  IABS R148, R7 ;  /* 0x0000000700947213 */ /* 0x000fc40000000000 */
[C---:B--2---:R-:W-:Y:S01]  /*8d70*/  IADD3 R8, R246.reuse, 0x14f, RZ ;  /* 0x0000014ff6087810 */ /* 0x044fe20007ffe0ff */
[C---:B------:R-:W-:Y:S01]  /*8d80*/  IMAD R159, R251.reuse, R3, R159 ;  /* 0x00000003fb9f7224 */ /* 0x040fe200078e029f */
[----:B---3--:R-:W-:Y:S01]  /*8d90*/  IADD3 R7, R246, 0x150, RZ ;  /* 0x00000150f6077810 */ /* 0x008fe20007ffe0ff */
[----:B------:R-:W-:Y:S01]  /*8da0*/  IMAD R151, R251, R0, R151 ;  /* 0x00000000fb977224 */ /* 0x000fe200078e0297 */
[----:B------:R2:W-:Y:S01]  /*8db0*/  STL [R1+0x5de0], R10 ;  /* 0x005de00a01007387 */ /* 0x0005e20000100800 */
[----:B------:R-:W-:Y:S01]  /*8dc0*/  IMAD.HI.U32 R3, R252, R154, RZ ;  /* 0x0000009afc037227 */ /* 0x000fe200078e00ff */
[----:B-1----:R-:W-:Y:S02]  /*8dd0*/  IADD3 R6, R246, 0x151, RZ ;  /* 0x00000151f6067810 */ /* 0x002fe40007ffe0ff */
[----:B------:R1:W-:Y:S01]  /*8de0*/  STL [R1+0x5ddc], R9 ;  /* 0x005ddc0901007387 */ /* 0x0003e20000100800 */
[----:B------:R-:W-:Y:S01]  /*8df0*/  IMAD.MOV R5, RZ, RZ, -R5 ;  /* 0x000000ffff057224 */ /* 0x000fe200078e0a05 */
[----:B------:R-:W-:Y:S01]  /*8e00*/  IABS R142, R6 ;  /* 0x00000006008e7213 */ /* 0x000fe20000000000 */
[----:B------:R-:W-:Y:S01]  /*8e10*/  IMAD.HI.U32 R0, R252, R146, RZ ;  /* 0x00000092fc007227 */ /* 0x000fe200078e00ff */
[----:B------:R3:W-:Y:S01]  /*8e20*/  STL [R1+0x5de4], R8 ;  /* 0x005de40801007387 */ /* 0x0007e20000100800 */
[----:B------:R-:W-:-:S02]  /*8e30*/  IADD3 R3, -R3, RZ, RZ ;  /* 0x000000ff03037210 */ /* 0x000fc40007ffe1ff */
[----:B--2---:R-:W-:Y:S01]  /*8e40*/  IADD3 R10, R246, 0x152, RZ ;  /* 0x00000152f60a7810 */ /* 0x004fe20007ffe0ff */
[C---:B------:R-:W-:Y:S01]  /*8e50*/  IMAD R147, R251.reuse, R5, R147 ;  /* 0x00000005fb937224 */ /* 0x040fe200078e0293 */
[----:B------:R-:W-:Y:S01]  /*8e60*/  STL [R1+0x5df8], R7 ;  /* 0x005df80701007387 */ /* 0x000fe20000100800 */
[----:B------:R-:W-:Y:S01]  /*8e70*/  IMAD.HI.U32 R5, R252, R142, RZ ;  /* 0x0000008efc057227 */ /* 0x000fe200078e00ff */
[----:B------:R-:W-:Y:S02]  /*8e80*/  IADD3 R0, -R0, RZ, RZ ;  /* 0x000000ff00007210 */ /* 0x000fe40007ffe1ff */
[----:B------:R-:W-:Y:S01]  /*8e90*/  IABS R145, R9 ;  /* 0x0000000900917213 */ /* 0x000fe20000000000 */
[----:B------:R2:W-:Y:S01]  /*8ea0*/  STL [R1+0x5dfc], R6 ;  /* 0x005dfc0601007387 */ /* 0x0005e20000100800 */
[----:B------:R-:W-:Y:S01]  /*8eb0*/  IABS R141, R10 ;  /* 0x0000000a008d7213 */ /* 0x000fe20000000000 */
[C---:B------:R-:W-:Y:S01]  /*8ec0*/  IMAD R154, R251.reuse, R3, R154 ;  /* 0x00000003fb9a7224 */ /* 0x040fe200078e029a */
[----:B------:R-:W-:Y:S01]  /*8ed0*/  IABS R144, R8 ;  /* 0x0000000800907213 */ /* 0x000fe20000000000 */
[----:B------:R-:W-:Y:S01]  /*8ee0*/  IMAD R146, R251, R0, R146 ;  /* 0x00000000fb927224 */ /* 0x000fe200078e0292 */
[----:B-1----:R-:W-:Y:S01]  /*8ef0*/  IADD3 R9, R246, 0x153, RZ ;  /* 0x00000153f6097810 */ /* 0x002fe20007ffe0ff */
[----:B------:R1:W-:Y:S01]  /*8f00*/  STL [R1+0x5de8], R10 ;  /* 0x005de80a01007387 */ /* 0x0003e20000100800 */
[----:B------:R-:W-:Y:S01]  /*8f10*/  IABS R143, R7 ;  /* 0x00000007008f7213 */ /* 0x000fe20000000000 */
[----:B------:R-:W-:Y:S01]  /*8f20*/  IMAD.HI.U32 R3, R252, R149, RZ ;  /* 0x00000095fc037227 */ /* 0x000fe200078e00ff */
[C---:B---3--:R-:W-:Y:S01]  /*8f30*/  IADD3 R8, R246.reuse, 0x154, RZ ;  /* 0x00000154f6087810 */ /* 0x048fe20007ffe0ff */
[----:B------:R3:W-:Y:S01]  /*8f40*/  STL [R1+0x5df4], R9 ;  /* 0x005df40901007387 */ /* 0x0007e20000100800 */
[----:B--2---:R-:W-:Y:S01]  /*8f50*/  IADD3 R6, R246, 0x156, RZ ;  /* 0x00000156f6067810 */ /* 0x004fe20007ffe0ff */
[----:B------:R-:W-:Y:S01]  /*8f60*/  IMAD.HI.U32 R0, R252, R141, RZ ;  /* 0x0000008dfc007227 */ /* 0x000fe200078e00ff */
[C---:B------:R-:W-:Y:S01]  /*8f70*/  IADD3 R7, R246.reuse, 0x155, RZ ;  /* 0x00000155f6077810 */ /* 0x040fe20007ffe0ff */
[----:B------:R-:W-:Y:S01]  /*8f80*/  STL [R1+0x5e04], R8 ;  /* 0x005e040801007387 */ /* 0x000fe20000100800 */
[----:B------:R-:W-:Y:S01]  /*8f90*/  IADD3 R5, -R5, RZ, RZ ;  /* 0x000000ff05057210 */ /* 0x000fe20007ffe1ff */
[----:B------:R-:W-:Y:S01]  /*8fa0*/  IMAD.MOV R3, RZ, RZ, -R3 ;  /* 0x000000ffff037224 */ /* 0x000fe200078e0a03 */
[----:B------:R-:W-:Y:S01]  /*8fb0*/  IABS R137, R6 ;  /* 0x0000000600897213 */ /* 0x000fe20000000000 */
[----:B------:R-:W-:Y:S01]  /*8fc0*/  STL [R1+0x5e10], R7 ;  /* 0x005e100701007387 */ /* 0x000fe20000100800 */
[----:B-1----:R-:W-:Y:S01]  /*8fd0*/  IADD3 R10, R246, 0x157, RZ ;  /* 0x00000157f60a7810 */ /* 0x002fe20007ffe0ff */
        /* <DEDUP_REMOVED lines=481> */
[----:B------:R-:W-:Y:S01]  /*adf0*/  IMAD.MOV R3, RZ, RZ, -R3 ;  /* 0x000000ffff037224 */ /* 0x000fe200078e0a03 */
[----:B------:R-:W-:Y:S01]  /*ae00*/  IABS R39, R8 ;  /* 0x0000000800277213 */ /* 0x000fe20000000000 */
[C---:B------:R-:W-:Y:S01]  /*ae10*/  IMAD R42, R251.reuse, R5, R42 ;  /* 0x00000005fb2a7224 */ /* 0x040fe200078e022a */
[----:B------:R2:W-:Y:S01]  /*ae20*/  STL [R1+0x5fe8], R6 ;  /* 0x005fe80601007387 */ /* 0x0005e20000100800 */
[----:B------:R-:W-:Y:S01]  /*ae30*/  IMAD.MOV R0, RZ, RZ, -R0 ;  /* 0x000000ffff007224 */ /* 0x000fe200078e0a00 */
[----:B------:R-:W-:Y:S01]  /*ae40*/  IABS R36, R10 ;  /* 0x0000000a00247213 */ /* 0x000fe20000000000 */
[----:B------:R-:W-:Y:S01]  /*ae50*/  IMAD.HI.U32 R5, R252, R37, RZ ;  /* 0x00000025fc057227 */ /* 0x000fe200078e00ff */
[C---:B-1----:R-:W-:Y:S01]  /*ae60*/  IADD3 R9, R246.reuse, 0x1bc, RZ ;  /* 0x000001bcf6097810 */ /* 0x042fe20007ffe0ff */
[----:B------:R1:W-:Y:S01]  /*ae70*/  STL [R1+0x5fdc], R10 ;  /* 0x005fdc0a01007387 */ /* 0x0003e20000100800 */
[----:B------:R-:W-:Y:S01]  /*ae80*/  IABS R38, R7 ;  /* 0x0000000700267213 */ /* 0x000fe20000000000 */
[----:B------:R-:W-:Y:S01]  /*ae90*/  IMAD.MOV R2, RZ, RZ, -R2 ;  /* 0x000000ffff027224 */ /* 0x000fe200078e0a02 */
[C---:B---3--:R-:W-:Y:S01]  /*aea0*/  IADD3 R8, R246.reuse, 0x1bd, RZ ;  /* 0x000001bdf6087810 */ /* 0x048fe20007ffe0ff */
[C---:B------:R-:W-:Y:S01]  /*aeb0*/  IMAD R208, R251.reuse, R4, R208 ;  /* 0x00000004fbd07224 */ /* 0x040fe200078e02d0 */
[C---:B--2---:R-:W-:Y:S01]  /*aec0*/  IADD3 R6, R246.reuse, 0x1bf, RZ ;  /* 0x000001bff6067810 */ /* 0x044fe20007ffe0ff */
[C---:B------:R-:W-:Y:S01]  /*aed0*/  IMAD R49, R251.reuse, R3, R49 ;  /* 0x00000003fb317224 */ /* 0x040fe200078e0231 */
[----:B------:R-:W-:Y:S01]  /*aee0*/  IADD3 R7, R246, 0x1be, RZ ;  /* 0x000001bef6077810 */ /* 0x000fe20007ffe0ff */
[----:B------:R-:W-:Y:S01]  /*aef0*/  IMAD R41, R251, R0, R41 ;  /* 0x00000000fb297224 */ /* 0x000fe200078e0229 */
[----:B------:R-:W-:Y:S01]  /*af00*/  IABS R32, R6 ;  /* 0x0000000600207213 */ /* 0x000fe20000000000 */
[----:B------:R-:W-:Y:S01]  /*af10*/  IMAD.HI.U32 R4, R252, R203, RZ ;  /* 0x000000cbfc047227 */ /* 0x000fe200078e00ff */
[----:B-1----:R-:W-:Y:S01]  /*af20*/  IADD3 R10, R246, 0x1c0, RZ ;  /* 0x000001c0f60a7810 */ /* 0x002fe20007ffe0ff */
[----:B------:R1:W-:Y:S01]  /*af30*/  STL [R1+0x5fec], R9 ;  /* 0x005fec0901007387 */ /* 0x0003e20000100800 */
[----:B------:R-:W-:Y:S01]  /*af40*/  IABS R35, R9 ;  /* 0x0000000900237213 */ /* 0x000fe20000000000 */
        /* <DEDUP_REMOVED lines=9> */
[C---:B------:R-:W-:Y:S01]  /*afe0*/  IMAD R205, R251.reuse, R2, R205 ;  /* 0x00000002fbcd7224 */ /* 0x040fe200078e02cd */
[----:B------:R1:W-:Y:S01]  /*aff0*/  STL [R1+0x6008], R6 ;  /* 0x0060080601007387 */ /* 0x0003e20000100800 */
[----:B------:R-:W-:Y:S01]  /*b000*/  IMAD.HI.U32 R2, R252, R200, RZ ;  /* 0x000000c8fc027227 */ /* 0x000fe200078e00ff */
[C---:B--2---:R-:W-:Y:S02]  /*b010*/  IADD3 R8, R246.reuse, 0x1c2, RZ ;  /* 0x000001c2f6087810 */ /* 0x044fe40007ffe0ff */
[----:B------:R2:W-:Y:S01]  /*b020*/  STL [R1+0x6004], R10 ;  /* 0x0060040a01007387 */ /* 0x0005e20000100800 */
[----:B------:R-:W-:Y:S01]  /*b030*/  IMAD.MOV R4, RZ, RZ, -R4 ;  /* 0x000000ffff047224 */ /* 0x000fe200078e0a04 */
[C---:B---3--:R-:W-:Y:S01]  /*b040*/  IADD3 R7, R246.reuse, 0x1c3, RZ ;  /* 0x000001c3f6077810 */ /* 0x048fe20007ffe0ff */
[----:B------:R-:W-:Y:S01]  /*b050*/  IMAD.MOV R3, RZ, RZ, -R3 ;  /* 0x000000ffff037224 */ /* 0x000fe200078e0a03 */
[----:B------:R3:W-:Y:S01]  /*b060*/  STL [R1+0x600c], R9 ;  /* 0x00600c0901007387 */ /* 0x0007e20000100800 */
[----:B------:R-:W-:Y:S01]  /*b070*/  IMAD R37, R251, R5, R37 ;  /* 0x00000005fb257224 */ /* 0x000fe200078e0225 */
[----:B-1----:R-:W-:Y:S01]  /*b080*/  IADD3 R6, R246, 0x1c4, RZ ;  /* 0x000001c4f6067810 */ /* 0x002fe20007ffe0ff */
[----:B------:R-:W-:Y:S01]  /*b090*/  IMAD.MOV R0, RZ, RZ, -R0 ;  /* 0x000000ffff007224 */ /* 0x000fe200078e0a00 */
[----:B------:R-:W-:Y:S01]  /*b0a0*/  STL [R1+0x6014], R8 ;  /* 0x0060140801007387 */ /* 0x000fe20000100800 */
[----:B------:R-:W-:Y:S01]  /*b0b0*/  IMAD.HI.U32 R5, R252, R32, RZ ;  /* 0x00000020fc057227 */ /* 0x000fe200078e00ff */
[----:B------:R-:W-:-:S02]  /*b0c0*/  IABS R27, R6 ;  /* 0x00000006001b7213 */ /* 0x000fc40000000000 */
[----:B--2---:R-:W-:Y:S01]  /*b0d0*/  IADD3 R10, R246, 0x1c5, RZ ;  /* 0x000001c5f60a7810 */ /* 0x004fe20007ffe0ff */
[----:B------:R-:W-:Y:S01]  /*b0e0*/  IMAD.MOV R2, RZ, RZ, -R2 ;  /* 0x000000ffff027224 */ /* 0x000fe200078e0a02 */
[----:B------:R-:W-:Y:S01]  /*b0f0*/  STL [R1+0x601c], R7 ;  /* 0x00601c0701007387 */ /* 0x000fe20000100800 */
[C---:B------:R-:W-:Y:S01]  /*b100*/  IMAD R203, R251.reuse, R4, R203 ;  /* 0x00000004fbcb7224 */ /* 0x040fe200078e02cb */
[----:B------:R-:W-:Y:S01]  /*b110*/  IABS R26, R10 ;  /* 0x0000000a001a7213 */ /* 0x000fe20000000000 */
[C---:B------:R-:W-:Y:S01]  /*b120*/  IMAD R44, R251.reuse, R3, R44 ;  /* 0x00000003fb2c7224 */ /* 0x040fe200078e022c */
[----:B------:R1:W-:Y:S01]  /*b130*/  STL [R1+0x6034], R6 ;  /* 0x0060340601007387 */ /* 0x0003e20000100800 */
[----:B------:R-:W-:Y:S01]  /*b140*/  IMAD R36, R251, R0, R36 ;  /* 0x00000000fb247224 */ /* 0x000fe200078e0224 */
[----:B------:R-:W-:Y:S01]  /*b150*/  IABS R30, R9 ;  /* 0x00000009001e7213 */ /* 0x000fe20000000000 */
[----:B------:R-:W-:Y:S01]  /*b160*/  IMAD.HI.U32 R4, R252, R198, RZ ;  /* 0x000000c6fc047227 */ /* 0x000fe200078e00ff */
[----:B------:R-:W-:Y:S01]  /*b170*/  IABS R29, R8 ;  /* 0x00000008001d7213 */ /* 0x000fe20000000000 */
[----:B------:R2:W-:Y:S01]  /*b180*/  STL [R1+0x6020], R10 ;  /* 0x0060200a01007387 */ /* 0x0005e20000100800 */
[----:B---3--:R-:W-:Y:S01]  /*b190*/  IADD3 R9, R246, 0x1c6, RZ ;  /* 0x000001c6f6097810 */ /* 0x008fe20007ffe0ff */
[----:B------:R-:W-:Y:S01]  /*b1a0*/  IMAD.HI.U32 R3, R252, R39, RZ ;  /* 0x00000027fc037227 */ /* 0x000fe200078e00ff */
[----:B------:R-:W-:-:S02]  /*b1b0*/  IADD3 R4, -R4, RZ, RZ ;  /* 0x000000ff04047210 */ /* 0x000fc40007ffe1ff */
[----:B-1----:R-:W-:Y:S01]  /*b1c0*/  IADD3 R6, R246, 0x1c9, RZ ;  /* 0x000001c9f6067810 */ /* 0x002fe20007ffe0ff */
[----:B------:R-:W-:Y:S01]  /*b1d0*/  IMAD.MOV R5, RZ, RZ, -R5 ;  /* 0x000000ffff057224 */ /* 0x000fe200078e0a05 */
[----:B------:R-:W-:Y:S01]  /*b1e0*/  IABS R28, R7 ;  /* 0x00000007001c7213 */ /* 0x000fe20000000000 */
[----:B------:R-:W-:Y:S01]  /*b1f0*/  IMAD.HI.U32 R0, R252, R31, RZ ;  /* 0x0000001ffc007227 */ /* 0x000fe200078e00ff */
[C---:B------:R-:W-:Y:S01]  /*b200*/  IADD3 R8, R246.reuse, 0x1c7, RZ ;  /* 0x000001c7f6087810 */ /* 0x040fe20007ffe0ff */
[----:B------:R1:W-:Y:S01]  /*b210*/  STL [R1+0x602c], R9 ;  /* 0x00602c0901007387 */ /* 0x0003e20000100800 */
[----:B------:R-:W-:Y:S01]  /*b220*/  IADD3 R7, R246, 0x1c8, RZ ;  /* 0x000001c8f6077810 */ /* 0x000fe20007ffe0ff */
[C---:B------:R-:W-:Y:S01]  /*b230*/  IMAD R200, R251.reuse, R2, R200 ;  /* 0x00000002fbc87224 */ /* 0x040fe200078e02c8 */
[----:B------:R-:W-:Y:S01]  /*b240*/  IABS R22, R6 ;  /* 0x0000000600167213 */ /* 0x000fe20000000000 */
[----:B------:R-:W-:Y:S01]  /*b250*/  IMAD.HI.U32 R2, R252, R195, RZ ;  /* 0x000000c3fc027227 */ /* 0x000fe200078e00ff */
[----:B--2---:R-:W-:Y:S01]  /*b260*/  IADD3 R10, R246, 0x1ca, RZ ;  /* 0x000001caf60a7810 */ /* 0x004fe20007ffe0ff */
[----:B------:R2:W-:Y:S01]  /*b270*/  STL [R1+0x6030], R8 ;  /* 0x0060300801007387 */ /* 0x0005e20000100800 */
[----:B------:R-:W-:Y:S01]  /*b280*/  IABS R25, R9 ;  /* 0x0000000900197213 */ /* 0x000fe20000000000 */
[----:B------:R-:W-:Y:S01]  /*b290*/  IMAD.MOV R3, RZ, RZ, -R3 ;  /* 0x000000ffff037224 */ /* 0x000fe200078e0a03 */
[----:B------:R-:W-:Y:S01]  /*b2a0*/  IABS R21, R10 ;  /* 0x0000000a00157213 */ /* 0x000fe20000000000 */
[----:B------:R-:W-:Y:S01]  /*b2b0*/  IMAD R32, R251, R5, R32 ;  /* 0x00000005fb207224 */ /* 0x000fe200078e0220 */
[----:B------:R3:W-:Y:S01]  /*b2c0*/  STL [R1+0x6044], R7 ;  /* 0x0060440701007387 */ /* 0x0007e20000100800 */
[----:B------:R-:W-:Y:S01]  /*b2d0*/  IMAD.MOV R0, RZ, RZ, -R0 ;  /* 0x000000ffff007224 */ /* 0x000fe200078e0a00 */
[----:B------:R-:W-:Y:S01]  /*b2e0*/  IABS R24, R8 ;  /* 0x0000000800187213 */ /* 0x000fe20000000000 */
[----:B------:R-:W-:Y:S01]  /*b2f0*/  IMAD.HI.U32 R5, R252, R27, RZ ;  /* 0x0000001bfc057227 */ /* 0x000fe200078e00ff */
[----:B------:R4:W-:Y:S01]  /*b300*/  STL [R1+0x6048], R6 ;  /* 0x0060480601007387 */ /* 0x0009e20000100800 */
[----:B-1----:R-:W-:-:S02]  /*b310*/  IADD3 R9, R246, 0x1cb, RZ ;  /* 0x000001cbf6097810 */ /* 0x002fc40007ffe0ff */
[----:B------:R-:W-:Y:S01]  /*b320*/  IMAD.MOV R2, RZ, RZ, -R2 ;  /* 0x000000ffff027224 */ /* 0x000fe200078e0a02 */
[----:B------:R-:W-:Y:S01]  /*b330*/  IABS R23, R7 ;  /* 0x0000000700177213 */ /* 0x000fe20000000000 */
[C---:B------:R-:W-:Y:S01]  /*b340*/  IMAD R39, R251.reuse, R3, R39 ;  /* 0x00000003fb277224 */ /* 0x040fe200078e0227 */
[C---:B--2---:R-:W-:Y:S01]  /*b350*/  IADD3 R8, R246.reuse, 0x1cc, RZ ;  /* 0x000001ccf6087810 */ /* 0x044fe20007ffe0ff */
[----:B------:R-:W-:Y:S01]  /*b360*/  IMAD R31, R251, R0, R31 ;  /* 0x00000000fb1f7224 */ /* 0x000fe200078e021f */
[----:B---3--:R-:W-:Y:S01]  /*b370*/  IADD3 R7, R246, 0x1cd, RZ ;  /* 0x000001cdf6077810 */ /* 0x008fe20007ffe0ff */
[----:B------:R-:W-:Y:S01]  /*b380*/  IMAD.HI.U32 R3, R252, R34, RZ ;  /* 0x00000022fc037227 */ /* 0x000fe200078e00ff */
[----:B----4-:R-:W-:Y:S01]  /*b390*/  IADD3 R6, R246, 0x1ce, RZ ;  /* 0x000001cef6067810 */ /* 0x010fe20007ffe0ff */
[----:B------:R1:W-:Y:S01]  /*b3a0*/  STL [R1+0x6038], R10 ;  /* 0x0060380a01007387 */ /* 0x0003e20000100800 */
[----:B------:R-:W-:Y:S01]  /*b3b0*/  IABS R20, R9 ;  /* 0x0000000900147213 */ /* 0x000fe20000000000 */
[----:B------:R-:W-:Y:S01]  /*b3c0*/  IMAD.MOV R5, RZ, RZ, -R5 ;  /* 0x000000ffff057224 */ /* 0x000fe200078e0a05 */
[----:B------:R-:W-:Y:S01]  /*b3d0*/  IADD3 R3, -R3, RZ, RZ ;  /* 0x000000ff03037210 */ /* 0x000fe20007ffe1ff */
[----:B------:R-:W-:Y:S01]  /*b3e0*/  IMAD.HI.U32 R0, R252, R26, RZ ;  /* 0x0000001afc007227 */ /* 0x000fe200078e00ff */
[----:B------:R-:W-:Y:S01]  /*b3f0*/  IABS R17, R6 ;  /* 0x0000000600117213 */ /* 0x000fe20000000000 */
[----:B------:R2:W-:Y:S01]  /*b400*/  STL [R1+0x603c], R9 ;  /* 0x00603c0901007387 */ /* 0x0005e20000100800 */
[----:B------:R-:W-:Y:S01]  /*b410*/  IABS R19, R8 ;  /* 0x0000000800137213 */ /* 0x000fe20000000000 */
[C---:B------:R-:W-:Y:S01]  /*b420*/  IMAD R198, R251.reuse, R4, R198 ;  /* 0x00000004fbc67224 */ /* 0x040fe200078e02c6 */
[----:B------:R-:W-:Y:S01]  /*b430*/  IADD3 R0, -R0, RZ, RZ ;  /* 0x000000ff00007210 */ /* 0x000fe20007ffe1ff */
[----:B------:R-:W-:Y:S01]  /*b440*/  IMAD.HI.U32 R4, R252, R193, RZ ;  /* 0x000000c1fc047227 */ /* 0x000fe200078e00ff */
[----:B-1----:R-:W-:Y:S01]  /*b450*/  IADD3 R10, R246, 0x1cf, RZ ;  /* 0x000001cff60a7810 */ /* 0x002fe20007ffe0ff */
[----:B------:R1:W-:Y:S01]  /*b460*/  STL [R1+0x6050], R8 ;  /* 0x0060500801007387 */ /* 0x0003e20000100800 */
[----:B------:R-:W-:Y:S01]  /*b470*/  IABS R18, R7 ;  /* 0x0000000700127213 */ /* 0x000fe20000000000 */
[----:B------:R-:W-:Y:S01]  /*b480*/  IMAD R195, R251, R2, R195 ;  /* 0x00000002fbc37224 */ /* 0x000fe200078e02c3 */
[----:B------:R-:W-:Y:S01]  /*b490*/  IABS R16, R10 ;  /* 0x0000000a00107213 */ /* 0x000fe20000000000 */
[----:B------:R-:W-:Y:S01]  /*b4a0*/  IMAD.HI.U32 R2, R252, R190, RZ ;  /* 0x000000befc027227 */ /* 0x000fe200078e00ff */
[----:B------:R3:W-:Y:S01]  /*b4b0*/  STL [R1+0x605c], R7 ;  /* 0x00605c0701007387 */ /* 0x0007e20000100800 */
[----:B--2---:R-:W-:-:S02]  /*b4c0*/  IADD3 R9, R246, 0x1d0, RZ ;  /* 0x000001d0f6097810 */ /* 0x004fc40007ffe0ff */
[----:B------:R-:W-:Y:S01]  /*b4d0*/  IMAD R27, R251, R5, R27 ;  /* 0x00000005fb1b7224 */ /* 0x000fe200078e021b */
[----:B------:R-:W-:Y:S01]  /*b4e0*/  IADD3 R2, -R2, RZ, RZ ;  /* 0x000000ff02027210 */ /* 0x000fe20007ffe1ff */
[----:B------:R-:W-:Y:S01]  /*b4f0*/  IMAD.HI.U32 R5, R252, R22, RZ ;  /* 0x00000016fc057227 */ /* 0x000fe200078e00ff */
[----:B------:R2:W-:Y:S01]  /*b500*/  STL [R1+0x6064], R6 ;  /* 0x0060640601007387 */ /* 0x0005e20000100800 */
[C---:B-1----:R-:W-:Y:S02]  /*b510*/  IADD3 R8, R246.reuse, 0x1d1, RZ ;  /* 0x000001d1f6087810 */ /* 0x042fe40007ffe0ff */
[----:B------:R-:W-:Y:S01]  /*b520*/  IMAD.MOV R4, RZ, RZ, -R4 ;  /* 0x000000ffff047224 */ /* 0x000fe200078e0a04 */
[----:B------:R-:W-:Y:S01]  /*b530*/  IADD3 R5, -R5, RZ, RZ ;  /* 0x000000ff05057210 */ /* 0x000fe20007ffe1ff */
[C---:B------:R-:W-:Y:S01]  /*b540*/  IMAD R34, R251.reuse, R3, R34 ;  /* 0x00000003fb227224 */ /* 0x040fe200078e0222 */
[C---:B---3--:R-:W-:Y:S01]  /*b550*/  IADD3 R7, R246.reuse, 0x1d2, RZ ;  /* 0x000001d2f6077810 */ /* 0x048fe20007ffe0ff */
[C---:B------:R-:W-:Y:S01]  /*b560*/  IMAD R193, R251.reuse, R4, R193 ;  /* 0x00000004fbc17224 */ /* 0x040fe200078e02c1 */
[----:B------:R-:W-:Y:S01]  /*b570*/  STL [R1+0x604c], R10 ;  /* 0x00604c0a01007387 */ /* 0x000fe20000100800 */
[----:B------:R-:W-:Y:S01]  /*b580*/  IMAD R26, R251, R0, R26 ;  /* 0x00000000fb1a7224 */ /* 0x000fe200078e021a */
[----:B--2---:R-:W-:Y:S01]  /*b590*/  IADD3 R6, R246, 0x1d3, RZ ;  /* 0x000001d3f6067810 */ /* 0x004fe20007ffe0ff */
[----:B------:R-:W-:Y:S01]  /*b5a0*/  IMAD.HI.U32 R4, R252, R188, RZ ;  /* 0x000000bcfc047227 */ /* 0x000fe200078e00ff */
[----:B------:R-:W-:Y:S01]  /*b5b0*/  STL [R1+0x6068], R9 ;  /* 0x0060680901007387 */ /* 0x000fe20000100800 */
[----:B------:R-:W-:-:S02]  /*b5c0*/  IABS R14, R8 ;  /* 0x00000008000e7213 */ /* 0x000fc40000000000 */
[C---:B------:R-:W-:Y:S01]  /*b5d0*/  IMAD.HI.U32 R3, R252.reuse, R29, RZ ;  /* 0x0000001dfc037227 */ /* 0x040fe200078e00ff */
[----:B------:R-:W-:Y:S01]  /*b5e0*/  IABS R12, R6 ;  /* 0x00000006000c7213 */ /* 0x000fe20000000000 */
[----:B------:R1:W-:Y:S01]  /*b5f0*/  STL [R1+0x606c], R8 ;  /* 0x00606c0801007387 */ /* 0x0003e20000100800 */
[----:B------:R-:W-:Y:S01]  /*b600*/  IABS R13, R7 ;  /* 0x00000007000d7213 */ /* 0x000fe20000000000 */
[C---:B------:R-:W-:Y:S01]  /*b610*/  IMAD.HI.U32 R0, R252.reuse, R21, RZ ;  /* 0x00000015fc007227 */ /* 0x040fe200078e00ff */
[----:B------:R-:W-:Y:S01]  /*b620*/  IABS R15, R9 ;  /* 0x00000009000f7213 */ /* 0x000fe20000000000 */
[----:B------:R2:W-:Y:S02]  /*b630*/  STL [R1+0x6074], R7 ;  /* 0x0060740701007387 */ /* 0x0005e40000100800 */
[----:B------:R-:W-:Y:S02]  /*b640*/  IMAD R190, R251, R2, R190 ;  /* 0x00000002fbbe7224 */ /* 0x000fe400078e02be */
[----:B------:R-:W-:Y:S01]  /*b650*/  IMAD.HI.U32 R2, R252, R185, RZ ;  /* 0x000000b9fc027227 */ /* 0x000fe200078e00ff */
[----:B------:R3:W-:Y:S01]  /*b660*/  STL [R1+0x6080], R6 ;  /* 0x0060800601007387 */ /* 0x0007e20000100800 */
[----:B-1----:R-:W-:-:S02]  /*b670*/  IADD3 R8, R246, 0x1d4, RZ ;  /* 0x000001d4f6087810 */ /* 0x002fc40007ffe0ff */
[----:B------:R-:W-:Y:S02]  /*b680*/  IMAD.MOV R4, RZ, RZ, -R4 ;  /* 0x000000ffff047224 */ /* 0x000fe400078e0a04 */
[----:B------:R-:W-:Y:S01]  /*b690*/  IMAD.MOV R3, RZ, RZ, -R3 ;  /* 0x000000ffff037224 */ /* 0x000fe200078e0a03 */
[C---:B--2---:R-:W-:Y:S01]  /*b6a0*/  IADD3 R7, R246.reuse, 0x1d5, RZ ;  /* 0x000001d5f6077810 */ /* 0x044fe20007ffe0ff */
[----:B------:R-:W-:Y:S01]  /*b6b0*/  IMAD R22, R251, R5, R22 ;  /* 0x00000005fb167224 */ /* 0x000fe200078e0216 */
[----:B------:R-:W-:Y:S01]  /*b6c0*/  IABS R11, R8 ;  /* 0x00000008000b7213 */ /* 0x000fe20000000000 */
[----:B------:R-:W-:Y:S01]  /*b6d0*/  IMAD.MOV R0, RZ, RZ, -R0 ;  /* 0x000000ffff007224 */ /* 0x000fe200078e0a00 */
[----:B---3--:R-:W-:Y:S01]  /*b6e0*/  IADD3 R6, R246, 0x1d6, RZ ;  /* 0x000001d6f6067810 */ /* 0x008fe20007ffe0ff */
[----:B------:R-:W-:Y:S01]  /*b6f0*/  IMAD.HI.U32 R5, R252, R17, RZ ;  /* 0x00000011fc057227 */ /* 0x000fe200078e00ff */
[----:B------:R1:W-:Y:S01]  /*b700*/  STL [R1+0x607c], R8 ;  /* 0x00607c0801007387 */ /* 0x0003e20000100800 */
[----:B------:R-:W-:-:S02]  /*b710*/  IABS R10, R7 ;  /* 0x00000007000a7213 */ /* 0x000fc40000000000 */
[----:B------:R-:W-:Y:S01]  /*b720*/  IMAD.MOV R2, RZ, RZ, -R2 ;  /* 0x000000ffff027224 */ /* 0x000fe200078e0a02 */
[----:B------:R-:W-:Y:S01]  /*b730*/  STL [R1+0x6084], R7 ;  /* 0x0060840701007387 */ /* 0x000fe20000100800 */
[C---:B------:R-:W-:Y:S01]  /*b740*/  IMAD R188, R251.reuse, R4, R188 ;  /* 0x00000004fbbc7224 */ /* 0x040fe200078e02bc */
[----:B------:R-:W-:Y:S01]  /*b750*/  IABS R9, R6 ;  /* 0x0000000600097213 */ /* 0x000fe20000000000 */
[C---:B------:R-:W-:Y:S01]  /*b760*/  IMAD R29, R251.reuse, R3, R29 ;  /* 0x00000003fb1d7224 */ /* 0x040fe200078e021d */
[----:B------:R-:W-:Y:S01]  /*b770*/  STL [R1+0x6088], R6 ;  /* 0x0060880601007387 */ /* 0x000fe20000100800 */
[----:B------:R-:W-:Y:S02]  /*b780*/  IMAD R21, R251, R0, R21 ;  /* 0x00000000fb157224 */ /* 0x000fe400078e0215 */
[----:B------:R-:W-:-:S04]  /*b790*/  IMAD.HI.U32 R4, R252, R183, RZ ;  /* 0x000000b7fc047227 */ /* 0x000fc800078e00ff */
[----:B------:R-:W-:-:S04]  /*b7a0*/  IMAD.HI.U32 R3, R252, R24, RZ ;  /* 0x00000018fc037227 */ /* 0x000fc800078e00ff */
[----:B------:R-:W-:Y:S02]  /*b7b0*/  IMAD.MOV R5, RZ, RZ, -R5 ;  /* 0x000000ffff057224 */ /* 0x000fe400078e0a05 */
[----:B------:R-:W-:-:S04]  /*b7c0*/  IMAD.HI.U32 R0, R252, R16, RZ ;  /* 0x00000010fc007227 */ /* 0x000fc800078e00ff */
[----:B------:R-:W-:Y:S02]  /*b7d0*/  IMAD R185, R251, R2, R185 ;  /* 0x00000002fbb97224 */ /* 0x000fe400078e02b9 */
[----:B------:R-:W-:-:S04]  /*b7e0*/  IMAD.HI.U32 R2, R252, R180, RZ ;  /* 0x000000b4fc027227 */ /* 0x000fc800078e00ff */
[----:B------:R-:W-:Y:S02]  /*b7f0*/  IMAD.MOV R4, RZ, RZ, -R4 ;  /* 0x000000ffff047224 */ /* 0x000fe400078e0a04 */
[----:B------:R-:W-:Y:S02]  /*b800*/  IMAD.MOV R3, RZ, RZ, -R3 ;  /* 0x000000ffff037224 */ /* 0x000fe400078e0a03 */
[----:B------:R-:W-:Y:S02]  /*b810*/  IMAD R17, R251, R5, R17 ;  /* 0x00000005fb117224 */ /* 0x000fe400078e0211 */
[----:B------:R-:W-:Y:S02]  /*b820*/  IMAD.MOV R0, RZ, RZ, -R0 ;  /* 0x000000ffff007224 */ /* 0x000fe400078e0a00 */
[----:B------:R-:W-:-:S04]  /*b830*/  IMAD.HI.U32 R5, R252, R12, RZ ;  /* 0x0000000cfc057227 */ /* 0x000fc800078e00ff */
[----:B------:R-:W-:Y:S02]  /*b840*/  IMAD.MOV R2, RZ, RZ, -R2 ;  /* 0x000000ffff027224 */ /* 0x000fe400078e0a02 */
[C---:B------:R-:W-:Y:S02]  /*b850*/  IMAD R183, R251.reuse, R4, R183 ;  /* 0x00000004fbb77224 */ /* 0x040fe400078e02b7 */
[C---:B------:R-:W-:Y:S02]  /*b860*/  IMAD R24, R251.reuse, R3, R24 ;  /* 0x00000003fb187224 */ /* 0x040fe400078e0218 */
[----:B------:R-:W-:Y:S02]  /*b870*/  IMAD R16, R251, R0, R16 ;  /* 0x00000000fb107224 */ /* 0x000fe400078e0210 */
[----:B------:R-:W-:-:S04]  /*b880*/  IMAD.HI.U32 R4, R252, R178, RZ ;  /* 0x000000b2fc047227 */ /* 0x000fc800078e00ff */
[----:B------:R-:W-:Y:S01]  /*b890*/  IMAD.HI.U32 R3, R252, R19, RZ ;  /* 0x00000013fc037227 */ /* 0x000fe200078e00ff */
[----:B------:R-:W-:-:S03]  /*b8a0*/  IADD3 R4, -R4, RZ, RZ ;  /* 0x000000ff04047210 */ /* 0x000fc60007ffe1ff */
[----:B------:R-:W-:Y:S02]  /*b8b0*/  IMAD.MOV R0, RZ, RZ, -R5 ;  /* 0x000000ffff007224 */ /* 0x000fe400078e0a05 */
[----:B------:R-:W-:Y:S02]  /*b8c0*/  IMAD R180, R251, R2, R180 ;  /* 0x00000002fbb47224 */ /* 0x000fe400078e02b4 */
[----:B------:R-:W-:-:S04]  /*b8d0*/  IMAD.HI.U32 R2, R252, R175, RZ ;  /* 0x000000affc027227 */ /* 0x000fc800078e00ff */
[----:B------:R-:W-:Y:S02]  /*b8e0*/  IMAD.MOV R3, RZ, RZ, -R3 ;  /* 0x000000ffff037224 */ /* 0x000fe400078e0a03 */
[C---:B------:R-:W-:Y:S01]  /*b8f0*/  IMAD R12, R251.reuse, R0, R12 ;  /* 0x00000000fb0c7224 */ /* 0x040fe200078e020c */
[----:B------:R-:W-:Y:S01]  /*b900*/  IADD3 R0, R246, 0x1d7, RZ ;  /* 0x000001d7f6007810 */ /* 0x000fe20007ffe0ff */
[----:B------:R-:W-:Y:S02]  /*b910*/  IMAD.MOV R2, RZ, RZ, -R2 ;  /* 0x000000ffff027224 */ /* 0x000fe400078e0a02 */
[C---:B------:R-:W-:Y:S01]  /*b920*/  IMAD R19, R251.reuse, R3, R19 ;  /* 0x00000003fb137224 */ /* 0x040fe200078e0213 */
[----:B-1----:R-:W-:Y:S01]  /*b930*/  IABS R8, R0 ;  /* 0x0000000000087213 */ /* 0x002fe20000000000 */
[----:B------:R-:W-:Y:S01]  /*b940*/  IMAD.HI.U32 R3, R252, R13, RZ ;  /* 0x0000000dfc037227 */ /* 0x000fe200078e00ff */
[----:B------:R1:W-:Y:S03]  /*b950*/  STL [R1+0x608c], R0 ;  /* 0x00608c0001007387 */ /* 0x0003e60000100800 */
[----:B------:R-:W-:-:S02]  /*b960*/  IMAD R178, R251, R4, R178 ;  /* 0x00000004fbb27224 */ /* 0x000fc400078e02b2 */
[----:B------:R-:W-:-:S04]  /*b970*/  IMAD.HI.U32 R4, R252, R173, RZ ;  /* 0x000000adfc047227 */ /* 0x000fc800078e00ff */
[----:B------:R-:W-:Y:S02]  /*b980*/  IMAD R175, R251, R2, R175 ;  /* 0x00000002fbaf7224 */ /* 0x000fe400078e02af */
[----:B-1----:R-:W-:-:S04]  /*b990*/  IMAD.HI.U32 R0, R252, R11, RZ ;  /* 0x0000000bfc007227 */ /* 0x002fc800078e00ff */
[----:B------:R-:W-:-:S04]  /*b9a0*/  IMAD.HI.U32 R2, R252, R170, RZ ;  /* 0x000000aafc027227 */ /* 0x000fc800078e00ff */
[----:B------:R-:W-:Y:S01]  /*b9b0*/  IMAD.MOV R3, RZ, RZ, -R3 ;  /* 0x000000ffff037224 */ /* 0x000fe200078e0a03 */
[----:B------:R-:W-:Y:S01]  /*b9c0*/  IADD3 R2, -R2, RZ, RZ ;  /* 0x000000ff02027210 */ /* 0x000fe20007ffe1ff */
[----:B------:R-:W-:Y:S02]  /*b9d0*/  IMAD.MOV R4, RZ, RZ, -R4 ;  /* 0x000000ffff047224 */ /* 0x000fe400078e0a04 */
[----:B------:R-:W-:Y:S02]  /*b9e0*/  IMAD.MOV R0, RZ, RZ, -R0 ;  /* 0x000000ffff007224 */ /* 0x000fe400078e0a00 */
[C---:B------:R-:W-:Y:S01]  /*b9f0*/  IMAD R13, R251.reuse, R3, R13 ;  /* 0x00000003fb0d7224 */ /* 0x040fe200078e020d */
[----:B------:R-:W-:Y:S01]  /*ba00*/  IADD3 R3, R246, 0x1d8, RZ ;  /* 0x000001d8f6037810 */ /* 0x000fe20007ffe0ff */
[C---:B------:R-:W-:Y:S02]  /*ba10*/  IMAD R173, R251.reuse, R4, R173 ;  /* 0x00000004fbad7224 */ /* 0x040fe400078e02ad */
[----:B------:R-:W-:Y:S01]  /*ba20*/  IMAD R11, R251, R0, R11 ;  /* 0x00000000fb0b7224 */ /* 0x000fe200078e020b */
[----:B------:R-:W1:Y:S01]  /*ba30*/  S2R R211, SR_TID.X ;  /* 0x0000000000d37919 */ /* 0x000e620000002100 */
[----:B------:R-:W-:Y:S01]  /*ba40*/  IMAD.HI.U32 R4, R252, R168, RZ ;  /* 0x000000a8fc047227 */ /* 0x000fe200078e00ff */
[----:B------:R-:W-:-:S02]  /*ba50*/  IABS R7, R3 ;  /* 0x0000000300077213 */ /* 0x000fc40000000000 */
[----:B------:R-:W-:Y:S01]  /*ba60*/  STL [R1+0x6090], R3 ;  /* 0x0060900301007387 */ /* 0x000fe20000100800 */
[C---:B------:R-:W-:Y:S02]  /*ba70*/  IMAD R170, R251.reuse, R2, R170 ;  /* 0x00000002fbaa7224 */ /* 0x040fe400078e02aa */
[----:B------:R-:W-:Y:S01]  /*ba80*/  IMAD.HI.U32 R2, R252, R165, RZ ;  /* 0x000000a5fc027227 */ /* 0x000fe200078e00ff */
[----:B------:R2:W-:Y:S03]  /*ba90*/  STL [R1+0x639c], R11 ;  /* 0x00639c0b01007387 */ /* 0x0005e60000100800 */
[----:B------:R-:W-:Y:S02]  /*baa0*/  IMAD.MOV R4, RZ, RZ, -R4 ;  /* 0x000000ffff047224 */ /* 0x000fe400078e0a04 */
[----:B------:R-:W-:Y:S02]  /*bab0*/  IMAD.MOV R2, RZ, RZ, -R2 ;  /* 0x000000ffff027224 */ /* 0x000fe400078e0a02 */
[----:B------:R-:W-:-:S02]  /*bac0*/  IMAD R168, R251, R4, R168 ;  /* 0x00000004fba87224 */ /* 0x000fc400078e02a8 */
[C---:B------:R-:W-:Y:S01]  /*bad0*/  IMAD.HI.U32 R4, R252.reuse, R163, RZ ;  /* 0x000000a3fc047227 */ /* 0x040fe200078e00ff */
[----:B--2---:R-:W2:Y:S03]  /*bae0*/  LDL R11, [R1+0x3718] ;  /* 0x00371800010b7983 */ /* 0x004ea60000100800 */
[----:B------:R-:W-:Y:S02]  /*baf0*/  IMAD R165, R251, R2, R165 ;  /* 0x00000002fba57224 */ /* 0x000fe400078e02a5 */
[----:B------:R-:W-:-:S04]  /*bb00*/  IMAD.HI.U32 R2, R252, R160, RZ ;  /* 0x000000a0fc027227 */ /* 0x000fc800078e00ff */
[----:B------:R-:W-:Y:S02]  /*bb10*/  IMAD.MOV R4, RZ, RZ, -R4 ;  /* 0x000000ffff047224 */ /* 0x000fe400078e0a04 */
[----:B------:R-:W-:Y:S02]  /*bb20*/  IMAD.MOV R2, RZ, RZ, -R2 ;  /* 0x000000ffff027224 */ /* 0x000fe400078e0a02 */
[----:B------:R-:W-:Y:S02]  /*bb30*/  IMAD R163, R251, R4, R163 ;  /* 0x00000004fba37224 */ /* 0x000fe400078e02a3 */
[----:B------:R-:W-:-:S04]  /*bb40*/  IMAD.HI.U32 R4, R252, R158, RZ ;  /* 0x0000009efc047227 */ /* 0x000fc800078e00ff */
[----:B------:R-:W-:Y:S01]  /*bb50*/  IMAD R160, R251, R2, R160 ;  /* 0x00000002fba07224 */ /* 0x000fe200078e02a0 */
[----:B------:R-:W-:Y:S01]  /*bb60*/  IADD3 R4, -R4, RZ, RZ ;  /* 0x000000ff04047210 */ /* 0x000fe20007ffe1ff */
[----:B------:R-:W-:-:S04]  /*bb70*/  IMAD.HI.U32 R2, R252, R155, RZ ;  /* 0x0000009bfc027227 */ /* 0x000fc800078e00ff */
[----:B------:R-:W-:Y:S02]  /*bb80*/  IMAD.MOV R2, RZ, RZ, -R2 ;  /* 0x000000ffff027224 */ /* 0x000fe400078e0a02 */
[----:B------:R-:W-:Y:S02]  /*bb90*/  IMAD R158, R251, R4, R158 ;  /* 0x00000004fb9e7224 */ /* 0x000fe400078e029e */
[----:B------:R-:W-:-:S04]  /*bba0*/  IMAD.HI.U32 R4, R252, R153, RZ ;  /* 0x00000099fc047227 */ /* 0x000fc800078e00ff */
[----:B------:R-:W-:Y:S02]  /*bbb0*/  IMAD R155, R251, R2, R155 ;  /* 0x00000002fb9b7224 */ /* 0x000fe400078e029b */
[----:B------:R-:W-:-:S04]  /*bbc0*/  IMAD.HI.U32 R2, R252, R150, RZ ;  /* 0x00000096fc027227 */ /* 0x000fc800078e00ff */
[----:B------:R-:W-:Y:S01]  /*bbd0*/  IMAD.MOV R4, RZ, RZ, -R4 ;  /* 0x000000ffff047224 */ /* 0x000fe200078e0a04 */
[----:B------:R-:W-:Y:S01]  /*bbe0*/  IADD3 R2, -R2, RZ, RZ ;  /* 0x000000ff02027210 */ /* 0x000fe20007ffe1ff */
[----:B------:R-:W-:-:S04]  /*bbf0*/  IMAD.HI.U32 R3, R252, R9, RZ ;  /* 0x00000009fc037227 */ /* 0x000fc800078e00ff */
[----:B------:R-:W-:Y:S02]  /*bc00*/  IMAD R153, R251, R4, R153 ;  /* 0x00000004fb997224 */ /* 0x000fe400078e0299 */
[----:B------:R-:W-:-:S04]  /*bc10*/  IMAD.HI.U32 R4, R252, R148, RZ ;  /* 0x00000094fc047227 */ /* 0x000fc800078e00ff */
[----:B------:R-:W-:Y:S02]  /*bc20*/  IMAD R150, R251, R2, R150 ;  /* 0x00000002fb967224 */ /* 0x000fe400078e0296 */
[----:B------:R-:W-:-:S04]  /*bc30*/  IMAD.HI.U32 R2, R252, R145, RZ ;  /* 0x00000091fc027227 */ /* 0x000fc800078e00ff */
[----:B------:R-:W-:Y:S02]  /*bc40*/  IMAD.MOV R4, RZ, RZ, -R4 ;  /* 0x000000ffff047224 */ /* 0x000fe400078e0a04 */
[----:B------:R-:W-:Y:S02]  /*bc50*/  IMAD.MOV R2, RZ, RZ, -R2 ;  /* 0x000000ffff027224 */ /* 0x000fe400078e0a02 */
        /* <DEDUP_REMOVED lines=42> */
[----:B------:R-:W-:-:S03]  /*bf00*/  IADD3 R2, -R2, RZ, RZ ;  /* 0x000000ff02027210 */ /* 0x000fc60007ffe1ff */
        /* <DEDUP_REMOVED lines=116> */
[----:B------:R-:W-:Y:S01]  /*c650*/  IMAD R15, R251, R2, R15 ;  /* 0x00000002fb0f7224 */ /* 0x000fe200078e020f */
[----:B------:R-:W-:Y:S01]  /*c660*/  IADD3 R4, -R4, RZ, RZ ;  /* 0x000000ff04047210 */ /* 0x000fe20007ffe1ff */
[----:B------:R-:W-:Y:S01]  /*c670*/  IMAD.HI.U32 R2, R252, R10, RZ ;  /* 0x0000000afc027227 */ /* 0x000fe200078e00ff */
[----:B--2---:R-:W-:-:S03]  /*c680*/  IADD3 R6, R11, 0x1d9, RZ ;  /* 0x000001d90b067810 */ /* 0x004fc60007ffe0ff */
[----:B------:R-:W-:Y:S01]  /*c690*/  IMAD R14, R251, R4, R14 ;  /* 0x00000004fb0e7224 */ /* 0x000fe200078e020e */
[----:B------:R-:W-:Y:S01]  /*c6a0*/  IADD3 R2, -R2, RZ, RZ ;  /* 0x000000ff02027210 */ /* 0x000fe20007ffe1ff */
[----:B------:R-:W-:-:S04]  /*c6b0*/  IMAD.HI.U32 R4, R252, R8, RZ ;  /* 0x00000008fc047227 */ /* 0x000fc800078e00ff */
[----:B------:R-:W-:Y:S02]  /*c6c0*/  IMAD R10, R251, R2, R10 ;  /* 0x00000002fb0a7224 */ /* 0x000fe400078e020a */
[C---:B------:R-:W-:Y:S01]  /*c6d0*/  IMAD.HI.U32 R2, R252.reuse, R7, RZ ;  /* 0x00000007fc027227 */ /* 0x040fe200078e00ff */
[----:B------:R2:W-:Y:S01]  /*c6e0*/  STL [R1+0x6078], R6 ;  /* 0x0060780601007387 */ /* 0x0005e20000100800 */
[C---:B------:R-:W-:Y:S02]  /*c6f0*/  IADD3 R212, R11.reuse, 0x1dd, RZ ;  /* 0x000001dd0bd47810 */ /* 0x040fe40007ffe0ff */
[----:B------:R-:W-:Y:S02]  /*c700*/  IMAD.MOV R0, RZ, RZ, -R4 ;  /* 0x000000ffff007224 */ /* 0x000fe400078e0a04 */
[----:B------:R-:W-:Y:S01]  /*c710*/  IMAD.MOV R2, RZ, RZ, -R2 ;  /* 0x000000ffff027224 */ /* 0x000fe200078e0a02 */
[----:B------:R-:W-:Y:S01]  /*c720*/  IADD3 R5, R11, 0x1da, RZ ;  /* 0x000001da0b057810 */ /* 0x000fe20007ffe0ff */
[C---:B------:R-:W-:Y:S01]  /*c730*/  IMAD R8, R251.reuse, R0, R8 ;  /* 0x00000000fb087224 */ /* 0x040fe200078e0208 */
[----:B--2---:R-:W-:Y:S01]  /*c740*/  IABS R6, R6 ;  /* 0x0000000600067213 */ /* 0x004fe20000000000 */
[----:B------:R-:W-:Y:S01]  /*c750*/  IMAD R9, R251, R3, R9 ;  /* 0x00000003fb097224 */ /* 0x000fe200078e0209 */
[----:B------:R-:W-:Y:S01]  /*c760*/  IADD3 R0, R11, 0x1db, RZ ;  /* 0x000001db0b007810 */ /* 0x000fe20007ffe0ff */
[----:B------:R-:W-:Y:S01]  /*c770*/  IMAD R7, R251, R2, R7 ;  /* 0x00000002fb077224 */ /* 0x000fe200078e0207 */
[----:B------:R-:W-:Y:S01]  /*c780*/  IADD3 R3, R11, 0x1dc, RZ ;  /* 0x000001dc0b037810 */ /* 0x000fe20007ffe0ff */
[----:B------:R-:W-:Y:S01]  /*c790*/  IMAD.HI.U32 R2, R252, R6, RZ ;  /* 0x00000006fc027227 */ /* 0x000fe200078e00ff */
[----:B------:R-:W-:Y:S01]  /*c7a0*/  IABS R246, R212 ;  /* 0x000000d400f67213 */ /* 0x000fe20000000000 */
[----:B------:R2:W-:Y:S01]  /*c7b0*/  STL [R1+0x6070], R5 ;  /* 0x0060700501007387 */ /* 0x0005e20000100800 */
[----:B------:R-:W-:Y:S01]  /*c7c0*/  MOV R230, R245 ;  /* 0x000000f500e67202 */ /* 0x000fe20000000f00 */
[----:B------:R-:W-:Y:S01]  /*c7d0*/  IMAD.MOV R245, RZ, RZ, -R2 ;  /* 0x000000fffff57224 */ /* 0x000fe200078e0a02 */
[----:B-1----:R-:W-:Y:S01]  /*c7e0*/  LOP3.LUT R211, R211, 0x7f, RZ, 0xc0, !PT ;  /* 0x0000007fd3d37812 */ /* 0x002fe200078ec0ff */
[----:B------:R-:W-:Y:S01]  /*c7f0*/  STL [R1+0x6060], R0 ;  /* 0x0060600001007387 */ /* 0x000fe20000100800 */
[----:B------:R-:W-:Y:S01]  /*c800*/  IMAD.MOV.U32 R2, RZ, RZ, R246 ;  /* 0x000000ffff027224 */ /* 0x000fe200078e00f6 */
[----:B------:R-:W-:-:S02]  /*c810*/  IABS R4, R0 ;  /* 0x0000000000047213 */ /* 0x000fc40000000000 */
[----:B------:R1:W-:Y:S01]  /*c820*/  STL [R1+0x6058], R3 ;  /* 0x0060580301007387 */ /* 0x0003e20000100800 */
[----:B--2---:R-:W-:Y:S01]  /*c830*/  IABS R5, R5 ;  /* 0x0000000500057213 */ /* 0x004fe20000000000 */
[----:B------:R-:W-:Y:S02]  /*c840*/  IMAD R6, R251, R245, R6 ;  /* 0x000000f5fb067224 */ /* 0x000fe400078e0206 */
[----:B------:R-:W-:Y:S01]  /*c850*/  IMAD.HI.U32 R245, R252, R2, RZ ;  /* 0x00000002fcf57227 */ /* 0x000fe200078e00ff */
[----:B-1----:R-:W-:-:S03]  /*c860*/  IABS R3, R3 ;  /* 0x0000000300037213 */ /* 0x002fc60000000000 */
[----:B------:R-:W-:-:S04]  /*c870*/  IMAD.HI.U32 R0, R252, R5, RZ ;  /* 0x00000005fc007227 */ /* 0x000fc800078e00ff */
[----:B------:R-:W-:Y:S02]  /*c880*/  IMAD R218, R248, 0x200, R211 ;  /* 0x00000200f8da7824 */ /* 0x000fe400078e02d3 */
[----:B------:R-:W-:-:S04]  /*c890*/  IMAD.HI.U32 R246, R252, R3, RZ ;  /* 0x00000003fcf67227 */ /* 0x000fc800078e00ff */
[----:B------:R-:W-:Y:S02]  /*c8a0*/  IMAD.MOV R0, RZ, RZ, -R0 ;  /* 0x000000ffff007224 */ /* 0x000fe400078e0a00 */
[----:B------:R-:W-:Y:S01]  /*c8b0*/  IMAD.HI.U32 R247, R252, R4, RZ ;  /* 0x00000004fcf77227 */ /* 0x000fe200078e00ff */
[----:B------:R-:W-:-:S03]  /*c8c0*/  IADD3 R221, R218, 0x100, RZ ;  /* 0x00000100dadd7810 */ /* 0x000fc60007ffe0ff */
[----:B------:R-:W-:Y:S01]  /*c8d0*/  IMAD.MOV R245, RZ, RZ, -R245 ;  /* 0x000000fffff57224 */ /* 0x000fe200078e0af5 */
[C---:B------:R-:W-:Y:S01]  /*c8e0*/  IADD3 R213, R218.reuse, 0x180, RZ ;  /* 0x00000180dad57810 */ /* 0x040fe20007ffe0ff */
[----:B------:R-:W-:Y:S01]  /*c8f0*/  IMAD.MOV R246, RZ, RZ, -R246 ;  /* 0x000000fffff67224 */ /* 0x000fe200078e0af6 */
[----:B------:R-:W-:Y:S01]  /*c900*/  IADD3 R223, R218, 0x80, RZ ;  /* 0x00000080dadf7810 */ /* 0x000fe20007ffe0ff */
[----:B------:R-:W-:Y:S01]  /*c910*/  IMAD R5, R251, R0, R5 ;  /* 0x00000000fb057224 */ /* 0x000fe200078e0205 */
[----:B------:R1:W-:Y:S01]  /*c920*/  STL [R1+0x6054], R212 ;  /* 0x006054d401007387 */ /* 0x0003e20000100800 */
[----:B------:R-:W-:Y:S01]  /*c930*/  IADD3 R0, -R247, RZ, RZ ;  /* 0x000000fff7007210 */ /* 0x000fe20007ffe1ff */
[C---:B------:R-:W-:Y:S01]  /*c940*/  IMAD R2, R251.reuse, R245, R2 ;  /* 0x000000f5fb027224 */ /* 0x040fe200078e0202 */
[----:B------:R-:W-:Y:S01]  /*c950*/  IABS R245, R218 ;  /* 0x000000da00f57213 */ /* 0x000fe20000000000 */
[----:B------:R-:W-:Y:S01]  /*c960*/  IMAD R3, R251, R246, R3 ;  /* 0x000000f6fb037224 */ /* 0x000fe200078e0203 */
[----:B------:R-:W-:-:S02]  /*c970*/  IABS R247, R221 ;  /* 0x000000dd00f77213 */ /* 0x000fc40000000000 */
[----:B------:R-:W-:Y:S02]  /*c980*/  IABS R248, R213 ;  /* 0x000000d500f87213 */ /* 0x000fe40000000000 */
[----:B-1----:R-:W-:Y:S02]  /*c990*/  IADD3 R212, R11, 0x1de, RZ ;  /* 0x000001de0bd47810 */ /* 0x002fe40007ffe0ff */
[----:B------:R-:W-:Y:S01]  /*c9a0*/  IABS R246, R223 ;  /* 0x000000df00f67213 */ /* 0x000fe20000000000 */
[----:B------:R-:W-:Y:S01]  /*c9b0*/  IMAD R4, R251, R0, R4 ;  /* 0x00000000fb047224 */ /* 0x000fe200078e0204 */
[----:B------:R-:W-:Y:S01]  /*c9c0*/  IABS R0, R212 ;  /* 0x000000d400007213 */ /* 0x000fe20000000000 */
[----:B------:R1:W-:Y:S01]  /*c9d0*/  STL [R1+0x6040], R212 ;  /* 0x006040d401007387 */ /* 0x0003e20000100800 */
[----:B------:R-:W-:-:S04]  /*c9e0*/  IMAD.HI.U32 R250, R230, R245, RZ ;  /* 0x000000f5e6fa7227 */ /* 0x000fc800078e00ff */
[----:B------:R-:W-:-:S04]  /*c9f0*/  IMAD.HI.U32 R211, R230, R248, RZ ;  /* 0x000000f8e6d37227 */ /* 0x000fc800078e00ff */
[----:B------:R-:W-:-:S04]  /*ca00*/  IMAD.HI.U32 R214, R230, R246, RZ ;  /* 0x000000f6e6d67227 */ /* 0x000fc800078e00ff */
[----:B-1----:R-:W-:Y:S01]  /*ca10*/  IMAD.HI.U32 R212, R230, R247, RZ ;  /* 0x000000f7e6d47227 */ /* 0x002fe200078e00ff */
[----:B------:R-:W-:-:S03]  /*ca20*/  IABS R230, c[0x0][0x178] ;  /* 0x00005e0000e67a13 */ /* 0x000fc60000000000 */
[----:B------:R-:W-:Y:S01]  /*ca30*/  IMAD.MOV R250, RZ, RZ, -R250 ;  /* 0x000000fffffa7224 */ /* 0x000fe200078e0afa */
[----:B------:R-:W-:Y:S01]  /*ca40*/  IADD3 R212, -R212, RZ, RZ ;  /* 0x000000ffd4d47210 */ /* 0x000fe20007ffe1ff */
[----:B------:R-:W-:Y:S02]  /*ca50*/  IMAD.MOV R211, RZ, RZ, -R211 ;  /* 0x000000ffffd37224 */ /* 0x000fe400078e0ad3 */
[----:B------:R-:W-:Y:S01]  /*ca60*/  IMAD.MOV R214, RZ, RZ, -R214 ;  /* 0x000000ffffd67224 */ /* 0x000fe200078e0ad6 */
[C---:B------:R-:W-:Y:S01]  /*ca70*/  IADD3 R217, R11.reuse, 0x1df, RZ ;  /* 0x000001df0bd97810 */ /* 0x040fe20007ffe0ff */
[C---:B------:R-:W-:Y:S01]  /*ca80*/  IMAD R222, R230.reuse, R250, R245 ;  /* 0x000000fae6de7224 */ /* 0x040fe200078e02f5 */
[----:B------:R-:W-:Y:S01]  /*ca90*/  STL [R1+0x3714], R218 ;  /* 0x003714da01007387 */ /* 0x000fe20000100800 */
[C---:B------:R-:W-:Y:S01]  /*caa0*/  IMAD R245, R230.reuse, R211, R248 ;  /* 0x000000d3e6f57224 */ /* 0x040fe200078e02f8 */
[C---:B------:R-:W-:Y:S01]  /*cab0*/  IADD3 R216, R11.reuse, 0x1e0, RZ ;  /* 0x000001e00bd87810 */ /* 0x040fe20007ffe0ff */
[C---:B------:R-:W-:Y:S01]  /*cac0*/  IMAD R220, R230.reuse, R214, R246 ;  /* 0x000000d6e6dc7224 */ /* 0x040fe200078e02f6 */
[C---:B------:R-:W-:Y:S01]  /*cad0*/  IADD3 R211, R11.reuse, 0x1e3, RZ ;  /* 0x000001e30bd37810 */ /* 0x040fe20007ffe0ff */
[----:B------:R-:W-:Y:S01]  /*cae0*/  STL [R1+0x371c], R223 ;  /* 0x00371cdf01007387 */ /* 0x000fe20000100800 */
[----:B------:R-:W-:Y:S01]  /*caf0*/  IMAD R215, R230, R212, R247 ;  /* 0x000000d4e6d77224 */ /* 0x000fe200078e02f7 */
[----:B------:R-:W-:-:S02]  /*cb00*/  IADD3 R214, R11, 0x1e1, RZ ;  /* 0x000001e10bd67810 */ /* 0x000fc40007ffe0ff */
[----:B------:R-:W-:Y:S01]  /*cb10*/  STL [R1+0x3724], R221 ;  /* 0x003724dd01007387 */ /* 0x000fe20000100800 */
[----:B------:R-:W-:Y:S02]  /*cb20*/  IADD3 R212, R11, 0x1e2, RZ ;  /* 0x000001e20bd47810 */ /* 0x000fe40007ffe0ff */
[----:B------:R-:W-:Y:S01]  /*cb30*/  IABS R250, R211 ;  /* 0x000000d300fa7213 */ /* 0x000fe20000000000 */
[----:B------:R-:W-:Y:S04]  /*cb40*/  STL [R1+0x3720], R213 ;  /* 0x003720d501007387 */ /* 0x000fe80000100800 */
[----:B------:R-:W-:Y:S01]  /*cb50*/  STL [R1+0x6010], R217 ;  /* 0x006010d901007387 */ /* 0x000fe20000100800 */
[----:B------:R-:W-:-:S03]  /*cb60*/  IABS R248, R214 ;  /* 0x000000d600f87213 */ /* 0x000fc60000000000 */
[----:B------:R-:W-:Y:S04]  /*cb70*/  STL [R1+0x6000], R216 ;  /* 0x006000d801007387 */ /* 0x000fe80000100800 */
[----:B------:R1:W-:Y:S01]  /*cb80*/  STL [R1+0x6018], R214 ;  /* 0x006018d601007387 */ /* 0x0003e20000100800 */
[----:B------:R-:W-:-:S03]  /*cb90*/  IABS R247, R216 ;  /* 0x000000d800f77213 */ /* 0x000fc60000000000 */
[----:B------:R-:W-:Y:S04]  /*cba0*/  STL [R1+0x6028], R212 ;  /* 0x006028d401007387 */ /* 0x000fe80000100800 */
[----:B------:R2:W-:Y:S01]  /*cbb0*/  STL [R1+0x6024], R211 ;  /* 0x006024d301007387 */ /* 0x0005e20000100800 */
[----:B-1----:R-:W-:-:S04]  /*cbc0*/  IMAD.HI.U32 R214, R252, R248, RZ ;  /* 0x000000f8fcd67227 */ /* 0x002fc800078e00ff */
[----:B--2---:R-:W-:-:S04]  /*cbd0*/  IMAD.HI.U32 R211, R252, R250, RZ ;  /* 0x000000fafcd37227 */ /* 0x004fc800078e00ff */
[----:B------:R-:W-:Y:S02]  /*cbe0*/  IMAD.MOV R211, RZ, RZ, -R211 ;  /* 0x000000ffffd37224 */ /* 0x000fe400078e0ad3 */
[----:B------:R-:W-:Y:S01]  /*cbf0*/  IMAD.HI.U32 R216, R252, R247, RZ ;  /* 0x000000f7fcd87227 */ /* 0x000fe200078e00ff */
[----:B------:R-:W-:Y:S02]  /*cc00*/  ISETP.GT.U32.AND P2, PT, R230, R215, PT ;  /* 0x000000d7e600720c */ /* 0x000fe40003f44070 */
[----:B------:R-:W-:Y:S01]  /*cc10*/  IADD3 R214, -R214, RZ, RZ ;  /* 0x000000ffd6d67210 */ /* 0x000fe20007ffe1ff */
[----:B------:R-:W-:Y:S01]  /*cc20*/  IMAD R250, R251, R211, R250 ;  /* 0x000000d3fbfa7224 */ /* 0x000fe200078e02fa */
[----:B------:R-:W-:Y:S01]  /*cc30*/  IADD3 R211, R11, 0x1e4, RZ ;  /* 0x000001e40bd37810 */ /* 0x000fe20007ffe0ff */
[----:B------:R-:W-:Y:S01]  /*cc40*/  IMAD.MOV R216, RZ, RZ, -R216 ;  /* 0x000000ffffd87224 */ /* 0x000fe200078e0ad8 */
[----:B------:R-:W-:Y:S01]  /*cc50*/  MOV R231, R249 ;  /* 0x000000f900e77202 */ /* 0x000fe20000000f00 */
[----:B------:R-:W-:Y:S01]  /*cc60*/  IMAD.HI.U32 R249, R252, R0, RZ ;  /* 0x00000000fcf97227 */ /* 0x000fe200078e00ff */
[C---:B------:R-:W-:Y:S01]  /*cc70*/  ISETP.GT.U32.AND P1, PT, R230.reuse, R220, PT ;  /* 0x000000dce600720c */ /* 0x040fe20003f24070 */
[----:B------:R1:W-:Y:S01]  /*cc80*/  STL [R1+0x5ff4], R211 ;  /* 0x005ff4d301007387 */ /* 0x0003e20000100800 */
[C---:B------:R-:W-:Y:S01]  /*cc90*/  ISETP.GT.U32.AND P3, PT, R230.reuse, R245, PT ;  /* 0x000000f5e600720c */ /* 0x040fe20003f64070 */
[C---:B------:R-:W-:Y:S01]  /*cca0*/  IMAD R248, R251.reuse, R214, R248 ;  /* 0x000000d6fbf87224 */ /* 0x040fe200078e02f8 */
[----:B------:R-:W-:Y:S01]  /*ccb0*/  ISETP.GT.U32.AND P0, PT, R230, R222, PT ;  /* 0x000000dee600720c */ /* 0x000fe20003f04070 */
[----:B------:R-:W-:Y:S01]  /*ccc0*/  IMAD R247, R251, R216, R247 ;  /* 0x000000d8fbf77224 */ /* 0x000fe200078e02f7 */
[----:B------:R-:W2:Y:S01]  /*ccd0*/  LDL.LU R214, [R1+0x50] ;  /* 0x0000500001d67983 */ /* 0x000ea20000300800 */
[----:B------:R-:W-:Y:S01]  /*cce0*/  IABS R246, R217 ;  /* 0x000000d900f67213 */ /* 0x000fe20000000000 */
[----:B------:R-:W-:-:S02]  /*ccf0*/  IMAD.MOV R249, RZ, RZ, -R249 ;  /* 0x000000fffff97224 */ /* 0x000fc400078e0af9 */
[----:B------:R-:W3:Y:S01]  /*cd00*/  LDL.LU R216, [R1+0x4c] ;  /* 0x00004c0001d87983 */ /* 0x000ee20000300800 */
[----:B------:R-:W-:Y:S02]  /*cd10*/  @!P2 IMAD.IADD R215, R215, 0x1, -R230 ;  /* 0x00000001d7d7a824 */ /* 0x000fe400078e0ae6 */
[----:B------:R-:W-:Y:S01]  /*cd20*/  IMAD R0, R251, R249, R0 ;  /* 0x000000f9fb007224 */ /* 0x000fe200078e0200 */
[----:B------:R-:W-:Y:S01]  /*cd30*/  IABS R249, R212 ;  /* 0x000000d400f97213 */ /* 0x000fe20000000000 */
[----:B------:R-:W-:Y:S01]  /*cd40*/  IMAD.HI.U32 R217, R252, R246, RZ ;  /* 0x000000f6fcd97227 */ /* 0x000fe200078e00ff */
[----:B------:R-:W-:-:S03]  /*cd50*/  ISETP.GT.U32.AND P2, PT, R230, R215, PT ;  /* 0x000000d7e600720c */ /* 0x000fc60003f44070 */
[----:B------:R-:W-:Y:S01]  /*cd60*/  IMAD.MOV R217, RZ, RZ, -R217 ;  /* 0x000000ffffd97224 */ /* 0x000fe200078e0ad9 */
[----:B------:R-:W-:Y:S01]  /*cd70*/  @!P0 IADD3 R222, R222, -R230, RZ ;  /* 0x800000e6dede8210 */ /* 0x000fe20007ffe0ff */
[--C-:B------:R-:W-:Y:S02]  /*cd80*/  @!P1 IMAD.IADD R220, R220, 0x1, -R230.reuse ;  /* 0x00000001dcdc9824 */ /* 0x100fe400078e0ae6 */
[----:B------:R-:W-:Y:S02]  /*cd90*/  @!P3 IMAD.IADD R245, R245, 0x1, -R230 ;  /* 0x00000001f5f5b824 */ /* 0x000fe400078e0ae6 */
[----:B------:R-:W-:Y:S01]  /*cda0*/  IMAD.HI.U32 R212, R252, R249, RZ ;  /* 0x000000f9fcd47227 */ /* 0x000fe200078e00ff */
[C---:B------:R-:W-:Y:S02]  /*cdb0*/  ISETP.GT.U32.AND P0, PT, R230.reuse, R222, PT ;  /* 0x000000dee600720c */ /* 0x040fe40003f04070 */
[C---:B------:R-:W-:Y:S01]  /*cdc0*/  ISETP.GT.U32.AND P1, PT, R230.reuse, R220, PT ;  /* 0x000000dce600720c */ /* 0x040fe20003f24070 */
[C---:B------:R-:W-:Y:S01]  /*cdd0*/  IMAD R246, R251.reuse, R217, R246 ;  /* 0x000000d9fbf67224 */ /* 0x040fe200078e02f6 */
[----:B------:R-:W-:Y:S01]  /*cde0*/  ISETP.GT.U32.AND P3, PT, R230, R245, PT ;  /* 0x000000f5e600720c */ /* 0x000fe20003f64070 */
[----:B------:R-:W-:Y:S01]  /*cdf0*/  IMAD.MOV R212, RZ, RZ, -R212 ;  /* 0x000000ffffd47224 */ /* 0x000fe200078e0ad4 */
[----:B------:R-:W4:Y:S03]  /*ce00*/  LDL.LU R217, [R1+0x48] ;  /* 0x0000480001d97983 */ /* 0x000f260000300800 */
[----:B------:R-:W-:Y:S01]  /*ce10*/  IMAD R249, R251, R212, R249 ;  /* 0x000000d4fbf97224 */ /* 0x000fe200078e02f9 */
[----:B------:R-:W-:Y:S01]  /*ce20*/  IADD3 R212, R11, 0x1e5, RZ ;  /* 0x000001e50bd47810 */ /* 0x000fe20007ffe0ff */
[----:B------:R-:W-:Y:S01]  /*ce30*/  @!P2 IMAD.IADD R215, R215, 0x1, -R230 ;  /* 0x00000001d7d7a824 */ /* 0x000fe200078e0ae6 */
[----:B------:R-:W-:-:S03]  /*ce40*/  ISETP.GE.AND P2, PT, R218, RZ, PT ;  /* 0x000000ffda00720c */ /* 0x000fc60003f46270 */
[----:B------:R-:W-:Y:S01]  /*ce50*/  STL [R1+0x5ff0], R212 ;  /* 0x005ff0d401007387 */ /* 0x000fe20000100800 */
[----:B------:R-:W-:Y:S01]  /*ce60*/  ISETP.GE.AND P4, PT, R221, RZ, PT ;  /* 0x000000ffdd00720c */ /* 0x000fe20003f86270 */
[--C-:B------:R-:W-:Y:S02]  /*ce70*/  @!P0 IMAD.IADD R222, R222, 0x1, -R230.reuse ;  /* 0x00000001dede8824 */ /* 0x100fe400078e0ae6 */
[----:B------:R-:W5:Y:S01]  /*ce80*/  LDL.LU R218, [R1+0x44] ;  /* 0x0000440001da7983 */ /* 0x000f620000300800 */
[----:B------:R-:W-:Y:S01]  /*ce90*/  @!P1 IADD3 R220, R220, -R230, RZ ;  /* 0x800000e6dcdc9210 */ /* 0x000fe20007ffe0ff */
[----:B------:R-:W-:Y:S02]  /*cea0*/  @!P3 IMAD.IADD R245, R245, 0x1, -R230 ;  /* 0x00000001f5f5b824 */ /* 0x000fe400078e0ae6 */
[----:B------:R-:W2:Y:S04]  /*ceb0*/  LDL.LU R219, [R1+0x40] ;  /* 0x0000400001db7983 */ /* 0x000ea80000300800 */
[----:B------:R-:W2:Y:S04]  /*cec0*/  LDL.LU R221, [R1+0x3c] ;  /* 0x00003c0001dd7983 */ /* 0x000ea80000300800 */
[----:B------:R-:W2:Y:S01]  /*ced0*/  LDL R230, [R1+0x589c] ;  /* 0x00589c0001e67983 */ /* 0x000ea20000100800 */
[----:B------:R-:W-:-:S02]  /*cee0*/  ISETP.GE.AND P3, PT, R223, RZ, PT ;  /* 0x000000ffdf00720c */ /* 0x000fc40003f66270 */
[----:B------:R-:W-:Y:S01]  /*cef0*/  ISETP.GE.AND P5, PT, R213, RZ, PT ;  /* 0x000000ffd500720c */ /* 0x000fe20003fa6270 */
[----:B------:R-:W-:Y:S01]  /*cf00*/  @!P2 IMAD.MOV R222, RZ, RZ, -R222 ;  /* 0x000000ffffdea224 */ /* 0x000fe200078e0ade */
[----:B------:R-:W-:Y:S01]  /*cf10*/  ISETP.GT.U32.AND P0, PT, R251, R231, PT ;  /* 0x000000e7fb00720c */ /* 0x000fe20003f04070 */
[----:B------:R-:W-:Y:S01]  /*cf20*/  @!P4 IMAD.MOV R215, RZ, RZ, -R215 ;  /* 0x000000ffffd7c224 */ /* 0x000fe200078e0ad7 */
[----:B------:R-:W-:Y:S02]  /*cf30*/  ISETP.NE.AND P1, PT, RZ, c[0x0][0x178], PT ;  /* 0x00005e00ff007a0c */ /* 0x000fe40003f25270 */
[----:B------:R-:W-:-:S05]  /*cf40*/  LOP3.LUT R213, RZ, c[0x0][0x178], RZ, 0x33, !PT ;  /* 0x00005e00ffd57a12 */ /* 0x000fca00078e33ff */
[----:B------:R-:W-:Y:S02]  /*cf50*/  @!P3 IADD3 R220, -R220, RZ, RZ ;  /* 0x000000ffdcdcb210 */ /* 0x000fe40007ffe1ff */
[----:B------:R-:W-:Y:S01]  /*cf60*/  @!P5 IMAD.MOV R245, RZ, RZ, -R245 ;  /* 0x000000fffff5d224 */ /* 0x000fe200078e0af5 */
[C---:B------:R-:W-:Y:S02]  /*cf70*/  SEL R222, R213.reuse, R222, !P1 ;  /* 0x000000ded5de7207 */ /* 0x040fe40004800000 */
[C---:B------:R-:W-:Y:S02]  /*cf80*/  SEL R220, R213.reuse, R220, !P1 ;  /* 0x000000dcd5dc7207 */ /* 0x040fe40004800000 */
[C---:B------:R-:W-:Y:S02]  /*cf90*/  SEL R215, R213.reuse, R215, !P1 ;  /* 0x000000d7d5d77207 */ /* 0x040fe40004800000 */
[----:B------:R-:W-:Y:S01]  /*cfa0*/  SEL R213, R213, R245, !P1 ;  /* 0x000000f5d5d57207 */ /* 0x000fe20004800000 */
[----:B------:R-:W-:Y:S01]  /*cfb0*/  STL [R1+0x5d0], R222 ;  /* 0x0005d0de01007387 */ /* 0x000fe20000100800 */
[----:B------:R-:W-:-:S03]  /*cfc0*/  @!P0 IADD3 R231, R231, -R251, RZ ;  /* 0x800000fbe7e78210 */ /* 0x000fc60007ffe0ff */
[----:B------:R1:W-:Y:S02]  /*cfd0*/  STL [R1+0x5cc], R220 ;  /* 0x0005ccdc01007387 */ /* 0x0003e40000100800 */
[----:B-1----:R-:W-:Y:S02]  /*cfe0*/  IABS R211, R211 ;  /* 0x000000d300d37213 */ /* 0x002fe40000000000 */
[----:B------:R-:W-:Y:S04]  /*cff0*/  STL [R1+0x5c8], R215 ;  /* 0x0005c8d701007387 */ /* 0x000fe80000100800 */
[----:B------:R1:W-:Y:S01]  /*d000*/  STL [R1+0x5c4], R213 ;  /* 0x0005c4d501007387 */ /* 0x0003e20000100800 */
[----:B------:R-:W-:-:S03]  /*d010*/  ISETP.GT.U32.AND P5, PT, R251, R231, PT ;  /* 0x000000e7fb00720c */ /* 0x000fc60003fa4070 */
[----:B------:R-:W5:Y:S01]  /*d020*/  LDL.LU R220, [R1+0x38] ;  /* 0x0000380001dc7983 */ /* 0x000f620000300800 */
[----:B------:R-:W-:Y:S01]  /*d030*/  IABS R212, R212 ;  /* 0x000000d400d47213 */ /* 0x000fe20000000000 */
[----:B------:R-:W-:Y:S02]  /*d040*/  IMAD.HI.U32 R245, R252, R211, RZ ;  /* 0x000000d3fcf57227 */ /* 0x000fe400078e00ff */
[----:B------:R-:W5:Y:S02]  /*d050*/  LDL.LU R222, [R1+0x34] ;  /* 0x0000340001de7983 */ /* 0x000f640000300800 */
[----:B------:R-:W-:Y:S02]  /*d060*/  IMAD.MOV R245, RZ, RZ, -R245 ;  /* 0x000000fffff57224 */ /* 0x000fe400078e0af5 */
[----:B------:R-:W5:Y:S01]  /*d070*/  LDL.LU R223, [R1+0x30] ;  /* 0x0000300001df7983 */ /* 0x000f620000300800 */
[----:B-1----:R-:W-:-:S03]  /*d080*/  IMAD.MOV.U32 R213, RZ, RZ, R212 ;  /* 0x000000ffffd57224 */ /* 0x002fc600078e00d4 */
[----:B------:R-:W5:Y:S04]  /*d090*/  LDL.LU R224, [R1+0x2c] ;  /* 0x00002c0001e07983 */ /* 0x000f680000300800 */
[----:B------:R-:W5:Y:S01]  /*d0a0*/  LDL.LU R225, [R1+0x28] ;  /* 0x0000280001e17983 */ /* 0x000f620000300800 */
[----:B------:R-:W-:-:S03]  /*d0b0*/  IMAD R245, R251, R245, R211 ;  /* 0x000000f5fbf57224 */ /* 0x000fc600078e02d3 */
[----:B------:R-:W5:Y:S01]  /*d0c0*/  LDL.LU R226, [R1+0x24] ;  /* 0x0000240001e27983 */ /* 0x000f620000300800 */
[----:B------:R-:W-:-:S03]  /*d0d0*/  IMAD.HI.U32 R211, R252, R213, RZ ;  /* 0x000000d5fcd37227 */ /* 0x000fc600078e00ff */
[----:B------:R-:W5:Y:S01]  /*d0e0*/  LDL R227, [R1+0x5898] ;  /* 0x0058980001e37983 */ /* 0x000f620000100800 */
[----:B------:R-:W-:-:S03]  /*d0f0*/  @!P5 IMAD.IADD R231, R231, 0x1, -R251 ;  /* 0x00000001e7e7d824 */ /* 0x000fc600078e0afb */
[----:B------:R-:W5:Y:S01]  /*d100*/  LDL R228, [R1+0x58a0] ;  /* 0x0058a00001e47983 */ /* 0x000f620000100800 */
[----:B------:R-:W-:Y:S02]  /*d110*/  IMAD.MOV R212, RZ, RZ, -R211 ;  /* 0x000000ffffd47224 */ /* 0x000fe400078e0ad3 */
[----:B------:R-:W-:Y:S01]  /*d120*/  IMAD.MOV.U32 R211, RZ, RZ, R231 ;  /* 0x000000ffffd37224 */ /* 0x000fe200078e00e7 */
[----:B------:R-:W5:Y:S04]  /*d130*/  LDL R229, [R1+0x58a4] ;  /* 0x0058a40001e57983 */ /* 0x000f680000100800 */
[----:B------:R-:W5:Y:S01]  /*d140*/  LDL R231, [R1+0x58a8] ;  /* 0x0058a80001e77983 */ /* 0x000f620000100800 */
[----:B---3--:R-:W-:-:S13]  /*d150*/  ISETP.GT.U32.AND P2, PT, R251, R216, PT ;  /* 0x000000d8fb00720c */ /* 0x008fda0003f44070 */
[----:B------:R-:W-:Y:S02]  /*d160*/  @!P2 IADD3 R216, R216, -R251, RZ ;  /* 0x800000fbd8d8a210 */ /* 0x000fe40007ffe0ff */
[----:B------:R-:W-:Y:S02]  /*d170*/  ISETP.GE.AND P2, PT, R11, RZ, PT ;  /* 0x000000ff0b00720c */ /* 0x000fe40003f46270 */
[----:B----4-:R-:W-:-:S11]  /*d180*/  ISETP.GT.U32.AND P1, PT, R251, R217, PT ;  /* 0x000000d9fb00720c */ /* 0x010fd60003f24070 */
[----:B------:R-:W-:Y:S02]  /*d190*/  @!P2 IMAD.MOV R211, RZ, RZ, -R211 ;  /* 0x000000ffffd3a224 */ /* 0x000fe400078e0ad3 */
[----:B------:R-:W-:Y:S01]  /*d1a0*/  @!P1 IMAD.IADD R217, R217, 0x1, -R251 ;  /* 0x00000001d9d99824 */ /* 0x000fe200078e0afb */
[----:B--2---:R-:W-:Y:S02]  /*d1b0*/  ISETP.GE.AND P1, PT, R230, RZ, PT ;  /* 0x000000ffe600720c */ /* 0x004fe40003f26270 */
[----:B------:R-:W2:Y:S04]  /*d1c0*/  LDL R230, [R1+0x58ac] ;  /* 0x0058ac0001e67983 */ /* 0x000ea80000100800 */
[----:B------:R1:W-:Y:S04]  /*d1d0*/  STL [R1+0x5c0], R211 ;  /* 0x0005c0d301007387 */ /* 0x0003e80000100800 */
[----:B------:R-:W3:Y:S01]  /*d1e0*/  LDL R215, [R1+0x58b0] ;  /* 0x0058b00001d77983 */ /* 0x000ee20000100800 */
[----:B------:R-:W-:-:S02]  /*d1f0*/  ISETP.GT.U32.AND P6, PT, R251, R244, PT ;  /* 0x000000f4fb00720c */ /* 0x000fc40003fc4070 */
[C---:B------:R-:W-:Y:S02]  /*d200*/  ISETP.GT.U32.AND P3, PT, R251.reuse, R214, PT ;  /* 0x000000d6fb00720c */ /* 0x040fe40003f64070 */
[----:B-----5:R-:W-:-:S09]  /*d210*/  ISETP.GT.U32.AND P0, PT, R251, R218, PT ;  /* 0x000000dafb00720c */ /* 0x020fd20003f04070 */
[--C-:B------:R-:W-:Y:S02]  /*d220*/  @!P6 IMAD.IADD R244, R244, 0x1, -R251.reuse ;  /* 0x00000001f4f4e824 */ /* 0x100fe400078e0afb */
[----:B------:R-:W-:-:S03]  /*d230*/  @!P3 IMAD.IADD R214, R214, 0x1, -R251 ;  /* 0x00000001d6d6b824 */ /* 0x000fc600078e0afb */
[C---:B------:R-:W-:Y:S02]  /*d240*/  ISETP.GT.U32.AND P3, PT, R251.reuse, R244, PT ;  /* 0x000000f4fb00720c */ /* 0x040fe40003f64070 */
[C---:B------:R-:W-:Y:S02]  /*d250*/  ISETP.GT.U32.AND P6, PT, R251.reuse, R221, PT ;  /* 0x000000ddfb00720c */ /* 0x040fe40003fc4070 */
[C---:B------:R-:W-:Y:S01]  /*d260*/  ISETP.GT.U32.AND P4, PT, R251.reuse, R219, PT ;  /* 0x000000dbfb00720c */ /* 0x040fe20003f84070 */
[----:B------:R-:W-:Y:S01]  /*d270*/  @!P0 IMAD.IADD R218, R218, 0x1, -R251 ;  /* 0x00000001dada8824 */ /* 0x000fe200078e0afb */
[----:B------:R-:W-:-:S07]  /*d280*/  ISETP.GT.U32.AND P0, PT, R251, R214, PT ;  /* 0x000000d6fb00720c */ /* 0x000fce0003f04070 */
[----:B------:R-:W-:Y:S02]  /*d290*/  @!P3 IADD3 R244, R244, -R251, RZ ;  /* 0x800000fbf4f4b210 */ /* 0x000fe40007ffe0ff */
[----:B------:R-:W-:-:S03]  /*d2a0*/  @!P6 IMAD.IADD R221, R221, 0x1, -R251 ;  /* 0x00000001dddde824 */ /* 0x000fc600078e0afb */
[----:B-1----:R-:W-:Y:S01]  /*d2b0*/  IMAD.MOV.U32 R211, RZ, RZ, R244 ;  /* 0x000000ffffd37224 */ /* 0x002fe200078e00f4 */
[C---:B------:R-:W-:Y:S02]  /*d2c0*/  ISETP.GT.U32.AND P5, PT, R251.reuse, R216, PT ;  /* 0x000000d8fb00720c */ /* 0x040fe40003fa4070 */
[C---:B------:R-:W-:Y:S01]  /*d2d0*/  ISETP.GT.U32.AND P6, PT, R251.reuse, R221, PT ;  /* 0x000000ddfb00720c */ /* 0x040fe20003fc4070 */
[----:B------:R-:W-:Y:S01]  /*d2e0*/  @!P1 IMAD.MOV R211, RZ, RZ, -R211 ;  /* 0x000000ffffd39224 */ /* 0x000fe200078e0ad3 */
[C---:B------:R-:W-:Y:S02]  /*d2f0*/  ISETP.GT.U32.AND P3, PT, R251.reuse, R217, PT ;  /* 0x000000d9fb00720c */ /* 0x040fe40003f64070 */
[----:B------:R-:W-:Y:S02]  /*d300*/  ISETP.GT.U32.AND P1, PT, R251, R220, PT ;  /* 0x000000dcfb00720c */ /* 0x000fe40003f24070 */
[----:B------:R-:W-:Y:S02]  /*d310*/  @!P4 IADD3 R219, R219, -R251, RZ ;  /* 0x800000fbdbdbc210 */ /* 0x000fe40007ffe0ff */
[----:B------:R-:W-:-:S02]  /*d320*/  ISETP.GT.U32.AND P4, PT, R251, R218, PT ;  /* 0x000000dafb00720c */ /* 0x000fc40003f84070 */
[----:B------:R-:W-:Y:S02]  /*d330*/  @!P0 IADD3 R214, R214, -R251, RZ ;  /* 0x800000fbd6d68210 */ /* 0x000fe40007ffe0ff */
[----:B------:R-:W-:Y:S01]  /*d340*/  ISETP.GT.U32.AND P0, PT, R251, R222, PT ;  /* 0x000000defb00720c */ /* 0x000fe20003f04070 */
[--C-:B------:R-:W-:Y:S01]  /*d350*/  @!P6 IMAD.IADD R221, R221, 0x1, -R251.reuse ;  /* 0x00000001dddde824 */ /* 0x100fe200078e0afb */
[----:B------:R-:W-:Y:S01]  /*d360*/  ISETP.GE.AND P6, PT, R227, RZ, PT ;  /* 0x000000ffe300720c */ /* 0x000fe20003fc6270 */
[--C-:B------:R-:W-:Y:S01]  /*d370*/  @!P5 IMAD.IADD R216, R216, 0x1, -R251.reuse ;  /* 0x00000001d8d8d824 */ /* 0x100fe200078e0afb */
[----:B------:R-:W-:Y:S01]  /*d380*/  ISETP.GT.U32.AND P5, PT, R251, R223, PT ;  /* 0x000000dffb00720c */ /* 0x000fe20003fa4070 */
[--C-:B------:R-:W-:Y:S01]  /*d390*/  @!P3 IMAD.IADD R217, R217, 0x1, -R251.reuse ;  /* 0x00000001d9d9b824 */ /* 0x100fe200078e0afb */
[C---:B------:R-:W-:Y:S01]  /*d3a0*/  ISETP.GT.U32.AND P3, PT, R251.reuse, R224, PT ;  /* 0x000000e0fb00720c */ /* 0x040fe20003f64070 */
[--C-:B------:R-:W-:Y:S01]  /*d3b0*/  @!P1 IMAD.IADD R220, R220, 0x1, -R251.reuse ;  /* 0x00000001dcdc9824 */ /* 0x100fe200078e0afb */
[----:B------:R-:W-:Y:S01]  /*d3c0*/  ISETP.GE.AND P1, PT, R228, RZ, PT ;  /* 0x000000ffe400720c */ /* 0x000fe20003f26270 */
[----:B------:R-:W-:Y:S01]  /*d3d0*/  @!P4 IMAD.IADD R218, R218, 0x1, -R251 ;  /* 0x00000001dadac824 */ /* 0x000fe200078e0afb */
[C---:B------:R-:W-:Y:S01]  /*d3e0*/  ISETP.GT.U32.AND P4, PT, R251.reuse, R225, PT ;  /* 0x000000e1fb00720c */ /* 0x040fe20003f84070 */
[----:B------:R1:W-:Y:S01]  /*d3f0*/  STL [R1+0x5bc], R211 ;  /* 0x0005bcd301007387 */ /* 0x0003e20000100800 */
[----:B------:R-:W-:-:S03]  /*d400*/  IMAD R244, R251, R212, R213 ;  /* 0x000000d4fbf47224 */ /* 0x000fc600078e02d5 */
[----:B------:R-:W4:Y:S01]  /*d410*/  LDL.LU R227, [R1+0x20] ;  /* 0x0000200001e37983 */ /* 0x000f220000300800 */
[--C-:B------:R-:W-:Y:S01]  /*d420*/  @!P0 IMAD.IADD R222, R222, 0x1, -R251.reuse ;  /* 0x00000001dede8824 */ /* 0x100fe200078e0afb */
[----:B------:R-:W-:Y:S01]  /*d430*/  ISETP.GE.AND P0, PT, R229, RZ, PT ;  /* 0x000000ffe500720c */ /* 0x000fe20003f06270 */
[----:B------:R-:W-:Y:S01]  /*d440*/  IMAD.MOV.U32 R212, RZ, RZ, R216 ;  /* 0x000000ffffd47224 */ /* 0x000fe200078e00d8 */
[----:B------:R-:W-:Y:S01]  /*d450*/  ISETP.GT.U32.AND P2, PT, R251, R219, PT ;  /* 0x000000dbfb00720c */ /* 0x000fe20003f44070 */
[----:B------:R-:W5:Y:S01]  /*d460*/  LDL.LU R228, [R1+0x1c] ;  /* 0x00001c0001e47983 */ /* 0x000f620000300800 */
[----:B-1----:R-:W-:Y:S01]  /*d470*/  IMAD.MOV.U32 R211, RZ, RZ, R214 ;  /* 0x000000ffffd37224 */ /* 0x002fe200078e00d6 */
[----:B------:R-:W-:Y:S01]  /*d480*/  @!P5 IADD3 R223, R223, -R251, RZ ;  /* 0x800000fbdfdfd210 */ /* 0x000fe20007ffe0ff */
[----:B------:R-:W-:Y:S01]  /*d490*/  @!P3 IMAD.IADD R224, R224, 0x1, -R251 ;  /* 0x00000001e0e0b824 */ /* 0x000fe200078e0afb */
[----:B------:R-:W5:Y:S01]  /*d4a0*/  LDL.LU R229, [R1+0x18] ;  /* 0x0000180001e57983 */ /* 0x000f620000300800 */
[----:B------:R-:W-:Y:S01]  /*d4b0*/  @!P6 IMAD.MOV R211, RZ, RZ, -R211 ;  /* 0x000000ffffd3e224 */ /* 0x000fe200078e0ad3 */
[----:B------:R-:W-:Y:S01]  /*d4c0*/  @!P1 IADD3 R212, -R212, RZ, RZ ;  /* 0x000000ffd4d49210 */ /* 0x000fe20007ffe1ff */
[----:B------:R-:W-:Y:S01]  /*d4d0*/  @!P4 IMAD.IADD R225, R225, 0x1, -R251 ;  /* 0x00000001e1e1c824 */ /* 0x000fe200078e0afb */
[----:B------:R-:W-:-:S04]  /*d4e0*/  ISETP.GE.AND P3, PT, R231, RZ, PT ;  /* 0x000000ffe700720c */ /* 0x000fc80003f66270 */
[----:B------:R-:W-:Y:S02]  /*d4f0*/  @!P2 IADD3 R219, R219, -R251, RZ ;  /* 0x800000fbdbdba210 */ /* 0x000fe40007ffe0ff */
[----:B--2---:R-:W-:Y:S02]  /*d500*/  ISETP.GE.AND P5, PT, R230, RZ, PT ;  /* 0x000000ffe600720c */ /* 0x004fe40003fa6270 */
[----:B------:R-:W2:Y:S04]  /*d510*/  LDL.LU R230, [R1+0x14] ;  /* 0x0000140001e67983 */ /* 0x000ea80000300800 */
[----:B------:R-:W2:Y:S01]  /*d520*/  LDL.LU R231, [R1+0x10] ;  /* 0x0000100001e77983 */ /* 0x000ea20000300800 */
[----:B---3--:R-:W-:-:S03]  /*d530*/  ISETP.GE.AND P4, PT, R215, RZ, PT ;  /* 0x000000ffd700720c */ /* 0x008fc60003f86270 */
[----:B------:R1:W-:Y:S04]  /*d540*/  STL [R1+0x5b8], R211 ;  /* 0x0005b8d301007387 */ /* 0x0003e80000100800 */
[----:B------:R-:W3:Y:S04]  /*d550*/  LDL R215, [R1+0x58b4] ;  /* 0x0058b40001d77983 */ /* 0x000ee80000100800 */
[----:B------:R1:W-:Y:S02]  /*d560*/  STL [R1+0x5b4], R212 ;  /* 0x0005b4d401007387 */ /* 0x0003e40000100800 */
[----:B-1----:R-:W-:-:S02]  /*d570*/  IMAD.MOV.U32 R211, RZ, RZ, R217 ;  /* 0x000000ffffd37224 */ /* 0x002fc400078e00d9 */
[----:B------:R-:W3:Y:S02]  /*d580*/  LDL R216, [R1+0x58bc] ;  /* 0x0058bc0001d87983 */ /* 0x000ee40000100800 */
[----:B------:R-:W-:Y:S02]  /*d590*/  @!P0 IMAD.MOV R211, RZ, RZ, -R211 ;  /* 0x000000ffffd38224 */ /* 0x000fe400078e0ad3 */
[----:B------:R-:W3:Y:S01]  /*d5a0*/  LDL R217, [R1+0x58b8] ;  /* 0x0058b80001d97983 */ /* 0x000ee20000100800 */
[----:B------:R-:W-:-:S03]  /*d5b0*/  IMAD.MOV.U32 R212, RZ, RZ, R218 ;  /* 0x000000ffffd47224 */ /* 0x000fc600078e00da */
[----:B------:R1:W-:Y:S02]  /*d5c0*/  STL [R1+0x5b0], R211 ;  /* 0x0005b0d301007387 */ /* 0x0003e40000100800 */
[----:B------:R-:W-:Y:S02]  /*d5d0*/  @!P5 IADD3 R212, -R212, RZ, RZ ;  /* 0x000000ffd4d4d210 */ /* 0x000fe40007ffe1ff */
[----:B------:R-:W3:Y:S01]  /*d5e0*/  LDL R218, [R1+0x58c0] ;  /* 0x0058c00001da7983 */ /* 0x000ee20000100800 */
[----:B-1----:R-:W-:-:S03]  /*d5f0*/  IMAD.MOV.U32 R211, RZ, RZ, R219 ;  /* 0x000000ffffd37224 */ /* 0x002fc600078e00db */
[----:B------:R-:W3:Y:S04]  /*d600*/  LDL R219, [R1+0x58c4] ;  /* 0x0058c40001db7983 */ /* 0x000ee80000100800 */
[----:B------:R1:W-:Y:S02]  /*d610*/  STL [R1+0x5ac], R212 ;  /* 0x0005acd401007387 */ /* 0x0003e40000100800 */
[----:B-1----:R-:W-:Y:S02]  /*d620*/  IMAD.MOV.U32 R212, RZ, RZ, R221 ;  /* 0x000000ffffd47224 */ /* 0x002fe400078e00dd */
[----:B------:R-:W3:Y:S01]  /*d630*/  LDL R221, [R1+0x58cc] ;  /* 0x0058cc0001dd7983 */ /* 0x000ee20000100800 */
[C---:B------:R-:W-:Y:S02]  /*d640*/  ISETP.GT.U32.AND P2, PT, R251.reuse, R226, PT ;  /* 0x000000e2fb00720c */ /* 0x040fe40003f44070 */
[----:B------:R-:W-:-:S02]  /*d650*/  ISETP.GT.U32.AND P0, PT, R251, R223, PT ;  /* 0x000000dffb00720c */ /* 0x000fc40003f04070 */
[C---:B------:R-:W-:Y:S01]  /*d660*/  ISETP.GT.U32.AND P1, PT, R251.reuse, R222, PT ;  /* 0x000000defb00720c */ /* 0x040fe20003f24070 */
[----:B------:R-:W-:Y:S01]  /*d670*/  @!P4 IMAD.MOV R212, RZ, RZ, -R212 ;  /* 0x000000ffffd4c224 */ /* 0x000fe200078e0ad4 */
[----:B------:R-:W-:-:S07]  /*d680*/  ISETP.GT.U32.AND P6, PT, R251, R224, PT ;  /* 0x000000e0fb00720c */ /* 0x000fce0003fc4070 */
[----:B------:R-:W-:Y:S02]  /*d690*/  @!P2 IADD3 R226, R226, -R251, RZ ;  /* 0x800000fbe2e2a210 */ /* 0x000fe40007ffe0ff */
[C---:B------:R-:W-:Y:S02]  /*d6a0*/  ISETP.GT.U32.AND P2, PT, R251.reuse, R220, PT ;  /* 0x000000dcfb00720c */ /* 0x040fe40003f44070 */
[C---:B------:R-:W-:Y:S02]  /*d6b0*/  ISETP.GT.U32.AND P5, PT, R251.reuse, R226, PT ;  /* 0x000000e2fb00720c */ /* 0x040fe40003fa4070 */
[----:B----4-:R-:W-:Y:S01]  /*d6c0*/  ISETP.GT.U32.AND P4, PT, R251, R227, PT ;  /* 0x000000e3fb00720c */ /* 0x010fe20003f84070 */
[----:B------:R-:W-:Y:S02]  /*d6d0*/  @!P3 IMAD.MOV R211, RZ, RZ, -R211 ;  /* 0x000000ffffd3b224 */ /* 0x000fe400078e0ad3 */
[--C-:B------:R-:W-:Y:S02]  /*d6e0*/  @!P0 IMAD.IADD R223, R223, 0x1, -R251.reuse ;  /* 0x00000001dfdf8824 */ /* 0x100fe400078e0afb */
[----:B------:R-:W-:Y:S01]  /*d6f0*/  @!P1 IMAD.IADD R222, R222, 0x1, -R251 ;  /* 0x00000001dede9824 */ /* 0x000fe200078e0afb */
[----:B-----5:R-:W-:-:S03]  /*d700*/  ISETP.GT.U32.AND P1, PT, R251, R229, PT ;  /* 0x000000e5fb00720c */ /* 0x020fc60003f24070 */
[----:B------:R-:W-:Y:S02]  /*d710*/  @!P2 IADD3 R220, R220, -R251, RZ ;  /* 0x800000fbdcdca210 */ /* 0x000fe40007ffe0ff */
[----:B------:R-:W-:Y:S01]  /*d720*/  ISETP.GT.U32.AND P2, PT, R251, R228, PT ;  /* 0x000000e4fb00720c */ /* 0x000fe20003f44070 */
[--C-:B------:R-:W-:Y:S01]  /*d730*/  @!P5 IMAD.IADD R226, R226, 0x1, -R251.reuse ;  /* 0x00000001e2e2d824 */ /* 0x100fe200078e0afb */
[----:B------:R1:W-:Y:S01]  /*d740*/  STL [R1+0x5a8], R211 ;  /* 0x0005a8d301007387 */ /* 0x0003e20000100800 */
[--C-:B------:R-:W-:Y:S02]  /*d750*/  @!P6 IMAD.IADD R224, R224, 0x1, -R251.reuse ;  /* 0x00000001e0e0e824 */ /* 0x100fe400078e0afb */
[----:B------:R-:W-:Y:S01]  /*d760*/  @!P4 IMAD.IADD R227, R227, 0x1, -R251 ;  /* 0x00000001e3e3c824 */ /* 0x000fe200078e0afb */
[----:B-1----:R-:W-:Y:S01]  /*d770*/  IADD3 R211, R11, 0x1e6, RZ ;  /* 0x000001e60bd37810 */ /* 0x002fe20007ffe0ff */
[----:B------:R-:W-:-:S04]  /*d780*/  IMAD.MOV.U32 R213, RZ, RZ, R220 ;  /* 0x000000ffffd57224 */ /* 0x000fc800078e00dc */
[----:B------:R-:W-:Y:S02]  /*d790*/  STL [R1+0x5fd4], R211 ;  /* 0x005fd4d301007387 */ /* 0x000fe40000100800 */
[----:B------:R-:W-:Y:S02]  /*d7a0*/  @!P2 IMAD.IADD R228, R228, 0x1, -R251 ;  /* 0x00000001e4e4a824 */ /* 0x000fe400078e0afb */
[----:B------:R1:W-:Y:S01]  /*d7b0*/  STL [R1+0x5a4], R212 ;  /* 0x0005a4d401007387 */ /* 0x0003e20000100800 */
[----:B------:R-:W-:-:S03]  /*d7c0*/  @!P1 IADD3 R229, R229, -R251, RZ ;  /* 0x800000fbe5e59210 */ /* 0x000fc60007ffe0ff */
[----:B------:R-:W4:Y:S01]  /*d7d0*/  LDL.LU R214, [R1+0x94] ;  /* 0x0000940001d67983 */ /* 0x000f220000300800 */
[----:B------:R-:W-:Y:S01]  /*d7e0*/  ISETP.GT.U32.AND P3, PT, R251, R225, PT ;  /* 0x000000e1fb00720c */ /* 0x000fe20003f64070 */
[----:B-1----:R-:W-:-:S12]  /*d7f0*/  IMAD.MOV.U32 R212, RZ, RZ, R222 ;  /* 0x000000ffffd47224 */ /* 0x002fd800078e00de */
[----:B------:R-:W-:Y:S02]  /*d800*/  @!P3 IADD3 R225, R225, -R251, RZ ;  /* 0x800000fbe1e1b210 */ /* 0x000fe40007ffe0ff */
[C---:B--2---:R-:W-:Y:S02]  /*d810*/  ISETP.GT.U32.AND P0, PT, R251.reuse, R230, PT ;  /* 0x000000e6fb00720c */ /* 0x044fe40003f04070 */
[----:B------:R-:W-:Y:S02]  /*d820*/  ISETP.GT.U32.AND P6, PT, R251, R231, PT ;  /* 0x000000e7fb00720c */ /* 0x000fe40003fc4070 */
[----:B---3--:R-:W-:Y:S02]  /*d830*/  ISETP.GE.AND P5, PT, R215, RZ, PT ;  /* 0x000000ffd700720c */ /* 0x008fe40003fa6270 */
[----:B------:R-:W-:-:S07]  /*d840*/  ISETP.GE.AND P4, PT, R216, RZ, PT ;  /* 0x000000ffd800720c */ /* 0x000fce0003f86270 */
[----:B------:R-:W-:Y:S01]  /*d850*/  @!P0 IMAD.IADD R230, R230, 0x1, -R251 ;  /* 0x00000001e6e68824 */ /* 0x000fe200078e0afb */
[----:B------:R-:W2:Y:S01]  /*d860*/  LDL.LU R216, [R1+0x90] ;  /* 0x0000900001d87983 */ /* 0x000ea20000300800 */
[----:B------:R-:W-:Y:S02]  /*d870*/  ISETP.GE.AND P2, PT, R217, RZ, PT ;  /* 0x000000ffd900720c */ /* 0x000fe40003f46270 */
[----:B------:R-:W-:Y:S02]  /*d880*/  @!P5 IMAD.MOV R213, RZ, RZ, -R213 ;  /* 0x000000ffffd5d224 */ /* 0x000fe400078e0ad5 */
[----:B------:R-:W-:Y:S01]  /*d890*/  @!P6 IMAD.IADD R231, R231, 0x1, -R251 ;  /* 0x00000001e7e7e824 */ /* 0x000fe200078e0afb */
[----:B------:R-:W-:Y:S02]  /*d8a0*/  ISETP.GE.AND P1, PT, R218, RZ, PT ;  /* 0x000000ffda00720c */ /* 0x000fe40003f26270 */
[----:B------:R-:W-:Y:S02]  /*d8b0*/  @!P4 IADD3 R212, -R212, RZ, RZ ;  /* 0x000000ffd4d4c210 */ /* 0x000fe40007ffe1ff */
[----:B------:R-:W-:-:S02]  /*d8c0*/  ISETP.GE.AND P0, PT, R219, RZ, PT ;  /* 0x000000ffdb00720c */ /* 0x000fc40003f06270 */
[----:B------:R-:W3:Y:S04]  /*d8d0*/  LDL R219, [R1+0x58c8] ;  /* 0x0058c80001db7983 */ /* 0x000ee80000100800 */
[----:B------:R-:W5:Y:S04]  /*d8e0*/  LDL.LU R217, [R1+0x8c] ;  /* 0x00008c0001d97983 */ /* 0x000f680000300800 */
[----:B------:R-:W4:Y:S04]  /*d8f0*/  LDL.LU R218, [R1+0x88] ;  /* 0x0000880001da7983 */ /* 0x000f280000300800 */
[----:B------:R-:W4:Y:S01]  /*d900*/  LDL.LU R220, [R1+0x84] ;  /* 0x0000840001dc7983 */ /* 0x000f220000300800 */
[----:B------:R-:W-:-:S03]  /*d910*/  ISETP.GE.AND P6, PT, R221, RZ, PT ;  /* 0x000000ffdd00720c */ /* 0x000fc60003fc6270 */
[----:B------:R-:W4:Y:S04]  /*d920*/  LDL.LU R221, [R1+0x80] ;  /* 0x0000800001dd7983 */ /* 0x000f280000300800 */
[----:B------:R1:W-:Y:S04]  /*d930*/  STL [R1+0x5a0], R213 ;  /* 0x0005a0d501007387 */ /* 0x0003e80000100800 */
[----:B------:R-:W4:Y:S04]  /*d940*/  LDL R222, [R1+0x58d0] ;  /* 0x0058d00001de7983 */ /* 0x000f280000100800 */
[----:B------:R1:W-:Y:S02]  /*d950*/  STL [R1+0x59c], R212 ;  /* 0x00059cd401007387 */ /* 0x0003e40000100800 */
[----:B-1----:R-:W-:-:S02]  /*d960*/  IMAD.MOV.U32 R213, RZ, RZ, R223 ;  /* 0x000000ffffd57224 */ /* 0x002fc400078e00df */
[----:B------:R-:W4:Y:S02]  /*d970*/  LDL R223, [R1+0x58d4] ;  /* 0x0058d40001df7983 */ /* 0x000f240000100800 */
[----:B------:R-:W-:Y:S02]  /*d980*/  @!P2 IMAD.MOV R213, RZ, RZ, -R213 ;  /* 0x000000ffffd5a224 */ /* 0x000fe400078e0ad5 */
[----:B------:R-:W-:Y:S02]  /*d990*/  IMAD.MOV.U32 R212, RZ, RZ, R224 ;  /* 0x000000ffffd47224 */ /* 0x000fe400078e00e0 */
[----:B------:R-:W4:Y:S03]  /*d9a0*/  LDL R224, [R1+0x58dc] ;  /* 0x0058dc0001e07983 */ /* 0x000f260000100800 */
[----:B------:R-:W-:Y:S01]  /*d9b0*/  @!P1 IADD3 R212, -R212, RZ, RZ ;  /* 0x000000ffd4d49210 */ /* 0x000fe20007ffe1ff */
[----:B------:R1:W-:Y:S04]  /*d9c0*/  STL [R1+0x598], R213 ;  /* 0x000598d501007387 */ /* 0x0003e80000100800 */
[----:B------:R1:W-:Y:S02]  /*d9d0*/  STL [R1+0x594], R212 ;  /* 0x000594d401007387 */ /* 0x0003e40000100800 */
[----:B-1----:R-:W-:-:S02]  /*d9e0*/  IMAD.MOV.U32 R213, RZ, RZ, R225 ;  /* 0x000000ffffd57224 */ /* 0x002fc400078e00e1 */
[----:B------:R-:W4:Y:S01]  /*d9f0*/  LDL R225, [R1+0x58d8] ;  /* 0x0058d80001e17983 */ /* 0x000f220000100800 */
[----:B------:R-:W-:-:S03]  /*da00*/  IMAD.MOV.U32 R212, RZ, RZ, R226 ;  /* 0x000000ffffd47224 */ /* 0x000fc600078e00e2 */
[----:B------:R-:W4:Y:S01]  /*da10*/  LDL R226, [R1+0x58e0] ;  /* 0x0058e00001e27983 */ /* 0x000f220000100800 */
[C---:B------:R-:W-:Y:S02]  /*da20*/  ISETP.GT.U32.AND P3, PT, R251.reuse, R243, PT ;  /* 0x000000f3fb00720c */ /* 0x040fe40003f64070 */
[C---:B------:R-:W-:Y:S01]  /*da30*/  ISETP.GT.U32.AND P4, PT, R251.reuse, R228, PT ;  /* 0x000000e4fb00720c */ /* 0x040fe20003f84070 */
[----:B------:R-:W-:Y:S01]  /*da40*/  @!P0 IMAD.MOV R213, RZ, RZ, -R213 ;  /* 0x000000ffffd58224 */ /* 0x000fe200078e0ad5 */
[C---:B------:R-:W-:Y:S02]  /*da50*/  ISETP.GT.U32.AND P2, PT, R251.reuse, R229, PT ;  /* 0x000000e5fb00720c */ /* 0x040fe40003f44070 */
[C---:B------:R-:W-:Y:S02]  /*da60*/  ISETP.GT.U32.AND P1, PT, R251.reuse, R230, PT ;  /* 0x000000e6fb00720c */ /* 0x040fe40003f24070 */
[----:B------:R-:W-:-:S05]  /*da70*/  ISETP.GT.U32.AND P0, PT, R251, R231, PT ;  /* 0x000000e7fb00720c */ /* 0x000fca0003f04070 */
[----:B------:R-:W-:Y:S02]  /*da80*/  @!P3 IADD3 R243, R243, -R251, RZ ;  /* 0x800000fbf3f3b210 */ /* 0x000fe40007ffe0ff */
[C---:B------:R-:W-:Y:S01]  /*da90*/  ISETP.GT.U32.AND P3, PT, R251.reuse, R227, PT ;  /* 0x000000e3fb00720c */ /* 0x040fe20003f64070 */
[--C-:B------:R-:W-:Y:S01]  /*daa0*/  @!P4 IMAD.IADD R228, R228, 0x1, -R251.reuse ;  /* 0x00000001e4e4c824 */ /* 0x100fe200078e0afb */
[----:B------:R-:W-:Y:S01]  /*dab0*/  ISETP.GT.U32.AND P5, PT, R251, R243, PT ;  /* 0x000000f3fb00720c */ /* 0x000fe20003fa4070 */
[--C-:B------:R-:W-:Y:S02]  /*dac0*/  @!P2 IMAD.IADD R229, R229, 0x1, -R251.reuse ;  /* 0x00000001e5e5a824 */ /* 0x100fe400078e0afb */
[----:B------:R-:W-:Y:S01]  /*dad0*/  @!P1 IMAD.IADD R230, R230, 0x1, -R251 ;  /* 0x00000001e6e69824 */ /* 0x000fe200078e0afb */
[----:B------:R-:W-:Y:S01]  /*dae0*/  @!P0 IADD3 R231, R231, -R251, RZ ;  /* 0x800000fbe7e78210 */ /* 0x000fe20007ffe0ff */
[----:B------:R-:W-:Y:S01]  /*daf0*/  @!P6 IMAD.MOV R212, RZ, RZ, -R212 ;  /* 0x000000ffffd4e224 */ /* 0x000fe200078e0ad4 */
[----:B------:R-:W-:-:S05]  /*db00*/  IABS R211, R211 ;  /* 0x000000d300d37213 */ /* 0x000fca0000000000 */
[----:B------:R-:W-:Y:S01]  /*db10*/  @!P3 IADD3 R227, R227, -R251, RZ ;  /* 0x800000fbe3e3b210 */ /* 0x000fe20007ffe0ff */
[----:B------:R1:W-:Y:S01]  /*db20*/  STL [R1+0x590], R213 ;  /* 0x000590d501007387 */ /* 0x0003e20000100800 */
[----:B------:R-:W-:Y:S02]  /*db30*/  @!P5 IMAD.IADD R243, R243, 0x1, -R251 ;  /* 0x00000001f3f3d824 */ /* 0x000fe400078e0afb */
[----:B------:R-:W-:Y:S01]  /*db40*/  MOV R215, R227 ;  /* 0x000000e300d77202 */ /* 0x000fe20000000f00 */
[----:B------:R1:W-:Y:S02]  /*db50*/  STL [R1+0x58c], R212 ;  /* 0x00058cd401007387 */ /* 0x0003e40000100800 */
[----:B-1----:R-:W-:-:S04]  /*db60*/  IMAD.MOV.U32 R213, RZ, RZ, R211 ;  /* 0x000000ffffd57224 */ /* 0x002fc800078e00d3 */
[----:B------:R-:W-:-:S04]  /*db70*/  IMAD.HI.U32 R211, R252, R213, RZ ;  /* 0x000000d5fcd37227 */ /* 0x000fc800078e00ff */
[----:B------:R-:W-:Y:S02]  /*db80*/  IMAD.MOV R212, RZ, RZ, -R211 ;  /* 0x000000ffffd47224 */ /* 0x000fe400078e0ad3 */
[----:B------:R-:W-:Y:S01]  /*db90*/  IMAD.MOV.U32 R211, RZ, RZ, R228 ;  /* 0x000000ffffd37224 */ /* 0x000fe200078e00e4 */
[----:B--2---:R-:W-:Y:S02]  /*dba0*/  ISETP.GT.U32.AND P4, PT, R251, R216, PT ;  /* 0x000000d8fb00720c */ /* 0x004fe40003f84070 */
[----:B---3--:R-:W-:Y:S02]  /*dbb0*/  ISETP.GE.AND P3, PT, R219, RZ, PT ;  /* 0x000000ffdb00720c */ /* 0x008fe40003f66270 */
[C---:B-----5:R-:W-:Y:S01]  /*dbc0*/  ISETP.GT.U32.AND P2, PT, R251.reuse, R217, PT ;  /* 0x000000d9fb00720c */ /* 0x060fe20003f44070 */
[----:B------:R-:W2:Y:S01]  /*dbd0*/  LDL.LU R219, [R1+0x7c] ;  /* 0x00007c0001db7983 */ /* 0x000ea20000300800 */
[C---:B----4-:R-:W-:Y:S02]  /*dbe0*/  ISETP.GT.U32.AND P1, PT, R251.reuse, R218, PT ;  /* 0x000000dafb00720c */ /* 0x050fe40003f24070 */
[----:B------:R-:W-:-:S05]  /*dbf0*/  ISETP.GT.U32.AND P0, PT, R251, R220, PT ;  /* 0x000000dcfb00720c */ /* 0x000fca0003f04070 */
[----:B------:R-:W-:Y:S02]  /*dc00*/  @!P4 IADD3 R216, R216, -R251, RZ ;  /* 0x800000fbd8d8c210 */ /* 0x000fe40007ffe0ff */
[----:B------:R-:W-:Y:S02]  /*dc10*/  @!P3 IADD3 R215, -R215, RZ, RZ ;  /* 0x000000ffd7d7b210 */ /* 0x000fe40007ffe1ff */
[--C-:B------:R-:W-:Y:S01]  /*dc20*/  @!P2 IMAD.IADD R217, R217, 0x1, -R251.reuse ;  /* 0x00000001d9d9a824 */ /* 0x100fe200078e0afb */
[----:B------:R-:W-:Y:S01]  /*dc30*/  ISETP.GE.AND P5, PT, R222, RZ, PT ;  /* 0x000000ffde00720c */ /* 0x000fe20003fa6270 */
[--C-:B------:R-:W-:Y:S01]  /*dc40*/  @!P1 IMAD.IADD R218, R218, 0x1, -R251.reuse ;  /* 0x00000001dada9824 */ /* 0x100fe200078e0afb */
[----:B------:R-:W3:Y:S01]  /*dc50*/  LDL.LU R222, [R1+0x78] ;  /* 0x0000780001de7983 */ /* 0x000ee20000300800 */
[----:B------:R-:W-:Y:S01]  /*dc60*/  @!P0 IMAD.IADD R220, R220, 0x1, -R251 ;  /* 0x00000001dcdc8824 */ /* 0x000fe200078e0afb */
[----:B------:R-:W-:Y:S02]  /*dc70*/  ISETP.GE.AND P4, PT, R223, RZ, PT ;  /* 0x000000ffdf00720c */ /* 0x000fe40003f86270 */
[----:B------:R-:W4:Y:S01]  /*dc80*/  LDL.LU R223, [R1+0x74] ;  /* 0x0000740001df7983 */ /* 0x000f220000300800 */
[----:B------:R-:W-:-:S03]  /*dc90*/  ISETP.GE.AND P2, PT, R224, RZ, PT ;  /* 0x000000ffe000720c */ /* 0x000fc60003f46270 */
[----:B------:R-:W5:Y:S03]  /*dca0*/  LDL.LU R224, [R1+0x70] ;  /* 0x0000700001e07983 */ /* 0x000f660000300800 */
[----:B------:R-:W-:Y:S01]  /*dcb0*/  @!P5 IMAD.MOV R211, RZ, RZ, -R211 ;  /* 0x000000ffffd3d224 */ /* 0x000fe200078e0ad3 */
[----:B------:R-:W-:Y:S02]  /*dcc0*/  ISETP.GE.AND P1, PT, R225, RZ, PT ;  /* 0x000000ffe100720c */ /* 0x000fe40003f26270 */
[----:B------:R-:W5:Y:S01]  /*dcd0*/  LDL.LU R225, [R1+0x6c] ;  /* 0x00006c0001e17983 */ /* 0x000f620000300800 */
[----:B------:R-:W-:-:S03]  /*dce0*/  ISETP.GE.AND P0, PT, R226, RZ, PT ;  /* 0x000000ffe200720c */ /* 0x000fc60003f06270 */
[----:B------:R-:W5:Y:S04]  /*dcf0*/  LDL.LU R226, [R1+0x68] ;  /* 0x0000680001e27983 */ /* 0x000f680000300800 */
[----:B------:R1:W-:Y:S04]  /*dd00*/  STL [R1+0x588], R215 ;  /* 0x000588d701007387 */ /* 0x0003e80000100800 */
[----:B------:R-:W5:Y:S04]  /*dd10*/  LDL R227, [R1+0x58e4] ;  /* 0x0058e40001e37983 */ /* 0x000f680000100800 */
[----:B------:R-:W5:Y:S01]  /*dd20*/  LDL R228, [R1+0x58ec] ;  /* 0x0058ec0001e47983 */ /* 0x000f620000100800 */
[----:B-1----:R-:W-:-:S03]  /*dd30*/  IMAD.MOV.U32 R215, RZ, RZ, R229 ;  /* 0x000000ffffd77224 */ /* 0x002fc600078e00e5 */
[----:B------:R1:W-:Y:S02]  /*dd40*/  STL [R1+0x584], R211 ;  /* 0x000584d301007387 */ /* 0x0003e40000100800 */
[----:B------:R-:W-:Y:S02]  /*dd50*/  @!P4 IADD3 R215, -R215, RZ, RZ ;  /* 0x000000ffd7d7c210 */ /* 0x000fe40007ffe1ff */
[----:B------:R-:W5:Y:S04]  /*dd60*/  LDL R229, [R1+0x58e8] ;  /* 0x0058e80001e57983 */ /* 0x000f680000100800 */
[----:B------:R1:W-:Y:S02]  /*dd70*/  STL [R1+0x580], R215 ;  /* 0x000580d701007387 */ /* 0x0003e40000100800 */
[----:B-1----:R-:W-:-:S02]  /*dd80*/  IMAD.MOV.U32 R211, RZ, RZ, R230 ;  /* 0x000000ffffd37224 */ /* 0x002fc400078e00e6 */
[----:B------:R-:W5:Y:S02]  /*dd90*/  LDL R230, [R1+0x58f0] ;  /* 0x0058f00001e67983 */ /* 0x000f640000100800 */
[----:B------:R-:W-:Y:S02]  /*dda0*/  @!P2 IMAD.MOV R211, RZ, RZ, -R211 ;  /* 0x000000ffffd3a224 */ /* 0x000fe400078e0ad3 */
[----:B------:R-:W-:Y:S02]  /*ddb0*/  IMAD.MOV.U32 R215, RZ, RZ, R231 ;  /* 0x000000ffffd77224 */ /* 0x000fe400078e00e7 */
[----:B------:R-:W5:Y:S03]  /*ddc0*/  LDL R231, [R1+0x58f4] ;  /* 0x0058f40001e77983 */ /* 0x000f660000100800 */
[----:B------:R-:W-:Y:S01]  /*ddd0*/  @!P1 IADD3 R215, -R215, RZ, RZ ;  /* 0x000000ffd7d79210 */ /* 0x000fe20007ffe1ff */
[----:B------:R-:W-:Y:S04]  /*dde0*/  STL [R1+0x57c], R211 ;  /* 0x00057cd301007387 */ /* 0x000fe80000100800 */
[----:B------:R1:W-:Y:S04]  /*ddf0*/  STL [R1+0x578], R215 ;  /* 0x000578d701007387 */ /* 0x0003e80000100800 */
[----:B-1----:R-:W5:Y:S01]  /*de00*/  LDL R215, [R1+0x58fc] ;  /* 0x0058fc0001d77983 */ /* 0x002f620000100800 */
[----:B------:R-:W-:-:S13]  /*de10*/  ISETP.GT.U32.AND P6, PT, R251, R214, PT ;  /* 0x000000d6fb00720c */ /* 0x000fda0003fc4070 */
[----:B------:R-:W-:Y:S01]  /*de20*/  @!P6 IMAD.IADD R214, R214, 0x1, -R251 ;  /* 0x00000001d6d6e824 */ /* 0x000fe200078e0afb */
[----:B------:R-:W-:Y:S01]  /*de30*/  ISETP.GT.U32.AND P6, PT, R251, R221, PT ;  /* 0x000000ddfb00720c */ /* 0x000fe20003fc4070 */
[----:B------:R-:W-:-:S03]  /*de40*/  IMAD.MOV.U32 R211, RZ, RZ, R243 ;  /* 0x000000ffffd37224 */ /* 0x000fc600078e00f3 */
[C---:B------:R-:W-:Y:S01]  /*de50*/  ISETP.GT.U32.AND P3, PT, R251.reuse, R214, PT ;  /* 0x000000d6fb00720c */ /* 0x040fe20003f64070 */
[----:B------:R-:W-:Y:S01]  /*de60*/  @!P0 IMAD.MOV R211, RZ, RZ, -R211 ;  /* 0x000000ffffd38224 */ /* 0x000fe200078e0ad3 */
[----:B------:R-:W-:-:S07]  /*de70*/  ISETP.GT.U32.AND P5, PT, R251, R216, PT ;  /* 0x000000d8fb00720c */ /* 0x000fce0003fa4070 */
[----:B------:R-:W-:Y:S01]  /*de80*/  @!P6 IMAD.IADD R221, R221, 0x1, -R251 ;  /* 0x00000001dddde824 */ /* 0x000fe200078e0afb */
[----:B------:R-:W-:-:S04]  /*de90*/  ISETP.GT.U32.AND P4, PT, R251, R217, PT ;  /* 0x000000d9fb00720c */ /* 0x000fc80003f84070 */
[C---:B------:R-:W-:Y:S02]  /*dea0*/  ISETP.GT.U32.AND P6, PT, R251.reuse, R221, PT ;  /* 0x000000ddfb00720c */ /* 0x040fe40003fc4070 */
[----:B------:R-:W-:Y:S01]  /*deb0*/  ISETP.GT.U32.AND P2, PT, R251, R218, PT ;  /* 0x000000dafb00720c */ /* 0x000fe20003f44070 */
[--C-:B------:R-:W-:Y:S02]  /*dec0*/  @!P3 IMAD.IADD R214, R214, 0x1, -R251.reuse ;  /* 0x00000001d6d6b824 */ /* 0x100fe400078e0afb */
[----:B------:R-:W-:-:S04]  /*ded0*/  @!P5 IMAD.IADD R216, R216, 0x1, -R251 ;  /* 0x00000001d8d8d824 */ /* 0x000fc800078e0afb */
[----:B------:R-:W-:-:S04]  /*dee0*/  @!P4 IADD3 R217, R217, -R251, RZ ;  /* 0x800000fbd9d9c210 */ /* 0x000fc80007ffe0ff */
[--C-:B------:R-:W-:Y:S02]  /*def0*/  @!P6 IMAD.IADD R221, R221, 0x1, -R251.reuse ;  /* 0x00000001dddde824 */ /* 0x100fe400078e0afb */
[----:B------:R-:W-:Y:S01]  /*df00*/  @!P2 IMAD.IADD R218, R218, 0x1, -R251 ;  /* 0x00000001dadaa824 */ /* 0x000fe200078e0afb */
[----:B------:R1:W-:Y:S01]  /*df10*/  STL [R1+0x574], R211 ;  /* 0x000574d301007387 */ /* 0x0003e20000100800 */
[C---:B------:R-:W-:Y:S01]  /*df20*/  IMAD R243, R251.reuse, R212, R213 ;  /* 0x000000d4fbf37224 */ /* 0x040fe200078e02d5 */
[----:B------:R-:W-:Y:S01]  /*df30*/  ISETP.GT.U32.AND P1, PT, R251, R220, PT ;  /* 0x000000dcfb00720c */ /* 0x000fe20003f24070 */
[----:B------:R-:W-:Y:S02]  /*df40*/  IMAD.MOV.U32 R212, RZ, RZ, R216 ;  /* 0x000000ffffd47224 */ /* 0x000fe400078e00d8 */
[----:B-1----:R-:W-:-:S10]  /*df50*/  IMAD.MOV.U32 R211, RZ, RZ, R214 ;  /* 0x000000ffffd37224 */ /* 0x002fd400078e00d6 */
[----:B------:R-:W-:Y:S01]  /*df60*/  @!P1 IMAD.IADD R220, R220, 0x1, -R251 ;  /* 0x00000001dcdc9824 */ /* 0x000fe200078e0afb */
[----:B--2---:R-:W-:-:S13]  /*df70*/  ISETP.GT.U32.AND P0, PT, R251, R219, PT ;  /* 0x000000dbfb00720c */ /* 0x004fda0003f04070 */
[----:B------:R-:W-:Y:S02]  /*df80*/  @!P0 IADD3 R219, R219, -R251, RZ ;  /* 0x800000fbdbdb8210 */ /* 0x000fe40007ffe0ff */
[C---:B---3--:R-:W-:Y:S02]  /*df90*/  ISETP.GT.U32.AND P3, PT, R251.reuse, R222, PT ;  /* 0x000000defb00720c */ /* 0x048fe40003f64070 */
[C---:B----4-:R-:W-:Y:S02]  /*dfa0*/  ISETP.GT.U32.AND P5, PT, R251.reuse, R223, PT ;  /* 0x000000dffb00720c */ /* 0x050fe40003fa4070 */
[----:B-----5:R-:W-:-:S09]  /*dfb0*/  ISETP.GT.U32.AND P4, PT, R251, R224, PT ;  /* 0x000000e0fb00720c */ /* 0x020fd20003f84070 */
[--C-:B------:R-:W-:Y:S02]  /*dfc0*/  @!P3 IMAD.IADD R222, R222, 0x1, -R251.reuse ;  /* 0x00000001dedeb824 */ /* 0x100fe400078e0afb */
[--C-:B------:R-:W-:Y:S01]  /*dfd0*/  @!P5 IMAD.IADD R223, R223, 0x1, -R251.reuse ;  /* 0x00000001dfdfd824 */ /* 0x100fe200078e0afb */
[----:B------:R-:W-:Y:S02]  /*dfe0*/  ISETP.GT.U32.AND P2, PT, R251, R225, PT ;  /* 0x000000e1fb00720c */ /* 0x000fe40003f44070 */
[----:B------:R-:W-:Y:S02]  /*dff0*/  ISETP.GE.AND P6, PT, R227, RZ, PT ;  /* 0x000000ffe300720c */ /* 0x000fe40003fc6270 */
[----:B------:R-:W2:Y:S01]  /*e000*/  LDL.LU R227, [R1+0x64] ;  /* 0x0000640001e37983 */ /* 0x000ea20000300800 */
[----:B------:R-:W-:Y:S01]  /*e010*/  ISETP.GE.AND P0, PT, R228, RZ, PT ;  /* 0x000000ffe400720c */ /* 0x000fe20003f06270 */
[----:B------:R-:W-:Y:S02]  /*e020*/  @!P4 IMAD.IADD R224, R224, 0x1, -R251 ;  /* 0x00000001e0e0c824 */ /* 0x000fe400078e0afb */
[----:B------:R-:W3:Y:S01]  /*e030*/  LDL.LU R228, [R1+0x60] ;  /* 0x0000600001e47983 */ /* 0x000ee20000300800 */
[----:B------:R-:W-:-:S06]  /*e040*/  ISETP.GE.AND P3, PT, R229, RZ, PT ;  /* 0x000000ffe500720c */ /* 0x000fcc0003f66270 */
[----:B------:R-:W-:Y:S01]  /*e050*/  @!P6 IADD3 R211, -R211, RZ, RZ ;  /* 0x000000ffd3d3e210 */ /* 0x000fe20007ffe1ff */
[----:B------:R-:W4:Y:S02]  /*e060*/  LDL.LU R229, [R1+0x5c] ;  /* 0x00005c0001e57983 */ /* 0x000f240000300800 */
[----:B------:R-:W-:Y:S01]  /*e070*/  @!P0 IMAD.MOV R212, RZ, RZ, -R212 ;  /* 0x000000ffffd48224 */ /* 0x000fe200078e0ad4 */
[----:B------:R-:W-:Y:S02]  /*e080*/  @!P2 IADD3 R225, R225, -R251, RZ ;  /* 0x800000fbe1e1a210 */ /* 0x000fe40007ffe0ff */
[----:B------:R-:W-:Y:S02]  /*e090*/  ISETP.GE.AND P5, PT, R230, RZ, PT ;  /* 0x000000ffe600720c */ /* 0x000fe40003fa6270 */
[----:B------:R-:W5:Y:S01]  /*e0a0*/  LDL.LU R230, [R1+0x58] ;  /* 0x0000580001e67983 */ /* 0x000f620000300800 */
[----:B------:R-:W-:-:S03]  /*e0b0*/  ISETP.GE.AND P4, PT, R231, RZ, PT ;  /* 0x000000ffe700720c */ /* 0x000fc60003f86270 */
[----:B------:R-:W5:Y:S04]  /*e0c0*/  LDL.LU R231, [R1+0x54] ;  /* 0x0000540001e77983 */ /* 0x000f680000300800 */
[----:B------:R1:W-:Y:S02]  /*e0d0*/  STL [R1+0x570], R211 ;  /* 0x000570d301007387 */ /* 0x0003e40000100800 */
[----:B-1----:R-:W-:Y:S01]  /*e0e0*/  IMAD.MOV.U32 R211, RZ, RZ, R217 ;  /* 0x000000ffffd37224 */ /* 0x002fe200078e00d9 */
[----:B------:R-:W-:Y:S02]  /*e0f0*/  ISETP.GE.AND P2, PT, R215, RZ, PT ;  /* 0x000000ffd700720c */ /* 0x000fe40003f46270 */
[----:B------:R-:W5:Y:S04]  /*e100*/  LDL R215, [R1+0x58f8] ;  /* 0x0058f80001d77983 */ /* 0x000f680000100800 */
[----:B------:R1:W-:Y:S01]  /*e110*/  STL [R1+0x56c], R212 ;  /* 0x00056cd401007387 */ /* 0x0003e20000100800 */
[----:B------:R-:W-:-:S03]  /*e120*/  @!P3 IADD3 R211, -R211, RZ, RZ ;  /* 0x000000ffd3d3b210 */ /* 0x000fc60007ffe1ff */
[----:B------:R-:W5:Y:S04]  /*e130*/  LDL R216, [R1+0x5900] ;  /* 0x0059000001d87983 */ /* 0x000f680000100800 */
[----:B------:R-:W5:Y:S01]  /*e140*/  LDL R217, [R1+0x5904] ;  /* 0x0059040001d97983 */ /* 0x000f620000100800 */
[----:B-1----:R-:W-:-:S03]  /*e150*/  IMAD.MOV.U32 R212, RZ, RZ, R218 ;  /* 0x000000ffffd47224 */ /* 0x002fc600078e00da */
[----:B------:R1:W-:Y:S01]  /*e160*/  STL [R1+0x568], R211 ;  /* 0x000568d301007387 */ /* 0x0003e20000100800 */
[----:B------:R-:W-:-:S03]  /*e170*/  @!P5 IMAD.MOV R212, RZ, RZ, -R212 ;  /* 0x000000ffffd4d224 */ /* 0x000fc600078e0ad4 */
[----:B------:R-:W5:Y:S01]  /*e180*/  LDL R218, [R1+0x590c] ;  /* 0x00590c0001da7983 */ /* 0x000f620000100800 */
[----:B-1----:R-:W-:-:S03]  /*e190*/  IMAD.MOV.U32 R211, RZ, RZ, R220 ;  /* 0x000000ffffd37224 */ /* 0x002fc600078e00dc */
[----:B------:R-:W5:Y:S04]  /*e1a0*/  LDL R220, [R1+0x5908] ;  /* 0x0059080001dc7983 */ /* 0x000f680000100800 */
[----:B------:R1:W-:Y:S02]  /*e1b0*/  STL [R1+0x564], R212 ;  /* 0x000564d401007387 */ /* 0x0003e40000100800 */
[----:B-1----:R-:W-:Y:S02]  /*e1c0*/  IMAD.MOV.U32 R212, RZ, RZ, R221 ;  /* 0x000000ffffd47224 */ /* 0x002fe400078e00dd */
[----:B------:R-:W5:Y:S01]  /*e1d0*/  LDL R221, [R1+0x5910] ;  /* 0x0059100001dd7983 */ /* 0x000f620000100800 */
[C---:B------:R-:W-:Y:S02]  /*e1e0*/  ISETP.GT.U32.AND P1, PT, R251.reuse, R226, PT ;  /* 0x000000e2fb00720c */ /* 0x040fe40003f24070 */
[----:B------:R-:W-:-:S02]  /*e1f0*/  ISETP.GT.U32.AND P0, PT, R251, R222, PT ;  /* 0x000000defb00720c */ /* 0x000fc40003f04070 */
[C---:B------:R-:W-:Y:S01]  /*e200*/  ISETP.GT.U32.AND P3, PT, R251.reuse, R223, PT ;  /* 0x000000dffb00720c */ /* 0x040fe20003f64070 */
[----:B------:R-:W-:Y:S01]  /*e210*/  @!P2 IMAD.MOV R212, RZ, RZ, -R212 ;  /* 0x000000ffffd4a224 */ /* 0x000fe200078e0ad4 */
[----:B------:R-:W-:-:S07]  /*e220*/  ISETP.GT.U32.AND P6, PT, R251, R224, PT ;  /* 0x000000e0fb00720c */ /* 0x000fce0003fc4070 */
[----:B------:R-:W-:Y:S01]  /*e230*/  @!P1 IMAD.IADD R226, R226, 0x1, -R251 ;  /* 0x00000001e2e29824 */ /* 0x000fe200078e0afb */
[----:B------:R-:W-:-:S04]  /*e240*/  ISETP.GT.U32.AND P1, PT, R251, R219, PT ;  /* 0x000000dbfb00720c */ /* 0x000fc80003f24070 */
[----:B------:R-:W-:Y:S01]  /*e250*/  ISETP.GT.U32.AND P5, PT, R251, R226, PT ;  /* 0x000000e2fb00720c */ /* 0x000fe20003fa4070 */
[----:B------:R-:W-:Y:S01]  /*e260*/  @!P0 IMAD.IADD R222, R222, 0x1, -R251 ;  /* 0x00000001dede8824 */ /* 0x000fe200078e0afb */
[----:B------:R-:W-:Y:S02]  /*e270*/  @!P3 IADD3 R223, R223, -R251, RZ ;  /* 0x800000fbdfdfb210 */ /* 0x000fe40007ffe0ff */
[----:B------:R-:W-:-:S05]  /*e280*/  @!P4 IADD3 R211, -R211, RZ, RZ ;  /* 0x000000ffd3d3c210 */ /* 0x000fca0007ffe1ff */
[--C-:B------:R-:W-:Y:S02]  /*e290*/  @!P1 IMAD.IADD R219, R219, 0x1, -R251.reuse ;  /* 0x00000001dbdb9824 */ /* 0x100fe400078e0afb */
[--C-:B------:R-:W-:Y:S02]  /*e2a0*/  @!P6 IMAD.IADD R224, R224, 0x1, -R251.reuse ;  /* 0x00000001e0e0e824 */ /* 0x100fe400078e0afb */
[----:B------:R-:W-:Y:S01]  /*e2b0*/  @!P5 IMAD.IADD R226, R226, 0x1, -R251 ;  /* 0x00000001e2e2d824 */ /* 0x000fe200078e0afb */
[----:B------:R1:W-:Y:S01]  /*e2c0*/  STL [R1+0x560], R211 ;  /* 0x000560d301007387 */ /* 0x0003e20000100800 */
[----:B------:R-:W-:Y:S01]  /*e2d0*/  IMAD.MOV.U32 R213, RZ, RZ, R219 ;  /* 0x000000ffffd57224 */ /* 0x000fe200078e00db */
[----:B------:R-:W-:Y:S02]  /*e2e0*/  ISETP.GT.U32.AND P4, PT, R251, R225, PT ;  /* 0x000000e1fb00720c */ /* 0x000fe40003f84070 */
[----:B-1----:R-:W-:-:S05]  /*e2f0*/  IADD3 R211, R11, 0x1e7, RZ ;  /* 0x000001e70bd37810 */ /* 0x002fca0007ffe0ff */
[----:B------:R-:W-:Y:S04]  /*e300*/  STL [R1+0x5fbc], R211 ;  /* 0x005fbcd301007387 */ /* 0x000fe80000100800 */
[----:B------:R1:W-:Y:S04]  /*e310*/  STL [R1+0x55c], R212 ;  /* 0x00055cd401007387 */ /* 0x0003e80000100800 */
[----:B------:R-:W5:Y:S01]  /*e320*/  LDL.LU R214, [R1+0xd8] ;  /* 0x0000d80001d67983 */ /* 0x000f620000300800 */
[----:B-1----:R-:W-:Y:S02]  /*e330*/  IMAD.MOV.U32 R212, RZ, RZ, R222 ;  /* 0x000000ffffd47224 */ /* 0x002fe400078e00de */
[----:B------:R-:W-:Y:S01]  /*e340*/  @!P4 IMAD.IADD R225, R225, 0x1, -R251 ;  /* 0x00000001e1e1c824 */ /* 0x000fe200078e0afb */
[----:B--2---:R-:W-:-:S02]  /*e350*/  ISETP.GT.U32.AND P2, PT, R251, R227, PT ;  /* 0x000000e3fb00720c */ /* 0x004fc40003f44070 */
[C---:B---3--:R-:W-:Y:S02]  /*e360*/  ISETP.GT.U32.AND P1, PT, R251.reuse, R228, PT ;  /* 0x000000e4fb00720c */ /* 0x048fe40003f24070 */
[----:B----4-:R-:W-:-:S09]  /*e370*/  ISETP.GT.U32.AND P0, PT, R251, R229, PT ;  /* 0x000000e5fb00720c */ /* 0x010fd20003f04070 */
[----:B------:R-:W-:Y:S02]  /*e380*/  @!P2 IADD3 R227, R227, -R251, RZ ;  /* 0x800000fbe3e3a210 */ /* 0x000fe40007ffe0ff */
[C---:B-----5:R-:W-:Y:S02]  /*e390*/  ISETP.GT.U32.AND P3, PT, R251.reuse, R230, PT ;  /* 0x000000e6fb00720c */ /* 0x060fe40003f64070 */
[----:B------:R-:W-:Y:S01]  /*e3a0*/  ISETP.GT.U32.AND P6, PT, R251, R231, PT ;  /* 0x000000e7fb00720c */ /* 0x000fe20003fc4070 */
[--C-:B------:R-:W-:Y:S02]  /*e3b0*/  @!P1 IMAD.IADD R228, R228, 0x1, -R251.reuse ;  /* 0x00000001e4e49824 */ /* 0x100fe400078e0afb */
[----:B------:R-:W-:-:S08]  /*e3c0*/  @!P0 IMAD.IADD R229, R229, 0x1, -R251 ;  /* 0x00000001e5e58824 */ /* 0x000fd000078e0afb */
[----:B------:R-:W-:Y:S01]  /*e3d0*/  @!P3 IMAD.IADD R230, R230, 0x1, -R251 ;  /* 0x00000001e6e6b824 */ /* 0x000fe200078e0afb */
[----:B------:R-:W-:Y:S02]  /*e3e0*/  ISETP.GE.AND P5, PT, R215, RZ, PT ;  /* 0x000000ffd700720c */ /* 0x000fe40003fa6270 */
[----:B------:R-:W-:Y:S02]  /*e3f0*/  ISETP.GE.AND P2, PT, R216, RZ, PT ;  /* 0x000000ffd800720c */ /* 0x000fe40003f46270 */
[----:B------:R-:W2:Y:S01]  /*e400*/  LDL.LU R216, [R1+0xd4] ;  /* 0x0000d40001d87983 */ /* 0x000ea20000300800 */
[----:B------:R-:W-:-:S08]  /*e410*/  ISETP.GE.AND P1, PT, R217, RZ, PT ;  /* 0x000000ffd900720c */ /* 0x000fd00003f26270 */
[----:B------:R-:W-:Y:S02]  /*e420*/  @!P5 IADD3 R213, -R213, RZ, RZ ;  /* 0x000000ffd5d5d210 */ /* 0x000fe40007ffe1ff */
[----:B------:R-:W-:Y:S02]  /*e430*/  @!P6 IADD3 R231, R231, -R251, RZ ;  /* 0x800000fbe7e7e210 */ /* 0x000fe40007ffe0ff */
[----:B------:R-:W-:Y:S01]  /*e440*/  ISETP.GE.AND P0, PT, R218, RZ, PT ;  /* 0x000000ffda00720c */ /* 0x000fe20003f06270 */
[----:B------:R-:W-:Y:S01]  /*e450*/  @!P2 IMAD.MOV R212, RZ, RZ, -R212 ;  /* 0x000000ffffd4a224 */ /* 0x000fe200078e0ad4 */
[----:B------:R-:W-:Y:S02]  /*e460*/  ISETP.GE.AND P3, PT, R220, RZ, PT ;  /* 0x000000ffdc00720c */ /* 0x000fe40003f66270 */
[----:B------:R-:W3:Y:S04]  /*e470*/  LDL R220, [R1+0x5914] ;  /* 0x0059140001dc7983 */ /* 0x000ee80000100800 */
[----:B------:R-:W4:Y:S04]  /*e480*/  LDL.LU R217, [R1+0xd0] ;  /* 0x0000d00001d97983 */ /* 0x000f280000300800 */
[----:B------:R-:W5:Y:S04]  /*e490*/  LDL.LU R218, [R1+0xcc] ;  /* 0x0000cc0001da7983 */ /* 0x000f680000300800 */
[----:B------:R-:W5:Y:S01]  /*e4a0*/  LDL.LU R219, [R1+0xc8] ;  /* 0x0000c80001db7983 */ /* 0x000f620000300800 */
[----:B------:R-:W-:-:S03]  /*e4b0*/  ISETP.GE.AND P6, PT, R221, RZ, PT ;  /* 0x000000ffdd00720c */ /* 0x000fc60003fc6270 */
[----:B------:R-:W5:Y:S04]  /*e4c0*/  LDL.LU R221, [R1+0xc4] ;  /* 0x0000c40001dd7983 */ /* 0x000f680000300800 */
[----:B------:R1:W-:Y:S04]  /*e4d0*/  STL [R1+0x558], R213 ;  /* 0x000558d501007387 */ /* 0x0003e80000100800 */
[----:B------:R-:W5:Y:S04]  /*e4e0*/  LDL R222, [R1+0x591c] ;  /* 0x00591c0001de7983 */ /* 0x000f680000100800 */
[----:B------:R1:W-:Y:S02]  /*e4f0*/  STL [R1+0x554], R212 ;  /* 0x000554d401007387 */ /* 0x0003e40000100800 */
[----:B-1----:R-:W-:-:S02]  /*e500*/  IMAD.MOV.U32 R213, RZ, RZ, R223 ;  /* 0x000000ffffd57224 */ /* 0x002fc400078e00df */
[----:B------:R-:W5:Y:S03]  /*e510*/  LDL R223, [R1+0x5918] ;  /* 0x0059180001df7983 */ /* 0x000f660000100800 */
[----:B------:R-:W-:Y:S01]  /*e520*/  @!P1 IADD3 R213, -R213, RZ, RZ ;  /* 0x000000ffd5d59210 */ /* 0x000fe20007ffe1ff */
[----:B------:R-:W-:Y:S02]  /*e530*/  IMAD.MOV.U32 R212, RZ, RZ, R224 ;  /* 0x000000ffffd47224 */ /* 0x000fe400078e00e0 */
[----:B------:R-:W5:Y:S02]  /*e540*/  LDL R224, [R1+0x5920] ;  /* 0x0059200001e07983 */ /* 0x000f640000100800 */
[----:B------:R-:W-:Y:S02]  /*e550*/  @!P0 IMAD.MOV R212, RZ, RZ, -R212 ;  /* 0x000000ffffd48224 */ /* 0x000fe400078e0ad4 */
[----:B------:R1:W-:Y:S04]  /*e560*/  STL [R1+0x550], R213 ;  /* 0x000550d501007387 */ /* 0x0003e80000100800 */
[----:B------:R1:W-:Y:S02]  /*e570*/  STL [R1+0x54c], R212 ;  /* 0x00054cd401007387 */ /* 0x0003e40000100800 */
[----:B-1----:R-:W-:-:S02]  /*e580*/  IMAD.MOV.U32 R213, RZ, RZ, R225 ;  /* 0x000000ffffd57224 */ /* 0x002fc400078e00e1 */
[----:B------:R-:W5:Y:S01]  /*e590*/  LDL R225, [R1+0x5924] ;  /* 0x0059240001e17983 */ /* 0x000f620000100800 */
[----:B------:R-:W-:-:S03]  /*e5a0*/  IMAD.MOV.U32 R212, RZ, RZ, R226 ;  /* 0x000000ffffd47224 */ /* 0x000fc600078e00e2 */
[----:B------:R-:W5:Y:S01]  /*e5b0*/  LDL R226, [R1+0x592c] ;  /* 0x00592c0001e27983 */ /* 0x000f620000100800 */
[C---:B------:R-:W-:Y:S02]  /*e5c0*/  ISETP.GT.U32.AND P4, PT, R251.reuse, R242, PT ;  /* 0x000000f2fb00720c */ /* 0x040fe40003f84070 */
[C---:B------:R-:W-:Y:S02]  /*e5d0*/  ISETP.GT.U32.AND P2, PT, R251.reuse, R228, PT ;  /* 0x000000e4fb00720c */ /* 0x040fe40003f44070 */
[C---:B------:R-:W-:Y:S02]  /*e5e0*/  ISETP.GT.U32.AND P1, PT, R251.reuse, R229, PT ;  /* 0x000000e5fb00720c */ /* 0x040fe40003f24070 */
[----:B------:R-:W-:Y:S02]  /*e5f0*/  ISETP.GT.U32.AND P0, PT, R251, R230, PT ;  /* 0x000000e6fb00720c */ /* 0x000fe40003f04070 */
[----:B------:R-:W-:Y:S02]  /*e600*/  @!P3 IADD3 R213, -R213, RZ, RZ ;  /* 0x000000ffd5d5b210 */ /* 0x000fe40007ffe1ff */
[----:B------:R-:W-:-:S03]  /*e610*/  ISETP.GT.U32.AND P3, PT, R251, R231, PT ;  /* 0x000000e7fb00720c */ /* 0x000fc60003f64070 */
[--C-:B------:R-:W-:Y:S01]  /*e620*/  @!P4 IMAD.IADD R242, R242, 0x1, -R251.reuse ;  /* 0x00000001f2f2c824 */ /* 0x100fe200078e0afb */
[----:B------:R-:W-:Y:S01]  /*e630*/  ISETP.GT.U32.AND P4, PT, R251, R227, PT ;  /* 0x000000e3fb00720c */ /* 0x000fe20003f84070 */
[----:B------:R-:W-:-:S03]  /*e640*/  @!P2 IMAD.IADD R228, R228, 0x1, -R251 ;  /* 0x00000001e4e4a824 */ /* 0x000fc600078e0afb */
[----:B------:R-:W-:Y:S01]  /*e650*/  ISETP.GT.U32.AND P5, PT, R251, R242, PT ;  /* 0x000000f2fb00720c */ /* 0x000fe20003fa4070 */
[--C-:B------:R-:W-:Y:S01]  /*e660*/  @!P0 IMAD.IADD R230, R230, 0x1, -R251.reuse ;  /* 0x00000001e6e68824 */ /* 0x100fe200078e0afb */
[----:B------:R-:W-:Y:S01]  /*e670*/  @!P1 IADD3 R229, R229, -R251, RZ ;  /* 0x800000fbe5e59210 */ /* 0x000fe20007ffe0ff */
[----:B------:R-:W-:Y:S01]  /*e680*/  @!P6 IMAD.MOV R212, RZ, RZ, -R212 ;  /* 0x000000ffffd4e224 */ /* 0x000fe200078e0ad4 */
[----:B------:R-:W-:Y:S01]  /*e690*/  IABS R211, R211 ;  /* 0x000000d300d37213 */ /* 0x000fe20000000000 */
[----:B------:R-:W-:-:S04]  /*e6a0*/  @!P3 IMAD.IADD R231, R231, 0x1, -R251 ;  /* 0x00000001e7e7b824 */ /* 0x000fc800078e0afb */
[--C-:B------:R-:W-:Y:S01]  /*e6b0*/  @!P4 IMAD.IADD R227, R227, 0x1, -R251.reuse ;  /* 0x00000001e3e3c824 */ /* 0x100fe200078e0afb */
[----:B------:R1:W-:Y:S03]  /*e6c0*/  STL [R1+0x548], R213 ;  /* 0x000548d501007387 */ /* 0x0003e60000100800 */
[----:B------:R-:W-:Y:S01]  /*e6d0*/  @!P5 IMAD.IADD R242, R242, 0x1, -R251 ;  /* 0x00000001f2f2d824 */ /* 0x000fe200078e0afb */
[----:B------:R1:W-:Y:S01]  /*e6e0*/  STL [R1+0x544], R212 ;  /* 0x000544d401007387 */ /* 0x0003e20000100800 */
[----:B------:R-:W-:Y:S02]  /*e6f0*/  IMAD.MOV.U32 R215, RZ, RZ, R227 ;  /* 0x000000ffffd77224 */ /* 0x000fe400078e00e3 */
[----:B-1----:R-:W-:-:S04]  /*e700*/  IMAD.MOV.U32 R213, RZ, RZ, R211 ;  /* 0x000000ffffd57224 */ /* 0x002fc800078e00d3 */
[----:B------:R-:W-:-:S04]  /*e710*/  IMAD.HI.U32 R211, R252, R213, RZ ;  /* 0x000000d5fcd37227 */ /* 0x000fc800078e00ff */
[----:B------:R-:W-:Y:S02]  /*e720*/  IMAD.MOV R212, RZ, RZ, -R211 ;  /* 0x000000ffffd47224 */ /* 0x000fe400078e0ad3 */
[----:B------:R-:W-:Y:S01]  /*e730*/  IMAD.MOV.U32 R211, RZ, RZ, R228 ;  /* 0x000000ffffd37224 */ /* 0x000fe200078e00e4 */
[C---:B--2---:R-:W-:Y:S02]  /*e740*/  ISETP.GT.U32.AND P2, PT, R251.reuse, R216, PT ;  /* 0x000000d8fb00720c */ /* 0x044fe40003f44070 */
[----:B---3--:R-:W-:Y:S02]  /*e750*/  ISETP.GE.AND P4, PT, R220, RZ, PT ;  /* 0x000000ffdc00720c */ /* 0x008fe40003f86270 */
[C---:B----4-:R-:W-:Y:S02]  /*e760*/  ISETP.GT.U32.AND P1, PT, R251.reuse, R217, PT ;  /* 0x000000d9fb00720c */ /* 0x050fe40003f24070 */
[C---:B-----5:R-:W-:Y:S02]  /*e770*/  ISETP.GT.U32.AND P0, PT, R251.reuse, R218, PT ;  /* 0x000000dafb00720c */ /* 0x060fe40003f04070 */
[----:B------:R-:W-:-:S05]  /*e780*/  ISETP.GT.U32.AND P3, PT, R251, R219, PT ;  /* 0x000000dbfb00720c */ /* 0x000fca0003f64070 */
[----:B------:R-:W-:Y:S01]  /*e790*/  @!P2 IMAD.IADD R216, R216, 0x1, -R251 ;  /* 0x00000001d8d8a824 */ /* 0x000fe200078e0afb */
[----:B------:R-:W2:Y:S01]  /*e7a0*/  LDL.LU R220, [R1+0xc0] ;  /* 0x0000c00001dc7983 */ /* 0x000ea20000300800 */
[----:B------:R-:W-:Y:S02]  /*e7b0*/  @!P4 IMAD.MOV R215, RZ, RZ, -R215 ;  /* 0x000000ffffd7c224 */ /* 0x000fe400078e0ad7 */
[--C-:B------:R-:W-:Y:S01]  /*e7c0*/  @!P1 IMAD.IADD R217, R217, 0x1, -R251.reuse ;  /* 0x00000001d9d99824 */ /* 0x100fe200078e0afb */
[----:B------:R-:W-:Y:S02]  /*e7d0*/  ISETP.GE.AND P5, PT, R222, RZ, PT ;  /* 0x000000ffde00720c */ /* 0x000fe40003fa6270 */
[----:B------:R-:W3:Y:S01]  /*e7e0*/  LDL.LU R222, [R1+0xbc] ;  /* 0x0000bc0001de7983 */ /* 0x000ee20000300800 */
[----:B------:R-:W-:Y:S02]  /*e7f0*/  @!P0 IADD3 R218, R218, -R251, RZ ;  /* 0x800000fbdada8210 */ /* 0x000fe40007ffe0ff */
[----:B------:R-:W-:Y:S01]  /*e800*/  ISETP.GE.AND P2, PT, R223, RZ, PT ;  /* 0x000000ffdf00720c */ /* 0x000fe20003f46270 */
[----:B------:R-:W-:Y:S01]  /*e810*/  @!P3 IMAD.IADD R219, R219, 0x1, -R251 ;  /* 0x00000001dbdbb824 */ /* 0x000fe200078e0afb */
[----:B------:R-:W4:Y:S01]  /*e820*/  LDL.LU R223, [R1+0xb8] ;  /* 0x0000b80001df7983 */ /* 0x000f220000300800 */
[----:B------:R-:W-:-:S03]  /*e830*/  ISETP.GE.AND P1, PT, R224, RZ, PT ;  /* 0x000000ffe000720c */ /* 0x000fc60003f26270 */
[----:B------:R-:W5:Y:S02]  /*e840*/  LDL.LU R224, [R1+0xb4] ;  /* 0x0000b40001e07983 */ /* 0x000f640000300800 */
[----:B------:R-:W-:Y:S02]  /*e850*/  @!P5 IADD3 R211, -R211, RZ, RZ ;  /* 0x000000ffd3d3d210 */ /* 0x000fe40007ffe1ff */
[----:B------:R-:W-:Y:S02]  /*e860*/  ISETP.GE.AND P0, PT, R225, RZ, PT ;  /* 0x000000ffe100720c */ /* 0x000fe40003f06270 */
[----:B------:R-:W5:Y:S01]  /*e870*/  LDL.LU R225, [R1+0xb0] ;  /* 0x0000b00001e17983 */ /* 0x000f620000300800 */
[----:B------:R-:W-:-:S03]  /*e880*/  ISETP.GE.AND P3, PT, R226, RZ, PT ;  /* 0x000000ffe200720c */ /* 0x000fc60003f66270 */
[----:B------:R-:W5:Y:S04]  /*e890*/  LDL.LU R226, [R1+0xac] ;  /* 0x0000ac0001e27983 */ /* 0x000f680000300800 */
[----:B------:R1:W-:Y:S04]  /*e8a0*/  STL [R1+0x540], R215 ;  /* 0x000540d701007387 */ /* 0x0003e80000100800 */
[----:B------:R-:W5:Y:S04]  /*e8b0*/  LDL R227, [R1+0x5928] ;  /* 0x0059280001e37983 */ /* 0x000f680000100800 */
[----:B------:R-:W5:Y:S01]  /*e8c0*/  LDL R228, [R1+0x5930] ;  /* 0x0059300001e47983 */ /* 0x000f620000100800 */
[----:B-1----:R-:W-:-:S04]  /*e8d0*/  IMAD.MOV.U32 R215, RZ, RZ, R229 ;  /* 0x000000ffffd77224 */ /* 0x002fc800078e00e5 */
[----:B------:R-:W-:Y:S01]  /*e8e0*/  @!P2 IMAD.MOV R215, RZ, RZ, -R215 ;  /* 0x000000ffffd7a224 */ /* 0x000fe200078e0ad7 */
        /* <DEDUP_REMOVED lines=9> */
[----:B------:R-:W-:Y:S04]  /*e980*/  STL [R1+0x534], R211 ;  /* 0x000534d301007387 */ /* 0x000fe80000100800 */
[----:B------:R1:W-:Y:S04]  /*e990*/  STL [R1+0x530], R215 ;  /* 0x000530d701007387 */ /* 0x0003e80000100800 */
[----:B-1----:R-:W5:Y:S01]  /*e9a0*/  LDL R215, [R1+0x5940] ;  /* 0x0059400001d77983 */ /* 0x002f620000100800 */
[----:B------:R-:W-:-:S13]  /*e9b0*/  ISETP.GT.U32.AND P6, PT, R251, R214, PT ;  /* 0x000000d6fb00720c */ /* 0x000fda0003fc4070 */
[----:B------:R-:W-:Y:S02]  /*e9c0*/  @!P6 IADD3 R214, R214, -R251, RZ ;  /* 0x800000fbd6d6e210 */ /* 0x000fe40007ffe0ff */
[C---:B------:R-:W-:Y:S01]  /*e9d0*/  ISETP.GT.U32.AND P6, PT, R251.reuse, R221, PT ;  /* 0x000000ddfb00720c */ /* 0x040fe20003fc4070 */
[----:B------:R-:W-:Y:S01]  /*e9e0*/  IMAD.MOV.U32 R211, RZ, RZ, R242 ;  /* 0x000000ffffd37224 */ /* 0x000fe200078e00f2 */
[C---:B------:R-:W-:Y:S02]  /*e9f0*/  ISETP.GT.U32.AND P4, PT, R251.reuse, R214, PT ;  /* 0x000000d6fb00720c */ /* 0x040fe40003f84070 */
[C---:B------:R-:W-:Y:S01]  /*ea00*/  ISETP.GT.U32.AND P5, PT, R251.reuse, R216, PT ;  /* 0x000000d8fb00720c */ /* 0x040fe20003fa4070 */
[----:B------:R-:W-:Y:S01]  /*ea10*/  @!P3 IMAD.MOV R211, RZ, RZ, -R211 ;  /* 0x000000ffffd3b224 */ /* 0x000fe200078e0ad3 */
[----:B------:R-:W-:-:S07]  /*ea20*/  ISETP.GT.U32.AND P2, PT, R251, R217, PT ;  /* 0x000000d9fb00720c */ /* 0x000fce0003f44070 */
[----:B------:R-:W-:-:S04]  /*ea30*/  @!P6 IADD3 R221, R221, -R251, RZ ;  /* 0x800000fbdddde210 */ /* 0x000fc80007ffe0ff */
[C---:B------:R-:W-:Y:S02]  /*ea40*/  ISETP.GT.U32.AND P6, PT, R251.reuse, R221, PT ;  /* 0x000000ddfb00720c */ /* 0x040fe40003fc4070 */
[----:B------:R-:W-:Y:S02]  /*ea50*/  ISETP.GT.U32.AND P1, PT, R251, R218, PT ;  /* 0x000000dafb00720c */ /* 0x000fe40003f24070 */
[----:B------:R-:W-:Y:S01]  /*ea60*/  @!P4 IADD3 R214, R214, -R251, RZ ;  /* 0x800000fbd6d6c210 */ /* 0x000fe20007ffe0ff */
[--C-:B------:R-:W-:Y:S02]  /*ea70*/  @!P5 IMAD.IADD R216, R216, 0x1, -R251.reuse ;  /* 0x00000001d8d8d824 */ /* 0x100fe400078e0afb */
[----:B------:R-:W-:-:S06]  /*ea80*/  @!P2 IMAD.IADD R217, R217, 0x1, -R251 ;  /* 0x00000001d9d9a824 */ /* 0x000fcc00078e0afb */
[--C-:B------:R-:W-:Y:S02]  /*ea90*/  @!P6 IMAD.IADD R221, R221, 0x1, -R251.reuse ;  /* 0x00000001dddde824 */ /* 0x100fe400078e0afb */
[----:B------:R-:W-:Y:S01]  /*eaa0*/  @!P1 IMAD.IADD R218, R218, 0x1, -R251 ;  /* 0x00000001dada9824 */ /* 0x000fe200078e0afb */
[----:B------:R1:W-:Y:S01]  /*eab0*/  STL [R1+0x52c], R211 ;  /* 0x00052cd301007387 */ /* 0x0003e20000100800 */
[C---:B------:R-:W-:Y:S02]  /*eac0*/  IMAD R242, R251.reuse, R212, R213 ;  /* 0x000000d4fbf27224 */ /* 0x040fe400078e02d5 */
[----:B------:R-:W-:Y:S01]  /*ead0*/  IMAD.MOV.U32 R212, RZ, RZ, R216 ;  /* 0x000000ffffd47224 */ /* 0x000fe200078e00d8 */
[----:B------:R-:W-:Y:S01]  /*eae0*/  ISETP.GT.U32.AND P0, PT, R251, R219, PT ;  /* 0x000000dbfb00720c */ /* 0x000fe20003f04070 */
[----:B-1----:R-:W-:-:S12]  /*eaf0*/  IMAD.MOV.U32 R211, RZ, RZ, R214 ;  /* 0x000000ffffd37224 */ /* 0x002fd800078e00d6 */
[----:B------:R-:W-:Y:S02]  /*eb00*/  @!P0 IADD3 R219, R219, -R251, RZ ;  /* 0x800000fbdbdb8210 */ /* 0x000fe40007ffe0ff */
[C---:B--2---:R-:W-:Y:S02]  /*eb10*/  ISETP.GT.U32.AND P3, PT, R251.reuse, R220, PT ;  /* 0x000000dcfb00720c */ /* 0x044fe40003f64070 */
[----:B---3--:R-:W-:-:S11]  /*eb20*/  ISETP.GT.U32.AND P4, PT, R251, R222, PT ;  /* 0x000000defb00720c */ /* 0x008fd60003f84070 */
[--C-:B------:R-:W-:Y:S01]  /*eb30*/  @!P3 IMAD.IADD R220, R220, 0x1, -R251.reuse ;  /* 0x00000001dcdcb824 */ /* 0x100fe200078e0afb */
[C---:B----4-:R-:W-:Y:S02]  /*eb40*/  ISETP.GT.U32.AND P5, PT, R251.reuse, R223, PT ;  /* 0x000000dffb00720c */ /* 0x050fe40003fa4070 */
[----:B-----5:R-:W-:Y:S01]  /*eb50*/  ISETP.GT.U32.AND P2, PT, R251, R224, PT ;  /* 0x000000e0fb00720c */ /* 0x020fe20003f44070 */
[----:B------:R-:W-:-:S10]  /*eb60*/  @!P4 IMAD.IADD R222, R222, 0x1, -R251 ;  /* 0x00000001dedec824 */ /* 0x000fd400078e0afb */
[----:B------:R-:W-:Y:S02]  /*eb70*/  @!P5 IADD3 R223, R223, -R251, RZ ;  /* 0x800000fbdfdfd210 */ /* 0x000fe40007ffe0ff */
[----:B------:R-:W-:Y:S02]  /*eb80*/  ISETP.GT.U32.AND P1, PT, R251, R225, PT ;  /* 0x000000e1fb00720c */ /* 0x000fe40003f24070 */
[----:B------:R-:W-:Y:S02]  /*eb90*/  ISETP.GE.AND P6, PT, R227, RZ, PT ;  /* 0x000000ffe300720c */ /* 0x000fe40003fc6270 */
[----:B------:R-:W2:Y:S01]  /*eba0*/  LDL.LU R227, [R1+0xa8] ;  /* 0x0000a80001e37983 */ /* 0x000ea20000300800 */
[----:B------:R-:W-:Y:S01]  /*ebb0*/  ISETP.GE.AND P3, PT, R228, RZ, PT ;  /* 0x000000ffe400720c */ /* 0x000fe20003f66270 */
[--C-:B------:R-:W-:Y:S02]  /*ebc0*/  @!P2 IMAD.IADD R224, R224, 0x1, -R251.reuse ;  /* 0x00000001e0e0a824 */ /* 0x100fe400078e0afb */
[----:B------:R-:W3:Y:S05]  /*ebd0*/  LDL.LU R228, [R1+0xa4] ;  /* 0x0000a40001e47983 */ /* 0x000eea0000300800 */
[----:B------:R-:W-:-:S02]  /*ebe0*/  @!P1 IMAD.IADD R225, R225, 0x1, -R251 ;  /* 0x00000001e1e19824 */ /* 0x000fc400078e0afb */
[----:B------:R-:W-:Y:S01]  /*ebf0*/  @!P6 IMAD.MOV R211, RZ, RZ, -R211 ;  /* 0x000000ffffd3e224 */ /* 0x000fe200078e0ad3 */
[----:B------:R-:W-:Y:S02]  /*ec00*/  ISETP.GE.AND P4, PT, R229, RZ, PT ;  /* 0x000000ffe500720c */ /* 0x000fe40003f86270 */
[----:B------:R-:W4:Y:S01]  /*ec10*/  LDL.LU R229, [R1+0xa0] ;  /* 0x0000a00001e57983 */ /* 0x000f220000300800 */
[----:B------:R-:W-:Y:S02]  /*ec20*/  @!P3 IADD3 R212, -R212, RZ, RZ ;  /* 0x000000ffd4d4b210 */ /* 0x000fe40007ffe1ff */
        /* <DEDUP_REMOVED lines=9> */
[----:B------:R-:W-:-:S03]  /*ecc0*/  @!P4 IMAD.MOV R211, RZ, RZ, -R211 ;  /* 0x000000ffffd3c224 */ /* 0x000fc600078e0ad3 */
[----:B------:R-:W5:Y:S04]  /*ecd0*/  LDL R216, [R1+0x594c] ;  /* 0x00594c0001d87983 */ /* 0x000f680000100800 */
[----:B------:R-:W5:Y:S01]  /*ece0*/  LDL R217, [R1+0x5948] ;  /* 0x0059480001d97983 */ /* 0x000f620000100800 */
[----:B-1----:R-:W-:-:S03]  /*ecf0*/  IMAD.MOV.U32 R212, RZ, RZ, R218 ;  /* 0x000000ffffd47224 */ /* 0x002fc600078e00da */
[----:B------:R1:W-:Y:S02]  /*ed00*/  STL [R1+0x520], R211 ;  /* 0x000520d301007387 */ /* 0x0003e40000100800 */
[----:B------:R-:W-:Y:S02]  /*ed10*/  @!P5 IADD3 R212, -R212, RZ, RZ ;  /* 0x000000ffd4d4d210 */ /* 0x000fe40007ffe1ff */
        /* <DEDUP_REMOVED lines=11> */
[----:B------:R-:W-:Y:S02]  /*edd0*/  @!P0 IADD3 R226, R226, -R251, RZ ;  /* 0x800000fbe2e28210 */ /* 0x000fe40007ffe0ff */
[C---:B------:R-:W-:Y:S02]  /*ede0*/  ISETP.GT.U32.AND P0, PT, R251.reuse, R220, PT ;  /* 0x000000dcfb00720c */ /* 0x040fe40003f04070 */
[----:B------:R-:W-:Y:S01]  /*edf0*/  ISETP.GT.U32.AND P5, PT, R251, R226, PT ;  /* 0x000000e2fb00720c */ /* 0x000fe20003fa4070 */
[----:B------:R-:W-:Y:S02]  /*ee00*/  @!P2 IMAD.MOV R211, RZ, RZ, -R211 ;  /* 0x000000ffffd3a224 */ /* 0x000fe400078e0ad3 */
[--C-:B------:R-:W-:Y:S02]  /*ee10*/  @!P4 IMAD.IADD R223, R223, 0x1, -R251.reuse ;  /* 0x00000001dfdfc824 */ /* 0x100fe400078e0afb */
[--C-:B------:R-:W-:Y:S01]  /*ee20*/  @!P3 IMAD.IADD R222, R222, 0x1, -R251.reuse ;  /* 0x00000001dedeb824 */ /* 0x100fe200078e0afb */
[----:B------:R1:W-:Y:S01]  /*ee30*/  STL [R1+0x518], R211 ;  /* 0x000518d301007387 */ /* 0x0003e20000100800 */
[----:B------:R-:W-:-:S04]  /*ee40*/  @!P6 IMAD.IADD R224, R224, 0x1, -R251 ;  /* 0x00000001e0e0e824 */ /* 0x000fc800078e0afb */
[----:B------:R-:W-:Y:S02]  /*ee50*/  @!P0 IADD3 R220, R220, -R251, RZ ;  /* 0x800000fbdcdc8210 */ /* 0x000fe40007ffe0ff */
[----:B------:R-:W-:Y:S01]  /*ee60*/  @!P5 IMAD.IADD R226, R226, 0x1, -R251 ;  /* 0x00000001e2e2d824 */ /* 0x000fe200078e0afb */
[----:B-1----:R-:W-:Y:S02]  /*ee70*/  IADD3 R211, R11, 0x1e8, RZ ;  /* 0x000001e80bd37810 */ /* 0x002fe40007ffe0ff */
[----:B------:R-:W-:-:S03]  /*ee80*/  IMAD.MOV.U32 R213, RZ, RZ, R220 ;  /* 0x000000ffffd57224 */ /* 0x000fc600078e00dc */
[----:B------:R-:W-:Y:S04]  /*ee90*/  STL [R1+0x5fa8], R211 ;  /* 0x005fa8d301007387 */ /* 0x000fe80000100800 */
[----:B------:R1:W-:Y:S01]  /*eea0*/  STL [R1+0x514], R212 ;  /* 0x000514d401007387 */ /* 0x0003e20000100800 */
[----:B------:R-:W-:-:S03]  /*eeb0*/  ISETP.GT.U32.AND P2, PT, R251, R225, PT ;  /* 0x000000e1fb00720c */ /* 0x000fc60003f44070 */
[----:B------:R-:W5:Y:S01]  /*eec0*/  LDL.LU R214, [R1+0x11c] ;  /* 0x00011c0001d67983 */ /* 0x000f620000300800 */
[----:B-1----:R-:W-:-:S09]  /*eed0*/  IMAD.MOV.U32 R212, RZ, RZ, R222 ;  /* 0x000000ffffd47224 */ /* 0x002fd200078e00de */
[----:B------:R-:W-:Y:S02]  /*eee0*/  @!P2 IADD3 R225, R225, -R251, RZ ;  /* 0x800000fbe1e1a210 */ /* 0x000fe40007ffe0ff */
[C---:B--2---:R-:W-:Y:S02]  /*eef0*/  ISETP.GT.U32.AND P1, PT, R251.reuse, R227, PT ;  /* 0x000000e3fb00720c */ /* 0x044fe40003f24070 */
[----:B---3--:R-:W-:-:S11]  /*ef00*/  ISETP.GT.U32.AND P0, PT, R251, R228, PT ;  /* 0x000000e4fb00720c */ /* 0x008fd60003f04070 */
[--C-:B------:R-:W-:Y:S01]  /*ef10*/  @!P1 IMAD.IADD R227, R227, 0x1, -R251.reuse ;  /* 0x00000001e3e39824 */ /* 0x100fe200078e0afb */
[C---:B----4-:R-:W-:Y:S02]  /*ef20*/  ISETP.GT.U32.AND P3, PT, R251.reuse, R229, PT ;  /* 0x000000e5fb00720c */ /* 0x050fe40003f64070 */
[C---:B-----5:R-:W-:Y:S02]  /*ef30*/  ISETP.GT.U32.AND P4, PT, R251.reuse, R230, PT ;  /* 0x000000e6fb00720c */ /* 0x060fe40003f84070 */
[----:B------:R-:W-:Y:S01]  /*ef40*/  ISETP.GT.U32.AND P6, PT, R251, R231, PT ;  /* 0x000000e7fb00720c */ /* 0x000fe20003fc4070 */
[----:B------:R-:W-:-:S08]  /*ef50*/  @!P0 IMAD.IADD R228, R228, 0x1, -R251 ;  /* 0x00000001e4e48824 */ /* 0x000fd000078e0afb */
[----:B------:R-:W-:Y:S02]  /*ef60*/  @!P3 IADD3 R229, R229, -R251, RZ ;  /* 0x800000fbe5e5b210 */ /* 0x000fe40007ffe0ff */
[----:B------:R-:W-:Y:S01]  /*ef70*/  @!P4 IMAD.IADD R230, R230, 0x1, -R251 ;  /* 0x00000001e6e6c824 */ /* 0x000fe200078e0afb */
[----:B------:R-:W-:Y:S02]  /*ef80*/  ISETP.GE.AND P5, PT, R215, RZ, PT ;  /* 0x000000ffd700720c */ /* 0x000fe40003fa6270 */
[----:B------:R-:W-:Y:S02]  /*ef90*/  ISETP.GE.AND P1, PT, R216, RZ, PT ;  /* 0x000000ffd800720c */ /* 0x000fe40003f26270 */
[----:B------:R-:W2:Y:S01]  /*efa0*/  LDL.LU R216, [R1+0x118] ;  /* 0x0001180001d87983 */ /* 0x000ea20000300800 */
[----:B------:R-:W-:-:S08]  /*efb0*/  ISETP.GE.AND P0, PT, R217, RZ, PT ;  /* 0x000000ffd900720c */ /* 0x000fd00003f06270 */
[----:B------:R-:W-:Y:S02]  /*efc0*/  @!P5 IMAD.MOV R213, RZ, RZ, -R213 ;  /* 0x000000ffffd5d224 */ /* 0x000fe400078e0ad5 */
[----:B------:R-:W-:Y:S01]  /*efd0*/  @!P6 IMAD.IADD R231, R231, 0x1, -R251 ;  /* 0x00000001e7e7e824 */ /* 0x000fe200078e0afb */
[----:B------:R-:W-:Y:S02]  /*efe0*/  ISETP.GE.AND P3, PT, R218, RZ, PT ;  /* 0x000000ffda00720c */ /* 0x000fe40003f66270 */
[----:B------:R-:W-:Y:S02]  /*eff0*/  @!P1 IADD3 R212, -R212, RZ, RZ ;  /* 0x000000ffd4d49210 */ /* 0x000fe40007ffe1ff */
        /* <DEDUP_REMOVED lines=16> */
[----:B------:R1:W-:Y:S04]  /*f100*/  STL [R1+0x508], R213 ;  /* 0x000508d501007387 */ /* 0x0003e80000100800 */
[----:B------:R1:W-:Y:S02]  /*f110*/  STL [R1+0x504], R212 ;  /* 0x000504d401007387 */ /* 0x0003e40000100800 */
[----:B-1----:R-:W-:-:S02]  /*f120*/  IMAD.MOV.U32 R213, RZ, RZ, R225 ;  /* 0x000000ffffd57224 */ /* 0x002fc400078e00e1 */
[----:B------:R-:W5:Y:S01]  /*f130*/  LDL R225, [R1+0x5968] ;  /* 0x0059680001e17983 */ /* 0x000f620000100800 */
[----:B------:R-:W-:-:S03]  /*f140*/  IMAD.MOV.U32 R212, RZ, RZ, R226 ;  /* 0x000000ffffd47224 */ /* 0x000fc600078e00e2 */
[----:B------:R-:W5:Y:S01]  /*f150*/  LDL R226, [R1+0x5970] ;  /* 0x0059700001e27983 */ /* 0x000f620000100800 */
        /* <DEDUP_REMOVED lines=26> */
[C---:B----4-:R-:W-:Y:S01]  /*f300*/  ISETP.GT.U32.AND P0, PT, R251.reuse, R217, PT ;  /* 0x000000d9fb00720c */ /* 0x050fe20003f04070 */
[----:B------:R-:W2:Y:S01]  /*f310*/  LDL.LU R219, [R1+0x104] ;  /* 0x0001040001db7983 */ /* 0x000ea20000300800 */
[C---:B-----5:R-:W-:Y:S02]  /*f320*/  ISETP.GT.U32.AND P3, PT, R251.reuse, R218, PT ;  /* 0x000000dafb00720c */ /* 0x060fe40003f64070 */
        /* <DEDUP_REMOVED lines=483> */
[----:B-1----:R-:W-:-:S05]  /*11160*/  IADD3 R211, R11, 0x1eb, RZ ;  /* 0x000001eb0bd37810 */ /* 0x002fca0007ffe0ff */
[----:B------:R-:W-:Y:S04]  /*11170*/  STL [R1+0x5f4c], R211 ;  /* 0x005f4cd301007387 */ /* 0x000fe80000100800 */
[----:B------:R1:W-:Y:S04]  /*11180*/  STL [R1+0x43c], R212 ;  /* 0x00043cd401007387 */ /* 0x0003e80000100800 */
[----:B------:R-:W5:Y:S01]  /*11190*/  LDL.LU R214, [R1+0x1e8] ;  /* 0x0001e80001d67983 */ /* 0x000f620000300800 */
[----:B-1----:R-:W-:Y:S01]  /*111a0*/  IMAD.MOV.U32 R212, RZ, RZ, R222 ;  /* 0x000000ffffd47224 */ /* 0x002fe200078e00de */
[----:B------:R-:W-:-:S13]  /*111b0*/  ISETP.GT.U32.AND P3, PT, R251, R225, PT ;  /* 0x000000e1fb00720c */ /* 0x000fda0003f64070 */
[----:B------:R-:W-:Y:S01]  /*111c0*/  @!P3 IMAD.IADD R225, R225, 0x1, -R251 ;  /* 0x00000001e1e1b824 */ /* 0x000fe200078e0afb */
[C---:B--2---:R-:W-:Y:S02]  /*111d0*/  ISETP.GT.U32.AND P4, PT, R251.reuse, R227, PT ;  /* 0x000000e3fb00720c */ /* 0x044fe40003f84070 */
        /* <DEDUP_REMOVED lines=41> */
[----:B------:R-:W-:-:S07]  /*11470*/  ISETP.GT.U32.AND P2, PT, R251, R229, PT ;  /* 0x000000e5fb00720c */ /* 0x000fce0003f44070 */
[--C-:B------:R-:W-:Y:S01]  /*11480*/  @!P3 IMAD.IADD R238, R238, 0x1, -R251.reuse ;  /* 0x00000001eeeeb824 */ /* 0x100fe200078e0afb */
[----:B------:R-:W-:Y:S02]  /*11490*/  ISETP.GT.U32.AND P3, PT, R251, R227, PT ;  /* 0x000000e3fb00720c */ /* 0x000fe40003f64070 */
[----:B------:R-:W-:Y:S02]  /*114a0*/  @!P0 IADD3 R213, -R213, RZ, RZ ;  /* 0x000000ffd5d58210 */ /* 0x000fe40007ffe1ff */
[C---:B------:R-:W-:Y:S01]  /*114b0*/  ISETP.GT.U32.AND P0, PT, R251.reuse, R231, PT ;  /* 0x000000e7fb00720c */ /* 0x040fe20003f04070 */
[--C-:B------:R-:W-:Y:S01]  /*114c0*/  @!P4 IMAD.IADD R228, R228, 0x1, -R251.reuse ;  /* 0x00000001e4e4c824 */ /* 0x100fe200078e0afb */
[----:B------:R-:W-:Y:S01]  /*114d0*/  ISETP.GT.U32.AND P5, PT, R251, R238, PT ;  /* 0x000000eefb00720c */ /* 0x000fe20003fa4070 */
[----:B------:R-:W-:Y:S01]  /*114e0*/  @!P1 IMAD.IADD R230, R230, 0x1, -R251 ;  /* 0x00000001e6e69824 */ /* 0x000fe200078e0afb */
[----:B------:R-:W-:Y:S01]  /*114f0*/  @!P2 IADD3 R229, R229, -R251, RZ ;  /* 0x800000fbe5e5a210 */ /* 0x000fe20007ffe0ff */
[----:B------:R-:W-:Y:S01]  /*11500*/  @!P6 IMAD.MOV R212, RZ, RZ, -R212 ;  /* 0x000000ffffd4e224 */ /* 0x000fe200078e0ad4 */
[----:B------:R-:W-:-:S03]  /*11510*/  IABS R211, R211 ;  /* 0x000000d300d37213 */ /* 0x000fc60000000000 */
[--C-:B------:R-:W-:Y:S01]  /*11520*/  @!P3 IMAD.IADD R227, R227, 0x1, -R251.reuse ;  /* 0x00000001e3e3b824 */ /* 0x100fe200078e0afb */
[----:B------:R1:W-:Y:S03]  /*11530*/  STL [R1+0x428], R213 ;  /* 0x000428d501007387 */ /* 0x0003e60000100800 */
[--C-:B------:R-:W-:Y:S01]  /*11540*/  @!P0 IMAD.IADD R231, R231, 0x1, -R251.reuse ;  /* 0x00000001e7e78824 */ /* 0x100fe200078e0afb */
[----:B------:R1:W-:Y:S01]  /*11550*/  STL [R1+0x424], R212 ;  /* 0x000424d401007387 */ /* 0x0003e20000100800 */
[----:B------:R-:W-:Y:S02]  /*11560*/  @!P5 IMAD.IADD R238, R238, 0x1, -R251 ;  /* 0x00000001eeeed824 */ /* 0x000fe400078e0afb */
        /* <DEDUP_REMOVED lines=8> */
[----:B-----5:R-:W-:-:S07]  /*115f0*/  ISETP.GT.U32.AND P1, PT, R251, R218, PT ;  /* 0x000000dafb00720c */ /* 0x020fce0003f24070 */
[----:B------:R-:W-:Y:S01]  /*11600*/  @!P4 IMAD.IADD R216, R216, 0x1, -R251 ;  /* 0x00000001d8d8c824 */ /* 0x000fe200078e0afb */
[----:B------:R-:W2:Y:S01]  /*11610*/  LDL.LU R220, [R1+0x1d0] ;  /* 0x0001d00001dc7983 */ /* 0x000ea20000300800 */
[----:B------:R-:W-:Y:S01]  /*11620*/  ISETP.GT.U32.AND P0, PT, R251, R219, PT ;  /* 0x000000dbfb00720c */ /* 0x000fe20003f04070 */
[----:B------:R-:W-:Y:S02]  /*11630*/  @!P3 IMAD.MOV R215, RZ, RZ, -R215 ;  /* 0x000000ffffd7b224 */ /* 0x000fe400078e0ad7 */
[----:B------:R-:W-:Y:S01]  /*11640*/  @!P2 IMAD.IADD R217, R217, 0x1, -R251 ;  /* 0x00000001d9d9a824 */ /* 0x000fe200078e0afb */
[----:B------:R-:W-:Y:S02]  /*11650*/  ISETP.GE.AND P5, PT, R222, RZ, PT ;  /* 0x000000ffde00720c */ /* 0x000fe40003fa6270 */
[----:B------:R-:W3:Y:S01]  /*11660*/  LDL.LU R222, [R1+0x1cc] ;  /* 0x0001cc0001de7983 */ /* 0x000ee20000300800 */
[----:B------:R-:W-:Y:S02]  /*11670*/  @!P1 IADD3 R218, R218, -R251, RZ ;  /* 0x800000fbdada9210 */ /* 0x000fe40007ffe0ff */
[----:B------:R-:W-:-:S02]  /*11680*/  ISETP.GE.AND P4, PT, R223, RZ, PT ;  /* 0x000000ffdf00720c */ /* 0x000fc40003f86270 */
[----:B------:R-:W4:Y:S02]  /*11690*/  LDL.LU R223, [R1+0x1c8] ;  /* 0x0001c80001df7983 */ /* 0x000f240000300800 */
[----:B------:R-:W-:Y:S01]  /*116a0*/  @!P0 IMAD.IADD R219, R219, 0x1, -R251 ;  /* 0x00000001dbdb8824 */ /* 0x000fe200078e0afb */
[----:B------:R-:W-:-:S03]  /*116b0*/  ISETP.GE.AND P2, PT, R224, RZ, PT ;  /* 0x000000ffe000720c */ /* 0x000fc60003f46270 */
[----:B------:R-:W-:Y:S02]  /*116c0*/  @!P5 IADD3 R211, -R211, RZ, RZ ;  /* 0x000000ffd3d3d210 */ /* 0x000fe40007ffe1ff */
[----:B------:R-:W-:Y:S02]  /*116d0*/  ISETP.GE.AND P1, PT, R226, RZ, PT ;  /* 0x000000ffe200720c */ /* 0x000fe40003f26270 */
[----:B------:R-:W5:Y:S04]  /*116e0*/  LDL.LU R226, [R1+0x1c4] ;  /* 0x0001c40001e27983 */ /* 0x000f680000300800 */
        /* <DEDUP_REMOVED lines=45> */
[----:B----4-:R-:W-:Y:S01]  /*119c0*/  ISETP.GT.U32.AND P5, PT, R251, R223, PT ;  /* 0x000000dffb00720c */ /* 0x010fe20003fa4070 */
[----:B------:R-:W-:-:S12]  /*119d0*/  @!P3 IMAD.IADD R222, R222, 0x1, -R251 ;  /* 0x00000001dedeb824 */ /* 0x000fd800078e0afb */
[----:B------:R-:W-:Y:S02]  /*119e0*/  @!P5 IADD3 R223, R223, -R251, RZ ;  /* 0x800000fbdfdfd210 */ /* 0x000fe40007ffe0ff */
[C---:B-----5:R-:W-:Y:S02]  /*119f0*/  ISETP.GT.U32.AND P4, PT, R251.reuse, R226, PT ;  /* 0x000000e2fb00720c */ /* 0x060fe40003f84070 */
[----:B------:R-:W-:Y:S02]  /*11a00*/  ISETP.GT.U32.AND P2, PT, R251, R224, PT ;  /* 0x000000e0fb00720c */ /* 0x000fe40003f44070 */
[----:B------:R-:W-:Y:S02]  /*11a10*/  ISETP.GE.AND P6, PT, R225, RZ, PT ;  /* 0x000000ffe100720c */ /* 0x000fe40003fc6270 */
[----:B------:R-:W-:Y:S02]  /*11a20*/  ISETP.GE.AND P0, PT, R228, RZ, PT ;  /* 0x000000ffe400720c */ /* 0x000fe40003f06270 */
[----:B------:R-:W2:Y:S05]  /*11a30*/  LDL.LU R228, [R1+0x1b8] ;  /* 0x0001b80001e47983 */ /* 0x000eaa0000300800 */
[----:B------:R-:W-:Y:S01]  /*11a40*/  @!P4 IMAD.IADD R226, R226, 0x1, -R251 ;  /* 0x00000001e2e2c824 */ /* 0x000fe200078e0afb */
[----:B------:R-:W3:Y:S03]  /*11a50*/  LDL.LU R225, [R1+0x1b4] ;  /* 0x0001b40001e17983 */ /* 0x000ee60000300800 */
[----:B------:R-:W-:Y:S01]  /*11a60*/  @!P6 IMAD.MOV R211, RZ, RZ, -R211 ;  /* 0x000000ffffd3e224 */ /* 0x000fe200078e0ad3 */
[----:B------:R-:W-:-:S02]  /*11a70*/  ISETP.GE.AND P3, PT, R229, RZ, PT ;  /* 0x000000ffe500720c */ /* 0x000fc40003f66270 */
[----:B------:R-:W4:Y:S01]  /*11a80*/  LDL.LU R229, [R1+0x1b0] ;  /* 0x0001b00001e57983 */ /* 0x000f220000300800 */
[----:B------:R-:W-:Y:S01]  /*11a90*/  @!P0 IADD3 R212, -R212, RZ, RZ ;  /* 0x000000ffd4d48210 */ /* 0x000fe20007ffe1ff */
[----:B------:R-:W-:Y:S01]  /*11aa0*/  @!P2 IMAD.IADD R224, R224, 0x1, -R251 ;  /* 0x00000001e0e0a824 */ /* 0x000fe200078e0afb */
        /* <DEDUP_REMOVED lines=39> */
[----:B------:R1:W-:Y:S04]  /*11d20*/  STL [R1+0x3f4], R212 ;  /* 0x0003f4d401007387 */ /* 0x0003e80000100800 */
[----:B------:R-:W5:Y:S01]  /*11d30*/  LDL.LU R214, [R1+0x22c] ;  /* 0x00022c0001d67983 */ /* 0x000f620000300800 */
[----:B-1----:R-:W-:Y:S01]  /*11d40*/  IMAD.MOV.U32 R212, RZ, RZ, R222 ;  /* 0x000000ffffd47224 */ /* 0x002fe200078e00de */
[----:B------:R-:W-:-:S13]  /*11d50*/  ISETP.GT.U32.AND P4, PT, R251, R224, PT ;  /* 0x000000e0fb00720c */ /* 0x000fda0003f84070 */
[----:B------:R-:W-:Y:S02]  /*11d60*/  @!P4 IADD3 R224, R224, -R251, RZ ;  /* 0x800000fbe0e0c210 */ /* 0x000fe40007ffe0ff */
[C---:B--2---:R-:W-:Y:S02]  /*11d70*/  ISETP.GT.U32.AND P2, PT, R251.reuse, R228, PT ;  /* 0x000000e4fb00720c */ /* 0x044fe40003f44070 */
[C---:B---3--:R-:W-:Y:S02]  /*11d80*/  ISETP.GT.U32.AND P1, PT, R251.reuse, R225, PT ;  /* 0x000000e1fb00720c */ /* 0x048fe40003f24070 */
[----:B----4-:R-:W-:-:S09]  /*11d90*/  ISETP.GT.U32.AND P0, PT, R251, R229, PT ;  /* 0x000000e5fb00720c */ /* 0x010fd20003f04070 */
[--C-:B------:R-:W-:Y:S01]  /*11da0*/  @!P2 IMAD.IADD R228, R228, 0x1, -R251.reuse ;  /* 0x00000001e4e4a824 */ /* 0x100fe200078e0afb */
[C---:B-----5:R-:W-:Y:S02]  /*11db0*/  ISETP.GT.U32.AND P3, PT, R251.reuse, R230, PT ;  /* 0x000000e6fb00720c */ /* 0x060fe40003f64070 */
[----:B------:R-:W-:Y:S01]  /*11dc0*/  ISETP.GT.U32.AND P6, PT, R251, R231, PT ;  /* 0x000000e7fb00720c */ /* 0x000fe20003fc4070 */
[----:B------:R-:W-:Y:S01]  /*11dd0*/  @!P1 IMAD.IADD R225, R225, 0x1, -R251 ;  /* 0x00000001e1e19824 */ /* 0x000fe200078e0afb */
[----:B------:R-:W-:-:S09]  /*11de0*/  @!P0 IADD3 R229, R229, -R251, RZ ;  /* 0x800000fbe5e58210 */ /* 0x000fd20007ffe0ff */
        /* <DEDUP_REMOVED lines=35> */
[----:B------:R-:W-:Y:S02]  /*12020*/  @!P4 IADD3 R237, R237, -R251, RZ ;  /* 0x800000fbededc210 */ /* 0x000fe40007ffe0ff */
[C---:B------:R-:W-:Y:S01]  /*12030*/  ISETP.GT.U32.AND P4, PT, R251.reuse, R228, PT ;  /* 0x000000e4fb00720c */ /* 0x040fe20003f84070 */
[----:B------:R-:W-:Y:S01]  /*12040*/  @!P3 IMAD.MOV R213, RZ, RZ, -R213 ;  /* 0x000000ffffd5b224 */ /* 0x000fe200078e0ad5 */
[----:B------:R-:W-:Y:S01]  /*12050*/  ISETP.GT.U32.AND P3, PT, R251, R231, PT ;  /* 0x000000e7fb00720c */ /* 0x000fe20003f64070 */
[--C-:B------:R-:W-:Y:S01]  /*12060*/  @!P2 IMAD.IADD R225, R225, 0x1, -R251.reuse ;  /* 0x00000001e1e1a824 */ /* 0x100fe200078e0afb */
[----:B------:R-:W-:Y:S01]  /*12070*/  ISETP.GT.U32.AND P5, PT, R251, R237, PT ;  /* 0x000000edfb00720c */ /* 0x000fe20003fa4070 */
[--C-:B------:R-:W-:Y:S02]  /*12080*/  @!P1 IMAD.IADD R229, R229, 0x1, -R251.reuse ;  /* 0x00000001e5e59824 */ /* 0x100fe400078e0afb */
[----:B------:R-:W-:Y:S01]  /*12090*/  @!P0 IMAD.IADD R230, R230, 0x1, -R251 ;  /* 0x00000001e6e68824 */ /* 0x000fe200078e0afb */
[----:B------:R-:W-:-:S05]  /*120a0*/  IABS R211, R211 ;  /* 0x000000d300d37213 */ /* 0x000fca0000000000 */
[-C--:B------:R-:W-:Y:S01]  /*120b0*/  @!P4 IADD3 R228, R228, -R251.reuse, RZ ;  /* 0x800000fbe4e4c210 */ /* 0x080fe20007ffe0ff */
[----:B------:R-:W-:Y:S01]  /*120c0*/  @!P6 IMAD.MOV R212, RZ, RZ, -R212 ;  /* 0x000000ffffd4e224 */ /* 0x000fe200078e0ad4 */
[----:B------:R-:W-:Y:S01]  /*120d0*/  @!P3 IADD3 R231, R231, -R251, RZ ;  /* 0x800000fbe7e7b210 */ /* 0x000fe20007ffe0ff */
[----:B------:R1:W-:Y:S01]  /*120e0*/  STL [R1+0xf8], R213 ;  /* 0x0000f8d501007387 */ /* 0x0003e20000100800 */
[----:B------:R-:W-:Y:S01]  /*120f0*/  @!P5 IMAD.IADD R237, R237, 0x1, -R251 ;  /* 0x00000001ededd824 */ /* 0x000fe200078e0afb */
[----:B------:R-:W-:Y:S02]  /*12100*/  MOV R215, R228 ;  /* 0x000000e400d77202 */ /* 0x000fe40000000f00 */
        /* <DEDUP_REMOVED lines=9> */
[----:B-----5:R-:W-:-:S07]  /*121a0*/  ISETP.GT.U32.AND P0, PT, R251, R218, PT ;  /* 0x000000dafb00720c */ /* 0x020fce0003f04070 */
[----:B------:R-:W-:Y:S02]  /*121b0*/  @!P2 IADD3 R216, R216, -R251, RZ ;  /* 0x800000fbd8d8a210 */ /* 0x000fe40007ffe0ff */
[----:B------:R-:W-:Y:S02]  /*121c0*/  ISETP.GT.U32.AND P3, PT, R251, R220, PT ;  /* 0x000000dcfb00720c */ /* 0x000fe40003f64070 */
[----:B------:R-:W-:Y:S01]  /*121d0*/  @!P4 IADD3 R215, -R215, RZ, RZ ;  /* 0x000000ffd7d7c210 */ /* 0x000fe20007ffe1ff */
[--C-:B------:R-:W-:Y:S01]  /*121e0*/  @!P1 IMAD.IADD R217, R217, 0x1, -R251.reuse ;  /* 0x00000001d9d99824 */ /* 0x100fe200078e0afb */
[----:B------:R-:W-:Y:S01]  /*121f0*/  ISETP.GE.AND P5, PT, R222, RZ, PT ;  /* 0x000000ffde00720c */ /* 0x000fe20003fa6270 */
[----:B------:R-:W-:Y:S01]  /*12200*/  @!P0 IMAD.IADD R218, R218, 0x1, -R251 ;  /* 0x00000001dada8824 */ /* 0x000fe200078e0afb */
[----:B------:R-:W3:Y:S01]  /*12210*/  LDL.LU R222, [R1+0x210] ;  /* 0x0002100001de7983 */ /* 0x000ee20000300800 */
[----:B------:R-:W-:Y:S02]  /*12220*/  ISETP.GE.AND P2, PT, R223, RZ, PT ;  /* 0x000000ffdf00720c */ /* 0x000fe40003f46270 */
[----:B------:R-:W-:-:S02]  /*12230*/  ISETP.GE.AND P1, PT, R226, RZ, PT ;  /* 0x000000ffe200720c */ /* 0x000fc40003f26270 */
[----:B------:R-:W4:Y:S02]  /*12240*/  LDL.LU R226, [R1+0x20c] ;  /* 0x00020c0001e27983 */ /* 0x000f240000300800 */
[----:B------:R-:W-:-:S04]  /*12250*/  @!P3 IMAD.IADD R220, R220, 0x1, -R251 ;  /* 0x00000001dcdcb824 */ /* 0x000fc800078e0afb */
[----:B------:R-:W-:Y:S01]  /*12260*/  @!P5 IMAD.MOV R211, RZ, RZ, -R211 ;  /* 0x000000ffffd3d224 */ /* 0x000fe200078e0ad3 */
[----:B------:R-:W-:Y:S02]  /*12270*/  ISETP.GE.AND P0, PT, R227, RZ, PT ;  /* 0x000000ffe300720c */ /* 0x000fe40003f06270 */
[----:B------:R-:W5:Y:S04]  /*12280*/  LDL.LU R227, [R1+0x208] ;  /* 0x0002080001e37983 */ /* 0x000f680000300800 */
[----:B------:R-:W5:Y:S04]  /*12290*/  LDL.LU R223, [R1+0x204] ;  /* 0x0002040001df7983 */ /* 0x000f680000300800 */
[----:B------:R-:W5:Y:S04]  /*122a0*/  LDL.LU R228, [R1+0x200] ;  /* 0x0002000001e47983 */ /* 0x000f680000300800 */
[----:B------:R1:W-:Y:S01]  /*122b0*/  STL [R1+0x3dc], R215 ;  /* 0x0003dcd701007387 */ /* 0x0003e20000100800 */
[----:B------:R-:W-:-:S03]  /*122c0*/  ISETP.GE.AND P3, PT, R224, RZ, PT ;  /* 0x000000ffe000720c */ /* 0x000fc60003f66270 */
        /* <DEDUP_REMOVED lines=18> */
[----:B------:R-:W-:-:S04]  /*123f0*/  ISETP.GT.U32.AND P6, PT, R251, R221, PT ;  /* 0x000000ddfb00720c */ /* 0x000fc80003fc4070 */
[C---:B------:R-:W-:Y:S01]  /*12400*/  ISETP.GT.U32.AND P4, PT, R251.reuse, R214, PT ;  /* 0x000000d6fb00720c */ /* 0x040fe20003f84070 */
[----:B------:R-:W-:Y:S01]  /*12410*/  IMAD.MOV.U32 R211, RZ, RZ, R237 ;  /* 0x000000ffffd37224 */ /* 0x000fe200078e00ed */
[----:B------:R-:W-:-:S07]  /*12420*/  ISETP.GT.U32.AND P5, PT, R251, R216, PT ;  /* 0x000000d8fb00720c */ /* 0x000fce0003fa4070 */
[----:B------:R-:W-:Y:S01]  /*12430*/  @!P6 IMAD.IADD R221, R221, 0x1, -R251 ;  /* 0x00000001dddde824 */ /* 0x000fe200078e0afb */
[----:B------:R-:W-:Y:S01]  /*12440*/  ISETP.GT.U32.AND P2, PT, R251, R217, PT ;  /* 0x000000d9fb00720c */ /* 0x000fe20003f44070 */
[----:B------:R-:W-:-:S03]  /*12450*/  @!P3 IMAD.MOV R211, RZ, RZ, -R211 ;  /* 0x000000ffffd3b224 */ /* 0x000fc600078e0ad3 */
[C---:B------:R-:W-:Y:S01]  /*12460*/  ISETP.GT.U32.AND P6, PT, R251.reuse, R221, PT ;  /* 0x000000ddfb00720c */ /* 0x040fe20003fc4070 */
[--C-:B------:R-:W-:Y:S01]  /*12470*/  @!P4 IMAD.IADD R214, R214, 0x1, -R251.reuse ;  /* 0x00000001d6d6c824 */ /* 0x100fe200078e0afb */
[----:B------:R-:W-:Y:S01]  /*12480*/  ISETP.GT.U32.AND P1, PT, R251, R218, PT ;  /* 0x000000dafb00720c */ /* 0x000fe20003f24070 */
[----:B------:R-:W-:Y:S01]  /*12490*/  @!P5 IMAD.IADD R216, R216, 0x1, -R251 ;  /* 0x00000001d8d8d824 */ /* 0x000fe200078e0afb */
[----:B------:R1:W-:Y:S05]  /*124a0*/  STL [R1+0x3c8], R211 ;  /* 0x0003c8d301007387 */ /* 0x0003ea0000100800 */
[----:B------:R-:W-:-:S04]  /*124b0*/  @!P2 IADD3 R217, R217, -R251, RZ ;  /* 0x800000fbd9d9a210 */ /* 0x000fc80007ffe0ff */
[--C-:B------:R-:W-:Y:S02]  /*124c0*/  @!P6 IMAD.IADD R221, R221, 0x1, -R251.reuse ;  /* 0x00000001dddde824 */ /* 0x100fe400078e0afb */
[----:B------:R-:W-:Y:S02]  /*124d0*/  @!P1 IMAD.IADD R218, R218, 0x1, -R251 ;  /* 0x00000001dada9824 */ /* 0x000fe400078e0afb */
[----:B-1----:R-:W-:Y:S02]  /*124e0*/  IMAD.MOV.U32 R211, RZ, RZ, R214 ;  /* 0x000000ffffd37224 */ /* 0x002fe400078e00d6 */
[C---:B------:R-:W-:Y:S01]  /*124f0*/  IMAD R237, R251.reuse, R212, R213 ;  /* 0x000000d4fbed7224 */ /* 0x040fe200078e02d5 */
[----:B------:R-:W-:Y:S01]  /*12500*/  ISETP.GT.U32.AND P0, PT, R251, R220, PT ;  /* 0x000000dcfb00720c */ /* 0x000fe20003f04070 */
[----:B------:R-:W-:-:S12]  /*12510*/  IMAD.MOV.U32 R212, RZ, RZ, R216 ;  /* 0x000000ffffd47224 */ /* 0x000fd800078e00d8 */
[----:B------:R-:W-:Y:S01]  /*12520*/  @!P0 IMAD.IADD R220, R220, 0x1, -R251 ;  /* 0x00000001dcdc8824 */ /* 0x000fe200078e0afb */
[C---:B--2---:R-:W-:Y:S02]  /*12530*/  ISETP.GT.U32.AND P3, PT, R251.reuse, R219, PT ;  /* 0x000000dbfb00720c */ /* 0x044fe40003f64070 */
[----:B---3--:R-:W-:-:S11]  /*12540*/  ISETP.GT.U32.AND P4, PT, R251, R222, PT ;  /* 0x000000defb00720c */ /* 0x008fd60003f84070 */
[----:B------:R-:W-:Y:S02]  /*12550*/  @!P3 IADD3 R219, R219, -R251, RZ ;  /* 0x800000fbdbdbb210 */ /* 0x000fe40007ffe0ff */
[C---:B----4-:R-:W-:Y:S01]  /*12560*/  ISETP.GT.U32.AND P5, PT, R251.reuse, R226, PT ;  /* 0x000000e2fb00720c */ /* 0x050fe20003fa4070 */
[----:B------:R-:W-:Y:S01]  /*12570*/  @!P4 IMAD.IADD R222, R222, 0x1, -R251 ;  /* 0x00000001dedec824 */ /* 0x000fe200078e0afb */
[C---:B-----5:R-:W-:Y:S02]  /*12580*/  ISETP.GT.U32.AND P2, PT, R251.reuse, R227, PT ;  /* 0x000000e3fb00720c */ /* 0x060fe40003f44070 */
[----:B------:R-:W-:Y:S02]  /*12590*/  ISETP.GT.U32.AND P1, PT, R251, R223, PT ;  /* 0x000000dffb00720c */ /* 0x000fe40003f24070 */
[----:B------:R-:W-:Y:S02]  /*125a0*/  ISETP.GE.AND P6, PT, R224, RZ, PT ;  /* 0x000000ffe000720c */ /* 0x000fe40003fc6270 */
[----:B------:R-:W-:-:S02]  /*125b0*/  ISETP.GE.AND P3, PT, R225, RZ, PT ;  /* 0x000000ffe100720c */ /* 0x000fc40003f66270 */
[----:B------:R-:W-:Y:S02]  /*125c0*/  ISETP.GE.AND P4, PT, R229, RZ, PT ;  /* 0x000000ffe500720c */ /* 0x000fe40003f86270 */
[----:B------:R-:W2:Y:S07]  /*125d0*/  LDL.LU R229, [R1+0x1fc] ;  /* 0x0001fc0001e57983 */ /* 0x000eae0000300800 */
[----:B------:R-:W-:Y:S01]  /*125e0*/  @!P6 IADD3 R211, -R211, RZ, RZ ;  /* 0x000000ffd3d3e210 */ /* 0x000fe20007ffe1ff */
[--C-:B------:R-:W-:Y:S01]  /*125f0*/  @!P5 IMAD.IADD R226, R226, 0x1, -R251.reuse ;  /* 0x00000001e2e2d824 */ /* 0x100fe200078e0afb */
[----:B------:R-:W3:Y:S01]  /*12600*/  LDL.LU R224, [R1+0x1f8] ;  /* 0x0001f80001e07983 */ /* 0x000ee20000300800 */
[----:B------:R-:W-:Y:S01]  /*12610*/  @!P2 IMAD.IADD R227, R227, 0x1, -R251 ;  /* 0x00000001e3e3a824 */ /* 0x000fe200078e0afb */
[----:B------:R-:W-:Y:S01]  /*12620*/  ISETP.GE.AND P5, PT, R230, RZ, PT ;  /* 0x000000ffe600720c */ /* 0x000fe20003fa6270 */
[----:B------:R-:W-:Y:S01]  /*12630*/  @!P3 IMAD.MOV R212, RZ, RZ, -R212 ;  /* 0x000000ffffd4b224 */ /* 0x000fe200078e0ad4 */
[----:B------:R-:W4:Y:S01]  /*12640*/  LDL.LU R225, [R1+0x1f4] ;  /* 0x0001f40001e17983 */ /* 0x000f220000300800 */
[----:B------:R-:W-:-:S03]  /*12650*/  @!P1 IADD3 R223, R223, -R251, RZ ;  /* 0x800000fbdfdf9210 */ /* 0x000fc60007ffe0ff */
        /* <DEDUP_REMOVED lines=45> */
[C---:B----4-:R-:W-:Y:S02]  /*12930*/  ISETP.GT.U32.AND P3, PT, R251.reuse, R225, PT ;  /* 0x000000e1fb00720c */ /* 0x050fe40003f64070 */
[----:B-----5:R-:W-:-:S07]  /*12940*/  ISETP.GT.U32.AND P4, PT, R251, R230, PT ;  /* 0x000000e6fb00720c */ /* 0x020fce0003f84070 */
[----:B------:R-:W-:Y:S02]  /*12950*/  @!P1 IADD3 R229, R229, -R251, RZ ;  /* 0x800000fbe5e59210 */ /* 0x000fe40007ffe0ff */
[----:B------:R-:W-:Y:S01]  /*12960*/  ISETP.GT.U32.AND P6, PT, R251, R231, PT ;  /* 0x000000e7fb00720c */ /* 0x000fe20003fc4070 */
[--C-:B------:R-:W-:Y:S02]  /*12970*/  @!P0 IMAD.IADD R224, R224, 0x1, -R251.reuse ;  /* 0x00000001e0e08824 */ /* 0x100fe400078e0afb */
[--C-:B------:R-:W-:Y:S01]  /*12980*/  @!P3 IMAD.IADD R225, R225, 0x1, -R251.reuse ;  /* 0x00000001e1e1b824 */ /* 0x100fe200078e0afb */
[----:B------:R-:W-:Y:S02]  /*12990*/  ISETP.GE.AND P5, PT, R215, RZ, PT ;  /* 0x000000ffd700720c */ /* 0x000fe40003fa6270 */
[----:B------:R-:W-:Y:S01]  /*129a0*/  ISETP.GE.AND P1, PT, R216, RZ, PT ;  /* 0x000000ffd800720c */ /* 0x000fe20003f26270 */
[----:B------:R-:W-:Y:S01]  /*129b0*/  @!P4 IMAD.IADD R230, R230, 0x1, -R251 ;  /* 0x00000001e6e6c824 */ /* 0x000fe200078e0afb */
        /* <DEDUP_REMOVED lines=35> */
[C---:B------:R-:W-:Y:S02]  /*12bf0*/  ISETP.GT.U32.AND P4, PT, R251.reuse, R231, PT ;  /* 0x000000e7fb00720c */ /* 0x040fe40003f84070 */
[----:B------:R-:W-:Y:S01]  /*12c00*/  ISETP.GT.U32.AND P5, PT, R251, R236, PT ;  /* 0x000000ecfb00720c */ /* 0x000fe20003fa4070 */
[--C-:B------:R-:W-:Y:S01]  /*12c10*/  @!P1 IMAD.IADD R224, R224, 0x1, -R251.reuse ;  /* 0x00000001e0e09824 */ /* 0x100fe200078e0afb */
[----:B------:R-:W-:Y:S01]  /*12c20*/  @!P0 IADD3 R225, R225, -R251, RZ ;  /* 0x800000fbe1e18210 */ /* 0x000fe20007ffe0ff */
[----:B------:R-:W-:Y:S01]  /*12c30*/  @!P3 IMAD.IADD R230, R230, 0x1, -R251 ;  /* 0x00000001e6e6b824 */ /* 0x000fe200078e0afb */
[----:B------:R-:W-:-:S03]  /*12c40*/  IABS R211, R211 ;  /* 0x000000d300d37213 */ /* 0x000fc60000000000 */
[--C-:B------:R-:W-:Y:S02]  /*12c50*/  @!P2 IMAD.IADD R229, R229, 0x1, -R251.reuse ;  /* 0x00000001e5e5a824 */ /* 0x100fe400078e0afb */
[----:B------:R-:W-:Y:S01]  /*12c60*/  @!P6 IMAD.MOV R212, RZ, RZ, -R212 ;  /* 0x000000ffffd4e224 */ /* 0x000fe200078e0ad4 */
[----:B------:R1:W-:Y:S01]  /*12c70*/  STL [R1+0x21c], R213 ;  /* 0x00021cd501007387 */ /* 0x0003e20000100800 */
[--C-:B------:R-:W-:Y:S02]  /*12c80*/  @!P4 IMAD.IADD R231, R231, 0x1, -R251.reuse ;  /* 0x00000001e7e7c824 */ /* 0x100fe400078e0afb */
        /* <DEDUP_REMOVED lines=17> */
[----:B------:R-:W-:Y:S02]  /*12da0*/  @!P3 IADD3 R218, R218, -R251, RZ ;  /* 0x800000fbdadab210 */ /* 0x000fe40007ffe0ff */
[----:B------:R-:W-:-:S02]  /*12db0*/  ISETP.GE.AND P1, PT, R226, RZ, PT ;  /* 0x000000ffe200720c */ /* 0x000fc40003f26270 */
[----:B------:R-:W3:Y:S01]  /*12dc0*/  LDL.LU R226, [R1+0x254] ;  /* 0x0002540001e27983 */ /* 0x000ee20000300800 */
[----:B------:R-:W-:-:S03]  /*12dd0*/  ISETP.GE.AND P0, PT, R227, RZ, PT ;  /* 0x000000ffe300720c */ /* 0x000fc60003f06270 */
[----:B------:R-:W4:Y:S01]  /*12de0*/  LDL.LU R227, [R1+0x250] ;  /* 0x0002500001e37983 */ /* 0x000f220000300800 */
[----:B------:R-:W-:Y:S02]  /*12df0*/  @!P4 IMAD.IADD R219, R219, 0x1, -R251 ;  /* 0x00000001dbdbc824 */ /* 0x000fe400078e0afb */
        /* <DEDUP_REMOVED lines=9> */
[----:B-1----:R-:W-:-:S03]  /*12e90*/  IMAD.MOV.U32 R215, RZ, RZ, R225 ;  /* 0x000000ffffd77224 */ /* 0x002fc600078e00e1 */
[----:B------:R1:W-:Y:S01]  /*12ea0*/  STL [R1+0x210], R211 ;  /* 0x000210d301007387 */ /* 0x0003e20000100800 */
[----:B------:R-:W-:Y:S02]  /*12eb0*/  @!P1 IMAD.MOV R215, RZ, RZ, -R215 ;  /* 0x000000ffffd79224 */ /* 0x000fe400078e0ad7 */
[----:B-1----:R-:W-:Y:S02]  /*12ec0*/  IMAD.MOV.U32 R211, RZ, RZ, R230 ;  /* 0x000000ffffd37224 */ /* 0x002fe400078e00e6 */
[----:B------:R-:W5:Y:S04]  /*12ed0*/  LDL R230, [R1+0x5ae0] ;  /* 0x005ae00001e67983 */ /* 0x000f680000100800 */
[----:B------:R1:W-:Y:S01]  /*12ee0*/  STL [R1+0x20c], R215 ;  /* 0x00020cd701007387 */ /* 0x0003e20000100800 */
[----:B------:R-:W-:-:S03]  /*12ef0*/  @!P0 IADD3 R211, -R211, RZ, RZ ;  /* 0x000000ffd3d38210 */ /* 0x000fc60007ffe1ff */
[----:B------:R-:W5:Y:S01]  /*12f00*/  LDL R225, [R1+0x5ae8] ;  /* 0x005ae80001e17983 */ /* 0x000f620000100800 */
[----:B-1----:R-:W-:-:S03]  /*12f10*/  IMAD.MOV.U32 R215, RZ, RZ, R231 ;  /* 0x000000ffffd77224 */ /* 0x002fc600078e00e7 */
[----:B------:R-:W5:Y:S01]  /*12f20*/  LDL R231, [R1+0x5aec] ;  /* 0x005aec0001e77983 */ /* 0x000f620000100800 */
[----:B------:R-:W-:-:S03]  /*12f30*/  @!P3 IMAD.MOV R215, RZ, RZ, -R215 ;  /* 0x000000ffffd7b224 */ /* 0x000fc600078e0ad7 */
[----:B------:R-:W-:Y:S04]  /*12f40*/  STL [R1+0x208], R211 ;  /* 0x000208d301007387 */ /* 0x000fe80000100800 */
[----:B------:R1:W-:Y:S04]  /*12f50*/  STL [R1+0x38], R215 ;  /* 0x000038d701007387 */ /* 0x0003e80000100800 */
[----:B-1----:R-:W5:Y:S01]  /*12f60*/  LDL R215, [R1+0x5af0] ;  /* 0x005af00001d77983 */ /* 0x002f620000100800 */
[----:B------:R-:W-:-:S13]  /*12f70*/  ISETP.GT.U32.AND P6, PT, R251, R214, PT ;  /* 0x000000d6fb00720c */ /* 0x000fda0003fc4070 */
[----:B------:R-:W-:Y:S02]  /*12f80*/  @!P6 IADD3 R214, R214, -R251, RZ ;  /* 0x800000fbd6d6e210 */ /* 0x000fe40007ffe0ff */
[C---:B------:R-:W-:Y:S02]  /*12f90*/  ISETP.GT.U32.AND P6, PT, R251.reuse, R221, PT ;  /* 0x000000ddfb00720c */ /* 0x040fe40003fc4070 */
[C---:B------:R-:W-:Y:S01]  /*12fa0*/  ISETP.GT.U32.AND P2, PT, R251.reuse, R214, PT ;  /* 0x000000d6fb00720c */ /* 0x040fe20003f44070 */
[----:B------:R-:W-:Y:S01]  /*12fb0*/  IMAD.MOV.U32 R211, RZ, RZ, R236 ;  /* 0x000000ffffd37224 */ /* 0x000fe200078e00ec */
[C---:B------:R-:W-:Y:S02]  /*12fc0*/  ISETP.GT.U32.AND P5, PT, R251.reuse, R216, PT ;  /* 0x000000d8fb00720c */ /* 0x040fe40003fa4070 */
[----:B------:R-:W-:Y:S01]  /*12fd0*/  ISETP.GT.U32.AND P1, PT, R251, R217, PT ;  /* 0x000000d9fb00720c */ /* 0x000fe20003f24070 */
[----:B------:R-:W-:-:S06]  /*12fe0*/  @!P4 IMAD.MOV R211, RZ, RZ, -R211 ;  /* 0x000000ffffd3c224 */ /* 0x000fcc00078e0ad3 */
        /* <DEDUP_REMOVED lines=14> */
[----:B--2---:R-:W-:-:S13]  /*130d0*/  ISETP.GT.U32.AND P4, PT, R251, R220, PT ;  /* 0x000000dcfb00720c */ /* 0x004fda0003f84070 */
[----:B------:R-:W-:Y:S01]  /*130e0*/  @!P4 IMAD.IADD R220, R220, 0x1, -R251 ;  /* 0x00000001dcdcc824 */ /* 0x000fe200078e0afb */
[C---:B---3--:R-:W-:Y:S02]  /*130f0*/  ISETP.GT.U32.AND P2, PT, R251.reuse, R226, PT ;  /* 0x000000e2fb00720c */ /* 0x048fe40003f44070 */
[----:B----4-:R-:W-:-:S11]  /*13100*/  ISETP.GT.U32.AND P5, PT, R251, R227, PT ;  /* 0x000000e3fb00720c */ /* 0x010fd60003fa4070 */
[----:B------:R-:W-:Y:S01]  /*13110*/  @!P2 IMAD.IADD R226, R226, 0x1, -R251 ;  /* 0x00000001e2e2a824 */ /* 0x000fe200078e0afb */
[C---:B-----5:R-:W-:Y:S02]  /*13120*/  ISETP.GT.U32.AND P1, PT, R251.reuse, R228, PT ;  /* 0x000000e4fb00720c */ /* 0x060fe40003f24070 */
[----:B------:R-:W-:Y:S02]  /*13130*/  ISETP.GT.U32.AND P0, PT, R251, R222, PT ;  /* 0x000000defb00720c */ /* 0x000fe40003f04070 */
[----:B------:R-:W-:Y:S02]  /*13140*/  ISETP.GE.AND P6, PT, R223, RZ, PT ;  /* 0x000000ffdf00720c */ /* 0x000fe40003fc6270 */
[----:B------:R-:W-:-:S07]  /*13150*/  ISETP.GE.AND P4, PT, R224, RZ, PT ;  /* 0x000000ffe000720c */ /* 0x000fce0003f86270 */
[--C-:B------:R-:W-:Y:S01]  /*13160*/  @!P1 IMAD.IADD R228, R228, 0x1, -R251.reuse ;  /* 0x00000001e4e49824 */ /* 0x100fe200078e0afb */
[----:B------:R-:W-:Y:S01]  /*13170*/  @!P5 IADD3 R227, R227, -R251, RZ ;  /* 0x800000fbe3e3d210 */ /* 0x000fe20007ffe0ff */
[----:B------:R-:W-:Y:S02]  /*13180*/  @!P0 IMAD.IADD R222, R222, 0x1, -R251 ;  /* 0x00000001dede8824 */ /* 0x000fe400078e0afb */
[----:B------:R-:W-:Y:S01]  /*13190*/  @!P6 IMAD.MOV R211, RZ, RZ, -R211 ;  /* 0x000000ffffd3e224 */ /* 0x000fe200078e0ad3 */
[----:B------:R-:W-:Y:S02]  /*131a0*/  ISETP.GE.AND P2, PT, R230, RZ, PT ;  /* 0x000000ffe600720c */ /* 0x000fe40003f46270 */
[----:B------:R-:W2:Y:S01]  /*131b0*/  LDL.LU R230, [R1+0x240] ;  /* 0x0002400001e67983 */ /* 0x000ea20000300800 */
[----:B------:R-:W-:-:S03]  /*131c0*/  @!P4 IADD3 R212, -R212, RZ, RZ ;  /* 0x000000ffd4d4c210 */ /* 0x000fc60007ffe1ff */
[----:B------:R-:W3:Y:S01]  /*131d0*/  LDL.LU R223, [R1+0x23c] ;  /* 0x00023c0001df7983 */ /* 0x000ee20000300800 */
[----:B------:R-:W-:-:S03]  /*131e0*/  ISETP.GE.AND P1, PT, R225, RZ, PT ;  /* 0x000000ffe100720c */ /* 0x000fc60003f26270 */
[----:B------:R-:W4:Y:S01]  /*131f0*/  LDL.LU R224, [R1+0x238] ;  /* 0x0002380001e07983 */ /* 0x000f220000300800 */
[----:B------:R-:W-:-:S03]  /*13200*/  ISETP.GE.AND P5, PT, R231, RZ, PT ;  /* 0x000000ffe700720c */ /* 0x000fc60003fa6270 */
[----:B------:R-:W5:Y:S04]  /*13210*/  LDL.LU R231, [R1+0x234] ;  /* 0x0002340001e77983 */ /* 0x000f680000300800 */
[----:B------:R-:W5:Y:S04]  /*13220*/  LDL.LU R225, [R1+0x230] ;  /* 0x0002300001e17983 */ /* 0x000f680000300800 */
[----:B------:R1:W-:Y:S01]  /*13230*/  STL [R1+0x1fc], R211 ;  /* 0x0001fcd301007387 */ /* 0x0003e20000100800 */
[----:B------:R-:W-:-:S03]  /*13240*/  ISETP.GE.AND P0, PT, R215, RZ, PT ;  /* 0x000000ffd700720c */ /* 0x000fc60003f06270 */
[----:B------:R-:W5:Y:S01]  /*13250*/  LDL R215, [R1+0x5b04] ;  /* 0x005b040001d77983 */ /* 0x000f620000100800 */
[----:B-1----:R-:W-:-:S03]  /*13260*/  IMAD.MOV.U32 R211, RZ, RZ, R217 ;  /* 0x000000ffffd37224 */ /* 0x002fc600078e00d9 */
[----:B------:R1:W-:Y:S04]  /*13270*/  STL [R1+0x1f8], R212 ;  /* 0x0001f8d401007387 */ /* 0x0003e80000100800 */
[----:B------:R-:W5:Y:S01]  /*13280*/  LDL R216, [R1+0x5af8] ;  /* 0x005af80001d87983 */ /* 0x000f620000100800 */
[----:B------:R-:W-:-:S03]  /*13290*/  @!P2 IMAD.MOV R211, RZ, RZ, -R211 ;  /* 0x000000ffffd3a224 */ /* 0x000fc600078e0ad3 */
        /* <DEDUP_REMOVED lines=11> */
[C---:B------:R-:W-:Y:S01]  /*13350*/  ISETP.GT.U32.AND P4, PT, R251.reuse, R226, PT ;  /* 0x000000e2fb00720c */ /* 0x040fe20003f84070 */
[----:B------:R-:W-:Y:S01]  /*13360*/  @!P0 IMAD.MOV R212, RZ, RZ, -R212 ;  /* 0x000000ffffd48224 */ /* 0x000fe200078e0ad4 */
[----:B------:R-:W-:-:S09]  /*13370*/  ISETP.GT.U32.AND P2, PT, R251, R227, PT ;  /* 0x000000e3fb00720c */ /* 0x000fd20003f44070 */
[----:B------:R-:W-:Y:S02]  /*13380*/  @!P3 IADD3 R229, R229, -R251, RZ ;  /* 0x800000fbe5e5b210 */ /* 0x000fe40007ffe0ff */
[C---:B------:R-:W-:Y:S02]  /*13390*/  ISETP.GT.U32.AND P3, PT, R251.reuse, R220, PT ;  /* 0x000000dcfb00720c */ /* 0x040fe40003f64070 */
[C---:B------:R-:W-:Y:S02]  /*133a0*/  ISETP.GT.U32.AND P5, PT, R251.reuse, R229, PT ;  /* 0x000000e5fb00720c */ /* 0x040fe40003fa4070 */
[----:B------:R-:W-:Y:S01]  /*133b0*/  ISETP.GT.U32.AND P6, PT, R251, R228, PT ;  /* 0x000000e4fb00720c */ /* 0x000fe20003fc4070 */
[----:B------:R-:W-:Y:S02]  /*133c0*/  @!P1 IMAD.MOV R211, RZ, RZ, -R211 ;  /* 0x000000ffffd39224 */ /* 0x000fe400078e0ad3 */
[--C-:B------:R-:W-:Y:S02]  /*133d0*/  @!P4 IMAD.IADD R226, R226, 0x1, -R251.reuse ;  /* 0x00000001e2e2c824 */ /* 0x100fe400078e0afb */
[----:B------:R-:W-:-:S04]  /*133e0*/  @!P2 IMAD.IADD R227, R227, 0x1, -R251 ;  /* 0x00000001e3e3a824 */ /* 0x000fc800078e0afb */
[----:B------:R-:W-:Y:S02]  /*133f0*/  @!P3 IADD3 R220, R220, -R251, RZ ;  /* 0x800000fbdcdcb210 */ /* 0x000fe40007ffe0ff */
[--C-:B------:R-:W-:Y:S01]  /*13400*/  @!P5 IMAD.IADD R229, R229, 0x1, -R251.reuse ;  /* 0x00000001e5e5d824 */ /* 0x100fe200078e0afb */
[----:B------:R1:W-:Y:S01]  /*13410*/  STL [R1+0x1ec], R211 ;  /* 0x0001ecd301007387 */ /* 0x0003e20000100800 */
[----:B------:R-:W-:Y:S02]  /*13420*/  @!P6 IMAD.IADD R228, R228, 0x1, -R251 ;  /* 0x00000001e4e4e824 */ /* 0x000fe400078e0afb */
[----:B------:R-:W-:Y:S01]  /*13430*/  IMAD.MOV.U32 R213, RZ, RZ, R220 ;  /* 0x000000ffffd57224 */ /* 0x000fe200078e00dc */
[----:B-1----:R-:W-:-:S05]  /*13440*/  IADD3 R211, R11, 0x1ee, RZ ;  /* 0x000001ee0bd37810 */ /* 0x002fca0007ffe0ff */
[----:B------:R-:W-:Y:S04]  /*13450*/  STL [R1+0x5f00], R211 ;  /* 0x005f00d301007387 */ /* 0x000fe80000100800 */
[----:B------:R1:W-:Y:S04]  /*13460*/  STL [R1+0x1e8], R212 ;  /* 0x0001e8d401007387 */ /* 0x0003e80000100800 */
[----:B------:R-:W5:Y:S01]  /*13470*/  LDL.LU R214, [R1+0x2b4] ;  /* 0x0002b40001d67983 */ /* 0x000f620000300800 */
[----:B------:R-:W-:Y:S01]  /*13480*/  ISETP.GT.U32.AND P1, PT, R251, R222, PT ;  /* 0x000000defb00720c */ /* 0x000fe20003f24070 */
[----:B-1----:R-:W-:-:S12]  /*13490*/  IMAD.MOV.U32 R212, RZ, RZ, R226 ;  /* 0x000000ffffd47224 */ /* 0x002fd800078e00e2 */
        /* <DEDUP_REMOVED lines=8> */
[----:B------:R-:W-:Y:S02]  /*13520*/  @!P4 IADD3 R224, R224, -R251, RZ ;  /* 0x800000fbe0e0c210 */ /* 0x000fe40007ffe0ff */
[----:B------:R-:W-:Y:S02]  /*13530*/  ISETP.GE.AND P5, PT, R215, RZ, PT ;  /* 0x000000ffd700720c */ /* 0x000fe40003fa6270 */
[----:B------:R-:W-:-:S05]  /*13540*/  ISETP.GE.AND P0, PT, R216, RZ, PT ;  /* 0x000000ffd800720c */ /* 0x000fca0003f06270 */
[----:B------:R-:W-:Y:S01]  /*13550*/  @!P2 IMAD.IADD R231, R231, 0x1, -R251 ;  /* 0x00000001e7e7a824 */ /* 0x000fe200078e0afb */
[----:B------:R-:W2:Y:S01]  /*13560*/  LDL.LU R216, [R1+0x2b0] ;  /* 0x0002b00001d87983 */ /* 0x000ea20000300800 */
[----:B------:R-:W-:-:S04]  /*13570*/  ISETP.GE.AND P3, PT, R217, RZ, PT ;  /* 0x000000ffd900720c */ /* 0x000fc80003f66270 */
[----:B------:R-:W-:Y:S02]  /*13580*/  @!P5 IMAD.MOV R213, RZ, RZ, -R213 ;  /* 0x000000ffffd5d224 */ /* 0x000fe400078e0ad5 */
[----:B------:R-:W-:Y:S01]  /*13590*/  @!P6 IMAD.IADD R225, R225, 0x1, -R251 ;  /* 0x00000001e1e1e824 */ /* 0x000fe200078e0afb */
[----:B------:R-:W-:Y:S02]  /*135a0*/  ISETP.GE.AND P4, PT, R218, RZ, PT ;  /* 0x000000ffda00720c */ /* 0x000fe40003f86270 */
[----:B------:R-:W3:Y:S01]  /*135b0*/  LDL R218, [R1+0x5b00] ;  /* 0x005b000001da7983 */ /* 0x000ee20000100800 */
[----:B------:R-:W-:-:S03]  /*135c0*/  @!P0 IADD3 R212, -R212, RZ, RZ ;  /* 0x000000ffd4d48210 */ /* 0x000fc60007ffe1ff */
[----:B------:R-:W4:Y:S01]  /*135d0*/  LDL.LU R217, [R1+0x2ac] ;  /* 0x0002ac0001d97983 */ /* 0x000f220000300800 */
[----:B------:R-:W-:-:S03]  /*135e0*/  ISETP.GE.AND P2, PT, R219, RZ, PT ;  /* 0x000000ffdb00720c */ /* 0x000fc60003f46270 */
[----:B------:R-:W5:Y:S04]  /*135f0*/  LDL.LU R219, [R1+0x2a8] ;  /* 0x0002a80001db7983 */ /* 0x000f680000300800 */
[----:B------:R-:W5:Y:S04]  /*13600*/  LDL.LU R220, [R1+0x2a4] ;  /* 0x0002a40001dc7983 */ /* 0x000f680000300800 */
[----:B------:R-:W5:Y:S04]  /*13610*/  LDL.LU R226, [R1+0x2a0] ;  /* 0x0002a00001e27983 */ /* 0x000f680000300800 */
[----:B------:R1:W-:Y:S01]  /*13620*/  STL [R1+0x28], R213 ;  /* 0x000028d501007387 */ /* 0x0003e20000100800 */
[----:B------:R-:W-:-:S03]  /*13630*/  ISETP.GE.AND P6, PT, R221, RZ, PT ;  /* 0x000000ffdd00720c */ /* 0x000fc60003fc6270 */
[----:B------:R-:W5:Y:S04]  /*13640*/  LDL R221, [R1+0x5b08] ;  /* 0x005b080001dd7983 */ /* 0x000f680000100800 */
[----:B------:R1:W-:Y:S02]  /*13650*/  STL [R1+0x1e4], R212 ;  /* 0x0001e4d401007387 */ /* 0x0003e40000100800 */
[----:B-1----:R-:W-:Y:S02]  /*13660*/  IMAD.MOV.U32 R213, RZ, RZ, R227 ;  /* 0x000000ffffd57224 */ /* 0x002fe400078e00e3 */
[----:B------:R-:W5:Y:S02]  /*13670*/  LDL R227, [R1+0x5b18] ;  /* 0x005b180001e37983 */ /* 0x000f640000100800 */
[----:B------:R-:W-:-:S02]  /*13680*/  @!P3 IMAD.MOV R213, RZ, RZ, -R213 ;  /* 0x000000ffffd5b224 */ /* 0x000fc400078e0ad5 */
        /* <DEDUP_REMOVED lines=16> */
[C---:B------:R-:W-:Y:S02]  /*13790*/  ISETP.GT.U32.AND P1, PT, R251.reuse, R230, PT ;  /* 0x000000e6fb00720c */ /* 0x040fe40003f24070 */
[----:B------:R-:W-:Y:S01]  /*137a0*/  ISETP.GT.U32.AND P5, PT, R251, R235, PT ;  /* 0x000000ebfb00720c */ /* 0x000fe20003fa4070 */
[--C-:B------:R-:W-:Y:S02]  /*137b0*/  @!P0 IMAD.IADD R223, R223, 0x1, -R251.reuse ;  /* 0x00000001dfdf8824 */ /* 0x100fe400078e0afb */
[--C-:B------:R-:W-:Y:S01]  /*137c0*/  @!P3 IMAD.IADD R224, R224, 0x1, -R251.reuse ;  /* 0x00000001e0e0b824 */ /* 0x100fe200078e0afb */
[----:B------:R-:W-:Y:S01]  /*137d0*/  @!P2 IADD3 R225, R225, -R251, RZ ;  /* 0x800000fbe1e1a210 */ /* 0x000fe20007ffe0ff */
[----:B------:R-:W-:Y:S01]  /*137e0*/  @!P4 IMAD.IADD R231, R231, 0x1, -R251 ;  /* 0x00000001e7e7c824 */ /* 0x000fe200078e0afb */
[----:B------:R-:W-:-:S05]  /*137f0*/  IABS R211, R211 ;  /* 0x000000d300d37213 */ /* 0x000fca0000000000 */
[----:B------:R-:W-:Y:S01]  /*13800*/  @!P1 IADD3 R230, R230, -R251, RZ ;  /* 0x800000fbe6e69210 */ /* 0x000fe20007ffe0ff */
[----:B------:R-:W-:Y:S01]  /*13810*/  @!P6 IMAD.MOV R212, RZ, RZ, -R212 ;  /* 0x000000ffffd4e224 */ /* 0x000fe200078e0ad4 */
        /* <DEDUP_REMOVED lines=13> */
[----:B------:R-:W-:Y:S02]  /*138f0*/  @!P0 IADD3 R216, R216, -R251, RZ ;  /* 0x800000fbd8d88210 */ /* 0x000fe40007ffe0ff */
[----:B------:R-:W-:Y:S02]  /*13900*/  @!P1 IADD3 R215, -R215, RZ, RZ ;  /* 0x000000ffd7d79210 */ /* 0x000fe40007ffe1ff */
[--C-:B------:R-:W-:Y:S01]  /*13910*/  @!P3 IMAD.IADD R217, R217, 0x1, -R251.reuse ;  /* 0x00000001d9d9b824 */ /* 0x100fe200078e0afb */
[----:B------:R-:W-:Y:S02]  /*13920*/  ISETP.GE.AND P5, PT, R221, RZ, PT ;  /* 0x000000ffdd00720c */ /* 0x000fe40003fa6270 */
[----:B------:R-:W2:Y:S01]  /*13930*/  LDL.LU R221, [R1+0x29c] ;  /* 0x00029c0001dd7983 */ /* 0x000ea20000300800 */
[--C-:B------:R-:W-:Y:S02]  /*13940*/  @!P4 IMAD.IADD R219, R219, 0x1, -R251.reuse ;  /* 0x00000001dbdbc824 */ /* 0x100fe400078e0afb */
[----:B------:R-:W-:Y:S01]  /*13950*/  @!P2 IMAD.IADD R220, R220, 0x1, -R251 ;  /* 0x00000001dcdca824 */ /* 0x000fe200078e0afb */
[----:B------:R-:W-:-:S02]  /*13960*/  ISETP.GE.AND P0, PT, R227, RZ, PT ;  /* 0x000000ffe300720c */ /* 0x000fc40003f06270 */
[----:B------:R-:W3:Y:S01]  /*13970*/  LDL.LU R227, [R1+0x298] ;  /* 0x0002980001e37983 */ /* 0x000ee20000300800 */
[----:B------:R-:W-:-:S03]  /*13980*/  ISETP.GE.AND P3, PT, R228, RZ, PT ;  /* 0x000000ffe400720c */ /* 0x000fc60003f66270 */
[----:B------:R-:W4:Y:S01]  /*13990*/  LDL.LU R228, [R1+0x294] ;  /* 0x0002940001e47983 */ /* 0x000f220000300800 */
[----:B------:R-:W-:Y:S01]  /*139a0*/  @!P5 IMAD.MOV R211, RZ, RZ, -R211 ;  /* 0x000000ffffd3d224 */ /* 0x000fe200078e0ad3 */
[----:B------:R-:W-:Y:S02]  /*139b0*/  ISETP.GE.AND P2, PT, R222, RZ, PT ;  /* 0x000000ffde00720c */ /* 0x000fe40003f46270 */
[----:B------:R-:W-:Y:S02]  /*139c0*/  ISETP.GE.AND P4, PT, R229, RZ, PT ;  /* 0x000000ffe500720c */ /* 0x000fe40003f86270 */
[----:B------:R-:W5:Y:S04]  /*139d0*/  LDL.LU R229, [R1+0x290] ;  /* 0x0002900001e57983 */ /* 0x000f680000300800 */
[----:B------:R-:W5:Y:S04]  /*139e0*/  LDL.LU R222, [R1+0x28c] ;  /* 0x00028c0001de7983 */ /* 0x000f680000300800 */
[----:B------:R-:W5:Y:S04]  /*139f0*/  LDL.LU R230, [R1+0x288] ;  /* 0x0002880001e67983 */ /* 0x000f680000300800 */
[----:B------:R1:W-:Y:S04]  /*13a00*/  STL [R1+0x1d0], R215 ;  /* 0x0001d0d701007387 */ /* 0x0003e80000100800 */
[----:B------:R-:W5:Y:S04]  /*13a10*/  LDL R218, [R1+0x5b24] ;  /* 0x005b240001da7983 */ /* 0x000f680000100800 */
[----:B------:R-:W5:Y:S01]  /*13a20*/  LDL R223, [R1+0x5b2c] ;  /* 0x005b2c0001df7983 */ /* 0x000f620000100800 */
[----:B-1----:R-:W-:-:S03]  /*13a30*/  IMAD.MOV.U32 R215, RZ, RZ, R224 ;  /* 0x000000ffffd77224 */ /* 0x002fc600078e00e0 */
[----:B------:R1:W-:Y:S02]  /*13a40*/  STL [R1+0x1cc], R211 ;  /* 0x0001ccd301007387 */ /* 0x0003e40000100800 */
[----:B------:R-:W-:Y:S01]  /*13a50*/  @!P0 IADD3 R215, -R215, RZ, RZ ;  /* 0x000000ffd7d78210 */ /* 0x000fe20007ffe1ff */
[----:B-1----:R-:W-:Y:S02]  /*13a60*/  IMAD.MOV.U32 R211, RZ, RZ, R231 ;  /* 0x000000ffffd37224 */ /* 0x002fe400078e00e7 */
[----:B------:R-:W5:Y:S04]  /*13a70*/  LDL R231, [R1+0x5b28] ;  /* 0x005b280001e77983 */ /* 0x000f680000100800 */
[----:B------:R1:W-:Y:S01]  /*13a80*/  STL [R1+0x24], R215 ;  /* 0x000024d701007387 */ /* 0x0003e20000100800 */
[----:B------:R-:W-:-:S03]  /*13a90*/  @!P3 IMAD.MOV R211, RZ, RZ, -R211 ;  /* 0x000000ffffd3b224 */ /* 0x000fc600078e0ad3 */
[----:B------:R-:W5:Y:S01]  /*13aa0*/  LDL R224, [R1+0x5b34] ;  /* 0x005b340001e07983 */ /* 0x000f620000100800 */
[----:B-1----:R-:W-:-:S03]  /*13ab0*/  IMAD.MOV.U32 R215, RZ, RZ, R225 ;  /* 0x000000ffffd77224 */ /* 0x002fc600078e00e1 */
[----:B------:R-:W5:Y:S02]  /*13ac0*/  LDL R225, [R1+0x5b30] ;  /* 0x005b300001e17983 */ /* 0x000f640000100800 */
[----:B------:R-:W-:Y:S02]  /*13ad0*/  @!P4 IADD3 R215, -R215, RZ, RZ ;  /* 0x000000ffd7d7c210 */ /* 0x000fe40007ffe1ff */
        /* <DEDUP_REMOVED lines=21> */
[C---:B------:R-:W-:Y:S02]  /*13c30*/  IMAD R235, R251.reuse, R212, R213 ;  /* 0x000000d4fbeb7224 */ /* 0x040fe400078e02d5 */
[----:B------:R-:W-:Y:S01]  /*13c40*/  IMAD.MOV.U32 R212, RZ, RZ, R216 ;  /* 0x000000ffffd47224 */ /* 0x000fe200078e00d8 */
[----:B------:R-:W-:-:S13]  /*13c50*/  ISETP.GT.U32.AND P4, PT, R251, R220, PT ;  /* 0x000000dcfb00720c */ /* 0x000fda0003f84070 */
[----:B------:R-:W-:Y:S01]  /*13c60*/  @!P4 IMAD.IADD R220, R220, 0x1, -R251 ;  /* 0x00000001dcdcc824 */ /* 0x000fe200078e0afb */
[C---:B--2---:R-:W-:Y:S02]  /*13c70*/  ISETP.GT.U32.AND P2, PT, R251.reuse, R221, PT ;  /* 0x000000ddfb00720c */ /* 0x044fe40003f44070 */
[----:B---3--:R-:W-:-:S11]  /*13c80*/  ISETP.GT.U32.AND P1, PT, R251, R227, PT ;  /* 0x000000e3fb00720c */ /* 0x008fd60003f24070 */
[----:B------:R-:W-:Y:S02]  /*13c90*/  @!P2 IADD3 R221, R221, -R251, RZ ;  /* 0x800000fbdddda210 */ /* 0x000fe40007ffe0ff */
[----:B----4-:R-:W-:Y:S01]  /*13ca0*/  ISETP.GT.U32.AND P5, PT, R251, R228, PT ;  /* 0x000000e4fb00720c */ /* 0x010fe20003fa4070 */
[----:B------:R-:W-:Y:S01]  /*13cb0*/  @!P1 IMAD.IADD R227, R227, 0x1, -R251 ;  /* 0x00000001e3e39824 */ /* 0x000fe200078e0afb */
[C---:B-----5:R-:W-:Y:S02]  /*13cc0*/  ISETP.GT.U32.AND P0, PT, R251.reuse, R229, PT ;  /* 0x000000e5fb00720c */ /* 0x060fe40003f04070 */
[----:B------:R-:W-:Y:S02]  /*13cd0*/  ISETP.GT.U32.AND P3, PT, R251, R222, PT ;  /* 0x000000defb00720c */ /* 0x000fe40003f64070 */
[----:B------:R-:W-:Y:S02]  /*13ce0*/  ISETP.GE.AND P6, PT, R218, RZ, PT ;  /* 0x000000ffda00720c */ /* 0x000fe40003fc6270 */
[----:B------:R-:W-:-:S05]  /*13cf0*/  ISETP.GE.AND P2, PT, R223, RZ, PT ;  /* 0x000000ffdf00720c */ /* 0x000fca0003f46270 */
[--C-:B------:R-:W-:Y:S02]  /*13d00*/  @!P5 IMAD.IADD R228, R228, 0x1, -R251.reuse ;  /* 0x00000001e4e4d824 */ /* 0x100fe400078e0afb */
[----:B------:R-:W-:Y:S02]  /*13d10*/  @!P0 IMAD.IADD R229, R229, 0x1, -R251 ;  /* 0x00000001e5e58824 */ /* 0x000fe400078e0afb */
[----:B------:R-:W-:Y:S02]  /*13d20*/  @!P3 IADD3 R222, R222, -R251, RZ ;  /* 0x800000fbdedeb210 */ /* 0x000fe40007ffe0ff */
[----:B------:R-:W-:Y:S02]  /*13d30*/  @!P6 IADD3 R211, -R211, RZ, RZ ;  /* 0x000000ffd3d3e210 */ /* 0x000fe40007ffe1ff */
[----:B------:R-:W-:Y:S02]  /*13d40*/  ISETP.GE.AND P1, PT, R231, RZ, PT ;  /* 0x000000ffe700720c */ /* 0x000fe40003f26270 */
[----:B------:R-:W2:Y:S01]  /*13d50*/  LDL.LU R231, [R1+0x284] ;  /* 0x0002840001e77983 */ /* 0x000ea20000300800 */
[----:B------:R-:W-:-:S03]  /*13d60*/  @!P2 IMAD.MOV R212, RZ, RZ, -R212 ;  /* 0x000000ffffd4a224 */ /* 0x000fc600078e0ad4 */
[----:B------:R-:W3:Y:S01]  /*13d70*/  LDL.LU R218, [R1+0x280] ;  /* 0x0002800001da7983 */ /* 0x000ee20000300800 */
[----:B------:R-:W-:-:S03]  /*13d80*/  ISETP.GE.AND P5, PT, R224, RZ, PT ;  /* 0x000000ffe000720c */ /* 0x000fc60003fa6270 */
[----:B------:R-:W4:Y:S04]  /*13d90*/  LDL.LU R223, [R1+0x27c] ;  /* 0x00027c0001df7983 */ /* 0x000f280000300800 */
[----:B------:R-:W5:Y:S01]  /*13da0*/  LDL.LU R224, [R1+0x278] ;  /* 0x0002780001e07983 */ /* 0x000f620000300800 */
[----:B------:R-:W-:-:S03]  /*13db0*/  ISETP.GE.AND P0, PT, R225, RZ, PT ;  /* 0x000000ffe100720c */ /* 0x000fc60003f06270 */
[----:B------:R-:W5:Y:S04]  /*13dc0*/  LDL.LU R225, [R1+0x274] ;  /* 0x0002740001e17983 */ /* 0x000f680000300800 */
[----:B------:R1:W-:Y:S02]  /*13dd0*/  STL [R1+0x1bc], R211 ;  /* 0x0001bcd301007387 */ /* 0x0003e40000100800 */
[----:B-1----:R-:W-:Y:S01]  /*13de0*/  IMAD.MOV.U32 R211, RZ, RZ, R217 ;  /* 0x000000ffffd37224 */ /* 0x002fe200078e00d9 */
[----:B------:R-:W-:Y:S02]  /*13df0*/  ISETP.GE.AND P3, PT, R215, RZ, PT ;  /* 0x000000ffd700720c */ /* 0x000fe40003f66270 */
[----:B------:R-:W5:Y:S04]  /*13e00*/  LDL R215, [R1+0x5b38] ;  /* 0x005b380001d77983 */ /* 0x000f680000100800 */
[----:B------:R1:W-:Y:S04]  /*13e10*/  STL [R1+0x1b8], R212 ;  /* 0x0001b8d401007387 */ /* 0x0003e80000100800 */
[----:B------:R-:W5:Y:S01]  /*13e20*/  LDL R216, [R1+0x5b40] ;  /* 0x005b400001d87983 */ /* 0x000f620000100800 */
[----:B------:R-:W-:-:S03]  /*13e30*/  @!P1 IADD3 R211, -R211, RZ, RZ ;  /* 0x000000ffd3d39210 */ /* 0x000fc60007ffe1ff */
        /* <DEDUP_REMOVED lines=14> */
[----:B------:R-:W-:Y:S01]  /*13f20*/  @!P4 IMAD.IADD R230, R230, 0x1, -R251 ;  /* 0x00000001e6e6c824 */ /* 0x000fe200078e0afb */
[----:B------:R-:W-:-:S04]  /*13f30*/  ISETP.GT.U32.AND P4, PT, R251, R221, PT ;  /* 0x000000ddfb00720c */ /* 0x000fc80003f84070 */
[C---:B------:R-:W-:Y:S02]  /*13f40*/  ISETP.GT.U32.AND P5, PT, R251.reuse, R230, PT ;  /* 0x000000e6fb00720c */ /* 0x040fe40003fa4070 */
[----:B------:R-:W-:Y:S01]  /*13f50*/  ISETP.GT.U32.AND P6, PT, R251, R229, PT ;  /* 0x000000e5fb00720c */ /* 0x000fe20003fc4070 */
[----:B------:R-:W-:Y:S01]  /*13f60*/  @!P2 IMAD.IADD R227, R227, 0x1, -R251 ;  /* 0x00000001e3e3a824 */ /* 0x000fe200078e0afb */
[----:B------:R-:W-:Y:S02]  /*13f70*/  @!P0 IADD3 R211, -R211, RZ, RZ ;  /* 0x000000ffd3d38210 */ /* 0x000fe40007ffe1ff */
[----:B------:R-:W-:-:S03]  /*13f80*/  @!P1 IADD3 R228, R228, -R251, RZ ;  /* 0x800000fbe4e49210 */ /* 0x000fc60007ffe0ff */
[----:B------:R-:W-:-:S04]  /*13f90*/  @!P4 IMAD.IADD R221, R221, 0x1, -R251 ;  /* 0x00000001ddddc824 */ /* 0x000fc800078e0afb */
[--C-:B------:R-:W-:Y:S01]  /*13fa0*/  @!P5 IMAD.IADD R230, R230, 0x1, -R251.reuse ;  /* 0x00000001e6e6d824 */ /* 0x100fe200078e0afb */
[----:B------:R1:W-:Y:S01]  /*13fb0*/  STL [R1+0x20], R211 ;  /* 0x000020d301007387 */ /* 0x0003e20000100800 */
[----:B------:R-:W-:Y:S02]  /*13fc0*/  @!P6 IMAD.IADD R229, R229, 0x1, -R251 ;  /* 0x00000001e5e5e824 */ /* 0x000fe400078e0afb */
[----:B------:R-:W-:Y:S01]  /*13fd0*/  IMAD.MOV.U32 R213, RZ, RZ, R221 ;  /* 0x000000ffffd57224 */ /* 0x000fe200078e00dd */
[----:B-1----:R-:W-:-:S05]  /*13fe0*/  IADD3 R211, R11, 0x1ef, RZ ;  /* 0x000001ef0bd37810 */ /* 0x002fca0007ffe0ff */
[----:B------:R-:W-:Y:S04]  /*13ff0*/  STL [R1+0x5ee8], R211 ;  /* 0x005ee8d301007387 */ /* 0x000fe80000100800 */
[----:B------:R1:W-:Y:S01]  /*14000*/  STL [R1+0x1ac], R212 ;  /* 0x0001acd401007387 */ /* 0x0003e20000100800 */
[----:B------:R-:W-:-:S03]  /*14010*/  ISETP.GT.U32.AND P0, PT, R251, R222, PT ;  /* 0x000000defb00720c */ /* 0x000fc60003f04070 */
[----:B------:R-:W5:Y:S01]  /*14020*/  LDL.LU R214, [R1+0x2f8] ;  /* 0x0002f80001d67983 */ /* 0x000f620000300800 */
[----:B-1----:R-:W-:-:S09]  /*14030*/  IMAD.MOV.U32 R212, RZ, RZ, R227 ;  /* 0x000000ffffd47224 */ /* 0x002fd200078e00e3 */
        /* <DEDUP_REMOVED lines=12> */
[----:B------:R-:W-:-:S02]  /*14100*/  ISETP.GE.AND P4, PT, R217, RZ, PT ;  /* 0x000000ffd900720c */ /* 0x000fc40003f86270 */
[----:B------:R-:W2:Y:S07]  /*14110*/  LDL.LU R217, [R1+0x2f4] ;  /* 0x0002f40001d97983 */ /* 0x000eae0000300800 */
[----:B------:R-:W-:Y:S01]  /*14120*/  @!P5 IADD3 R213, -R213, RZ, RZ ;  /* 0x000000ffd5d5d210 */ /* 0x000fe20007ffe1ff */
[----:B------:R-:W3:Y:S01]  /*14130*/  LDL R216, [R1+0x5b5c] ;  /* 0x005b5c0001d87983 */ /* 0x000ee20000100800 */
[----:B------:R-:W-:Y:S01]  /*14140*/  ISETP.GE.AND P2, PT, R219, RZ, PT ;  /* 0x000000ffdb00720c */ /* 0x000fe20003f46270 */
[----:B------:R-:W-:-:S02]  /*14150*/  @!P3 IMAD.MOV R212, RZ, RZ, -R212 ;  /* 0x000000ffffd4b224 */ /* 0x000fc400078e0ad4 */
[----:B------:R-:W4:Y:S01]  /*14160*/  LDL.LU R219, [R1+0x2f0] ;  /* 0x0002f00001db7983 */ /* 0x000f220000300800 */
[----:B------:R-:W-:Y:S02]  /*14170*/  @!P6 IADD3 R225, R225, -R251, RZ ;  /* 0x800000fbe1e1e210 */ /* 0x000fe40007ffe0ff */
[----:B------:R-:W-:Y:S02]  /*14180*/  ISETP.GE.AND P1, PT, R220, RZ, PT ;  /* 0x000000ffdc00720c */ /* 0x000fe40003f26270 */
        /* <DEDUP_REMOVED lines=8> */
[----:B------:R-:W5:Y:S03]  /*14210*/  LDL R228, [R1+0x5b50] ;  /* 0x005b500001e47983 */ /* 0x000f660000100800 */
[----:B------:R-:W-:Y:S01]  /*14220*/  @!P4 IADD3 R213, -R213, RZ, RZ ;  /* 0x000000ffd5d5c210 */ /* 0x000fe20007ffe1ff */
[----:B------:R-:W-:-:S02]  /*14230*/  IMAD.MOV.U32 R212, RZ, RZ, R229 ;  /* 0x000000ffffd47224 */ /* 0x000fc400078e00e5 */
        /* <DEDUP_REMOVED lines=19> */
[----:B------:R-:W-:Y:S02]  /*14370*/  @!P4 IADD3 R223, R223, -R251, RZ ;  /* 0x800000fbdfdfc210 */ /* 0x000fe40007ffe0ff */
[----:B------:R-:W-:Y:S01]  /*14380*/  IABS R211, R211 ;  /* 0x000000d300d37213 */ /* 0x000fe20000000000 */
[----:B------:R-:W-:-:S04]  /*14390*/  @!P1 IMAD.IADD R225, R225, 0x1, -R251 ;  /* 0x00000001e1e19824 */ /* 0x000fc800078e0afb */
[--C-:B------:R-:W-:Y:S02]  /*143a0*/  @!P0 IMAD.IADD R231, R231, 0x1, -R251.reuse ;  /* 0x00000001e7e78824 */ /* 0x100fe400078e0afb */
[----:B------:R-:W-:Y:S01]  /*143b0*/  @!P6 IMAD.MOV R212, RZ, RZ, -R212 ;  /* 0x000000ffffd4e224 */ /* 0x000fe200078e0ad4 */
[----:B------:R1:W-:Y:S01]  /*143c0*/  STL [R1+0x198], R213 ;  /* 0x000198d501007387 */ /* 0x0003e20000100800 */
[----:B------:R-:W-:Y:S02]  /*143d0*/  @!P5 IMAD.IADD R234, R234, 0x1, -R251 ;  /* 0x00000001eaead824 */ /* 0x000fe400078e0afb */
[----:B------:R-:W-:Y:S01]  /*143e0*/  IMAD.MOV.U32 R215, RZ, RZ, R231 ;  /* 0x000000ffffd77224 */ /* 0x000fe200078e00e7 */
        /* <DEDUP_REMOVED lines=10> */
[----:B------:R-:W-:-:S04]  /*14490*/  @!P3 IMAD.IADD R217, R217, 0x1, -R251 ;  /* 0x00000001d9d9b824 */ /* 0x000fc800078e0afb */
[----:B------:R-:W-:Y:S02]  /*144a0*/  @!P4 IMAD.IADD R219, R219, 0x1, -R251 ;  /* 0x00000001dbdbc824 */ /* 0x000fe400078e0afb */
[----:B------:R-:W-:Y:S01]  /*144b0*/  @!P0 IMAD.MOV R215, RZ, RZ, -R215 ;  /* 0x000000ffffd78224 */ /* 0x000fe200078e0ad7 */
[----:B------:R-:W-:Y:S02]  /*144c0*/  ISETP.GE.AND P5, PT, R226, RZ, PT ;  /* 0x000000ffe200720c */ /* 0x000fe40003fa6270 */
[----:B------:R-:W2:Y:S01]  /*144d0*/  LDL.LU R226, [R1+0x2e0] ;  /* 0x0002e00001e27983 */ /* 0x000ea20000300800 */
[----:B------:R-:W-:Y:S01]  /*144e0*/  @!P2 IADD3 R220, R220, -R251, RZ ;  /* 0x800000fbdcdca210 */ /* 0x000fe20007ffe0ff */
[----:B------:R-:W-:Y:S01]  /*144f0*/  @!P1 IMAD.IADD R221, R221, 0x1, -R251 ;  /* 0x00000001dddd9824 */ /* 0x000fe200078e0afb */
[----:B------:R-:W-:Y:S02]  /*14500*/  ISETP.GE.AND P3, PT, R228, RZ, PT ;  /* 0x000000ffe400720c */ /* 0x000fe40003f66270 */
[----:B------:R-:W3:Y:S01]  /*14510*/  LDL.LU R228, [R1+0x2dc] ;  /* 0x0002dc0001e47983 */ /* 0x000ee20000300800 */
[----:B------:R-:W-:-:S03]  /*14520*/  ISETP.GE.AND P4, PT, R229, RZ, PT ;  /* 0x000000ffe500720c */ /* 0x000fc60003f86270 */
[----:B------:R-:W4:Y:S02]  /*14530*/  LDL.LU R229, [R1+0x2d8] ;  /* 0x0002d80001e57983 */ /* 0x000f240000300800 */
[----:B------:R-:W-:Y:S02]  /*14540*/  @!P5 IADD3 R211, -R211, RZ, RZ ;  /* 0x000000ffd3d3d210 */ /* 0x000fe40007ffe1ff */
        /* <DEDUP_REMOVED lines=47> */
[C---:B----4-:R-:W-:Y:S01]  /*14840*/  ISETP.GT.U32.AND P5, PT, R251.reuse, R229, PT ;  /* 0x000000e5fb00720c */ /* 0x050fe20003fa4070 */
        /* <DEDUP_REMOVED lines=18> */
[----:B------:R1:W-:Y:S01]  /*14970*/  STL [R1+0x17c], R211 ;  /* 0x00017cd301007387 */ /* 0x0003e20000100800 */
[----:B------:R-:W-:-:S03]  /*14980*/  ISETP.GE.AND P4, PT, R215, RZ, PT ;  /* 0x000000ffd700720c */ /* 0x000fc60003f86270 */
[----:B------:R-:W5:Y:S01]  /*14990*/  LDL R215, [R1+0x5b80] ;  /* 0x005b800001d77983 */ /* 0x000f620000100800 */
[----:B-1----:R-:W-:-:S03]  /*149a0*/  MOV R211, R219 ;  /* 0x000000db00d37202 */ /* 0x002fc60000000f00 */
        /* <DEDUP_REMOVED lines=11> */
[----:B-1----:R-:W-:Y:S02]  /*14a60*/  MOV R212, R227 ;  /* 0x000000e300d47202 */ /* 0x002fe40000000f00 */
        /* <DEDUP_REMOVED lines=9> */
[----:B------:R-:W-:Y:S02]  /*14b00*/  @!P1 IMAD.IADD R228, R228, 0x1, -R251 ;  /* 0x00000001e4e49824 */ /* 0x000fe400078e0afb */
[----:B------:R-:W-:Y:S02]  /*14b10*/  @!P3 IMAD.MOV R211, RZ, RZ, -R211 ;  /* 0x000000ffffd3b224 */ /* 0x000fe400078e0ad3 */
[----:B------:R-:W-:-:S04]  /*14b20*/  @!P0 IMAD.IADD R229, R229, 0x1, -R251 ;  /* 0x00000001e5e58824 */ /* 0x000fc800078e0afb */
[-C--:B------:R-:W-:Y:S02]  /*14b30*/  @!P2 IADD3 R226, R226, -R251.reuse, RZ ;  /* 0x800000fbe2e2a210 */ /* 0x080fe40007ffe0ff */
[----:B------:R-:W-:Y:S01]  /*14b40*/  @!P5 IMAD.IADD R231, R231, 0x1, -R251 ;  /* 0x00000001e7e7d824 */ /* 0x000fe200078e0afb */
[----:B------:R1:W-:Y:S01]  /*14b50*/  STL [R1+0x170], R211 ;  /* 0x000170d301007387 */ /* 0x0003e20000100800 */
[----:B------:R-:W-:Y:S01]  /*14b60*/  @!P6 IADD3 R230, R230, -R251, RZ ;  /* 0x800000fbe6e6e210 */ /* 0x000fe20007ffe0ff */
[----:B------:R-:W-:Y:S01]  /*14b70*/  IMAD.MOV.U32 R213, RZ, RZ, R226 ;  /* 0x000000ffffd57224 */ /* 0x000fe200078e00e2 */
[----:B-1----:R-:W-:-:S05]  /*14b80*/  IADD3 R211, R11, 0x1f0, RZ ;  /* 0x000001f00bd37810 */ /* 0x002fca0007ffe0ff */
[----:B------:R-:W-:Y:S04]  /*14b90*/  STL [R1+0x5ed0], R211 ;  /* 0x005ed0d301007387 */ /* 0x000fe80000100800 */
[----:B------:R1:W-:Y:S01]  /*14ba0*/  STL [R1+0x16c], R212 ;  /* 0x00016cd401007387 */ /* 0x0003e20000100800 */
[----:B------:R-:W-:Y:S01]  /*14bb0*/  ISETP.GT.U32.AND P3, PT, R251, R222, PT ;  /* 0x000000defb00720c */ /* 0x000fe20003f64070 */
[----:B-1----:R-:W-:-:S12]  /*14bc0*/  IMAD.MOV.U32 R212, RZ, RZ, R228 ;  /* 0x000000ffffd47224 */ /* 0x002fd800078e00e4 */
        /* <DEDUP_REMOVED lines=8> */
[----:B------:R-:W-:Y:S01]  /*14c50*/  @!P1 IMAD.IADD R218, R218, 0x1, -R251 ;  /* 0x00000001dada9824 */ /* 0x000fe200078e0afb */
[----:B------:R-:W-:Y:S02]  /*14c60*/  ISETP.GE.AND P5, PT, R215, RZ, PT ;  /* 0x000000ffd700720c */ /* 0x000fe40003fa6270 */
[----:B------:R-:W-:Y:S02]  /*14c70*/  ISETP.GE.AND P4, PT, R217, RZ, PT ;  /* 0x000000ffd900720c */ /* 0x000fe40003f86270 */
[----:B------:R-:W2:Y:S01]  /*14c80*/  LDL.LU R217, [R1+0x33c] ;  /* 0x00033c0001d97983 */ /* 0x000ea20000300800 */
[----:B------:R-:W-:-:S08]  /*14c90*/  ISETP.GE.AND P2, PT, R219, RZ, PT ;  /* 0x000000ffdb00720c */ /* 0x000fd00003f46270 */
[----:B------:R-:W-:Y:S01]  /*14ca0*/  @!P5 IMAD.MOV R213, RZ, RZ, -R213 ;  /* 0x000000ffffd5d224 */ /* 0x000fe200078e0ad5 */
[----:B------:R-:W3:Y:S01]  /*14cb0*/  LDL.LU R219, [R1+0x338] ;  /* 0x0003380001db7983 */ /* 0x000ee20000300800 */
[----:B------:R-:W-:-:S03]  /*14cc0*/  @!P0 IADD3 R223, R223, -R251, RZ ;  /* 0x800000fbdfdf8210 */ /* 0x000fc60007ffe0ff */
[----:B------:R-:W4:Y:S01]  /*14cd0*/  LDL R215, [R1+0x5b94] ;  /* 0x005b940001d77983 */ /* 0x000f220000100800 */
[----:B------:R-:W-:Y:S01]  /*14ce0*/  ISETP.GE.AND P1, PT, R220, RZ, PT ;  /* 0x000000ffdc00720c */ /* 0x000fe20003f26270 */
[----:B------:R-:W-:Y:S02]  /*14cf0*/  @!P4 IMAD.MOV R212, RZ, RZ, -R212 ;  /* 0x000000ffffd4c224 */ /* 0x000fe400078e0ad4 */
[----:B------:R-:W5:Y:S01]  /*14d00*/  LDL.LU R220, [R1+0x334] ;  /* 0x0003340001dc7983 */ /* 0x000f620000300800 */
[----:B------:R-:W-:Y:S01]  /*14d10*/  @!P6 IMAD.IADD R225, R225, 0x1, -R251 ;  /* 0x00000001e1e1e824 */ /* 0x000fe200078e0afb */
[----:B------:R-:W-:Y:S02]  /*14d20*/  ISETP.GE.AND P0, PT, R221, RZ, PT ;  /* 0x000000ffdd00720c */ /* 0x000fe40003f06270 */
[----:B------:R-:W2:Y:S04]  /*14d30*/  LDL.LU R221, [R1+0x330] ;  /* 0x0003300001dd7983 */ /* 0x000ea80000300800 */
[----:B------:R-:W2:Y:S04]  /*14d40*/  LDL.LU R226, [R1+0x32c] ;  /* 0x00032c0001e27983 */ /* 0x000ea80000300800 */
[----:B------:R-:W2:Y:S04]  /*14d50*/  LDL.LU R228, [R1+0x328] ;  /* 0x0003280001e47983 */ /* 0x000ea80000300800 */
[----:B------:R1:W-:Y:S01]  /*14d60*/  STL [R1+0x168], R213 ;  /* 0x000168d501007387 */ /* 0x0003e20000100800 */
[----:B------:R-:W-:-:S03]  /*14d70*/  ISETP.GE.AND P6, PT, R227, RZ, PT ;  /* 0x000000ffe300720c */ /* 0x000fc60003fc6270 */
[----:B------:R-:W2:Y:S04]  /*14d80*/  LDL R227, [R1+0x5b9c] ;  /* 0x005b9c0001e37983 */ /* 0x000ea80000100800 */
[----:B------:R1:W-:Y:S02]  /*14d90*/  STL [R1+0x164], R212 ;  /* 0x000164d401007387 */ /* 0x0003e40000100800 */
[----:B-1----:R-:W-:Y:S02]  /*14da0*/  MOV R213, R229 ;  /* 0x000000e500d57202 */ /* 0x002fe40000000f00 */
[----:B------:R-:W2:Y:S02]  /*14db0*/  LDL R229, [R1+0x5bac] ;  /* 0x005bac0001e57983 */ /* 0x000ea40000100800 */
[----:B------:R-:W-:Y:S01]  /*14dc0*/  @!P2 IADD3 R213, -R213, RZ, RZ ;  /* 0x000000ffd5d5a210 */ /* 0x000fe20007ffe1ff */
[----:B------:R-:W-:-:S02]  /*14dd0*/  IMAD.MOV.U32 R212, RZ, RZ, R230 ;  /* 0x000000ffffd47224 */ /* 0x000fc400078e00e6 */
[----:B------:R-:W2:Y:S02]  /*14de0*/  LDL R230, [R1+0x5bb0] ;  /* 0x005bb00001e67983 */ /* 0x000ea40000100800 */
[----:B------:R-:W-:Y:S02]  /*14df0*/  @!P1 IMAD.MOV R212, RZ, RZ, -R212 ;  /* 0x000000ffffd49224 */ /* 0x000fe400078e0ad4 */
[----:B------:R1:W-:Y:S04]  /*14e00*/  STL [R1+0x160], R213 ;  /* 0x000160d501007387 */ /* 0x0003e80000100800 */
[----:B------:R1:W-:Y:S02]  /*14e10*/  STL [R1+0x15c], R212 ;  /* 0x00015cd401007387 */ /* 0x0003e40000100800 */
[----:B-1----:R-:W-:-:S02]  /*14e20*/  IMAD.MOV.U32 R213, RZ, RZ, R222 ;  /* 0x000000ffffd57224 */ /* 0x002fc400078e00de */
[----:B------:R-:W2:Y:S01]  /*14e30*/  LDL R222, [R1+0x5ba8] ;  /* 0x005ba80001de7983 */ /* 0x000ea20000100800 */
[----:B------:R-:W-:-:S03]  /*14e40*/  MOV R212, R231 ;  /* 0x000000e700d47202 */ /* 0x000fc60000000f00 */
[----:B------:R-:W2:Y:S01]  /*14e50*/  LDL R231, [R1+0x5ba0] ;  /* 0x005ba00001e77983 */ /* 0x000ea20000100800 */
        /* <DEDUP_REMOVED lines=9> */
[--C-:B------:R-:W-:Y:S01]  /*14ef0*/  @!P4 IMAD.IADD R216, R216, 0x1, -R251.reuse ;  /* 0x00000001d8d8c824 */ /* 0x100fe200078e0afb */
[----:B------:R-:W-:Y:S01]  /*14f00*/  @!P1 IADD3 R223, R223, -R251, RZ ;  /* 0x800000fbdfdf9210 */ /* 0x000fe20007ffe0ff */
[--C-:B------:R-:W-:Y:S01]  /*14f10*/  @!P2 IMAD.IADD R218, R218, 0x1, -R251.reuse ;  /* 0x00000001dadaa824 */ /* 0x100fe200078e0afb */
[----:B------:R-:W-:Y:S01]  /*14f20*/  IABS R211, R211 ;  /* 0x000000d300d37213 */ /* 0x000fe20000000000 */
[----:B------:R-:W-:Y:S02]  /*14f30*/  @!P0 IMAD.IADD R225, R225, 0x1, -R251 ;  /* 0x00000001e1e18824 */ /* 0x000fe400078e0afb */
[----:B------:R-:W-:-:S04]  /*14f40*/  @!P6 IMAD.MOV R212, RZ, RZ, -R212 ;  /* 0x000000ffffd4e224 */ /* 0x000fc800078e0ad4 */
[----:B------:R-:W-:Y:S01]  /*14f50*/  @!P3 IADD3 R224, R224, -R251, RZ ;  /* 0x800000fbe0e0b210 */ /* 0x000fe20007ffe0ff */
[----:B------:R1:W-:Y:S01]  /*14f60*/  STL [R1+0x10], R213 ;  /* 0x000010d501007387 */ /* 0x0003e20000100800 */
[----:B------:R-:W-:Y:S02]  /*14f70*/  @!P5 IMAD.IADD R233, R233, 0x1, -R251 ;  /* 0x00000001e9e9d824 */ /* 0x000fe400078e0afb */
[----:B------:R-:W-:Y:S01]  /*14f80*/  MOV R214, R224 ;  /* 0x000000e000d67202 */ /* 0x000fe20000000f00 */
[----:B------:R1:W-:Y:S02]  /*14f90*/  STL [R1+0x158], R212 ;  /* 0x000158d401007387 */ /* 0x0003e40000100800 */
[----:B-1----:R-:W-:-:S04]  /*14fa0*/  IMAD.MOV.U32 R213, RZ, RZ, R211 ;  /* 0x000000ffffd57224 */ /* 0x002fc800078e00d3 */
[----:B------:R-:W-:-:S04]  /*14fb0*/  IMAD.HI.U32 R211, R252, R213, RZ ;  /* 0x000000d5fcd37227 */ /* 0x000fc800078e00ff */
[----:B------:R-:W-:Y:S01]  /*14fc0*/  IMAD.MOV R212, RZ, RZ, -R211 ;  /* 0x000000ffffd47224 */ /* 0x000fe200078e0ad3 */
[----:B------:R-:W-:Y:S01]  /*14fd0*/  MOV R211, R216 ;  /* 0x000000d800d37202 */ /* 0x000fe20000000f00 */
[----:B------:R-:W-:Y:S01]  /*14fe0*/  IMAD.MOV.U32 R216, RZ, RZ, R218 ;  /* 0x000000ffffd87224 */ /* 0x000fe200078e00da */
[----:B------:R-:W-:Y:S02]  /*14ff0*/  MOV R218, R225 ;  /* 0x000000e100da7202 */ /* 0x000fe40000000f00 */
[----:B---3--:R-:W-:Y:S02]  /*15000*/  ISETP.GT.U32.AND P4, PT, R251, R219, PT ;  /* 0x000000dbfb00720c */ /* 0x008fe40003f84070 */
[----:B----4-:R-:W-:Y:S02]  /*15010*/  ISETP.GE.AND P3, PT, R215, RZ, PT ;  /* 0x000000ffd700720c */ /* 0x010fe40003f66270 */
[C---:B-----5:R-:W-:Y:S02]  /*15020*/  ISETP.GT.U32.AND P2, PT, R251.reuse, R220, PT ;  /* 0x000000dcfb00720c */ /* 0x060fe40003f44070 */
[----:B--2---:R-:W-:-:S02]  /*15030*/  ISETP.GT.U32.AND P1, PT, R251, R221, PT ;  /* 0x000000ddfb00720c */ /* 0x004fc40003f24070 */
[----:B------:R-:W-:-:S05]  /*15040*/  ISETP.GT.U32.AND P0, PT, R251, R226, PT ;  /* 0x000000e2fb00720c */ /* 0x000fca0003f04070 */
[----:B------:R-:W-:-:S04]  /*15050*/  @!P4 IMAD.IADD R219, R219, 0x1, -R251 ;  /* 0x00000001dbdbc824 */ /* 0x000fc800078e0afb */
[----:B------:R-:W-:Y:S01]  /*15060*/  @!P2 IADD3 R220, R220, -R251, RZ ;  /* 0x800000fbdcdca210 */ /* 0x000fe20007ffe0ff */
[----:B------:R-:W-:Y:S01]  /*15070*/  @!P3 IMAD.MOV R214, RZ, RZ, -R214 ;  /* 0x000000ffffd6b224 */ /* 0x000fe200078e0ad6 */
[----:B------:R-:W-:Y:S02]  /*15080*/  ISETP.GE.AND P5, PT, R227, RZ, PT ;  /* 0x000000ffe300720c */ /* 0x000fe40003fa6270 */
[----:B------:R-:W2:Y:S01]  /*15090*/  LDL.LU R227, [R1+0x324] ;  /* 0x0003240001e37983 */ /* 0x000ea20000300800 */
[--C-:B------:R-:W-:Y:S02]  /*150a0*/  @!P1 IMAD.IADD R221, R221, 0x1, -R251.reuse ;  /* 0x00000001dddd9824 */ /* 0x100fe400078e0afb */
[----:B------:R-:W-:Y:S01]  /*150b0*/  @!P0 IMAD.IADD R226, R226, 0x1, -R251 ;  /* 0x00000001e2e28824 */ /* 0x000fe200078e0afb */
[----:B------:R-:W-:Y:S02]  /*150c0*/  ISETP.GE.AND P4, PT, R229, RZ, PT ;  /* 0x000000ffe500720c */ /* 0x000fe40003f86270 */
[----:B------:R-:W3:Y:S01]  /*150d0*/  LDL.LU R229, [R1+0x320] ;  /* 0x0003200001e57983 */ /* 0x000ee20000300800 */
[----:B------:R-:W-:-:S04]  /*150e0*/  ISETP.GE.AND P2, PT, R230, RZ, PT ;  /* 0x000000ffe600720c */ /* 0x000fc80003f46270 */
[----:B------:R-:W-:Y:S02]  /*150f0*/  @!P5 IADD3 R211, -R211, RZ, RZ ;  /* 0x000000ffd3d3d210 */ /* 0x000fe40007ffe1ff */
[----:B------:R-:W-:Y:S02]  /*15100*/  ISETP.GE.AND P0, PT, R222, RZ, PT ;  /* 0x000000ffde00720c */ /* 0x000fe40003f06270 */
[----:B------:R-:W-:Y:S02]  /*15110*/  ISETP.GE.AND P1, PT, R231, RZ, PT ;  /* 0x000000ffe700720c */ /* 0x000fe40003f26270 */
[----:B------:R-:W4:Y:S04]  /*15120*/  LDL.LU R231, [R1+0x31c] ;  /* 0x00031c0001e77983 */ /* 0x000f280000300800 */
[----:B------:R-:W5:Y:S04]  /*15130*/  LDL.LU R230, [R1+0x318] ;  /* 0x0003180001e67983 */ /* 0x000f680000300800 */
[----:B------:R-:W5:Y:S04]  /*15140*/  LDL.LU R222, [R1+0x314] ;  /* 0x0003140001de7983 */ /* 0x000f680000300800 */
[----:B------:R-:W5:Y:S04]  /*15150*/  LDL.LU R224, [R1+0x310] ;  /* 0x0003100001e07983 */ /* 0x000f680000300800 */
[----:B------:R1:W-:Y:S04]  /*15160*/  STL [R1+0x154], R214 ;  /* 0x000154d601007387 */ /* 0x0003e80000100800 */
[----:B------:R-:W5:Y:S04]  /*15170*/  LDL R215, [R1+0x5bc0] ;  /* 0x005bc00001d77983 */ /* 0x000f680000100800 */
[----:B-1----:R-:W5:Y:S04]  /*15180*/  LDL R214, [R1+0x5bb8] ;  /* 0x005bb80001d67983 */ /* 0x002f680000100800 */
[----:B------:R1:W-:Y:S01]  /*15190*/  STL [R1+0x150], R211 ;  /* 0x000150d301007387 */ /* 0x0003e20000100800 */
[----:B------:R-:W-:Y:S01]  /*151a0*/  @!P4 IMAD.MOV R216, RZ, RZ, -R216 ;  /* 0x000000ffffd8c224 */ /* 0x000fe200078e0ad8 */
[----:B------:R-:W-:-:S02]  /*151b0*/  @!P1 IADD3 R218, -R218, RZ, RZ ;  /* 0x000000ffdada9210 */ /* 0x000fc40007ffe1ff */
[----:B------:R-:W5:Y:S01]  /*151c0*/  LDL R225, [R1+0x5bb4] ;  /* 0x005bb40001e17983 */ /* 0x000f620000100800 */
[----:B-1----:R-:W-:-:S03]  /*151d0*/  IMAD.MOV.U32 R211, RZ, RZ, R223 ;  /* 0x000000ffffd37224 */ /* 0x002fc600078e00df */
[----:B------:R-:W5:Y:S01]  /*151e0*/  LDL R223, [R1+0x5bbc] ;  /* 0x005bbc0001df7983 */ /* 0x000f620000100800 */
[----:B------:R-:W-:-:S03]  /*151f0*/  @!P2 IMAD.MOV R211, RZ, RZ, -R211 ;  /* 0x000000ffffd3a224 */ /* 0x000fc600078e0ad3 */
[----:B------:R1:W-:Y:S04]  /*15200*/  STL [R1+0x14c], R216 ;  /* 0x00014cd801007387 */ /* 0x0003e80000100800 */
[----:B-1----:R-:W5:Y:S04]  /*15210*/  LDL R216, [R1+0x5bc4] ;  /* 0x005bc40001d87983 */ /* 0x002f680000100800 */
        /* <DEDUP_REMOVED lines=9> */
[----:B------:R-:W-:-:S07]  /*152b0*/  ISETP.GT.U32.AND P4, PT, R251, R220, PT ;  /* 0x000000dcfb00720c */ /* 0x000fce0003f84070 */
[----:B------:R-:W-:Y:S02]  /*152c0*/  @!P6 IMAD.IADD R228, R228, 0x1, -R251 ;  /* 0x00000001e4e4e824 */ /* 0x000fe400078e0afb */
[----:B------:R-:W-:-:S03]  /*152d0*/  @!P0 IMAD.MOV R211, RZ, RZ, -R211 ;  /* 0x000000ffffd38224 */ /* 0x000fc600078e0ad3 */
[C---:B------:R-:W-:Y:S02]  /*152e0*/  ISETP.GT.U32.AND P6, PT, R251.reuse, R228, PT ;  /* 0x000000e4fb00720c */ /* 0x040fe40003fc4070 */
[----:B------:R-:W-:Y:S01]  /*152f0*/  ISETP.GT.U32.AND P2, PT, R251, R221, PT ;  /* 0x000000ddfb00720c */ /* 0x000fe20003f44070 */
[--C-:B------:R-:W-:Y:S01]  /*15300*/  @!P3 IMAD.IADD R217, R217, 0x1, -R251.reuse ;  /* 0x00000001d9d9b824 */ /* 0x100fe200078e0afb */
[----:B------:R-:W-:Y:S01]  /*15310*/  @!P5 IADD3 R219, R219, -R251, RZ ;  /* 0x800000fbdbdbd210 */ /* 0x000fe20007ffe0ff */
[----:B------:R-:W-:-:S08]  /*15320*/  @!P4 IMAD.IADD R220, R220, 0x1, -R251 ;  /* 0x00000001dcdcc824 */ /* 0x000fd000078e0afb */
[--C-:B------:R-:W-:Y:S02]  /*15330*/  @!P6 IMAD.IADD R228, R228, 0x1, -R251.reuse ;  /* 0x00000001e4e4e824 */ /* 0x100fe400078e0afb */
[----:B------:R-:W-:Y:S01]  /*15340*/  @!P2 IMAD.IADD R221, R221, 0x1, -R251 ;  /* 0x00000001dddda824 */ /* 0x000fe200078e0afb */
[----:B------:R1:W-:Y:S01]  /*15350*/  STL [R1+0x140], R211 ;  /* 0x000140d301007387 */ /* 0x0003e20000100800 */
[C---:B------:R-:W-:Y:S01]  /*15360*/  IMAD R233, R251.reuse, R212, R213 ;  /* 0x000000d4fbe97224 */ /* 0x040fe200078e02d5 */
[----:B------:R-:W-:Y:S02]  /*15370*/  ISETP.GT.U32.AND P1, PT, R251, R226, PT ;  /* 0x000000e2fb00720c */ /* 0x000fe40003f24070 */
[----:B------:R-:W-:Y:S01]  /*15380*/  MOV R212, R219 ;  /* 0x000000db00d47202 */ /* 0x000fe20000000f00 */
[----:B-1----:R-:W-:-:S10]  /*15390*/  IMAD.MOV.U32 R211, RZ, RZ, R217 ;  /* 0x000000ffffd37224 */ /* 0x002fd400078e00d9 */
[----:B------:R-:W-:Y:S02]  /*153a0*/  @!P1 IADD3 R226, R226, -R251, RZ ;  /* 0x800000fbe2e29210 */ /* 0x000fe40007ffe0ff */
[C---:B--2---:R-:W-:Y:S02]  /*153b0*/  ISETP.GT.U32.AND P0, PT, R251.reuse, R227, PT ;  /* 0x000000e3fb00720c */ /* 0x044fe40003f04070 */
[----:B---3--:R-:W-:-:S11]  /*153c0*/  ISETP.GT.U32.AND P3, PT, R251, R229, PT ;  /* 0x000000e5fb00720c */ /* 0x008fd60003f64070 */
[----:B------:R-:W-:Y:S02]  /*153d0*/  @!P0 IMAD.IADD R227, R227, 0x1, -R251 ;  /* 0x00000001e3e38824 */ /* 0x000fe400078e0afb */
[----:B------:R-:W-:Y:S02]  /*153e0*/  @!P3 IADD3 R229, R229, -R251, RZ ;  /* 0x800000fbe5e5b210 */ /* 0x000fe40007ffe0ff */
[C---:B----4-:R-:W-:Y:S02]  /*153f0*/  ISETP.GT.U32.AND P5, PT, R251.reuse, R231, PT ;  /* 0x000000e7fb00720c */ /* 0x050fe40003fa4070 */
[C---:B-----5:R-:W-:Y:S02]  /*15400*/  ISETP.GT.U32.AND P4, PT, R251.reuse, R230, PT ;  /* 0x000000e6fb00720c */ /* 0x060fe40003f84070 */
[----:B------:R-:W-:Y:S02]  /*15410*/  ISETP.GT.U32.AND P2, PT, R251, R222, PT ;  /* 0x000000defb00720c */ /* 0x000fe40003f44070 */
[----:B------:R-:W-:-:S02]  /*15420*/  ISETP.GE.AND P0, PT, R215, RZ, PT ;  /* 0x000000ffd700720c */ /* 0x000fc40003f06270 */
[----:B------:R-:W-:-:S05]  /*15430*/  ISETP.GE.AND P6, PT, R214, RZ, PT ;  /* 0x000000ffd600720c */ /* 0x000fca0003fc6270 */
[--C-:B------:R-:W-:Y:S02]  /*15440*/  @!P5 IMAD.IADD R231, R231, 0x1, -R251.reuse ;  /* 0x00000001e7e7d824 */ /* 0x100fe400078e0afb */
[----:B------:R-:W-:Y:S02]  /*15450*/  @!P4 IMAD.IADD R230, R230, 0x1, -R251 ;  /* 0x00000001e6e6c824 */ /* 0x000fe400078e0afb */
[----:B------:R-:W-:Y:S02]  /*15460*/  @!P2 IADD3 R222, R222, -R251, RZ ;  /* 0x800000fbdedea210 */ /* 0x000fe40007ffe0ff */
[----:B------:R-:W-:Y:S02]  /*15470*/  ISETP.GE.AND P5, PT, R225, RZ, PT ;  /* 0x000000ffe100720c */ /* 0x000fe40003fa6270 */
[----:B------:R-:W-:Y:S02]  /*15480*/  ISETP.GE.AND P3, PT, R223, RZ, PT ;  /* 0x000000ffdf00720c */ /* 0x000fe40003f66270 */
[----:B------:R-:W2:Y:S01]  /*15490*/  LDL.LU R223, [R1+0x30c] ;  /* 0x00030c0001df7983 */ /* 0x000ea20000300800 */
[----:B------:R-:W-:Y:S01]  /*154a0*/  @!P6 IMAD.MOV R211, RZ, RZ, -R211 ;  /* 0x000000ffffd3e224 */ /* 0x000fe200078e0ad3 */
[----:B------:R-:W-:-:S02]  /*154b0*/  @!P0 IADD3 R212, -R212, RZ, RZ ;  /* 0x000000ffd4d48210 */ /* 0x000fc40007ffe1ff */
[----:B------:R-:W3:Y:S04]  /*154c0*/  LDL.LU R214, [R1+0x308] ;  /* 0x0003080001d67983 */ /* 0x000ee80000300800 */
[----:B------:R-:W4:Y:S04]  /*154d0*/  LDL.LU R215, [R1+0x304] ;  /* 0x0003040001d77983 */ /* 0x000f280000300800 */
[----:B------:R-:W5:Y:S01]  /*154e0*/  LDL.LU R225, [R1+0x300] ;  /* 0x0003000001e17983 */ /* 0x000f620000300800 */
[----:B------:R-:W-:-:S03]  /*154f0*/  ISETP.GE.AND P4, PT, R216, RZ, PT ;  /* 0x000000ffd800720c */ /* 0x000fc60003f86270 */
[----:B------:R-:W5:Y:S04]  /*15500*/  LDL.LU R216, [R1+0x2fc] ;  /* 0x0002fc0001d87983 */ /* 0x000f680000300800 */
[----:B------:R1:W-:Y:S01]  /*15510*/  STL [R1+0x8], R211 ;  /* 0x000008d301007387 */ /* 0x0003e20000100800 */
[----:B------:R-:W-:Y:S01]  /*15520*/  ISETP.GE.AND P2, PT, R218, RZ, PT ;  /* 0x000000ffda00720c */ /* 0x000fe20003f46270 */
[----:B-1----:R-:W-:Y:S02]  /*15530*/  IMAD.MOV.U32 R211, RZ, RZ, R220 ;  /* 0x000000ffffd37224 */ /* 0x002fe400078e00dc */
[----:B------:R-:W5:Y:S04]  /*15540*/  LDL R218, [R1+0x5bc8] ;  /* 0x005bc80001da7983 */ /* 0x000f680000100800 */
[----:B------:R1:W-:Y:S01]  /*15550*/  STL [R1+0x13c], R212 ;  /* 0x00013cd401007387 */ /* 0x0003e20000100800 */
[----:B------:R-:W-:-:S03]  /*15560*/  @!P3 IMAD.MOV R211, RZ, RZ, -R211 ;  /* 0x000000ffffd3b224 */ /* 0x000fc600078e0ad3 */
[----:B------:R-:W5:Y:S04]  /*15570*/  LDL R219, [R1+0x5bd4] ;  /* 0x005bd40001db7983 */ /* 0x000f680000100800 */
[----:B------:R-:W5:Y:S01]  /*15580*/  LDL R220, [R1+0x5bd0] ;  /* 0x005bd00001dc7983 */ /* 0x000f620000100800 */
[----:B-1----:R-:W-:-:S03]  /*15590*/  IMAD.MOV.U32 R212, RZ, RZ, R221 ;  /* 0x000000ffffd47224 */ /* 0x002fc600078e00dd */
[----:B------:R1:W-:Y:S01]  /*155a0*/  STL [R1+0x138], R211 ;  /* 0x000138d301007387 */ /* 0x0003e20000100800 */
[----:B------:R-:W-:-:S03]  /*155b0*/  @!P5 IMAD.MOV R212, RZ, RZ, -R212 ;  /* 0x000000ffffd4d224 */ /* 0x000fc600078e0ad4 */
[----:B------:R-:W5:Y:S01]  /*155c0*/  LDL R221, [R1+0x5bdc] ;  /* 0x005bdc0001dd7983 */ /* 0x000f620000100800 */
[----:B-1----:R-:W-:-:S03]  /*155d0*/  MOV R211, R226 ;  /* 0x000000e200d37202 */ /* 0x002fc60000000f00 */
        /* <DEDUP_REMOVED lines=12> */
[--C-:B------:R-:W-:Y:S01]  /*156a0*/  @!P3 IMAD.IADD R231, R231, 0x1, -R251.reuse ;  /* 0x00000001e7e7b824 */ /* 0x100fe200078e0afb */
[----:B------:R-:W-:Y:S02]  /*156b0*/  @!P0 IADD3 R229, R229, -R251, RZ ;  /* 0x800000fbe5e58210 */ /* 0x000fe40007ffe0ff */
[----:B------:R-:W-:Y:S01]  /*156c0*/  @!P4 IADD3 R211, -R211, RZ, RZ ;  /* 0x000000ffd3d3c210 */ /* 0x000fe20007ffe1ff */
[----:B------:R-:W-:-:S04]  /*156d0*/  @!P6 IMAD.IADD R230, R230, 0x1, -R251 ;  /* 0x00000001e6e6e824 */ /* 0x000fc800078e0afb */
[----:B------:R-:W-:-:S04]  /*156e0*/  @!P1 IMAD.IADD R227, R227, 0x1, -R251 ;  /* 0x00000001e3e39824 */ /* 0x000fc800078e0afb */
[----:B------:R-:W-:Y:S01]  /*156f0*/  @!P5 IMAD.IADD R224, R224, 0x1, -R251 ;  /* 0x00000001e0e0d824 */ /* 0x000fe200078e0afb */
[----:B------:R1:W-:Y:S01]  /*15700*/  STL [R1+0x130], R211 ;  /* 0x000130d301007387 */ /* 0x0003e20000100800 */
[----:B------:R-:W-:Y:S01]  /*15710*/  IMAD.MOV.U32 R213, RZ, RZ, R227 ;  /* 0x000000ffffd57224 */ /* 0x000fe200078e00e3 */
[----:B-1----:R-:W-:-:S05]  /*15720*/  IADD3 R211, R11, 0x1f1, RZ ;  /* 0x000001f10bd37810 */ /* 0x002fca0007ffe0ff */
[----:B------:R-:W-:Y:S01]  /*15730*/  STL [R1+0x5eb8], R211 ;  /* 0x005eb8d301007387 */ /* 0x000fe20000100800 */
[----:B------:R-:W-:-:S03]  /*15740*/  ISETP.GT.U32.AND P4, PT, R251, R222, PT ;  /* 0x000000defb00720c */ /* 0x000fc60003f84070 */
[----:B------:R1:W-:Y:S04]  /*15750*/  STL [R1+0x12c], R212 ;  /* 0x00012cd401007387 */ /* 0x0003e80000100800 */
[----:B------:R-:W5:Y:S01]  /*15760*/  LDL.LU R217, [R1+0x380] ;  /* 0x0003800001d97983 */ /* 0x000f620000300800 */
[----:B-1----:R-:W-:-:S05]  /*15770*/  MOV R212, R229 ;  /* 0x000000e500d47202 */ /* 0x002fca0000000f00 */
[----:B------:R-:W-:Y:S02]  /*15780*/  @!P4 IADD3 R222, R222, -R251, RZ ;  /* 0x800000fbdedec210 */ /* 0x000fe40007ffe0ff */
[C---:B--2---:R-:W-:Y:S02]  /*15790*/  ISETP.GT.U32.AND P2, PT, R251.reuse, R223, PT ;  /* 0x000000dffb00720c */ /* 0x044fe40003f44070 */
[C---:B---3--:R-:W-:Y:S02]  /*157a0*/  ISETP.GT.U32.AND P1, PT, R251.reuse, R214, PT ;  /* 0x000000d6fb00720c */ /* 0x048fe40003f24070 */
[C---:B----4-:R-:W-:Y:S02]  /*157b0*/  ISETP.GT.U32.AND P0, PT, R251.reuse, R215, PT ;  /* 0x000000d7fb00720c */ /* 0x050fe40003f04070 */
[----:B-----5:R-:W-:-:S07]  /*157c0*/  ISETP.GT.U32.AND P3, PT, R251, R225, PT ;  /* 0x000000e1fb00720c */ /* 0x020fce0003f64070 */
[--C-:B------:R-:W-:Y:S01]  /*157d0*/  @!P2 IMAD.IADD R223, R223, 0x1, -R251.reuse ;  /* 0x00000001dfdfa824 */ /* 0x100fe200078e0afb */
[----:B------:R-:W-:Y:S02]  /*157e0*/  ISETP.GT.U32.AND P6, PT, R251, R216, PT ;  /* 0x000000d8fb00720c */ /* 0x000fe40003fc4070 */
[----:B------:R-:W-:Y:S01]  /*157f0*/  @!P1 IADD3 R214, R214, -R251, RZ ;  /* 0x800000fbd6d69210 */ /* 0x000fe20007ffe0ff */
[--C-:B------:R-:W-:Y:S01]  /*15800*/  @!P0 IMAD.IADD R215, R215, 0x1, -R251.reuse ;  /* 0x00000001d7d78824 */ /* 0x100fe200078e0afb */
[----:B------:R-:W-:Y:S02]  /*15810*/  ISETP.GE.AND P5, PT, R218, RZ, PT ;  /* 0x000000ffda00720c */ /* 0x000fe40003fa6270 */
[----:B------:R-:W-:Y:S01]  /*15820*/  ISETP.GE.AND P2, PT, R219, RZ, PT ;  /* 0x000000ffdb00720c */ /* 0x000fe20003f46270 */
[----:B------:R-:W-:Y:S01]  /*15830*/  @!P3 IMAD.IADD R225, R225, 0x1, -R251 ;  /* 0x00000001e1e1b824 */ /* 0x000fe200078e0afb */
[----:B------:R-:W-:-:S09]  /*15840*/  ISETP.GE.AND P1, PT, R220, RZ, PT ;  /* 0x000000ffdc00720c */ /* 0x000fd20003f26270 */
[----:B------:R-:W-:Y:S01]  /*15850*/  @!P5 IMAD.MOV R213, RZ, RZ, -R213 ;  /* 0x000000ffffd5d224 */ /* 0x000fe200078e0ad5 */
[----:B------:R-:W2:Y:S01]  /*15860*/  LDL.LU R220, [R1+0x37c] ;  /* 0x00037c0001dc7983 */ /* 0x000ea20000300800 */
[----:B------:R-:W-:Y:S02]  /*15870*/  @!P6 IADD3 R216, R216, -R251, RZ ;  /* 0x800000fbd8d8e210 */ /* 0x000fe40007ffe0ff */
[----:B------:R-:W-:Y:S02]  /*15880*/  ISETP.GE.AND P0, PT, R221, RZ, PT ;  /* 0x000000ffdd00720c */ /* 0x000fe40003f06270 */
[----:B------:R-:W3:Y:S01]  /*15890*/  LDL R221, [R1+0x5bf4] ;  /* 0x005bf40001dd7983 */ /* 0x000ee20000100800 */
[----:B------:R-:W-:Y:S02]  /*158a0*/  @!P2 IADD3 R212, -R212, RZ, RZ ;  /* 0x000000ffd4d4a210 */ /* 0x000fe40007ffe1ff */
[----:B------:R-:W-:Y:S02]  /*158b0*/  ISETP.GE.AND P3, PT, R226, RZ, PT ;  /* 0x000000ffe200720c */ /* 0x000fe40003f66270 */
[----:B------:R-:W4:Y:S04]  /*158c0*/  LDL.LU R226, [R1+0x378] ;  /* 0x0003780001e27983 */ /* 0x000f280000300800 */
[----:B------:R-:W5:Y:S01]  /*158d0*/  LDL.LU R227, [R1+0x374] ;  /* 0x0003740001e37983 */ /* 0x000f620000300800 */
[----:B------:R-:W-:-:S03]  /*158e0*/  ISETP.GE.AND P6, PT, R228, RZ, PT ;  /* 0x000000ffe400720c */ /* 0x000fc60003fc6270 */
[----:B------:R-:W5:Y:S04]  /*158f0*/  LDL.LU R228, [R1+0x370] ;  /* 0x0003700001e47983 */ /* 0x000f680000300800 */
[----:B------:R-:W5:Y:S04]  /*15900*/  LDL.LU R218, [R1+0x36c] ;  /* 0x00036c0001da7983 */ /* 0x000f680000300800 */
[----:B------:R1:W-:Y:S02]  /*15910*/  STL [R1+0x128], R213 ;  /* 0x000128d501007387 */ /* 0x0003e40000100800 */
[----:B-1----:R-:W-:-:S02]  /*15920*/  IMAD.MOV.U32 R213, RZ, RZ, R231 ;  /* 0x000000ffffd57224 */ /* 0x002fc400078e00e7 */
[----:B------:R-:W5:Y:S04]  /*15930*/  LDL R231, [R1+0x5be8] ;  /* 0x005be80001e77983 */ /* 0x000f680000100800 */
[----:B------:R1:W-:Y:S01]  /*15940*/  STL [R1+0x124], R212 ;  /* 0x000124d401007387 */ /* 0x0003e20000100800 */
[----:B------:R-:W-:-:S03]  /*15950*/  @!P1 IMAD.MOV R213, RZ, RZ, -R213 ;  /* 0x000000ffffd59224 */ /* 0x000fc600078e0ad5 */
[----:B------:R-:W5:Y:S01]  /*15960*/  LDL R229, [R1+0x5be4] ;  /* 0x005be40001e57983 */ /* 0x000f620000100800 */
[----:B-1----:R-:W-:-:S03]  /*15970*/  IMAD.MOV.U32 R212, RZ, RZ, R230 ;  /* 0x000000ffffd47224 */ /* 0x002fc600078e00e6 */
[----:B------:R-:W5:Y:S01]  /*15980*/  LDL R230, [R1+0x5bec] ;  /* 0x005bec0001e67983 */ /* 0x000f620000100800 */
[----:B------:R-:W-:-:S03]  /*15990*/  @!P0 IMAD.MOV R212, RZ, RZ, -R212 ;  /* 0x000000ffffd48224 */ /* 0x000fc600078e0ad4 */
[----:B------:R1:W-:Y:S04]  /*159a0*/  STL [R1+0x120], R213 ;  /* 0x000120d501007387 */ /* 0x0003e80000100800 */
[----:B------:R1:W-:Y:S02]  /*159b0*/  STL [R1+0x11c], R212 ;  /* 0x00011cd401007387 */ /* 0x0003e40000100800 */
[----:B-1----:R-:W-:Y:S02]  /*159c0*/  MOV R213, R222 ;  /* 0x000000de00d57202 */ /* 0x002fe40000000f00 */
        /* <DEDUP_REMOVED lines=9> */
[----:B------:R-:W-:Y:S01]  /*15a60*/  @!P4 IMAD.IADD R232, R232, 0x1, -R251 ;  /* 0x00000001e8e8c824 */ /* 0x000fe200078e0afb */
[----:B------:R-:W-:-:S04]  /*15a70*/  ISETP.GT.U32.AND P4, PT, R251, R223, PT ;  /* 0x000000dffb00720c */ /* 0x000fc80003f84070 */
[----:B------:R-:W-:Y:S02]  /*15a80*/  ISETP.GT.U32.AND P5, PT, R251, R232, PT ;  /* 0x000000e8fb00720c */ /* 0x000fe40003fa4070 */
[-C--:B------:R-:W-:Y:S01]  /*15a90*/  @!P2 IADD3 R214, R214, -R251.reuse, RZ ;  /* 0x800000fbd6d6a210 */ /* 0x080fe20007ffe0ff */
[--C-:B------:R-:W-:Y:S02]  /*15aa0*/  @!P1 IMAD.IADD R215, R215, 0x1, -R251.reuse ;  /* 0x00000001d7d79824 */ /* 0x100fe400078e0afb */
[----:B------:R-:W-:Y:S01]  /*15ab0*/  @!P0 IMAD.IADD R225, R225, 0x1, -R251 ;  /* 0x00000001e1e18824 */ /* 0x000fe200078e0afb */
[----:B------:R-:W-:-:S03]  /*15ac0*/  @!P3 IADD3 R216, R216, -R251, RZ ;  /* 0x800000fbd8d8b210 */ /* 0x000fc60007ffe0ff */
[--C-:B------:R-:W-:Y:S01]  /*15ad0*/  @!P4 IMAD.IADD R223, R223, 0x1, -R251.reuse ;  /* 0x00000001dfdfc824 */ /* 0x100fe200078e0afb */
[----:B------:R-:W-:Y:S01]  /*15ae0*/  IABS R211, R211 ;  /* 0x000000d300d37213 */ /* 0x000fe20000000000 */
[----:B------:R-:W-:Y:S02]  /*15af0*/  @!P6 IMAD.MOV R212, RZ, RZ, -R212 ;  /* 0x000000ffffd4e224 */ /* 0x000fe400078e0ad4 */
[----:B------:R-:W-:Y:S01]  /*15b00*/  @!P5 IMAD.IADD R232, R232, 0x1, -R251 ;  /* 0x00000001e8e8d824 */ /* 0x000fe200078e0afb */
[----:B------:R-:W-:Y:S04]  /*15b10*/  STL [R1+0x118], R213 ;  /* 0x000118d501007387 */ /* 0x000fe80000100800 */
[----:B------:R1:W-:Y:S01]  /*15b20*/  STL [R1+0x114], R212 ;  /* 0x000114d401007387 */ /* 0x0003e20000100800 */
[----:B--2---:R-:W-:-:S02]  /*15b30*/  ISETP.GT.U32.AND P2, PT, R251, R220, PT ;  /* 0x000000dcfb00720c */ /* 0x004fc40003f44070 */
[----:B---3--:R-:W-:Y:S02]  /*15b40*/  ISETP.GE.AND P4, PT, R221, RZ, PT ;  /* 0x000000ffdd00720c */ /* 0x008fe40003f86270 */
[C---:B----4-:R-:W-:Y:S02]  /*15b50*/  ISETP.GT.U32.AND P1, PT, R251.reuse, R226, PT ;  /* 0x000000e2fb00720c */ /* 0x050fe40003f24070 */
[----:B-----5:R-:W-:-:S07]  /*15b60*/  ISETP.GT.U32.AND P0, PT, R251, R227, PT ;  /* 0x000000e3fb00720c */ /* 0x020fce0003f04070 */
[----:B------:R-:W-:Y:S01]  /*15b70*/  @!P2 IMAD.IADD R220, R220, 0x1, -R251 ;  /* 0x00000001dcdca824 */ /* 0x000fe200078e0afb */
[----:B------:R-:W-:-:S03]  /*15b80*/  ISETP.GT.U32.AND P3, PT, R251, R228, PT ;  /* 0x000000e4fb00720c */ /* 0x000fc60003f64070 */
[----:B------:R-:W-:Y:S02]  /*15b90*/  @!P1 IMAD.IADD R226, R226, 0x1, -R251 ;  /* 0x00000001e2e29824 */ /* 0x000fe400078e0afb */
[----:B------:R-:W-:Y:S02]  /*15ba0*/  @!P0 IADD3 R227, R227, -R251, RZ ;  /* 0x800000fbe3e38210 */ /* 0x000fe40007ffe0ff */
[----:B------:R-:W-:Y:S02]  /*15bb0*/  ISETP.GE.AND P5, PT, R231, RZ, PT ;  /* 0x000000ffe700720c */ /* 0x000fe40003fa6270 */
[----:B------:R-:W-:Y:S01]  /*15bc0*/  MOV R231, R211 ;  /* 0x000000d300e77202 */ /* 0x000fe20000000f00 */
[----:B------:R-:W-:-:S04]  /*15bd0*/  IMAD.MOV.U32 R211, RZ, RZ, R223 ;  /* 0x000000ffffd37224 */ /* 0x000fc800078e00df */
[----:B-1----:R-:W-:Y:S01]  /*15be0*/  IMAD.HI.U32 R212, R252, R231, RZ ;  /* 0x000000e7fcd47227 */ /* 0x002fe200078e00ff */
[----:B------:R-:W-:Y:S02]  /*15bf0*/  ISETP.GE.AND P2, PT, R229, RZ, PT ;  /* 0x000000ffe500720c */ /* 0x000fe40003f46270 */
[----:B------:R-:W2:Y:S01]  /*15c00*/  LDL.LU R229, [R1+0x368] ;  /* 0x0003680001e57983 */ /* 0x000ea20000300800 */
[----:B------:R-:W-:Y:S01]  /*15c10*/  @!P4 IADD3 R211, -R211, RZ, RZ ;  /* 0x000000ffd3d3c210 */ /* 0x000fe20007ffe1ff */
[----:B------:R-:W-:Y:S01]  /*15c20*/  @!P3 IMAD.IADD R228, R228, 0x1, -R251 ;  /* 0x00000001e4e4b824 */ /* 0x000fe200078e0afb */
[----:B------:R-:W-:Y:S02]  /*15c30*/  IADD3 R219, -R212, RZ, RZ ;  /* 0x000000ffd4db7210 */ /* 0x000fe40007ffe1ff */
[----:B------:R-:W-:Y:S02]  /*15c40*/  ISETP.GE.AND P1, PT, R230, RZ, PT ;  /* 0x000000ffe600720c */ /* 0x000fe40003f26270 */
[----:B------:R-:W3:Y:S01]  /*15c50*/  LDL.LU R230, [R1+0x364] ;  /* 0x0003640001e67983 */ /* 0x000ee20000300800 */
[----:B------:R-:W-:-:S03]  /*15c60*/  IMAD.MOV.U32 R212, RZ, RZ, R214 ;  /* 0x000000ffffd47224 */ /* 0x000fc600078e00d6 */
[----:B------:R-:W4:Y:S01]  /*15c70*/  LDL.LU R221, [R1+0x360] ;  /* 0x0003600001dd7983 */ /* 0x000f220000300800 */
[----:B------:R-:W-:Y:S01]  /*15c80*/  @!P5 IMAD.MOV R212, RZ, RZ, -R212 ;  /* 0x000000ffffd4d224 */ /* 0x000fe200078e0ad4 */
[----:B------:R-:W-:Y:S02]  /*15c90*/  ISETP.GE.AND P0, PT, R222, RZ, PT ;  /* 0x000000ffde00720c */ /* 0x000fe40003f06270 */
[----:B------:R-:W5:Y:S01]  /*15ca0*/  LDL.LU R222, [R1+0x35c] ;  /* 0x00035c0001de7983 */ /* 0x000f620000300800 */
[----:B------:R-:W-:-:S03]  /*15cb0*/  ISETP.GE.AND P3, PT, R224, RZ, PT ;  /* 0x000000ffe000720c */ /* 0x000fc60003f66270 */
[----:B------:R-:W5:Y:S04]  /*15cc0*/  LDL.LU R224, [R1+0x358] ;  /* 0x0003580001e07983 */ /* 0x000f680000300800 */
[----:B------:R-:W5:Y:S04]  /*15cd0*/  LDL.LU R223, [R1+0x354] ;  /* 0x0003540001df7983 */ /* 0x000f680000300800 */
[----:B------:R1:W-:Y:S04]  /*15ce0*/  STL [R1+0x110], R211 ;  /* 0x000110d301007387 */ /* 0x0003e80000100800 */
[----:B------:R-:W5:Y:S04]  /*15cf0*/  LDL R213, [R1+0x5bf0] ;  /* 0x005bf00001d57983 */ /* 0x000f680000100800 */
[----:B------:R-:W5:Y:S01]  /*15d00*/  LDL R214, [R1+0x5bf8] ;  /* 0x005bf80001d67983 */ /* 0x000f620000100800 */
[----:B-1----:R-:W-:-:S03]  /*15d10*/  IMAD.MOV.U32 R211, RZ, RZ, R215 ;  /* 0x000000ffffd37224 */ /* 0x002fc600078e00d7 */
[----:B------:R1:W-:Y:S01]  /*15d20*/  STL [R1+0x10c], R212 ;  /* 0x00010cd401007387 */ /* 0x0003e20000100800 */
[----:B------:R-:W-:Y:S01]  /*15d30*/  @!P2 IMAD.MOV R211, RZ, RZ, -R211 ;  /* 0x000000ffffd3a224 */ /* 0x000fe200078e0ad3 */
[----:B-1----:R-:W-:Y:S02]  /*15d40*/  MOV R212, R225 ;  /* 0x000000e100d47202 */ /* 0x002fe40000000f00 */
[----:B------:R-:W5:Y:S04]  /*15d50*/  LDL R225, [R1+0x5c08] ;  /* 0x005c080001e17983 */ /* 0x000f680000100800 */
[----:B------:R1:W-:Y:S01]  /*15d60*/  STL [R1+0x108], R211 ;  /* 0x000108d301007387 */ /* 0x0003e20000100800 */
[----:B------:R-:W-:-:S03]  /*15d70*/  @!P1 IADD3 R212, -R212, RZ, RZ ;  /* 0x000000ffd4d49210 */ /* 0x000fc60007ffe1ff */
[----:B------:R-:W5:Y:S01]  /*15d80*/  LDL R215, [R1+0x5c10] ;  /* 0x005c100001d77983 */ /* 0x000f620000100800 */
[----:B-1----:R-:W-:-:S03]  /*15d90*/  IMAD.MOV.U32 R211, RZ, RZ, R216 ;  /* 0x000000ffffd37224 */ /* 0x002fc600078e00d8 */
[----:B------:R-:W5:Y:S01]  /*15da0*/  LDL R216, [R1+0x5c0c] ;  /* 0x005c0c0001d87983 */ /* 0x000f620000100800 */
[----:B------:R-:W-:-:S03]  /*15db0*/  @!P0 IMAD.MOV R211, RZ, RZ, -R211 ;  /* 0x000000ffffd38224 */ /* 0x000fc600078e0ad3 */
[----:B------:R1:W-:Y:S04]  /*15dc0*/  STL [R1+0x104], R212 ;  /* 0x000104d401007387 */ /* 0x0003e80000100800 */
[----:B------:R1:W-:Y:S02]  /*15dd0*/  STL [R1+0x100], R211 ;  /* 0x000100d301007387 */ /* 0x0003e40000100800 */
[----:B-1----:R-:W-:Y:S02]  /*15de0*/  IMAD.MOV.U32 R212, RZ, RZ, R232 ;  /* 0x000000ffffd47224 */ /* 0x002fe400078e00e8 */
[C---:B------:R-:W-:Y:S01]  /*15df0*/  IMAD R232, R251.reuse, R219, R231 ;  /* 0x000000dbfbe87224 */ /* 0x040fe200078e02e7 */
[----:B------:R-:W5:Y:S04]  /*15e00*/  LDL.LU R211, [R1+0x63f0] ;  /* 0x0063f00001d37983 */ /* 0x000f680000300800 */
[----:B------:R-:W5:Y:S04]  /*15e10*/  LDL.LU R231, [R1+0x63ec] ;  /* 0x0063ec0001e77983 */ /* 0x000f680000300800 */
[----:B------:R-:W5:Y:S01]  /*15e20*/  LDL R219, [R1+0x5c04] ;  /* 0x005c040001db7983 */ /* 0x000f620000100800 */
[----:B------:R-:W-:-:S13]  /*15e30*/  ISETP.GT.U32.AND P6, PT, R251, R217, PT ;  /* 0x000000d9fb00720c */ /* 0x000fda0003fc4070 */
[----:B------:R-:W-:Y:S01]  /*15e40*/  @!P6 IMAD.IADD R217, R217, 0x1, -R251 ;  /* 0x00000001d9d9e824 */ /* 0x000fe200078e0afb */
[C---:B------:R-:W-:Y:S02]  /*15e50*/  ISETP.GT.U32.AND P6, PT, R251.reuse, R218, PT ;  /* 0x000000dafb00720c */ /* 0x040fe40003fc4070 */
[C---:B------:R-:W-:Y:S02]  /*15e60*/  ISETP.GT.U32.AND P2, PT, R251.reuse, R226, PT ;  /* 0x000000e2fb00720c */ /* 0x040fe40003f44070 */
[C---:B------:R-:W-:Y:S02]  /*15e70*/  ISETP.GT.U32.AND P4, PT, R251.reuse, R217, PT ;  /* 0x000000d9fb00720c */ /* 0x040fe40003f84070 */
[----:B------:R-:W-:-:S07]  /*15e80*/  ISETP.GT.U32.AND P5, PT, R251, R220, PT ;  /* 0x000000dcfb00720c */ /* 0x000fce0003fa4070 */
[----:B------:R-:W-:Y:S01]  /*15e90*/  @!P6 IMAD.IADD R218, R218, 0x1, -R251 ;  /* 0x00000001dadae824 */ /* 0x000fe200078e0afb */
[----:B------:R-:W-:-:S04]  /*15ea0*/  @!P3 IADD3 R212, -R212, RZ, RZ ;  /* 0x000000ffd4d4b210 */ /* 0x000fc80007ffe1ff */
[C---:B------:R-:W-:Y:S02]  /*15eb0*/  ISETP.GT.U32.AND P6, PT, R251.reuse, R218, PT ;  /* 0x000000dafb00720c */ /* 0x040fe40003fc4070 */
[----:B------:R-:W-:Y:S01]  /*15ec0*/  ISETP.GT.U32.AND P1, PT, R251, R227, PT ;  /* 0x000000e3fb00720c */ /* 0x000fe20003f24070 */
[--C-:B------:R-:W-:Y:S01]  /*15ed0*/  @!P4 IMAD.IADD R217, R217, 0x1, -R251.reuse ;  /* 0x00000001d9d9c824 */ /* 0x100fe200078e0afb */
[----:B------:R-:W-:Y:S01]  /*15ee0*/  @!P2 IADD3 R226, R226, -R251, RZ ;  /* 0x800000fbe2e2a210 */ /* 0x000fe20007ffe0ff */
[----:B------:R-:W-:-:S08]  /*15ef0*/  @!P5 IMAD.IADD R220, R220, 0x1, -R251 ;  /* 0x00000001dcdcd824 */ /* 0x000fd000078e0afb */
[----:B------:R-:W-:Y:S02]  /*15f00*/  @!P6 IADD3 R218, R218, -R251, RZ ;  /* 0x800000fbdadae210 */ /* 0x000fe40007ffe0ff */
[----:B------:R-:W-:Y:S01]  /*15f10*/  @!P1 IMAD.IADD R227, R227, 0x1, -R251 ;  /* 0x00000001e3e39824 */ /* 0x000fe200078e0afb */
[----:B------:R-:W-:Y:S01]  /*15f20*/  ISETP.GT.U32.AND P0, PT, R251, R228, PT ;  /* 0x000000e4fb00720c */ /* 0x000fe20003f04070 */
[----:B------:R1:W-:-:S12]  /*15f30*/  STL [R1+0xfc], R212 ;  /* 0x0000fcd401007387 */ /* 0x0003d80000100800 */
[----:B------:R-:W-:Y:S01]  /*15f40*/  @!P0 IMAD.IADD R228, R228, 0x1, -R251 ;  /* 0x00000001e4e48824 */ /* 0x000fe200078e0afb */
[C---:B--2---:R-:W-:Y:S02]  /*15f50*/  ISETP.GT.U32.AND P3, PT, R251.reuse, R229, PT ;  /* 0x000000e5fb00720c */ /* 0x044fe40003f64070 */
[C---:B---3--:R-:W-:Y:S02]  /*15f60*/  ISETP.GT.U32.AND P4, PT, R251.reuse, R230, PT ;  /* 0x000000e6fb00720c */ /* 0x048fe40003f84070 */
[----:B----4-:R-:W-:-:S09]  /*15f70*/  ISETP.GT.U32.AND P5, PT, R251, R221, PT ;  /* 0x000000ddfb00720c */ /* 0x010fd20003fa4070 */
[--C-:B------:R-:W-:Y:S01]  /*15f80*/  @!P3 IMAD.IADD R229, R229, 0x1, -R251.reuse ;  /* 0x00000001e5e5b824 */ /* 0x100fe200078e0afb */
[C---:B-----5:R-:W-:Y:S02]  /*15f90*/  ISETP.GT.U32.AND P2, PT, R251.reuse, R222, PT ;  /* 0x000000defb00720c */ /* 0x060fe40003f44070 */
[----:B------:R-:W-:Y:S01]  /*15fa0*/  ISETP.GT.U32.AND P1, PT, R251, R224, PT ;  /* 0x000000e0fb00720c */ /* 0x000fe20003f24070 */
[----:B------:R-:W-:Y:S01]  /*15fb0*/  @!P4 IMAD.IADD R230, R230, 0x1, -R251 ;  /* 0x00000001e6e6c824 */ /* 0x000fe200078e0afb */
[----:B------:R-:W-:Y:S02]  /*15fc0*/  ISETP.GE.AND P6, PT, R213, RZ, PT ;  /* 0x000000ffd500720c */ /* 0x000fe40003fc6270 */
[----:B------:R-:W-:-:S07]  /*15fd0*/  ISETP.GE.AND P3, PT, R214, RZ, PT ;  /* 0x000000ffd600720c */ /* 0x000fce0003f66270 */
[--C-:B------:R-:W-:Y:S01]  /*15fe0*/  @!P2 IMAD.IADD R222, R222, 0x1, -R251.reuse ;  /* 0x00000001dedea824 */ /* 0x100fe200078e0afb */
[----:B------:R-:W-:Y:S01]  /*15ff0*/  @!P5 IADD3 R221, R221, -R251, RZ ;  /* 0x800000fbddddd210 */ /* 0x000fe20007ffe0ff */
[----:B------:R-:W-:Y:S02]  /*16000*/  @!P1 IMAD.IADD R224, R224, 0x1, -R251 ;  /* 0x00000001e0e09824 */ /* 0x000fe400078e0afb */
[----:B------:R-:W-:Y:S01]  /*16010*/  @!P6 IMAD.MOV R217, RZ, RZ, -R217 ;  /* 0x000000ffffd9e224 */ /* 0x000fe200078e0ad9 */
[----:B------:R-:W-:Y:S02]  /*16020*/  ISETP.GE.AND P4, PT, R225, RZ, PT ;  /* 0x000000ffe100720c */ /* 0x000fe40003f86270 */
[----:B------:R-:W2:Y:S04]  /*16030*/  LDL.LU R225, [R1+0x350] ;  /* 0x0003500001e17983 */ /* 0x000ea80000300800 */
[----:B-1----:R-:W3:Y:S01]  /*16040*/  LDL.LU R212, [R1+0x34c] ;  /* 0x00034c0001d47983 */ /* 0x002ee20000300800 */
[----:B------:R-:W-:-:S03]  /*16050*/  ISETP.GE.AND P5, PT, R215, RZ, PT ;  /* 0x000000ffd700720c */ /* 0x000fc60003fa6270 */
[----:B------:R-:W4:Y:S04]  /*16060*/  LDL.LU R213, [R1+0x348] ;  /* 0x0003480001d57983 */ /* 0x000f280000300800 */
[----:B------:R-:W5:Y:S01]  /*16070*/  LDL.LU R214, [R1+0x344] ;  /* 0x0003440001d67983 */ /* 0x000f620000300800 */
[----:B------:R-:W-:Y:S01]  /*16080*/  ISETP.GE.AND P2, PT, R216, RZ, PT ;  /* 0x000000ffd800720c */ /* 0x000fe20003f46270 */
[----:B------:R-:W-:Y:S02]  /*16090*/  IMAD.MOV.U32 R216, RZ, RZ, R220 ;  /* 0x000000ffffd87224 */ /* 0x000fe400078e00dc */
[----:B------:R-:W5:Y:S02]  /*160a0*/  LDL.LU R215, [R1+0x340] ;  /* 0x0003400001d77983 */ /* 0x000f640000300800 */
[----:B------:R-:W-:-:S02]  /*160b0*/  @!P3 IMAD.MOV R216, RZ, RZ, -R216 ;  /* 0x000000ffffd8b224 */ /* 0x000fc400078e0ad8 */
[----:B------:R1:W-:Y:S02]  /*160c0*/  STL [R1+0xf4], R217 ;  /* 0x0000f4d901007387 */ /* 0x0003e40000100800 */
[----:B-1----:R-:W-:-:S04]  /*160d0*/  MOV R217, R226 ;  /* 0x000000e200d97202 */ /* 0x002fc80000000f00 */
[----:B------:R-:W-:Y:S02]  /*160e0*/  @!P4 IADD3 R217, -R217, RZ, RZ ;  /* 0x000000ffd9d9c210 */ /* 0x000fe40007ffe1ff */
[----:B------:R-:W-:Y:S02]  /*160f0*/  ISETP.GE.AND P1, PT, R219, RZ, PT ;  /* 0x000000ffdb00720c */ /* 0x000fe40003f26270 */
[----:B------:R-:W5:Y:S04]  /*16100*/  LDL R219, [R1+0x5c14] ;  /* 0x005c140001db7983 */ /* 0x000f680000100800 */
[----:B------:R1:W-:Y:S04]  /*16110*/  STL [R1+0xf0], R216 ;  /* 0x0000f0d801007387 */ /* 0x0003e80000100800 */
        /* <DEDUP_REMOVED lines=12> */
[----:B------:R-:W-:-:S02]  /*161e0*/  ISETP.GT.U32.AND P6, PT, R251, R222, PT ;  /* 0x000000defb00720c */ /* 0x000fc40003fc4070 */
[C---:B------:R-:W-:Y:S02]  /*161f0*/  ISETP.GT.U32.AND P3, PT, R251.reuse, R230, PT ;  /* 0x000000e6fb00720c */ /* 0x040fe40003f64070 */
[----:B------:R-:W-:Y:S01]  /*16200*/  ISETP.GT.U32.AND P4, PT, R251, R221, PT ;  /* 0x000000ddfb00720c */ /* 0x000fe20003f84070 */
[----:B------:R-:W-:-:S06]  /*16210*/  @!P1 IMAD.MOV R216, RZ, RZ, -R216 ;  /* 0x000000ffffd89224 */ /* 0x000fcc00078e0ad8 */
[----:B------:R-:W-:Y:S02]  /*16220*/  @!P0 IADD3 R223, R223, -R251, RZ ;  /* 0x800000fbdfdf8210 */ /* 0x000fe40007ffe0ff */
[C---:B------:R-:W-:Y:S02]  /*16230*/  ISETP.GT.U32.AND P0, PT, R251.reuse, R229, PT ;  /* 0x000000e5fb00720c */ /* 0x040fe40003f04070 */
[----:B------:R-:W-:Y:S02]  /*16240*/  ISETP.GT.U32.AND P5, PT, R251, R223, PT ;  /* 0x000000dffb00720c */ /* 0x000fe40003fa4070 */
[----:B------:R-:W-:Y:S01]  /*16250*/  @!P6 IADD3 R222, R222, -R251, RZ ;  /* 0x800000fbdedee210 */ /* 0x000fe20007ffe0ff */
[----:B------:R-:W-:Y:S02]  /*16260*/  @!P3 IMAD.IADD R230, R230, 0x1, -R251 ;  /* 0x00000001e6e6b824 */ /* 0x000fe400078e0afb */
[----:B------:R-:W-:Y:S02]  /*16270*/  @!P2 IMAD.MOV R217, RZ, RZ, -R217 ;  /* 0x000000ffffd9a224 */ /* 0x000fe400078e0ad9 */
[----:B------:R-:W-:-:S04]  /*16280*/  @!P4 IMAD.IADD R221, R221, 0x1, -R251 ;  /* 0x00000001ddddc824 */ /* 0x000fc800078e0afb */
[----:B------:R-:W-:Y:S02]  /*16290*/  @!P0 IADD3 R229, R229, -R251, RZ ;  /* 0x800000fbe5e58210 */ /* 0x000fe40007ffe0ff */
[----:B------:R-:W-:Y:S01]  /*162a0*/  @!P5 IMAD.IADD R223, R223, 0x1, -R251 ;  /* 0x00000001dfdfd824 */ /* 0x000fe200078e0afb */
[----:B------:R1:W-:Y:S01]  /*162b0*/  STL [R1+0xe4], R217 ;  /* 0x0000e4d901007387 */ /* 0x0003e20000100800 */
[----:B------:R-:W-:Y:S02]  /*162c0*/  ISETP.GT.U32.AND P2, PT, R251, R224, PT ;  /* 0x000000e0fb00720c */ /* 0x000fe40003f44070 */
[----:B-1----:R-:W-:-:S05]  /*162d0*/  IADD3 R217, R11, 0x1f2, RZ ;  /* 0x000001f20bd97810 */ /* 0x002fca0007ffe0ff */
[----:B------:R-:W-:Y:S04]  /*162e0*/  STL [R1+0x5e9c], R217 ;  /* 0x005e9cd901007387 */ /* 0x000fe80000100800 */
[----:B------:R1:W-:Y:S02]  /*162f0*/  STL [R1+0xe0], R216 ;  /* 0x0000e0d801007387 */ /* 0x0003e40000100800 */
[----:B------:R-:W-:Y:S01]  /*16300*/  @!P2 IMAD.IADD R224, R224, 0x1, -R251 ;  /* 0x00000001e0e0a824 */ /* 0x000fe200078e0afb */
[C---:B--2---:R-:W-:Y:S02]  /*16310*/  ISETP.GT.U32.AND P1, PT, R251.reuse, R225, PT ;  /* 0x000000e1fb00720c */ /* 0x044fe40003f24070 */
[C---:B---3--:R-:W-:Y:S02]  /*16320*/  ISETP.GT.U32.AND P0, PT, R251.reuse, R212, PT ;  /* 0x000000d4fb00720c */ /* 0x048fe40003f04070 */
[----:B----4-:R-:W-:-:S02]  /*16330*/  ISETP.GT.U32.AND P3, PT, R251, R213, PT ;  /* 0x000000d5fb00720c */ /* 0x010fc40003f64070 */
[C---:B-----5:R-:W-:Y:S02]  /*16340*/  ISETP.GT.U32.AND P4, PT, R251.reuse, R214, PT ;  /* 0x000000d6fb00720c */ /* 0x060fe40003f84070 */
[----:B------:R-:W-:-:S05]  /*16350*/  ISETP.GT.U32.AND P6, PT, R251, R215, PT ;  /* 0x000000d7fb00720c */ /* 0x000fca0003fc4070 */
[-C--:B------:R-:W-:Y:S02]  /*16360*/  @!P1 IADD3 R225, R225, -R251.reuse, RZ ;  /* 0x800000fbe1e19210 */ /* 0x080fe40007ffe0ff */
[--C-:B------:R-:W-:Y:S02]  /*16370*/  @!P0 IMAD.IADD R212, R212, 0x1, -R251.reuse ;  /* 0x00000001d4d48824 */ /* 0x100fe400078e0afb */
[--C-:B------:R-:W-:Y:S02]  /*16380*/  @!P3 IMAD.IADD R213, R213, 0x1, -R251.reuse ;  /* 0x00000001d5d5b824 */ /* 0x100fe400078e0afb */
[----:B------:R-:W-:Y:S02]  /*16390*/  @!P4 IADD3 R214, R214, -R251, RZ ;  /* 0x800000fbd6d6c210 */ /* 0x000fe40007ffe0ff */
[----:B------:R-:W-:Y:S01]  /*163a0*/  @!P6 IMAD.IADD R215, R215, 0x1, -R251 ;  /* 0x00000001d7d7e824 */ /* 0x000fe200078e0afb */
[----:B------:R-:W-:Y:S02]  /*163b0*/  ISETP.GE.AND P5, PT, R219, RZ, PT ;  /* 0x000000ffdb00720c */ /* 0x000fe40003fa6270 */
[----:B------:R-:W-:Y:S01]  /*163c0*/  ISETP.GE.AND P1, PT, R220, RZ, PT ;  /* 0x000000ffdc00720c */ /* 0x000fe20003f26270 */
[----:B------:R-:W-:Y:S01]  /*163d0*/  IMAD.MOV.U32 R220, RZ, RZ, R229 ;  /* 0x000000ffffdc7224 */ /* 0x000fe200078e00e5 */
[----:B------:R-:W-:-:S02]  /*163e0*/  ISETP.GE.AND P0, PT, R226, RZ, PT ;  /* 0x000000ffe200720c */ /* 0x000fc40003f06270 */
[----:B------:R-:W2:Y:S07]  /*163f0*/  LDL.LU R226, [R1+0x3b4] ;  /* 0x0003b40001e27983 */ /* 0x000eae0000300800 */
[----:B------:R-:W-:Y:S01]  /*16400*/  @!P5 IMAD.MOV R220, RZ, RZ, -R220 ;  /* 0x000000ffffdcd224 */ /* 0x000fe200078e0adc */
[----:B------:R-:W-:Y:S02]  /*16410*/  ISETP.GE.AND P3, PT, R227, RZ, PT ;  /* 0x000000ffe300720c */ /* 0x000fe40003f66270 */
[----:B------:R-:W3:Y:S04]  /*16420*/  LDL.LU R227, [R1+0x3b0] ;  /* 0x0003b00001e37983 */ /* 0x000ee80000300800 */
[----:B------:R-:W4:Y:S01]  /*16430*/  LDL R219, [R1+0x5c28] ;  /* 0x005c280001db7983 */ /* 0x000f220000100800 */
[----:B------:R-:W-:-:S03]  /*16440*/  ISETP.GE.AND P4, PT, R228, RZ, PT ;  /* 0x000000ffe400720c */ /* 0x000fc60003f86270 */
[----:B------:R-:W5:Y:S04]  /*16450*/  LDL.LU R228, [R1+0x3ac] ;  /* 0x0003ac0001e47983 */ /* 0x000f680000300800 */
[----:B------:R-:W4:Y:S04]  /*16460*/  LDL.LU R229, [R1+0x3a8] ;  /* 0x0003a80001e57983 */ /* 0x000f280000300800 */
[----:B-1----:R-:W4:Y:S01]  /*16470*/  LDL.LU R216, [R1+0x3a4] ;  /* 0x0003a40001d87983 */ /* 0x002f220000300800 */
[----:B------:R-:W-:Y:S01]  /*16480*/  ISETP.GE.AND P6, PT, R218, RZ, PT ;  /* 0x000000ffda00720c */ /* 0x000fe20003fc6270 */
[----:B------:R-:W-:-:S02]  /*16490*/  IMAD.MOV.U32 R218, RZ, RZ, R230 ;  /* 0x000000ffffda7224 */ /* 0x000fc400078e00e6 */
[----:B------:R-:W4:Y:S03]  /*164a0*/  LDL.LU R230, [R1+0x3a0] ;  /* 0x0003a00001e67983 */ /* 0x000f260000300800 */
[----:B------:R-:W-:Y:S01]  /*164b0*/  @!P1 IADD3 R218, -R218, RZ, RZ ;  /* 0x000000ffdada9210 */ /* 0x000fe20007ffe1ff */
[----:B------:R1:W-:Y:S01]  /*164c0*/  STL [R1+0xdc], R220 ;  /* 0x0000dcdc01007387 */ /* 0x0003e20000100800 */
[----:B------:R-:W-:-:S03]  /*164d0*/  @!P0 IMAD.MOV R221, RZ, RZ, -R221 ;  /* 0x000000ffffdd8224 */ /* 0x000fc600078e0add */
[----:B-1----:R-:W4:Y:S04]  /*164e0*/  LDL R220, [R1+0x5c30] ;  /* 0x005c300001dc7983 */ /* 0x002f280000100800 */
[----:B------:R1:W-:Y:S01]  /*164f0*/  STL [R1+0xd8], R218 ;  /* 0x0000d8da01007387 */ /* 0x0003e20000100800 */
[----:B------:R-:W-:Y:S02]  /*16500*/  @!P4 IMAD.MOV R224, RZ, RZ, -R224 ;  /* 0x000000ffffe0c224 */ /* 0x000fe400078e0ae0 */
[----:B-1----:R-:W-:Y:S01]  /*16510*/  IMAD.MOV.U32 R218, RZ, RZ, R222 ;  /* 0x000000ffffda7224 */ /* 0x002fe200078e00de */
[----:B------:R1:W-:Y:S04]  /*16520*/  STL [R1+0xd4], R221 ;  /* 0x0000d4dd01007387 */ /* 0x0003e80000100800 */
[----:B------:R-:W-:Y:S01]  /*16530*/  @!P3 IADD3 R218, -R218, RZ, RZ ;  /* 0x000000ffdadab210 */ /* 0x000fe20007ffe1ff */
[----:B------:R-:W4:Y:S04]  /*16540*/  LDL R222, [R1+0x5c38] ;  /* 0x005c380001de7983 */ /* 0x000f280000100800 */
[----:B-1----:R-:W4:Y:S04]  /*16550*/  LDL R221, [R1+0x5c44] ;  /* 0x005c440001dd7983 */ /* 0x002f280000100800 */
[----:B------:R1:W-:Y:S02]  /*16560*/  STL [R1+0xd0], R218 ;  /* 0x0000d0da01007387 */ /* 0x0003e40000100800 */
[----:B-1----:R-:W-:-:S02]  /*16570*/  IMAD.MOV.U32 R218, RZ, RZ, R223 ;  /* 0x000000ffffda7224 */ /* 0x002fc400078e00df */
[----:B------:R-:W4:Y:S04]  /*16580*/  LDL R223, [R1+0x5c34] ;  /* 0x005c340001df7983 */ /* 0x000f280000100800 */
[----:B------:R1:W-:Y:S04]  /*16590*/  STL [R1+0xcc], R224 ;  /* 0x0000cce001007387 */ /* 0x0003e80000100800 */
[----:B-1----:R-:W4:Y:S01]  /*165a0*/  LDL R224, [R1+0x5c3c] ;  /* 0x005c3c0001e07983 */ /* 0x002f220000100800 */
[C---:B------:R-:W-:Y:S02]  /*165b0*/  ISETP.GT.U32.AND P2, PT, R251.reuse, R231, PT ;  /* 0x000000e7fb00720c */ /* 0x040fe40003f44070 */
[----:B------:R-:W-:-:S02]  /*165c0*/  ISETP.GT.U32.AND P1, PT, R251, R212, PT ;  /* 0x000000d4fb00720c */ /* 0x000fc40003f24070 */
[C---:B------:R-:W-:Y:S02]  /*165d0*/  ISETP.GT.U32.AND P0, PT, R251.reuse, R213, PT ;  /* 0x000000d5fb00720c */ /* 0x040fe40003f04070 */
[C---:B------:R-:W-:Y:S02]  /*165e0*/  ISETP.GT.U32.AND P3, PT, R251.reuse, R214, PT ;  /* 0x000000d6fb00720c */ /* 0x040fe40003f64070 */
[----:B------:R-:W-:Y:S02]  /*165f0*/  ISETP.GT.U32.AND P4, PT, R251, R215, PT ;  /* 0x000000d7fb00720c */ /* 0x000fe40003f84070 */
[----:B------:R-:W-:-:S03]  /*16600*/  @!P6 IADD3 R218, -R218, RZ, RZ ;  /* 0x000000ffdadae210 */ /* 0x000fc60007ffe1ff */
[----:B------:R-:W-:Y:S02]  /*16610*/  @!P2 IADD3 R231, R231, -R251, RZ ;  /* 0x800000fbe7e7a210 */ /* 0x000fe40007ffe0ff */
[----:B------:R-:W-:Y:S01]  /*16620*/  ISETP.GT.U32.AND P2, PT, R251, R225, PT ;  /* 0x000000e1fb00720c */ /* 0x000fe20003f44070 */
[--C-:B------:R-:W-:Y:S01]  /*16630*/  @!P1 IMAD.IADD R212, R212, 0x1, -R251.reuse ;  /* 0x00000001d4d49824 */ /* 0x100fe200078e0afb */
[----:B------:R-:W-:Y:S02]  /*16640*/  @!P0 IADD3 R213, R213, -R251, RZ ;  /* 0x800000fbd5d58210 */ /* 0x000fe40007ffe0ff */
[----:B------:R-:W-:Y:S01]  /*16650*/  ISETP.GT.U32.AND P5, PT, R251, R231, PT ;  /* 0x000000e7fb00720c */ /* 0x000fe20003fa4070 */
[--C-:B------:R-:W-:Y:S02]  /*16660*/  @!P3 IMAD.IADD R214, R214, 0x1, -R251.reuse ;  /* 0x00000001d6d6b824 */ /* 0x100fe400078e0afb */
[--C-:B------:R-:W-:Y:S01]  /*16670*/  @!P4 IMAD.IADD R215, R215, 0x1, -R251.reuse ;  /* 0x00000001d7d7c824 */ /* 0x100fe200078e0afb */
[----:B------:R-:W-:Y:S01]  /*16680*/  IABS R217, R217 ;  /* 0x000000d900d97213 */ /* 0x000fe20000000000 */
[----:B------:R1:W-:Y:S04]  /*16690*/  STL [R1+0xc8], R218 ;  /* 0x0000c8da01007387 */ /* 0x0003e80000100800 */
[----:B------:R-:W-:-:S04]  /*166a0*/  @!P2 IMAD.IADD R225, R225, 0x1, -R251 ;  /* 0x00000001e1e1a824 */ /* 0x000fc800078e0afb */
[----:B------:R-:W-:Y:S01]  /*166b0*/  @!P5 IADD3 R231, R231, -R251, RZ ;  /* 0x800000fbe7e7d210 */ /* 0x000fe20007ffe0ff */
[----:B-1----:R-:W-:Y:S01]  /*166c0*/  IMAD.MOV.U32 R218, RZ, RZ, R217 ;  /* 0x000000ffffda7224 */ /* 0x002fe200078e00d9 */
[C---:B--2---:R-:W-:Y:S02]  /*166d0*/  ISETP.GT.U32.AND P6, PT, R251.reuse, R226, PT ;  /* 0x000000e2fb00720c */ /* 0x044fe40003fc4070 */
[C---:B---3--:R-:W-:Y:S02]  /*166e0*/  ISETP.GT.U32.AND P1, PT, R251.reuse, R227, PT ;  /* 0x000000e3fb00720c */ /* 0x048fe40003f24070 */
[C---:B-----5:R-:W-:Y:S02]  /*166f0*/  ISETP.GT.U32.AND P0, PT, R251.reuse, R228, PT ;  /* 0x000000e4fb00720c */ /* 0x060fe40003f04070 */
[----:B----4-:R-:W-:-:S07]  /*16700*/  ISETP.GT.U32.AND P3, PT, R251, R229, PT ;  /* 0x000000e5fb00720c */ /* 0x010fce0003f64070 */
[--C-:B------:R-:W-:Y:S01]  /*16710*/  @!P6 IMAD.IADD R226, R226, 0x1, -R251.reuse ;  /* 0x00000001e2e2e824 */ /* 0x100fe200078e0afb */
[----:B------:R-:W-:Y:S02]  /*16720*/  ISETP.GT.U32.AND P4, PT, R251, R216, PT ;  /* 0x000000d8fb00720c */ /* 0x000fe40003f84070 */
[----:B------:R-:W-:Y:S02]  /*16730*/  @!P1 IADD3 R227, R227, -R251, RZ ;  /* 0x800000fbe3e39210 */ /* 0x000fe40007ffe0ff */
[----:B------:R-:W-:Y:S01]  /*16740*/  ISETP.GT.U32.AND P6, PT, R251, R230, PT ;  /* 0x000000e6fb00720c */ /* 0x000fe20003fc4070 */
[--C-:B------:R-:W-:Y:S02]  /*16750*/  @!P0 IMAD.IADD R228, R228, 0x1, -R251.reuse ;  /* 0x00000001e4e48824 */ /* 0x100fe400078e0afb */
[----:B------:R-:W-:-:S06]  /*16760*/  @!P3 IMAD.IADD R229, R229, 0x1, -R251 ;  /* 0x00000001e5e5b824 */ /* 0x000fcc00078e0afb */
[-C--:B------:R-:W-:Y:S02]  /*16770*/  @!P4 IADD3 R216, R216, -R251.reuse, RZ ;  /* 0x800000fbd8d8c210 */ /* 0x080fe40007ffe0ff */
[----:B------:R-:W-:Y:S01]  /*16780*/  ISETP.GE.AND P5, PT, R220, RZ, PT ;  /* 0x000000ffdc00720c */ /* 0x000fe20003fa6270 */
[----:B------:R-:W-:Y:S01]  /*16790*/  IMAD.MOV.U32 R220, RZ, RZ, R225 ;  /* 0x000000ffffdc7224 */ /* 0x000fe200078e00e1 */
[----:B------:R-:W-:Y:S02]  /*167a0*/  @!P6 IADD3 R230, R230, -R251, RZ ;  /* 0x800000fbe6e6e210 */ /* 0x000fe40007ffe0ff */
[----:B------:R-:W-:Y:S02]  /*167b0*/  ISETP.GE.AND P0, PT, R222, RZ, PT ;  /* 0x000000ffde00720c */ /* 0x000fe40003f06270 */
[----:B------:R-:W-:Y:S02]  /*167c0*/  ISETP.GE.AND P1, PT, R221, RZ, PT ;  /* 0x000000ffdd00720c */ /* 0x000fe40003f26270 */
[----:B------:R-:W2:Y:S04]  /*167d0*/  LDL.LU R221, [R1+0x39c] ;  /* 0x00039c0001dd7983 */ /* 0x000ea80000300800 */
[----:B------:R-:W3:Y:S01]  /*167e0*/  LDL.LU R222, [R1+0x398] ;  /* 0x0003980001de7983 */ /* 0x000ee20000300800 */
[----:B------:R-:W-:-:S03]  /*167f0*/  ISETP.GE.AND P3, PT, R223, RZ, PT ;  /* 0x000000ffdf00720c */ /* 0x000fc60003f66270 */
[----:B------:R-:W4:Y:S04]  /*16800*/  LDL.LU R223, [R1+0x394] ;  /* 0x0003940001df7983 */ /* 0x000f280000300800 */
[----:B------:R-:W5:Y:S01]  /*16810*/  LDL.LU R217, [R1+0x390] ;  /* 0x0003900001d97983 */ /* 0x000f620000300800 */
[----:B------:R-:W-:-:S03]  /*16820*/  ISETP.GE.AND P4, PT, R224, RZ, PT ;  /* 0x000000ffe000720c */ /* 0x000fc60003f86270 */
[----:B------:R-:W2:Y:S04]  /*16830*/  LDL.LU R224, [R1+0x38c] ;  /* 0x00038c0001e07983 */ /* 0x000ea80000300800 */
[----:B------:R-:W2:Y:S04]  /*16840*/  LDL.LU R225, [R1+0x388] ;  /* 0x0003880001e17983 */ /* 0x000ea80000300800 */
[----:B------:R1:W-:Y:S04]  /*16850*/  STL [R1+0xc4], R220 ;  /* 0x0000c4dc01007387 */ /* 0x0003e80000100800 */
[----:B------:R-:W2:Y:S01]  /*16860*/  LDL R251, [R1+0xc4] ;  /* 0x0000c40001fb7983 */ /* 0x000ea20000100800 */
[----:B------:R-:W-:Y:S01]  /*16870*/  ISETP.GE.AND P2, PT, R219, RZ, PT ;  /* 0x000000ffdb00720c */ /* 0x000fe20003f46270 */
[----:B------:R-:W-:-:S04]  /*16880*/  IMAD.HI.U32 R219, R252, R218, RZ ;  /* 0x000000dafcdb7227 */ /* 0x000fc800078e00ff */
[----:B-1----:R-:W-:Y:S02]  /*16890*/  IMAD.MOV R220, RZ, RZ, -R219 ;  /* 0x000000ffffdc7224 */ /* 0x002fe400078e0adb */
[----:B------:R-:W3:Y:S04]  /*168a0*/  LDL R219, [R1+0x5c4c] ;  /* 0x005c4c0001db7983 */ /* 0x000ee80000100800 */
[----:B------:R1:W-:Y:S04]  /*168b0*/  STL [R1+0xc0], R212 ;  /* 0x0000c0d401007387 */ /* 0x0003e80000100800 */
[----:B-1----:R-:W3:Y:S01]  /*168c0*/  LDL.LU R212, [R1+0x63e8] ;  /* 0x0063e80001d47983 */ /* 0x002ee20000300800 */
[----:B--2---:R-:W-:-:S05]  /*168d0*/  @!P2 IMAD.MOV R251, RZ, RZ, -R251 ;  /* 0x000000fffffba224 */ /* 0x004fca00078e0afb */
[----:B------:R1:W-:Y:S02]  /*168e0*/  @!P2 STL [R1+0xc4], R251 ;  /* 0x0000c4fb0100a387 */ /* 0x0003e40000100800 */
[----:B-1----:R-:W-:-:S04]  /*168f0*/  IABS R251, c[0x0][0x17c] ;  /* 0x00005f0000fb7a13 */ /* 0x002fc80000000000 */
[----:B------:R-:W-:Y:S02]  /*16900*/  ISETP.GT.U32.AND P2, PT, R251, R226, PT ;  /* 0x000000e2fb00720c */ /* 0x000fe40003f44070 */
[----:B------:R-:W2:Y:S04]  /*16910*/  LDL R251, [R1+0xc0] ;  /* 0x0000c00001fb7983 */ /* 0x000ea80000100800 */
        /* <DEDUP_REMOVED lines=9> */
[----:B--2---:R-:W-:-:S05]  /*169b0*/  @!P1 IADD3 R251, -R251, RZ, RZ ;  /* 0x000000fffbfb9210 */ /* 0x004fca0007ffe1ff */
[----:B------:R1:W-:Y:S02]  /*169c0*/  @!P1 STL [R1+0xbc], R251 ;  /* 0x0000bcfb01009387 */ /* 0x0003e40000100800 */
[----:B-1----:R-:W-:-:S04]  /*169d0*/  IABS R251, c[0x0][0x17c] ;  /* 0x00005f0000fb7a13 */ /* 0x002fc80000000000 */
[----:B------:R-:W-:Y:S02]  /*169e0*/  ISETP.GT.U32.AND P1, PT, R251, R228, PT ;  /* 0x000000e4fb00720c */ /* 0x000fe40003f24070 */
[----:B------:R-:W2:Y:S01]  /*169f0*/  LDL R251, [R1+0xb8] ;  /* 0x0000b80001fb7983 */ /* 0x000ea20000100800 */
[----:B------:R-:W-:Y:S02]  /*16a00*/  @!P3 IMAD.MOV R215, RZ, RZ, -R215 ;  /* 0x000000ffffd7b224 */ /* 0x000fe400078e0ad7 */
[----:B--2---:R-:W-:-:S05]  /*16a10*/  @!P0 IMAD.MOV R251, RZ, RZ, -R251 ;  /* 0x000000fffffb8224 */ /* 0x004fca00078e0afb */
[----:B------:R1:W-:Y:S04]  /*16a20*/  @!P0 STL [R1+0xb8], R251 ;  /* 0x0000b8fb01008387 */ /* 0x0003e80000100800 */
[----:B------:R2:W-:Y:S01]  /*16a30*/  STL [R1+0xb0], R231 ;  /* 0x0000b0e701007387 */ /* 0x0005e20000100800 */
[----:B-1----:R-:W-:-:S03]  /*16a40*/  IABS R251, c[0x0][0x17c] ;  /* 0x00005f0000fb7a13 */ /* 0x002fc60000000000 */
[----:B------:R1:W-:Y:S02]  /*16a50*/  STL [R1+0xb4], R215 ;  /* 0x0000b4d701007387 */ /* 0x0003e40000100800 */
[C---:B--2---:R-:W-:Y:S01]  /*16a60*/  IMAD R231, R251.reuse, R220, R218 ;  /* 0x000000dcfbe77224 */ /* 0x044fe200078e02da */
[C---:B------:R-:W-:Y:S02]  /*16a70*/  ISETP.GT.U32.AND P0, PT, R251.reuse, R229, PT ;  /* 0x000000e5fb00720c */ /* 0x040fe40003f04070 */
[C---:B------:R-:W-:Y:S01]  /*16a80*/  ISETP.GT.U32.AND P3, PT, R251.reuse, R216, PT ;  /* 0x000000d8fb00720c */ /* 0x040fe20003f64070 */
[----:B-1----:R-:W2:Y:S01]  /*16a90*/  LDL.LU R215, [R1+0x63dc] ;  /* 0x0063dc0001d77983 */ /* 0x002ea20000300800 */
[----:B------:R-:W-:-:S03]  /*16aa0*/  ISETP.GT.U32.AND P6, PT, R251, R230, PT ;  /* 0x000000e6fb00720c */ /* 0x000fc60003fc4070 */
[----:B------:R-:W2:Y:S04]  /*16ab0*/  LDL.LU R218, [R1+0x63d8] ;  /* 0x0063d80001da7983 */ /* 0x000ea80000300800 */
[----:B------:R-:W2:Y:S04]  /*16ac0*/  LDL.LU R220, [R1+0x63d4] ;  /* 0x0063d40001dc7983 */ /* 0x000ea80000300800 */
[----:B------:R-:W2:Y:S02]  /*16ad0*/  LDL R251, [R1+0xb0] ;  /* 0x0000b00001fb7983 */ /* 0x000ea40000100800 */
[----:B--2---:R-:W-:-:S05]  /*16ae0*/  @!P4 IADD3 R251, -R251, RZ, RZ ;  /* 0x000000fffbfbc210 */ /* 0x004fca0007ffe1ff */
[----:B------:R1:W-:Y:S02]  /*16af0*/  @!P4 STL [R1+0xb0], R251 ;  /* 0x0000b0fb0100c387 */ /* 0x0003e40000100800 */
[----:B-1----:R-:W-:-:S04]  /*16b00*/  IABS R251, c[0x0][0x17c] ;  /* 0x00005f0000fb7a13 */ /* 0x002fc80000000000 */
[----:B------:R-:W-:Y:S01]  /*16b10*/  ISETP.GT.U32.AND P4, PT, R251, R221, PT ;  /* 0x000000ddfb00720c */ /* 0x000fe20003f84070 */
[--C-:B------:R-:W-:Y:S01]  /*16b20*/  @!P2 IMAD.IADD R226, R226, 0x1, -R251.reuse ;  /* 0x00000001e2e2a824 */ /* 0x100fe200078e0afb */
[-C--:B------:R-:W-:Y:S01]  /*16b30*/  @!P6 IADD3 R230, R230, -R251.reuse, RZ ;  /* 0x800000fbe6e6e210 */ /* 0x080fe20007ffe0ff */
[--C-:B------:R-:W-:Y:S01]  /*16b40*/  @!P5 IMAD.IADD R227, R227, 0x1, -R251.reuse ;  /* 0x00000001e3e3d824 */ /* 0x100fe200078e0afb */
[----:B------:R-:W-:Y:S01]  /*16b50*/  @!P1 IADD3 R228, R228, -R251, RZ ;  /* 0x800000fbe4e49210 */ /* 0x000fe20007ffe0ff */
[--C-:B------:R-:W-:Y:S01]  /*16b60*/  @!P0 IMAD.IADD R229, R229, 0x1, -R251.reuse ;  /* 0x00000001e5e58824 */ /* 0x100fe200078e0afb */
[----:B---3--:R-:W-:Y:S01]  /*16b70*/  ISETP.GE.AND P6, PT, R219, RZ, PT ;  /* 0x000000ffdb00720c */ /* 0x008fe20003fc6270 */
[----:B------:R-:W-:Y:S01]  /*16b80*/  @!P3 IMAD.IADD R216, R216, 0x1, -R251 ;  /* 0x00000001d8d8b824 */ /* 0x000fe200078e0afb */
[C---:B------:R-:W-:Y:S01]  /*16b90*/  ISETP.GT.U32.AND P2, PT, R251.reuse, R222, PT ;  /* 0x000000defb00720c */ /* 0x040fe20003f44070 */
[----:B------:R-:W2:Y:S01]  /*16ba0*/  LDL.LU R219, [R1+0x384] ;  /* 0x0003840001db7983 */ /* 0x000ea20000300800 */
[----:B----4-:R-:W-:-:S02]  /*16bb0*/  ISETP.GT.U32.AND P5, PT, R251, R223, PT ;  /* 0x000000dffb00720c */ /* 0x010fc40003fa4070 */
[----:B-----5:R-:W-:Y:S01]  /*16bc0*/  ISETP.GT.U32.AND P1, PT, R251, R217, PT ;  /* 0x000000d9fb00720c */ /* 0x020fe20003f24070 */
[----:B------:R-:W-:Y:S01]  /*16bd0*/  @!P4 IMAD.IADD R221, R221, 0x1, -R251 ;  /* 0x00000001ddddc824 */ /* 0x000fe200078e0afb */
[C---:B------:R-:W-:Y:S02]  /*16be0*/  ISETP.GT.U32.AND P0, PT, R251.reuse, R224, PT ;  /* 0x000000e0fb00720c */ /* 0x040fe40003f04070 */
[----:B------:R-:W-:Y:S02]  /*16bf0*/  ISETP.GT.U32.AND P3, PT, R251, R225, PT ;  /* 0x000000e1fb00720c */ /* 0x000fe40003f64070 */
[----:B------:R-:W3:Y:S02]  /*16c00*/  LDL R251, [R1+0x5c50] ;  /* 0x005c500001fb7983 */ /* 0x000ee40000100800 */
[----:B---3--:R-:W-:Y:S02]  /*16c10*/  ISETP.GE.AND P4, PT, R251, RZ, PT ;  /* 0x000000fffb00720c */ /* 0x008fe40003f86270 */
[----:B------:R-:W-:-:S05]  /*16c20*/  IABS R251, c[0x0][0x17c] ;  /* 0x00005f0000fb7a13 */ /* 0x000fca0000000000 */
[----:B------:R-:W-:Y:S02]  /*16c30*/  @!P2 IMAD.IADD R222, R222, 0x1, -R251 ;  /* 0x00000001dedea824 */ /* 0x000fe400078e0afb */
[----:B------:R-:W3:Y:S02]  /*16c40*/  LDL R251, [R1+0x5c40] ;  /* 0x005c400001fb7983 */ /* 0x000ee40000100800 */
[----:B---3--:R-:W-:Y:S02]  /*16c50*/  ISETP.GE.AND P2, PT, R251, RZ, PT ;  /* 0x000000fffb00720c */ /* 0x008fe40003f46270 */
[----:B------:R-:W-:-:S04]  /*16c60*/  IABS R251, c[0x0][0x17c] ;  /* 0x00005f0000fb7a13 */ /* 0x000fc80000000000 */
[----:B------:R-:W-:Y:S02]  /*16c70*/  @!P5 IADD3 R223, R223, -R251, RZ ;  /* 0x800000fbdfdfd210 */ /* 0x000fe40007ffe0ff */
[----:B------:R-:W3:Y:S02]  /*16c80*/  LDL R251, [R1+0x5c48] ;  /* 0x005c480001fb7983 */ /* 0x000ee40000100800 */
[----:B---3--:R-:W-:Y:S02]  /*16c90*/  ISETP.GE.AND P5, PT, R251, RZ, PT ;  /* 0x000000fffb00720c */ /* 0x008fe40003fa6270 */
[----:B------:R-:W-:-:S05]  /*16ca0*/  IABS R251, c[0x0][0x17c] ;  /* 0x00005f0000fb7a13 */ /* 0x000fca0000000000 */
[----:B------:R-:W-:Y:S02]  /*16cb0*/  @!P1 IMAD.IADD R217, R217, 0x1, -R251 ;  /* 0x00000001d9d99824 */ /* 0x000fe400078e0afb */
[----:B------:R-:W3:Y:S02]  /*16cc0*/  LDL R251, [R1+0x5c58] ;  /* 0x005c580001fb7983 */ /* 0x000ee40000100800 */
[----:B---3--:R-:W-:Y:S02]  /*16cd0*/  ISETP.GE.AND P1, PT, R251, RZ, PT ;  /* 0x000000fffb00720c */ /* 0x008fe40003f26270 */
[----:B------:R-:W-:-:S05]  /*16ce0*/  IABS R251, c[0x0][0x17c] ;  /* 0x00005f0000fb7a13 */ /* 0x000fca0000000000 */
[----:B------:R-:W-:Y:S02]  /*16cf0*/  @!P0 IMAD.IADD R224, R224, 0x1, -R251 ;  /* 0x00000001e0e08824 */ /* 0x000fe400078e0afb */
[----:B------:R-:W3:Y:S04]  /*16d00*/  LDL R251, [R1+0x5c60] ;  /* 0x005c600001fb7983 */ /* 0x000ee80000100800 */
[----:B------:R1:W-:Y:S04]  /*16d10*/  STL [R1+0xac], R226 ;  /* 0x0000ace201007387 */ /* 0x0003e80000100800 */
[----:B-1----:R-:W4:Y:S01]  /*16d20*/  LDL.LU R226, [R1+0x63d0] ;  /* 0x0063d00001e27983 */ /* 0x002f220000300800 */
[----:B---3--:R-:W-:-:S02]  /*16d30*/  ISETP.GE.AND P0, PT, R251, RZ, PT ;  /* 0x000000fffb00720c */ /* 0x008fc40003f06270 */
[----:B------:R-:W-:-:S04]  /*16d40*/  IABS R251, c[0x0][0x17c] ;  /* 0x00005f0000fb7a13 */ /* 0x000fc80000000000 */
[----:B------:R-:W-:Y:S02]  /*16d50*/  @!P3 IADD3 R225, R225, -R251, RZ ;  /* 0x800000fbe1e1b210 */ /* 0x000fe40007ffe0ff */
[----:B------:R-:W3:Y:S04]  /*16d60*/  LDL R251, [R1+0xac] ;  /* 0x0000ac0001fb7983 */ /* 0x000ee80000100800 */
[----:B------:R1:W-:Y:S04]  /*16d70*/  STL [R1+0xa8], R227 ;  /* 0x0000a8e301007387 */ /* 0x0003e80000100800 */
[----:B-1----:R-:W5:Y:S01]  /*16d80*/  LDL.LU R227, [R1+0x63cc] ;  /* 0x0063cc0001e37983 */ /* 0x002f620000300800 */
[----:B---3--:R-:W-:-:S05]  /*16d90*/  @!P6 IMAD.MOV R251, RZ, RZ, -R251 ;  /* 0x000000fffffbe224 */ /* 0x008fca00078e0afb */
[----:B------:R1:W-:Y:S02]  /*16da0*/  @!P6 STL [R1+0xac], R251 ;  /* 0x0000acfb0100e387 */ /* 0x0003e40000100800 */
[----:B-1----:R-:W-:-:S04]  /*16db0*/  IABS R251, c[0x0][0x17c] ;  /* 0x00005f0000fb7a13 */ /* 0x002fc80000000000 */
[----:B------:R-:W-:Y:S02]  /*16dc0*/  ISETP.GT.U32.AND P3, PT, R251, R221, PT ;  /* 0x000000ddfb00720c */ /* 0x000fe40003f64070 */
[----:B------:R-:W3:Y:S04]  /*16dd0*/  LDL R251, [R1+0xa8] ;  /* 0x0000a80001fb7983 */ /* 0x000ee80000100800 */
[----:B------:R1:W-:Y:S04]  /*16de0*/  STL [R1+0xa4], R228 ;  /* 0x0000a4e401007387 */ /* 0x0003e80000100800 */
[----:B-1----:R-:W2:Y:S01]  /*16df0*/  LDL.LU R228, [R1+0x63c8] ;  /* 0x0063c80001e47983 */ /* 0x002ea20000300800 */
[----:B---3--:R-:W-:-:S05]  /*16e00*/  @!P4 IMAD.MOV R251, RZ, RZ, -R251 ;  /* 0x000000fffffbc224 */ /* 0x008fca00078e0afb */
[----:B------:R1:W-:Y:S02]  /*16e10*/  @!P4 STL [R1+0xa8], R251 ;  /* 0x0000a8fb0100c387 */ /* 0x0003e40000100800 */
[----:B-1----:R-:W-:-:S04]  /*16e20*/  IABS R251, c[0x0][0x17c] ;  /* 0x00005f0000fb7a13 */ /* 0x002fc80000000000 */
[----:B------:R-:W-:Y:S02]  /*16e30*/  ISETP.GT.U32.AND P4, PT, R251, R222, PT ;  /* 0x000000defb00720c */ /* 0x000fe40003f84070 */
[----:B------:R-:W3:Y:S04]  /*16e40*/  LDL R251, [R1+0xa4] ;  /* 0x0000a40001fb7983 */ /* 0x000ee80000100800 */
[----:B------:R1:W-:Y:S04]  /*16e50*/  STL [R1+0xa0], R229 ;  /* 0x0000a0e501007387 */ /* 0x0003e80000100800 */
[----:B-1----:R-:W2:Y:S01]  /*16e60*/  LDL.LU R229, [R1+0x63c4] ;  /* 0x0063c40001e57983 */ /* 0x002ea20000300800 */
[----:B---3--:R-:W-:-:S05]  /*16e70*/  @!P2 IADD3 R251, -R251, RZ, RZ ;  /* 0x000000fffbfba210 */ /* 0x008fca0007ffe1ff */
[----:B------:R1:W-:Y:S02]  /*16e80*/  @!P2 STL [R1+0xa4], R251 ;  /* 0x0000a4fb0100a387 */ /* 0x0003e40000100800 */
[----:B-1----:R-:W-:-:S04]  /*16e90*/  IABS R251, c[0x0][0x17c] ;  /* 0x00005f0000fb7a13 */ /* 0x002fc80000000000 */
[----:B------:R-:W-:Y:S02]  /*16ea0*/  ISETP.GT.U32.AND P2, PT, R251, R223, PT ;  /* 0x000000dffb00720c */ /* 0x000fe40003f44070 */
[----:B------:R-:W3:Y:S01]  /*16eb0*/  LDL R251, [R1+0xa0] ;  /* 0x0000a00001fb7983 */ /* 0x000ee20000100800 */
[----:B------:R-:W-:Y:S01]  /*16ec0*/  @!P1 IADD3 R216, -R216, RZ, RZ ;  /* 0x000000ffd8d89210 */ /* 0x000fe20007ffe1ff */
[----:B---3--:R-:W-:-:S05]  /*16ed0*/  @!P5 IMAD.MOV R251, RZ, RZ, -R251 ;  /* 0x000000fffffbd224 */ /* 0x008fca00078e0afb */
[----:B------:R1:W-:Y:S02]  /*16ee0*/  @!P5 STL [R1+0xa0], R251 ;  /* 0x0000a0fb0100d387 */ /* 0x0003e40000100800 */
[----:B-1----:R-:W-:-:S04]  /*16ef0*/  IABS R251, c[0x0][0x17c] ;  /* 0x00005f0000fb7a13 */ /* 0x002fc80000000000 */
[----:B------:R-:W-:Y:S01]  /*16f00*/  ISETP.GT.U32.AND P6, PT, R251, R217, PT ;  /* 0x000000d9fb00720c */ /* 0x000fe20003fc4070 */
[----:B------:R-:W-:Y:S02]  /*16f10*/  IMAD.MOV.U32 R251, RZ, RZ, R230 ;  /* 0x000000fffffb7224 */ /* 0x000fe400078e00e6 */
[----:B------:R-:W3:Y:S04]  /*16f20*/  LDL.LU R230, [R1+0x63c0] ;  /* 0x0063c00001e67983 */ /* 0x000ee80000300800 */
[----:B------:R1:W-:Y:S04]  /*16f30*/  STL [R1+0x98], R251 ;  /* 0x000098fb01007387 */ /* 0x0003e80000100800 */
[----:B------:R2:W-:Y:S01]  /*16f40*/  STL [R1+0x9c], R216 ;  /* 0x00009cd801007387 */ /* 0x0005e20000100800 */
[----:B-1----:R-:W-:-:S04]  /*16f50*/  IABS R251, c[0x0][0x17c] ;  /* 0x00005f0000fb7a13 */ /* 0x002fc80000000000 */
[C---:B------:R-:W-:Y:S02]  /*16f60*/  ISETP.GT.U32.AND P1, PT, R251.reuse, R224, PT ;  /* 0x000000e0fb00720c */ /* 0x040fe40003f24070 */
[----:B------:R-:W-:Y:S02]  /*16f70*/  ISETP.GT.U32.AND P5, PT, R251, R225, PT ;  /* 0x000000e1fb00720c */ /* 0x000fe40003fa4070 */
[----:B------:R-:W3:Y:S01]  /*16f80*/  LDL R251, [R1+0x98] ;  /* 0x0000980001fb7983 */ /* 0x000ee20000100800 */
[----:B--2---:R-:W-:Y:S01]  /*16f90*/  IADD3 R216, R11, 0x1f3, RZ ;  /* 0x000001f30bd87810 */ /* 0x004fe20007ffe0ff */
[----:B---3--:R-:W-:-:S05]  /*16fa0*/  @!P0 IMAD.MOV R251, RZ, RZ, -R251 ;  /* 0x000000fffffb8224 */ /* 0x008fca00078e0afb */
[----:B------:R1:W-:Y:S04]  /*16fb0*/  @!P0 STL [R1+0x98], R251 ;  /* 0x000098fb01008387 */ /* 0x0003e80000100800 */
[----:B------:R-:W-:Y:S01]  /*16fc0*/  STL [R1+0x5e80], R216 ;  /* 0x005e80d801007387 */ /* 0x000fe20000100800 */
[----:B-1----:R-:W-:-:S04]  /*16fd0*/  IABS R251, c[0x0][0x17c] ;  /* 0x00005f0000fb7a13 */ /* 0x002fc80000000000 */
[-C--:B------:R-:W-:Y:S01]  /*16fe0*/  @!P4 IADD3 R222, R222, -R251.reuse, RZ ;  /* 0x800000fbdedec210 */ /* 0x080fe20007ffe0ff */
[--C-:B------:R-:W-:Y:S01]  /*16ff0*/  @!P3 IMAD.IADD R221, R221, 0x1, -R251.reuse ;  /* 0x00000001ddddb824 */ /* 0x100fe200078e0afb */
[----:B------:R-:W-:Y:S01]  /*17000*/  @!P1 IADD3 R224, R224, -R251, RZ ;  /* 0x800000fbe0e09210 */ /* 0x000fe20007ffe0ff */
[--C-:B------:R-:W-:Y:S01]  /*17010*/  @!P2 IMAD.IADD R223, R223, 0x1, -R251.reuse ;  /* 0x00000001dfdfa824 */ /* 0x100fe200078e0afb */
[----:B------:R-:W-:Y:S01]  /*17020*/  ISETP.GT.U32.AND P0, PT, R251, R219, PT ;  /* 0x000000dbfb00720c */ /* 0x000fe20003f04070 */
[--C-:B------:R-:W-:Y:S01]  /*17030*/  @!P6 IMAD.IADD R217, R217, 0x1, -R251.reuse ;  /* 0x00000001d9d9e824 */ /* 0x100fe200078e0afb */
[----:B------:R-:W-:Y:S01]  /*17040*/  ISETP.GT.U32.AND P3, PT, R251, R230, PT ;  /* 0x000000e6fb00720c */ /* 0x000fe20003f64070 */
[----:B------:R-:W-:Y:S01]  /*17050*/  @!P5 IMAD.IADD R225, R225, 0x1, -R251 ;  /* 0x00000001e1e1d824 */ /* 0x000fe200078e0afb */
[C---:B------:R-:W-:Y:S02]  /*17060*/  ISETP.GT.U32.AND P4, PT, R251.reuse, R229, PT ;  /* 0x000000e5fb00720c */ /* 0x040fe40003f84070 */
[----:B------:R-:W-:-:S02]  /*17070*/  ISETP.GT.U32.AND P2, PT, R251, R228, PT ;  /* 0x000000e4fb00720c */ /* 0x000fc40003f44070 */
[C---:B-----5:R-:W-:Y:S02]  /*17080*/  ISETP.GT.U32.AND P6, PT, R251.reuse, R227, PT ;  /* 0x000000e3fb00720c */ /* 0x060fe40003fc4070 */
[----:B----4-:R-:W-:Y:S02]  /*17090*/  ISETP.GT.U32.AND P1, PT, R251, R226, PT ;  /* 0x000000e2fb00720c */ /* 0x010fe40003f24070 */
[----:B------:R-:W2:Y:S02]  /*170a0*/  LDL R251, [R1+0x5c5c] ;  /* 0x005c5c0001fb7983 */ /* 0x000ea40000100800 */
[----:B--2---:R-:W-:Y:S02]  /*170b0*/  ISETP.GE.AND P5, PT, R251, RZ, PT ;  /* 0x000000fffb00720c */ /* 0x004fe40003fa6270 */
[----:B------:R-:W-:-:S05]  /*170c0*/  IABS R251, c[0x0][0x17c] ;  /* 0x00005f0000fb7a13 */ /* 0x000fca0000000000 */
[----:B------:R-:W-:Y:S02]  /*170d0*/  @!P0 IMAD.IADD R219, R219, 0x1, -R251 ;  /* 0x00000001dbdb8824 */ /* 0x000fe400078e0afb */
[----:B------:R-:W2:Y:S02]  /*170e0*/  LDL R251, [R1+0x5c54] ;  /* 0x005c540001fb7983 */ /* 0x000ea40000100800 */
[----:B--2---:R-:W-:Y:S02]  /*170f0*/  ISETP.GE.AND P0, PT, R251, RZ, PT ;  /* 0x000000fffb00720c */ /* 0x004fe40003f06270 */
[----:B------:R-:W-:-:S04]  /*17100*/  IABS R251, c[0x0][0x17c] ;  /* 0x00005f0000fb7a13 */ /* 0x000fc80000000000 */
[----:B------:R-:W-:Y:S02]  /*17110*/  @!P3 IADD3 R230, R230, -R251, RZ ;  /* 0x800000fbe6e6b210 */ /* 0x000fe40007ffe0ff */
[----:B------:R-:W2:Y:S02]  /*17120*/  LDL R251, [R1+0x5c64] ;  /* 0x005c640001fb7983 */ /* 0x000ea40000100800 */
[----:B--2---:R-:W-:Y:S02]  /*17130*/  ISETP.GE.AND P3, PT, R251, RZ, PT ;  /* 0x000000fffb00720c */ /* 0x004fe40003f66270 */
[----:B------:R-:W-:-:S05]  /*17140*/  IABS R251, c[0x0][0x17c] ;  /* 0x00005f0000fb7a13 */ /* 0x000fca0000000000 */
[----:B------:R-:W-:Y:S02]  /*17150*/  @!P4 IMAD.IADD R229, R229, 0x1, -R251 ;  /* 0x00000001e5e5c824 */ /* 0x000fe400078e0afb */
        /* <DEDUP_REMOVED lines=8> */
[----:B------:R-:W2:Y:S04]  /*171e0*/  LDL R251, [R1+0x5c74] ;  /* 0x005c740001fb7983 */ /* 0x000ea80000100800 */
[----:B------:R1:W-:Y:S04]  /*171f0*/  STL [R1+0x94], R221 ;  /* 0x000094dd01007387 */ /* 0x0003e80000100800 */
[----:B-1----:R-:W3:Y:S01]  /*17200*/  LDL.LU R221, [R1+0x63bc] ;  /* 0x0063bc0001dd7983 */ /* 0x002ee20000300800 */
[----:B--2---:R-:W-:-:S02]  /*17210*/  ISETP.GE.AND P6, PT, R251, RZ, PT ;  /* 0x000000fffb00720c */ /* 0x004fc40003fc6270 */
[----:B------:R-:W-:-:S05]  /*17220*/  IABS R251, c[0x0][0x17c] ;  /* 0x00005f0000fb7a13 */ /* 0x000fca0000000000 */
[----:B------:R-:W-:Y:S02]  /*17230*/  @!P1 IMAD.IADD R226, R226, 0x1, -R251 ;  /* 0x00000001e2e29824 */ /* 0x000fe400078e0afb */
[----:B------:R-:W2:Y:S04]  /*17240*/  LDL R251, [R1+0x94] ;  /* 0x0000940001fb7983 */ /* 0x000ea80000100800 */
[----:B------:R1:W-:Y:S04]  /*17250*/  STL [R1+0x90], R222 ;  /* 0x000090de01007387 */ /* 0x0003e80000100800 */
[----:B-1----:R-:W4:Y:S01]  /*17260*/  LDL.LU R222, [R1+0x63b8] ;  /* 0x0063b80001de7983 */ /* 0x002f220000300800 */
[----:B--2---:R-:W-:-:S05]  /*17270*/  @!P5 IMAD.MOV R251, RZ, RZ, -R251 ;  /* 0x000000fffffbd224 */ /* 0x004fca00078e0afb */
[----:B------:R1:W-:Y:S02]  /*17280*/  @!P5 STL [R1+0x94], R251 ;  /* 0x000094fb0100d387 */ /* 0x0003e40000100800 */
[----:B-1----:R-:W-:-:S04]  /*17290*/  IABS R251, c[0x0][0x17c] ;  /* 0x00005f0000fb7a13 */ /* 0x002fc80000000000 */
[----:B------:R-:W-:Y:S02]  /*172a0*/  ISETP.GT.U32.AND P1, PT, R251, R219, PT ;  /* 0x000000dbfb00720c */ /* 0x000fe40003f24070 */
[----:B------:R-:W2:Y:S04]  /*172b0*/  LDL R251, [R1+0x90] ;  /* 0x0000900001fb7983 */ /* 0x000ea80000100800 */
[----:B------:R1:W-:Y:S04]  /*172c0*/  STL [R1+0x8c], R223 ;  /* 0x00008cdf01007387 */ /* 0x0003e80000100800 */
[----:B-1----:R-:W5:Y:S01]  /*172d0*/  LDL.LU R223, [R1+0x63b4] ;  /* 0x0063b40001df7983 */ /* 0x002f620000300800 */
[----:B--2---:R-:W-:-:S05]  /*172e0*/  @!P0 IADD3 R251, -R251, RZ, RZ ;  /* 0x000000fffbfb8210 */ /* 0x004fca0007ffe1ff */
[----:B------:R1:W-:Y:S02]  /*172f0*/  @!P0 STL [R1+0x90], R251 ;  /* 0x000090fb01008387 */ /* 0x0003e40000100800 */
[----:B-1----:R-:W-:-:S04]  /*17300*/  IABS R251, c[0x0][0x17c] ;  /* 0x00005f0000fb7a13 */ /* 0x002fc80000000000 */
[----:B------:R-:W-:Y:S02]  /*17310*/  ISETP.GT.U32.AND P0, PT, R251, R230, PT ;  /* 0x000000e6fb00720c */ /* 0x000fe40003f04070 */
[----:B------:R-:W2:Y:S04]  /*17320*/  LDL R251, [R1+0x8c] ;  /* 0x00008c0001fb7983 */ /* 0x000ea80000100800 */
[----:B------:R1:W-:Y:S04]  /*17330*/  STL [R1+0x88], R217 ;  /* 0x000088d901007387 */ /* 0x0003e80000100800 */
[----:B-1----:R-:W3:Y:S01]  /*17340*/  LDL R217, [R1+0x5c80] ;  /* 0x005c800001d97983 */ /* 0x002ee20000100800 */
        /* <DEDUP_REMOVED lines=17> */
[C---:B------:R-:W-:Y:S02]  /*17460*/  ISETP.GT.U32.AND P2, PT, R251.reuse, R227, PT ;  /* 0x000000e3fb00720c */ /* 0x040fe40003f44070 */
[----:B------:R-:W-:Y:S02]  /*17470*/  ISETP.GT.U32.AND P5, PT, R251, R226, PT ;  /* 0x000000e2fb00720c */ /* 0x000fe40003fa4070 */
[----:B------:R-:W2:Y:S02]  /*17480*/  LDL R251, [R1+0x80] ;  /* 0x0000800001fb7983 */ /* 0x000ea40000100800 */
[----:B--2---:R-:W-:-:S05]  /*17490*/  @!P6 IMAD.MOV R251, RZ, RZ, -R251 ;  /* 0x000000fffffbe224 */ /* 0x004fca00078e0afb */
[----:B------:R1:W-:Y:S02]  /*174a0*/  @!P6 STL [R1+0x80], R251 ;  /* 0x000080fb0100e387 */ /* 0x0003e40000100800 */
[----:B-1----:R-:W-:-:S04]  /*174b0*/  IABS R251, c[0x0][0x17c] ;  /* 0x00005f0000fb7a13 */ /* 0x002fc80000000000 */
[----:B---3--:R-:W-:Y:S01]  /*174c0*/  ISETP.GT.U32.AND P6, PT, R251, R225, PT ;  /* 0x000000e1fb00720c */ /* 0x008fe20003fc4070 */
[----:B------:R-:W-:Y:S02]  /*174d0*/  @!P1 IMAD.IADD R219, R219, 0x1, -R251 ;  /* 0x00000001dbdb9824 */ /* 0x000fe400078e0afb */
[----:B------:R-:W2:Y:S02]  /*174e0*/  LDL R251, [R1+0x5c70] ;  /* 0x005c700001fb7983 */ /* 0x000ea40000100800 */
[----:B--2---:R-:W-:Y:S02]  /*174f0*/  ISETP.GE.AND P1, PT, R251, RZ, PT ;  /* 0x000000fffb00720c */ /* 0x004fe40003f26270 */
[----:B------:R-:W-:-:S04]  /*17500*/  IABS R251, c[0x0][0x17c] ;  /* 0x00005f0000fb7a13 */ /* 0x000fc80000000000 */
[-C--:B------:R-:W-:Y:S01]  /*17510*/  @!P0 IADD3 R230, R230, -R251.reuse, RZ ;  /* 0x800000fbe6e68210 */ /* 0x080fe20007ffe0ff */
[--C-:B------:R-:W-:Y:S01]  /*17520*/  @!P3 IMAD.IADD R229, R229, 0x1, -R251.reuse ;  /* 0x00000001e5e5b824 */ /* 0x100fe200078e0afb */
[----:B------:R-:W-:Y:S01]  /*17530*/  @!P2 IADD3 R227, R227, -R251, RZ ;  /* 0x800000fbe3e3a210 */ /* 0x000fe20007ffe0ff */
[--C-:B------:R-:W-:Y:S01]  /*17540*/  @!P4 IMAD.IADD R228, R228, 0x1, -R251.reuse ;  /* 0x00000001e4e4c824 */ /* 0x100fe200078e0afb */
[C---:B------:R-:W-:Y:S01]  /*17550*/  ISETP.GT.U32.AND P0, PT, R251.reuse, R224, PT ;  /* 0x000000e0fb00720c */ /* 0x040fe20003f04070 */
[----:B------:R-:W-:Y:S01]  /*17560*/  @!P5 IMAD.IADD R226, R226, 0x1, -R251 ;  /* 0x00000001e2e2d824 */ /* 0x000fe200078e0afb */
[C---:B-----5:R-:W-:Y:S02]  /*17570*/  ISETP.GT.U32.AND P3, PT, R251.reuse, R223, PT ;  /* 0x000000dffb00720c */ /* 0x060fe40003f64070 */
[C---:B----4-:R-:W-:Y:S02]  /*17580*/  ISETP.GT.U32.AND P4, PT, R251.reuse, R222, PT ;  /* 0x000000defb00720c */ /* 0x050fe40003f84070 */
[----:B------:R-:W-:-:S02]  /*17590*/  ISETP.GT.U32.AND P2, PT, R251, R221, PT ;  /* 0x000000ddfb00720c */ /* 0x000fc40003f44070 */
[----:B------:R-:W2:Y:S02]  /*175a0*/  LDL R251, [R1+0x5c7c] ;  /* 0x005c7c0001fb7983 */ /* 0x000ea40000100800 */
[----:B--2---:R-:W-:Y:S02]  /*175b0*/  ISETP.GE.AND P5, PT, R251, RZ, PT ;  /* 0x000000fffb00720c */ /* 0x004fe40003fa6270 */
[----:B------:R-:W-:-:S04]  /*175c0*/  IABS R251, c[0x0][0x17c] ;  /* 0x00005f0000fb7a13 */ /* 0x000fc80000000000 */
[----:B------:R-:W-:Y:S01]  /*175d0*/  @!P0 IADD3 R224, R224, -R251, RZ ;  /* 0x800000fbe0e08210 */ /* 0x000fe20007ffe0ff */
[----:B------:R-:W-:Y:S01]  /*175e0*/  @!P6 IMAD.IADD R225, R225, 0x1, -R251 ;  /* 0x00000001e1e1e824 */ /* 0x000fe200078e0afb */
[----:B------:R-:W-:Y:S02]  /*175f0*/  ISETP.GT.U32.AND P6, PT, R251, R220, PT ;  /* 0x000000dcfb00720c */ /* 0x000fe40003fc4070 */
[----:B------:R-:W2:Y:S02]  /*17600*/  LDL R251, [R1+0x5c78] ;  /* 0x005c780001fb7983 */ /* 0x000ea40000100800 */
[----:B--2---:R-:W-:Y:S02]  /*17610*/  ISETP.GE.AND P0, PT, R251, RZ, PT ;  /* 0x000000fffb00720c */ /* 0x004fe40003f06270 */
[----:B------:R-:W-:-:S05]  /*17620*/  IABS R251, c[0x0][0x17c] ;  /* 0x00005f0000fb7a13 */ /* 0x000fca0000000000 */
[--C-:B------:R-:W-:Y:S02]  /*17630*/  @!P3 IMAD.IADD R223, R223, 0x1, -R251.reuse ;  /* 0x00000001dfdfb824 */ /* 0x100fe400078e0afb */
[----:B------:R-:W-:Y:S02]  /*17640*/  @!P4 IMAD.IADD R222, R222, 0x1, -R251 ;  /* 0x00000001dedec824 */ /* 0x000fe400078e0afb */
[----:B------:R-:W2:Y:S01]  /*17650*/  LDL R251, [R1+0x5c94] ;  /* 0x005c940001fb7983 */ /* 0x000ea20000100800 */
[----:B------:R-:W-:Y:S02]  /*17660*/  @!P1 IADD3 R219, -R219, RZ, RZ ;  /* 0x000000ffdbdb9210 */ /* 0x000fe40007ffe1ff */
[----:B------:R-:W-:Y:S02]  /*17670*/  ISETP.GE.AND P3, PT, R217, RZ, PT ;  /* 0x000000ffd900720c */ /* 0x000fe40003f66270 */
[----:B--2---:R-:W-:Y:S02]  /*17680*/  ISETP.GE.AND P4, PT, R251, RZ, PT ;  /* 0x000000fffb00720c */ /* 0x004fe40003f86270 */
[----:B------:R-:W-:-:S04]  /*17690*/  IABS R251, c[0x0][0x17c] ;  /* 0x00005f0000fb7a13 */ /* 0x000fc80000000000 */
[----:B------:R-:W-:Y:S02]  /*176a0*/  @!P2 IADD3 R221, R221, -R251, RZ ;  /* 0x800000fbdddda210 */ /* 0x000fe40007ffe0ff */
[----:B------:R-:W2:Y:S01]  /*176b0*/  LDL R251, [R1+0x5c88] ;  /* 0x005c880001fb7983 */ /* 0x000ea20000100800 */
[----:B------:R-:W-:-:S03]  /*176c0*/  @!P5 IMAD.MOV R230, RZ, RZ, -R230 ;  /* 0x000000ffffe6d224 */ /* 0x000fc600078e0ae6 */
[----:B------:R1:W-:Y:S01]  /*176d0*/  STL [R1+0x7c], R219 ;  /* 0x00007cdb01007387 */ /* 0x0003e20000100800 */
[----:B------:R-:W-:-:S03]  /*176e0*/  IABS R216, R216 ;  /* 0x000000d800d87213 */ /* 0x000fc60000000000 */
[----:B------:R3:W-:Y:S01]  /*176f0*/  STL [R1+0x78], R230 ;  /* 0x000078e601007387 */ /* 0x0007e20000100800 */
[----:B-1----:R-:W-:-:S03]  /*17700*/  IMAD.MOV.U32 R219, RZ, RZ, R229 ;  /* 0x000000ffffdb7224 */ /* 0x002fc600078e00e5 */
[----:B------:R-:W4:Y:S01]  /*17710*/  LDL R229, [R1+0x5c90] ;  /* 0x005c900001e57983 */ /* 0x000f220000100800 */
[----:B------:R-:W-:Y:S01]  /*17720*/  @!P0 IMAD.MOV R219, RZ, RZ, -R219 ;  /* 0x000000ffffdb8224 */ /* 0x000fe200078e0adb */
[----:B---3--:R-:W-:Y:S02]  /*17730*/  MOV R230, R228 ;  /* 0x000000e400e67202 */ /* 0x008fe40000000f00 */
[----:B------:R-:W3:Y:S01]  /*17740*/  LDL R228, [R1+0x5ca0] ;  /* 0x005ca00001e47983 */ /* 0x000ee20000100800 */
[----:B------:R-:W-:Y:S01]  /*17750*/  IMAD.HI.U32 R217, R252, R216, RZ ;  /* 0x000000d8fcd97227 */ /* 0x000fe200078e00ff */
[----:B------:R-:W-:Y:S02]  /*17760*/  @!P3 IADD3 R230, -R230, RZ, RZ ;  /* 0x000000ffe6e6b210 */ /* 0x000fe40007ffe1ff */
[----:B------:R1:W-:Y:S01]  /*17770*/  STL [R1+0x74], R219 ;  /* 0x000074db01007387 */ /* 0x0003e20000100800 */
[----:B------:R-:W-:Y:S02]  /*17780*/  IMAD.MOV R217, RZ, RZ, -R217 ;  /* 0x000000ffffd97224 */ /* 0x000fe400078e0ad9 */
[----:B-1----:R-:W-:-:S02]  /*17790*/  IMAD.MOV.U32 R219, RZ, RZ, R227 ;  /* 0x000000ffffdb7224 */ /* 0x002fc400078e00e3 */
[----:B------:R-:W5:Y:S02]  /*177a0*/  LDL R227, [R1+0x5c9c] ;  /* 0x005c9c0001e37983 */ /* 0x000f640000100800 */
[----:B------:R-:W-:Y:S02]  /*177b0*/  @!P4 IMAD.MOV R219, RZ, RZ, -R219 ;  /* 0x000000ffffdbc224 */ /* 0x000fe400078e0adb */
[----:B------:R1:W-:Y:S04]  /*177c0*/  STL [R1+0x70], R230 ;  /* 0x000070e601007387 */ /* 0x0003e80000100800 */
[----:B-1----:R-:W3:Y:S04]  /*177d0*/  LDL R230, [R1+0x5c98] ;  /* 0x005c980001e67983 */ /* 0x002ee80000100800 */
[----:B------:R-:W-:Y:S04]  /*177e0*/  STL [R1+0x68], R226 ;  /* 0x000068e201007387 */ /* 0x000fe80000100800 */
[----:B------:R1:W-:Y:S04]  /*177f0*/  STL [R1+0x6c], R219 ;  /* 0x00006cdb01007387 */ /* 0x0003e80000100800 */
[----:B-1----:R-:W3:Y:S01]  /*17800*/  LDL.LU R219, [R1+0x63a8] ;  /* 0x0063a80001db7983 */ /* 0x002ee20000300800 */
[----:B--2---:R-:W-:-:S02]  /*17810*/  ISETP.GE.AND P2, PT, R251, RZ, PT ;  /* 0x000000fffb00720c */ /* 0x004fc40003f46270 */
[----:B------:R-:W-:-:S05]  /*17820*/  IABS R251, c[0x0][0x17c] ;  /* 0x00005f0000fb7a13 */ /* 0x000fca0000000000 */
[----:B------:R-:W-:Y:S02]  /*17830*/  @!P6 IMAD.IADD R220, R220, 0x1, -R251 ;  /* 0x00000001dcdce824 */ /* 0x000fe400078e0afb */
[C---:B------:R-:W-:Y:S01]  /*17840*/  IMAD R226, R251.reuse, R217, R216 ;  /* 0x000000d9fbe27224 */ /* 0x040fe200078e02d8 */
[C---:B------:R-:W-:Y:S01]  /*17850*/  ISETP.GT.U32.AND P1, PT, R251.reuse, R225, PT ;  /* 0x000000e1fb00720c */ /* 0x040fe20003f24070 */
[----:B------:R-:W2:Y:S01]  /*17860*/  LDL.LU R216, [R1+0x63a4] ;  /* 0x0063a40001d87983 */ /* 0x000ea20000300800 */
[C---:B------:R-:W-:Y:S02]  /*17870*/  ISETP.GT.U32.AND P5, PT, R251.reuse, R224, PT ;  /* 0x000000e0fb00720c */ /* 0x040fe40003fa4070 */
[C---:B------:R-:W-:Y:S01]  /*17880*/  ISETP.GT.U32.AND P0, PT, R251.reuse, R223, PT ;  /* 0x000000dffb00720c */ /* 0x040fe20003f04070 */
[----:B------:R-:W2:Y:S01]  /*17890*/  LDL.LU R217, [R1+0x63a0] ;  /* 0x0063a00001d97983 */ /* 0x000ea20000300800 */
[C---:B------:R-:W-:Y:S02]  /*178a0*/  ISETP.GT.U32.AND P3, PT, R251.reuse, R222, PT ;  /* 0x000000defb00720c */ /* 0x040fe40003f64070 */
[----:B------:R-:W-:-:S02]  /*178b0*/  ISETP.GT.U32.AND P4, PT, R251, R221, PT ;  /* 0x000000ddfb00720c */ /* 0x000fc40003f84070 */
[----:B------:R-:W-:Y:S02]  /*178c0*/  ISETP.GT.U32.AND P6, PT, R251, R220, PT ;  /* 0x000000dcfb00720c */ /* 0x000fe40003fc4070 */
[----:B------:R-:W2:Y:S02]  /*178d0*/  LDL R251, [R1+0x68] ;  /* 0x0000680001fb7983 */ /* 0x000ea40000100800 */
[----:B--2---:R-:W-:-:S05]  /*178e0*/  @!P2 IMAD.MOV R251, RZ, RZ, -R251 ;  /* 0x000000fffffba224 */ /* 0x004fca00078e0afb */
[----:B------:R1:W-:Y:S02]  /*178f0*/  @!P2 STL [R1+0x68], R251 ;  /* 0x000068fb0100a387 */ /* 0x0003e40000100800 */
[----:B-1----:R-:W-:-:S04]  /*17900*/  IABS R251, c[0x0][0x17c] ;  /* 0x00005f0000fb7a13 */ /* 0x002fc80000000000 */
[-C--:B------:R-:W-:Y:S01]  /*17910*/  @!P1 IADD3 R225, R225, -R251.reuse, RZ ;  /* 0x800000fbe1e19210 */ /* 0x080fe20007ffe0ff */
[--C-:B------:R-:W-:Y:S01]  /*17920*/  @!P5 IMAD.IADD R224, R224, 0x1, -R251.reuse ;  /* 0x00000001e0e0d824 */ /* 0x100fe200078e0afb */
[----:B------:R-:W-:Y:S01]  /*17930*/  @!P3 IADD3 R222, R222, -R251, RZ ;  /* 0x800000fbdedeb210 */ /* 0x000fe20007ffe0ff */
[--C-:B------:R-:W-:Y:S01]  /*17940*/  @!P0 IMAD.IADD R223, R223, 0x1, -R251.reuse ;  /* 0x00000001dfdf8824 */ /* 0x100fe200078e0afb */
[----:B---3--:R-:W-:Y:S01]  /*17950*/  ISETP.GT.U32.AND P2, PT, R251, R219, PT ;  /* 0x000000dbfb00720c */ /* 0x008fe20003f44070 */
[--C-:B------:R-:W-:Y:S01]  /*17960*/  @!P4 IMAD.IADD R221, R221, 0x1, -R251.reuse ;  /* 0x00000001ddddc824 */ /* 0x100fe200078e0afb */
[C---:B------:R-:W-:Y:S01]  /*17970*/  ISETP.GT.U32.AND P1, PT, R251.reuse, R218, PT ;  /* 0x000000dafb00720c */ /* 0x040fe20003f24070 */
[----:B------:R-:W-:Y:S01]  /*17980*/  @!P6 IMAD.IADD R220, R220, 0x1, -R251 ;  /* 0x00000001dcdce824 */ /* 0x000fe200078e0afb */
[C---:B------:R-:W-:Y:S02]  /*17990*/  ISETP.GT.U32.AND P5, PT, R251.reuse, R217, PT ;  /* 0x000000d9fb00720c */ /* 0x040fe40003fa4070 */
[----:B------:R-:W-:-:S02]  /*179a0*/  ISETP.GT.U32.AND P0, PT, R251, R216, PT ;  /* 0x000000d8fb00720c */ /* 0x000fc40003f04070 */
[C---:B------:R-:W-:Y:S02]  /*179b0*/  ISETP.GT.U32.AND P3, PT, R251.reuse, R215, PT ;  /* 0x000000d7fb00720c */ /* 0x040fe40003f64070 */
[----:B------:R-:W-:Y:S02]  /*179c0*/  ISETP.GT.U32.AND P4, PT, R251, R214, PT ;  /* 0x000000d6fb00720c */ /* 0x000fe40003f84070 */
[----:B------:R-:W2:Y:S02]  /*179d0*/  LDL R251, [R1+0x5c84] ;  /* 0x005c840001fb7983 */ /* 0x000ea40000100800 */
[----:B--2---:R-:W-:Y:S02]  /*179e0*/  ISETP.GE.AND P6, PT, R251, RZ, PT ;  /* 0x000000fffb00720c */ /* 0x004fe40003fc6270 */
[----:B------:R-:W-:-:S04]  /*179f0*/  IABS R251, c[0x0][0x17c] ;  /* 0x00005f0000fb7a13 */ /* 0x000fc80000000000 */
[----:B------:R-:W-:Y:S02]  /*17a00*/  @!P2 IADD3 R219, R219, -R251, RZ ;  /* 0x800000fbdbdba210 */ /* 0x000fe40007ffe0ff */
[----:B------:R-:W2:Y:S05]  /*17a10*/  LDL R251, [R1+0x5c8c] ;  /* 0x005c8c0001fb7983 */ /* 0x000eaa0000100800 */
[----:B------:R-:W-:-:S05]  /*17a20*/  @!P6 IADD3 R225, -R225, RZ, RZ ;  /* 0x000000ffe1e1e210 */ /* 0x000fca0007ffe1ff */
[----:B------:R1:W-:Y:S02]  /*17a30*/  STL [R1+0x64], R225 ;  /* 0x000064e101007387 */ /* 0x0003e40000100800 */
[----:B-1----:R-:W-:Y:S02]  /*17a40*/  IMAD.MOV.U32 R225, RZ, RZ, R223 ;  /* 0x000000ffffe17224 */ /* 0x002fe400078e00df */
[----:B------:R-:W3:Y:S01]  /*17a50*/  LDL R223, [R1+0x5ca8] ;  /* 0x005ca80001df7983 */ /* 0x000ee20000100800 */
[----:B--2---:R-:W-:Y:S02]  /*17a60*/  ISETP.GE.AND P2, PT, R251, RZ, PT ;  /* 0x000000fffb00720c */ /* 0x004fe40003f46270 */
[----:B------:R-:W-:-:S05]  /*17a70*/  IABS R251, c[0x0][0x17c] ;  /* 0x00005f0000fb7a13 */ /* 0x000fca0000000000 */
[----:B------:R-:W-:Y:S01]  /*17a80*/  @!P1 IMAD.IADD R218, R218, 0x1, -R251 ;  /* 0x00000001dada9824 */ /* 0x000fe200078e0afb */
[----:B-----5:R-:W-:-:S05]  /*17a90*/  ISETP.GE.AND P1, PT, R227, RZ, PT ;  /* 0x000000ffe300720c */ /* 0x020fca0003f26270 */
[----:B------:R-:W-:-:S05]  /*17aa0*/  @!P2 IMAD.MOV R224, RZ, RZ, -R224 ;  /* 0x000000ffffe0a224 */ /* 0x000fca00078e0ae0 */
[----:B------:R1:W-:Y:S03]  /*17ab0*/  STL [R1+0x60], R224 ;  /* 0x000060e001007387 */ /* 0x0003e60000100800 */
[----:B------:R-:W-:Y:S01]  /*17ac0*/  @!P1 IADD3 R225, -R225, RZ, RZ ;  /* 0x000000ffe1e19210 */ /* 0x000fe20007ffe1ff */
[----:B-1----:R-:W2:Y:S04]  /*17ad0*/  LDL R224, [R1+0x5cb0] ;  /* 0x005cb00001e07983 */ /* 0x002ea80000100800 */
[----:B------:R1:W-:Y:S04]  /*17ae0*/  STL [R1+0x5c], R225 ;  /* 0x00005ce101007387 */ /* 0x0003e80000100800 */
[----:B-1----:R-:W5:Y:S01]  /*17af0*/  LDL R225, [R1+0x5cac] ;  /* 0x005cac0001e17983 */ /* 0x002f620000100800 */
[--C-:B------:R-:W-:Y:S01]  /*17b00*/  @!P5 IMAD.IADD R217, R217, 0x1, -R251.reuse ;  /* 0x00000001d9d9d824 */ /* 0x100fe200078e0afb */
[----:B------:R-:W-:Y:S01]  /*17b10*/  ISETP.GE.AND P5, PT, R228, RZ, PT ;  /* 0x000000ffe400720c */ /* 0x000fe20003fa6270 */
[----:B------:R-:W-:Y:S01]  /*17b20*/  @!P3 IMAD.IADD R215, R215, 0x1, -R251 ;  /* 0x00000001d7d7b824 */ /* 0x000fe200078e0afb */
[----:B------:R-:W-:Y:S01]  /*17b30*/  @!P0 IADD3 R216, R216, -R251, RZ ;  /* 0x800000fbd8d88210 */ /* 0x000fe20007ffe0ff */
[----:B------:R-:W5:Y:S01]  /*17b40*/  LDL R228, [R1+0x5ca4] ;  /* 0x005ca40001e47983 */ /* 0x000f620000100800 */
[----:B----4-:R-:W-:-:S02]  /*17b50*/  ISETP.GE.AND P0, PT, R229, RZ, PT ;  /* 0x000000ffe500720c */ /* 0x010fc40003f06270 */
[----:B------:R-:W-:Y:S01]  /*17b60*/  ISETP.GE.AND P3, PT, R230, RZ, PT ;  /* 0x000000ffe600720c */ /* 0x000fe20003f66270 */
[----:B------:R-:W4:Y:S04]  /*17b70*/  LDL R229, [R1+0x5cb4] ;  /* 0x005cb40001e57983 */ /* 0x000f280000100800 */
[----:B------:R-:W4:Y:S01]  /*17b80*/  LDL R230, [R1+0x5cbc] ;  /* 0x005cbc0001e67983 */ /* 0x000f220000100800 */
[----:B------:R-:W-:Y:S01]  /*17b90*/  @!P4 IMAD.IADD R214, R214, 0x1, -R251 ;  /* 0x00000001d6d6c824 */ /* 0x000fe200078e0afb */
[----:B------:R-:W-:Y:S01]  /*17ba0*/  ISETP.GT.U32.AND P4, PT, R251, R219, PT ;  /* 0x000000dbfb00720c */ /* 0x000fe20003f84070 */
[----:B------:R-:W-:-:S03]  /*17bb0*/  @!P5 IMAD.MOV R222, RZ, RZ, -R222 ;  /* 0x000000ffffded224 */ /* 0x000fc600078e0ade */
[C---:B------:R-:W-:Y:S02]  /*17bc0*/  ISETP.GT.U32.AND P5, PT, R251.reuse, R214, PT ;  /* 0x000000d6fb00720c */ /* 0x040fe40003fa4070 */
[----:B------:R-:W-:Y:S02]  /*17bd0*/  @!P3 IADD3 R220, -R220, RZ, RZ ;  /* 0x000000ffdcdcb210 */ /* 0x000fe40007ffe1ff */
[C---:B------:R-:W-:Y:S02]  /*17be0*/  ISETP.GT.U32.AND P3, PT, R251.reuse, R213, PT ;  /* 0x000000d5fb00720c */ /* 0x040fe40003f64070 */
[----:B------:R-:W-:-:S03]  /*17bf0*/  ISETP.GT.U32.AND P2, PT, R251, R218, PT ;  /* 0x000000dafb00720c */ /* 0x000fc60003f44070 */
[----:B------:R-:W-:Y:S01]  /*17c00*/  @!P4 IMAD.IADD R219, R219, 0x1, -R251 ;  /* 0x00000001dbdbc824 */ /* 0x000fe200078e0afb */
[C---:B------:R-:W-:Y:S01]  /*17c10*/  ISETP.GT.U32.AND P4, PT, R251.reuse, R212, PT ;  /* 0x000000d4fb00720c */ /* 0x040fe20003f84070 */
[----:B------:R-:W-:Y:S01]  /*17c20*/  @!P0 IMAD.MOV R221, RZ, RZ, -R221 ;  /* 0x000000ffffdd8224 */ /* 0x000fe200078e0add */
[C---:B------:R-:W-:Y:S02]  /*17c30*/  ISETP.GT.U32.AND P1, PT, R251.reuse, R217, PT ;  /* 0x000000d9fb00720c */ /* 0x040fe40003f24070 */
[----:B------:R-:W-:Y:S02]  /*17c40*/  ISETP.GT.U32.AND P6, PT, R251, R216, PT ;  /* 0x000000d8fb00720c */ /* 0x000fe40003fc4070 */
[----:B------:R-:W-:Y:S01]  /*17c50*/  IADD3 R227, R11, 0x1f4, RZ ;  /* 0x000001f40be37810 */ /* 0x000fe20007ffe0ff */
[----:B------:R-:W-:Y:S01]  /*17c60*/  STL [R1+0x58], R222 ;  /* 0x000058de01007387 */ /* 0x000fe20000100800 */
[----:B------:R-:W-:Y:S01]  /*17c70*/  @!P5 IADD3 R214, R214, -R251, RZ ;  /* 0x800000fbd6d6d210 */ /* 0x000fe20007ffe0ff */
[--C-:B------:R-:W-:Y:S01]  /*17c80*/  @!P3 IMAD.IADD R213, R213, 0x1, -R251.reuse ;  /* 0x00000001d5d5b824 */ /* 0x100fe200078e0afb */
[----:B---3--:R-:W-:Y:S01]  /*17c90*/  ISETP.GE.AND P5, PT, R223, RZ, PT ;  /* 0x000000ffdf00720c */ /* 0x008fe20003fa6270 */
[----:B------:R-:W-:Y:S02]  /*17ca0*/  STL [R1+0x54], R221 ;  /* 0x000054dd01007387 */ /* 0x000fe40000100800 */
[----:B------:R-:W-:-:S02]  /*17cb0*/  @!P4 IMAD.IADD R212, R212, 0x1, -R251 ;  /* 0x00000001d4d4c824 */ /* 0x000fc400078e0afb */
[----:B------:R-:W-:Y:S01]  /*17cc0*/  STL [R1+0x5e6c], R227 ;  /* 0x005e6ce301007387 */ /* 0x000fe20000100800 */
[----:B------:R-:W-:-:S03]  /*17cd0*/  @!P2 IMAD.IADD R218, R218, 0x1, -R251 ;  /* 0x00000001dadaa824 */ /* 0x000fc600078e0afb */
[----:B------:R-:W-:Y:S01]  /*17ce0*/  STL [R1+0x50], R220 ;  /* 0x000050dc01007387 */ /* 0x000fe20000100800 */
[----:B------:R-:W-:-:S03]  /*17cf0*/  ISETP.GT.U32.AND P2, PT, R251, R211, PT ;  /* 0x000000d3fb00720c */ /* 0x000fc60003f44070 */
[----:B------:R-:W3:Y:S01]  /*17d00*/  LDL R223, [R1+0x5cb8] ;  /* 0x005cb80001df7983 */ /* 0x000ee20000100800 */
[----:B------:R-:W-:Y:S01]  /*17d10*/  @!P1 IADD3 R217, R217, -R251, RZ ;  /* 0x800000fbd9d99210 */ /* 0x000fe20007ffe0ff */
[----:B------:R-:W-:Y:S01]  /*17d20*/  @!P6 IMAD.IADD R216, R216, 0x1, -R251 ;  /* 0x00000001d8d8e824 */ /* 0x000fe200078e0afb */
[C---:B------:R-:W-:Y:S02]  /*17d30*/  ISETP.GT.U32.AND P1, PT, R251.reuse, R210, PT ;  /* 0x000000d2fb00720c */ /* 0x040fe40003f24070 */
[----:B------:R-:W-:Y:S01]  /*17d40*/  ISETP.GT.U32.AND P6, PT, R251, R209, PT ;  /* 0x000000d1fb00720c */ /* 0x000fe20003fc4070 */
[----:B------:R-:W-:-:S04]  /*17d50*/  @!P5 IMAD.MOV R219, RZ, RZ, -R219 ;  /* 0x000000ffffdbd224 */ /* 0x000fc800078e0adb */
[----:B------:R-:W-:-:S06]  /*17d60*/  @!P2 IADD3 R211, R211, -R251, RZ ;  /* 0x800000fbd3d3a210 */ /* 0x000fcc0007ffe0ff */
[--C-:B------:R-:W-:Y:S02]  /*17d70*/  @!P1 IMAD.IADD R210, R210, 0x1, -R251.reuse ;  /* 0x00000001d2d29824 */ /* 0x100fe400078e0afb */
[----:B------:R-:W-:Y:S01]  /*17d80*/  @!P6 IMAD.IADD R209, R209, 0x1, -R251 ;  /* 0x00000001d1d1e824 */ /* 0x000fe200078e0afb */
[----:B--2---:R-:W-:Y:S02]  /*17d90*/  ISETP.GE.AND P3, PT, R224, RZ, PT ;  /* 0x000000ffe000720c */ /* 0x004fe40003f66270 */
[----:B------:R-:W2:Y:S01]  /*17da0*/  LDL R224, [R1+0x5cc4] ;  /* 0x005cc40001e07983 */ /* 0x000ea20000100800 */
[----:B-----5:R-:W-:-:S10]  /*17db0*/  ISETP.GE.AND P4, PT, R225, RZ, PT ;  /* 0x000000ffe100720c */ /* 0x020fd40003f86270 */
[----:B------:R-:W-:Y:S01]  /*17dc0*/  @!P3 IMAD.MOV R218, RZ, RZ, -R218 ;  /* 0x000000ffffdab224 */ /* 0x000fe200078e0ada */
[----:B------:R-:W-:Y:S01]  /*17dd0*/  STL [R1+0x48], R219 ;  /* 0x000048db01007387 */ /* 0x000fe20000100800 */
[----:B------:R-:W-:-:S03]  /*17de0*/  ISETP.GE.AND P2, PT, R228, RZ, PT ;  /* 0x000000ffe400720c */ /* 0x000fc60003f46270 */
[----:B------:R-:W-:Y:S01]  /*17df0*/  STL [R1+0x44], R218 ;  /* 0x000044da01007387 */ /* 0x000fe20000100800 */
[----:B----4-:R-:W-:-:S03]  /*17e00*/  ISETP.GE.AND P1, PT, R229, RZ, PT ;  /* 0x000000ffe500720c */ /* 0x010fc60003f26270 */
[----:B------:R-:W4:Y:S01]  /*17e10*/  LDL R225, [R1+0x5cc0] ;  /* 0x005cc00001e17983 */ /* 0x000f220000100800 */
[----:B------:R-:W-:-:S03]  /*17e20*/  @!P4 IADD3 R217, -R217, RZ, RZ ;  /* 0x000000ffd9d9c210 */ /* 0x000fc60007ffe1ff */
[----:B------:R-:W5:Y:S01]  /*17e30*/  LDL R228, [R1+0x5ccc] ;  /* 0x005ccc0001e47983 */ /* 0x000f620000100800 */
[----:B------:R-:W-:-:S03]  /*17e40*/  ISETP.GE.AND P6, PT, R230, RZ, PT ;  /* 0x000000ffe600720c */ /* 0x000fc60003fc6270 */
[----:B------:R-:W-:Y:S04]  /*17e50*/  STL [R1+0x40], R217 ;  /* 0x000040d901007387 */ /* 0x000fe80000100800 */
[----:B------:R-:W5:Y:S04]  /*17e60*/  LDL R229, [R1+0x5cc8] ;  /* 0x005cc80001e57983 */ /* 0x000f680000100800 */
[----:B------:R-:W5:Y:S01]  /*17e70*/  LDL R230, [R1+0x5cd0] ;  /* 0x005cd00001e67983 */ /* 0x000f620000100800 */
[----:B------:R-:W-:-:S13]  /*17e80*/  ISETP.GT.U32.AND P0, PT, R251, R215, PT ;  /* 0x000000d7fb00720c */ /* 0x000fda0003f04070 */
[----:B------:R-:W-:Y:S01]  /*17e90*/  @!P0 IMAD.IADD R215, R215, 0x1, -R251 ;  /* 0x00000001d7d78824 */ /* 0x000fe200078e0afb */
[C---:B------:R-:W-:Y:S01]  /*17ea0*/  ISETP.GT.U32.AND P0, PT, R251.reuse, R208, PT ;  /* 0x000000d0fb00720c */ /* 0x040fe20003f04070 */
[----:B------:R-:W-:Y:S01]  /*17eb0*/  @!P2 IMAD.MOV R216, RZ, RZ, -R216 ;  /* 0x000000ffffd8a224 */ /* 0x000fe200078e0ad8 */
[C---:B------:R-:W-:Y:S01]  /*17ec0*/  ISETP.GT.U32.AND P3, PT, R251.reuse, R212, PT ;  /* 0x000000d4fb00720c */ /* 0x040fe20003f64070 */
[----:B------:R-:W-:Y:S01]  /*17ed0*/  @!P1 IMAD.MOV R215, RZ, RZ, -R215 ;  /* 0x000000ffffd79224 */ /* 0x000fe200078e0ad7 */
[----:B------:R-:W-:-:S09]  /*17ee0*/  ISETP.GT.U32.AND P4, PT, R251, R211, PT ;  /* 0x000000d3fb00720c */ /* 0x000fd20003f84070 */
[----:B------:R-:W-:Y:S02]  /*17ef0*/  @!P0 IADD3 R208, R208, -R251, RZ ;  /* 0x800000fbd0d08210 */ /* 0x000fe40007ffe0ff */
[C---:B------:R-:W-:Y:S02]  /*17f00*/  ISETP.GT.U32.AND P0, PT, R251.reuse, R213, PT ;  /* 0x000000d5fb00720c */ /* 0x040fe40003f04070 */
[C---:B------:R-:W-:Y:S02]  /*17f10*/  ISETP.GT.U32.AND P5, PT, R251.reuse, R208, PT ;  /* 0x000000d0fb00720c */ /* 0x040fe40003fa4070 */
[C---:B------:R-:W-:Y:S02]  /*17f20*/  ISETP.GT.U32.AND P2, PT, R251.reuse, R210, PT ;  /* 0x000000d2fb00720c */ /* 0x040fe40003f44070 */
[C---:B------:R-:W-:Y:S01]  /*17f30*/  ISETP.GT.U32.AND P1, PT, R251.reuse, R209, PT ;  /* 0x000000d1fb00720c */ /* 0x040fe20003f24070 */
[----:B------:R-:W-:Y:S01]  /*17f40*/  @!P3 IMAD.IADD R212, R212, 0x1, -R251 ;  /* 0x00000001d4d4b824 */ /* 0x000fe200078e0afb */
[----:B------:R-:W-:-:S05]  /*17f50*/  ISETP.GT.U32.AND P3, PT, R251, R206, PT ;  /* 0x000000cefb00720c */ /* 0x000fca0003f64070 */
[--C-:B------:R-:W-:Y:S01]  /*17f60*/  @!P0 IMAD.IADD R213, R213, 0x1, -R251.reuse ;  /* 0x00000001d5d58824 */ /* 0x100fe200078e0afb */
[----:B---3--:R-:W-:Y:S02]  /*17f70*/  ISETP.GE.AND P0, PT, R223, RZ, PT ;  /* 0x000000ffdf00720c */ /* 0x008fe40003f06270 */
[-C--:B------:R-:W-:Y:S01]  /*17f80*/  @!P5 IADD3 R208, R208, -R251.reuse, RZ ;  /* 0x800000fbd0d0d210 */ /* 0x080fe20007ffe0ff */
[--C-:B------:R-:W-:Y:S01]  /*17f90*/  @!P2 IMAD.IADD R210, R210, 0x1, -R251.reuse ;  /* 0x00000001d2d2a824 */ /* 0x100fe200078e0afb */
[----:B------:R-:W-:Y:S01]  /*17fa0*/  @!P4 IADD3 R211, R211, -R251, RZ ;  /* 0x800000fbd3d3c210 */ /* 0x000fe20007ffe0ff */
[--C-:B------:R-:W-:Y:S01]  /*17fb0*/  @!P1 IMAD.IADD R209, R209, 0x1, -R251.reuse ;  /* 0x00000001d1d19824 */ /* 0x100fe200078e0afb */
[C---:B------:R-:W-:Y:S02]  /*17fc0*/  ISETP.GT.U32.AND P4, PT, R251.reuse, R205, PT ;  /* 0x000000cdfb00720c */ /* 0x040fe40003f84070 */
[C---:B------:R-:W-:Y:S02]  /*17fd0*/  ISETP.GT.U32.AND P2, PT, R251.reuse, R204, PT ;  /* 0x000000ccfb00720c */ /* 0x040fe40003f44070 */
[----:B------:R-:W-:Y:S01]  /*17fe0*/  ISETP.GT.U32.AND P1, PT, R251, R203, PT ;  /* 0x000000cbfb00720c */ /* 0x000fe20003f24070 */
[----:B------:R1:W-:Y:S01]  /*17ff0*/  STL [R1+0x34], R216 ;  /* 0x000034d801007387 */ /* 0x0003e20000100800 */
[----:B------:R-:W-:Y:S01]  /*18000*/  @!P6 IADD3 R214, -R214, RZ, RZ ;  /* 0x000000ffd6d6e210 */ /* 0x000fe20007ffe1ff */
[--C-:B------:R-:W-:Y:S01]  /*18010*/  @!P3 IMAD.IADD R206, R206, 0x1, -R251.reuse ;  /* 0x00000001ceceb824 */ /* 0x100fe200078e0afb */
[----:B-1----:R-:W-:Y:S01]  /*18020*/  MOV R216, R213 ;  /* 0x000000d500d87202 */ /* 0x002fe20000000f00 */
[----:B------:R-:W-:Y:S03]  /*18030*/  STL [R1+0x2c], R215 ;  /* 0x00002cd701007387 */ /* 0x000fe60000100800 */
[----:B------:R-:W-:Y:S01]  /*18040*/  @!P0 IADD3 R216, -R216, RZ, RZ ;  /* 0x000000ffd8d88210 */ /* 0x000fe20007ffe1ff */
[----:B------:R-:W-:Y:S01]  /*18050*/  STL [R1+0x1c], R214 ;  /* 0x00001cd601007387 */ /* 0x000fe20000100800 */
[----:B------:R-:W-:Y:S01]  /*18060*/  @!P4 IADD3 R205, R205, -R251, RZ ;  /* 0x800000fbcdcdc210 */ /* 0x000fe20007ffe0ff */
[----:B------:R-:W-:-:S02]  /*18070*/  @!P2 IMAD.IADD R204, R204, 0x1, -R251 ;  /* 0x00000001cccca824 */ /* 0x000fc400078e0afb */
[----:B------:R-:W-:Y:S01]  /*18080*/  STL [R1+0xc], R216 ;  /* 0x00000cd801007387 */ /* 0x000fe20000100800 */
[----:B------:R-:W-:-:S03]  /*18090*/  @!P1 IMAD.IADD R203, R203, 0x1, -R251 ;  /* 0x00000001cbcb9824 */ /* 0x000fc600078e0afb */
[----:B------:R-:W3:Y:S01]  /*180a0*/  LDL R223, [R1+0x5ce4] ;  /* 0x005ce40001df7983 */ /* 0x000ee20000100800 */
[----:B--2---:R-:W-:-:S03]  /*180b0*/  ISETP.GE.AND P5, PT, R224, RZ, PT ;  /* 0x000000ffe000720c */ /* 0x004fc60003fa6270 */
[----:B------:R-:W2:Y:S10]  /*180c0*/  LDL R224, [R1+0x5cd8] ;  /* 0x005cd80001e07983 */ /* 0x000eb40000100800 */
[----:B------:R-:W-:Y:S01]  /*180d0*/  @!P5 IMAD.MOV R212, RZ, RZ, -R212 ;  /* 0x000000ffffd4d224 */ /* 0x000fe200078e0ad4 */
[----:B----4-:R-:W-:-:S02]  /*180e0*/  ISETP.GE.AND P3, PT, R225, RZ, PT ;  /* 0x000000ffe100720c */ /* 0x010fc40003f66270 */
[----:B------:R-:W4:Y:S01]  /*180f0*/  LDL R225, [R1+0x5cd4] ;  /* 0x005cd40001e17983 */ /* 0x000f220000100800 */
[----:B-----5:R-:W-:-:S03]  /*18100*/  ISETP.GE.AND P4, PT, R228, RZ, PT ;  /* 0x000000ffe400720c */ /* 0x020fc60003f86270 */
[----:B------:R-:W-:Y:S04]  /*18110*/  STL [R1], R212 ;  /* 0x000000d401007387 */ /* 0x000fe80000100800 */
[----:B------:R-:W5:Y:S01]  /*18120*/  LDL R228, [R1+0x5cdc] ;  /* 0x005cdc0001e47983 */ /* 0x000f620000100800 */
[----:B------:R-:W-:-:S03]  /*18130*/  ISETP.GE.AND P2, PT, R229, RZ, PT ;  /* 0x000000ffe500720c */ /* 0x000fc60003f46270 */
[----:B------:R-:W3:Y:S01]  /*18140*/  LDL R229, [R1+0x5cec] ;  /* 0x005cec0001e57983 */ /* 0x000ee20000100800 */
[----:B------:R-:W-:-:S03]  /*18150*/  ISETP.GE.AND P1, PT, R230, RZ, PT ;  /* 0x000000ffe600720c */ /* 0x000fc60003f26270 */
[----:B------:R-:W3:Y:S01]  /*18160*/  LDL R230, [R1+0x5cf0] ;  /* 0x005cf00001e67983 */ /* 0x000ee20000100800 */
[C---:B------:R-:W-:Y:S01]  /*18170*/  ISETP.GT.U32.AND P6, PT, R251.reuse, R207, PT ;  /* 0x000000cffb00720c */ /* 0x040fe20003fc4070 */
[----:B------:R-:W-:Y:S01]  /*18180*/  @!P3 IMAD.MOV R211, RZ, RZ, -R211 ;  /* 0x000000ffffd3b224 */ /* 0x000fe200078e0ad3 */
[----:B------:R-:W-:Y:S02]  /*18190*/  @!P4 IADD3 R210, -R210, RZ, RZ ;  /* 0x000000ffd2d2c210 */ /* 0x000fe40007ffe1ff */
[C---:B------:R-:W-:Y:S02]  /*181a0*/  ISETP.GT.U32.AND P5, PT, R251.reuse, R206, PT ;  /* 0x000000cefb00720c */ /* 0x040fe40003fa4070 */
[C---:B------:R-:W-:Y:S02]  /*181b0*/  ISETP.GT.U32.AND P3, PT, R251.reuse, R205, PT ;  /* 0x000000cdfb00720c */ /* 0x040fe40003f64070 */
[----:B------:R-:W-:-:S05]  /*181c0*/  ISETP.GT.U32.AND P4, PT, R251, R204, PT ;  /* 0x000000ccfb00720c */ /* 0x000fca0003f84070 */
[----:B------:R-:W-:-:S05]  /*181d0*/  @!P6 IMAD.IADD R207, R207, 0x1, -R251 ;  /* 0x00000001cfcfe824 */ /* 0x000fca00078e0afb */
[C---:B------:R-:W-:Y:S01]  /*181e0*/  ISETP.GT.U32.AND P0, PT, R251.reuse, R207, PT ;  /* 0x000000cffb00720c */ /* 0x040fe20003f04070 */
[----:B------:R-:W-:Y:S01]  /*181f0*/  @!P1 IMAD.MOV R208, RZ, RZ, -R208 ;  /* 0x000000ffffd09224 */ /* 0x000fe200078e0ad0 */
[----:B------:R-:W-:Y:S01]  /*18200*/  ISETP.GT.U32.AND P1, PT, R251, R201, PT ;  /* 0x000000c9fb00720c */ /* 0x000fe20003f24070 */
[--C-:B------:R-:W-:Y:S01]  /*18210*/  @!P5 IMAD.IADD R206, R206, 0x1, -R251.reuse ;  /* 0x00000001ceced824 */ /* 0x100fe200078e0afb */
[----:B------:R-:W-:Y:S01]  /*18220*/  @!P4 IADD3 R204, R204, -R251, RZ ;  /* 0x800000fbccccc210 */ /* 0x000fe20007ffe0ff */
[----:B------:R-:W-:Y:S01]  /*18230*/  @!P3 IMAD.IADD R205, R205, 0x1, -R251 ;  /* 0x00000001cdcdb824 */ /* 0x000fe200078e0afb */
[C---:B------:R-:W-:Y:S02]  /*18240*/  ISETP.GT.U32.AND P5, PT, R251.reuse, R199, PT ;  /* 0x000000c7fb00720c */ /* 0x040fe40003fa4070 */
[C---:B------:R-:W-:Y:S02]  /*18250*/  ISETP.GT.U32.AND P3, PT, R251.reuse, R198, PT ;  /* 0x000000c6fb00720c */ /* 0x040fe40003f64070 */
[----:B------:R-:W-:-:S03]  /*18260*/  ISETP.GT.U32.AND P4, PT, R251, R197, PT ;  /* 0x000000c5fb00720c */ /* 0x000fc60003f84070 */
[-C--:B------:R-:W-:Y:S02]  /*18270*/  @!P0 IADD3 R207, R207, -R251.reuse, RZ ;  /* 0x800000fbcfcf8210 */ /* 0x080fe40007ffe0ff */
[----:B------:R-:W-:Y:S01]  /*18280*/  ISETP.GT.U32.AND P0, PT, R251, R200, PT ;  /* 0x000000c8fb00720c */ /* 0x000fe20003f04070 */
[----:B------:R-:W-:Y:S01]  /*18290*/  @!P2 IMAD.MOV R209, RZ, RZ, -R209 ;  /* 0x000000ffffd1a224 */ /* 0x000fe200078e0ad1 */
[----:B------:R-:W-:Y:S01]  /*182a0*/  STL [R1+0x632c], R211 ;  /* 0x00632cd301007387 */ /* 0x000fe20000100800 */
[-C--:B------:R-:W-:Y:S01]  /*182b0*/  @!P1 IADD3 R201, R201, -R251.reuse, RZ ;  /* 0x800000fbc9c99210 */ /* 0x080fe20007ffe0ff */
[--C-:B------:R-:W-:Y:S02]  /*182c0*/  @!P5 IMAD.IADD R199, R199, 0x1, -R251.reuse ;  /* 0x00000001c7c7d824 */ /* 0x100fe400078e0afb */
[----:B------:R-:W-:Y:S01]  /*182d0*/  STL [R1+0x6330], R210 ;  /* 0x006330d201007387 */ /* 0x000fe20000100800 */
[----:B------:R-:W-:Y:S01]  /*182e0*/  @!P3 IADD3 R198, R198, -R251, RZ ;  /* 0x800000fbc6c6b210 */ /* 0x000fe20007ffe0ff */
[----:B------:R-:W-:-:S02]  /*182f0*/  @!P4 IMAD.IADD R197, R197, 0x1, -R251 ;  /* 0x00000001c5c5c824 */ /* 0x000fc400078e0afb */
[----:B------:R-:W-:Y:S03]  /*18300*/  STL [R1+0x6334], R209 ;  /* 0x006334d101007387 */ /* 0x000fe60000100800 */
[----:B------:R-:W-:Y:S01]  /*18310*/  @!P0 IMAD.IADD R200, R200, 0x1, -R251 ;  /* 0x00000001c8c88824 */ /* 0x000fe200078e0afb */
[----:B------:R1:W-:Y:S01]  /*18320*/  STL [R1+0x6338], R208 ;  /* 0x006338d001007387 */ /* 0x0003e20000100800 */
[----:B--2---:R-:W-:-:S03]  /*18330*/  ISETP.GE.AND P1, PT, R224, RZ, PT ;  /* 0x000000ffe000720c */ /* 0x004fc60003f26270 */
[----:B------:R-:W2:Y:S01]  /*18340*/  LDL R224, [R1+0x5ce8] ;  /* 0x005ce80001e07983 */ /* 0x000ea20000100800 */
[----:B----4-:R-:W-:-:S03]  /*18350*/  ISETP.GE.AND P0, PT, R225, RZ, PT ;  /* 0x000000ffe100720c */ /* 0x010fc60003f06270 */
[----:B------:R-:W4:Y:S01]  /*18360*/  LDL R225, [R1+0x5cf8] ;  /* 0x005cf80001e17983 */ /* 0x000f220000100800 */
[----:B-----5:R-:W-:-:S03]  /*18370*/  ISETP.GE.AND P5, PT, R228, RZ, PT ;  /* 0x000000ffe400720c */ /* 0x020fc60003fa6270 */
[----:B------:R-:W5:Y:S01]  /*18380*/  LDL R228, [R1+0x5d00] ;  /* 0x005d000001e47983 */ /* 0x000f620000100800 */
[----:B---3--:R-:W-:-:S03]  /*18390*/  ISETP.GE.AND P3, PT, R229, RZ, PT ;  /* 0x000000ffe500720c */ /* 0x008fc60003f66270 */
[----:B------:R-:W3:Y:S01]  /*183a0*/  LDL R229, [R1+0x5cfc] ;  /* 0x005cfc0001e57983 */ /* 0x000ee20000100800 */
[----:B------:R-:W-:-:S03]  /*183b0*/  ISETP.GE.AND P4, PT, R230, RZ, PT ;  /* 0x000000ffe600720c */ /* 0x000fc60003f86270 */
[----:B------:R-:W3:Y:S01]  /*183c0*/  LDL R230, [R1+0x5cf4] ;  /* 0x005cf40001e67983 */ /* 0x000ee20000100800 */
[C---:B------:R-:W-:Y:S02]  /*183d0*/  ISETP.GT.U32.AND P6, PT, R251.reuse, R202, PT ;  /* 0x000000cafb00720c */ /* 0x040fe40003fc4070 */
[----:B------:R-:W-:-:S11]  /*183e0*/  ISETP.GT.U32.AND P2, PT, R251, R203, PT ;  /* 0x000000cbfb00720c */ /* 0x000fd60003f44070 */
[----:B------:R-:W-:-:S05]  /*183f0*/  @!P6 IMAD.IADD R202, R202, 0x1, -R251 ;  /* 0x00000001cacae824 */ /* 0x000fca00078e0afb */
[----:B------:R-:W-:Y:S01]  /*18400*/  ISETP.GT.U32.AND P6, PT, R251, R202, PT ;  /* 0x000000cafb00720c */ /* 0x000fe20003fc4070 */
[----:B------:R-:W-:Y:S01]  /*18410*/  @!P2 IMAD.IADD R203, R203, 0x1, -R251 ;  /* 0x00000001cbcba824 */ /* 0x000fe200078e0afb */
[----:B------:R-:W-:-:S11]  /*18420*/  ISETP.GT.U32.AND P2, PT, R251, R196, PT ;  /* 0x000000c4fb00720c */ /* 0x000fd60003f44070 */
[--C-:B------:R-:W-:Y:S01]  /*18430*/  @!P6 IMAD.IADD R202, R202, 0x1, -R251.reuse ;  /* 0x00000001cacae824 */ /* 0x100fe200078e0afb */
[----:B------:R-:W-:Y:S02]  /*18440*/  ISETP.GE.AND P6, PT, R223, RZ, PT ;  /* 0x000000ffdf00720c */ /* 0x000fe40003fc6270 */
[----:B------:R-:W3:Y:S01]  /*18450*/  LDL R223, [R1+0x5ce0] ;  /* 0x005ce00001df7983 */ /* 0x000ee20000100800 */
[----:B------:R-:W-:Y:S01]  /*18460*/  @!P2 IMAD.IADD R196, R196, 0x1, -R251 ;  /* 0x00000001c4c4a824 */ /* 0x000fe200078e0afb */
[C---:B------:R-:W-:Y:S01]  /*18470*/  ISETP.GT.U32.AND P2, PT, R251.reuse, R201, PT ;  /* 0x000000c9fb00720c */ /* 0x040fe20003f44070 */
[----:B------:R-:W-:Y:S01]  /*18480*/  @!P1 IMAD.MOV R206, RZ, RZ, -R206 ;  /* 0x000000ffffce9224 */ /* 0x000fe200078e0ace */
[C---:B------:R-:W-:Y:S01]  /*18490*/  ISETP.GT.U32.AND P1, PT, R251.reuse, R200, PT ;  /* 0x000000c8fb00720c */ /* 0x040fe20003f24070 */
[----:B------:R-:W-:Y:S01]  /*184a0*/  @!P0 IMAD.MOV R205, RZ, RZ, -R205 ;  /* 0x000000ffffcd8224 */ /* 0x000fe200078e0acd */
[----:B------:R-:W-:-:S05]  /*184b0*/  ISETP.GT.U32.AND P0, PT, R251, R199, PT ;  /* 0x000000c7fb00720c */ /* 0x000fca0003f04070 */
[----:B------:R-:W-:Y:S02]  /*184c0*/  @!P6 IADD3 R207, -R207, RZ, RZ ;  /* 0x000000ffcfcfe210 */ /* 0x000fe40007ffe1ff */
[----:B------:R-:W-:Y:S01]  /*184d0*/  ISETP.GT.U32.AND P6, PT, R251, R198, PT ;  /* 0x000000c6fb00720c */ /* 0x000fe20003fc4070 */
[----:B------:R-:W-:Y:S01]  /*184e0*/  @!P4 IMAD.MOV R202, RZ, RZ, -R202 ;  /* 0x000000ffffcac224 */ /* 0x000fe200078e0aca */
[----:B------:R-:W-:Y:S02]  /*184f0*/  @!P2 IADD3 R201, R201, -R251, RZ ;  /* 0x800000fbc9c9a210 */ /* 0x000fe40007ffe0ff */
[--C-:B------:R-:W-:Y:S01]  /*18500*/  @!P1 IMAD.IADD R200, R200, 0x1, -R251.reuse ;  /* 0x00000001c8c89824 */ /* 0x100fe200078e0afb */
[----:B------:R-:W-:Y:S01]  /*18510*/  ISETP.GT.U32.AND P4, PT, R251, R195, PT ;  /* 0x000000c3fb00720c */ /* 0x000fe20003f84070 */
[----:B------:R-:W-:Y:S01]  /*18520*/  @!P0 IMAD.IADD R199, R199, 0x1, -R251 ;  /* 0x00000001c7c78824 */ /* 0x000fe200078e0afb */
[C---:B------:R-:W-:Y:S02]  /*18530*/  ISETP.GT.U32.AND P2, PT, R251.reuse, R194, PT ;  /* 0x000000c2fb00720c */ /* 0x040fe40003f44070 */
[----:B------:R-:W-:-:S02]  /*18540*/  ISETP.GT.U32.AND P1, PT, R251, R193, PT ;  /* 0x000000c1fb00720c */ /* 0x000fc40003f24070 */
[C---:B------:R-:W-:Y:S02]  /*18550*/  ISETP.GT.U32.AND P0, PT, R251.reuse, R192, PT ;  /* 0x000000c0fb00720c */ /* 0x040fe40003f04070 */
[----:B------:R-:W-:Y:S02]  /*18560*/  @!P6 IADD3 R198, R198, -R251, RZ ;  /* 0x800000fbc6c6e210 */ /* 0x000fe40007ffe0ff */
[----:B------:R-:W-:Y:S01]  /*18570*/  ISETP.GT.U32.AND P6, PT, R251, R191, PT ;  /* 0x000000bffb00720c */ /* 0x000fe20003fc4070 */
[----:B------:R-:W-:Y:S01]  /*18580*/  @!P3 IMAD.MOV R203, RZ, RZ, -R203 ;  /* 0x000000ffffcbb224 */ /* 0x000fe200078e0acb */
[----:B------:R-:W-:Y:S01]  /*18590*/  @!P5 IADD3 R204, -R204, RZ, RZ ;  /* 0x000000ffccccd210 */ /* 0x000fe20007ffe1ff */
[----:B------:R-:W-:Y:S01]  /*185a0*/  STL [R1+0x633c], R207 ;  /* 0x00633ccf01007387 */ /* 0x000fe20000100800 */
[----:B-1----:R-:W-:-:S03]  /*185b0*/  IADD3 R208, R11, 0x1f5, RZ ;  /* 0x000001f50bd07810 */ /* 0x002fc60007ffe0ff */
[----:B------:R-:W-:Y:S01]  /*185c0*/  STL [R1+0x6340], R206 ;  /* 0x006340ce01007387 */ /* 0x000fe20000100800 */
[----:B------:R-:W-:-:S03]  /*185d0*/  @!P4 IADD3 R195, R195, -R251, RZ ;  /* 0x800000fbc3c3c210 */ /* 0x000fc60007ffe0ff */
[----:B------:R-:W-:Y:S01]  /*185e0*/  STL [R1+0x6344], R205 ;  /* 0x006344cd01007387 */ /* 0x000fe20000100800 */
[--C-:B------:R-:W-:Y:S01]  /*185f0*/  @!P2 IMAD.IADD R194, R194, 0x1, -R251.reuse ;  /* 0x00000001c2c2a824 */ /* 0x100fe200078e0afb */
[----:B------:R-:W-:Y:S02]  /*18600*/  @!P0 IADD3 R192, R192, -R251, RZ ;  /* 0x800000fbc0c08210 */ /* 0x000fe40007ffe0ff */
[----:B------:R-:W-:Y:S01]  /*18610*/  STL [R1+0x6348], R204 ;  /* 0x006348cc01007387 */ /* 0x000fe20000100800 */
[--C-:B------:R-:W-:Y:S02]  /*18620*/  @!P1 IMAD.IADD R193, R193, 0x1, -R251.reuse ;  /* 0x00000001c1c19824 */ /* 0x100fe400078e0afb */
[----:B------:R-:W-:Y:S01]  /*18630*/  @!P6 IMAD.IADD R191, R191, 0x1, -R251 ;  /* 0x00000001bfbfe824 */ /* 0x000fe200078e0afb */
[----:B------:R-:W-:Y:S04]  /*18640*/  STL [R1+0x634c], R203 ;  /* 0x00634ccb01007387 */ /* 0x000fe80000100800 */
[----:B------:R-:W-:Y:S04]  /*18650*/  STL [R1+0x6350], R202 ;  /* 0x006350ca01007387 */ /* 0x000fe80000100800 */
[----:B------:R-:W-:Y:S01]  /*18660*/  STL [R1+0x5e54], R208 ;  /* 0x005e54d001007387 */ /* 0x000fe20000100800 */
        /* <DEDUP_REMOVED lines=12> */
[--C-:B------:R-:W-:Y:S02]  /*18730*/  @!P5 IMAD.IADD R196, R196, 0x1, -R251.reuse ;  /* 0x00000001c4c4d824 */ /* 0x100fe400078e0afb */
[----:B------:R-:W-:Y:S01]  /*18740*/  @!P3 IMAD.IADD R197, R197, 0x1, -R251 ;  /* 0x00000001c5c5b824 */ /* 0x000fe200078e0afb */
[----:B------:R-:W-:Y:S01]  /*18750*/  ISETP.GT.U32.AND P3, PT, R251, R190, PT ;  /* 0x000000befb00720c */ /* 0x000fe20003f64070 */
[----:B------:R-:W-:Y:S01]  /*18760*/  @!P4 IMAD.MOV R200, RZ, RZ, -R200 ;  /* 0x000000ffffc8c224 */ /* 0x000fe200078e0ac8 */
[----:B------:R-:W-:Y:S01]  /*18770*/  @!P1 IADD3 R198, -R198, RZ, RZ ;  /* 0x000000ffc6c69210 */ /* 0x000fe20007ffe1ff */
[----:B------:R-:W-:Y:S01]  /*18780*/  @!P2 IMAD.MOV R199, RZ, RZ, -R199 ;  /* 0x000000ffffc7a224 */ /* 0x000fe200078e0ac7 */
[----:B------:R-:W-:Y:S02]  /*18790*/  ISETP.GE.AND P5, PT, R223, RZ, PT ;  /* 0x000000ffdf00720c */ /* 0x000fe40003fa6270 */
[----:B------:R-:W3:Y:S01]  /*187a0*/  LDL R223, [R1+0x5d04] ;  /* 0x005d040001df7983 */ /* 0x000ee20000100800 */
[----:B------:R-:W-:Y:S01]  /*187b0*/  @!P0 IMAD.MOV R197, RZ, RZ, -R197 ;  /* 0x000000ffffc58224 */ /* 0x000fe200078e0ac5 */
[----:B------:R-:W-:-:S02]  /*187c0*/  ISETP.GT.U32.AND P4, PT, R251, R194, PT ;  /* 0x000000c2fb00720c */ /* 0x000fc40003f84070 */
[C---:B------:R-:W-:Y:S02]  /*187d0*/  ISETP.GT.U32.AND P2, PT, R251.reuse, R193, PT ;  /* 0x000000c1fb00720c */ /* 0x040fe40003f44070 */
[C---:B------:R-:W-:Y:S02]  /*187e0*/  ISETP.GT.U32.AND P1, PT, R251.reuse, R192, PT ;  /* 0x000000c0fb00720c */ /* 0x040fe40003f24070 */
[----:B------:R-:W-:Y:S01]  /*187f0*/  ISETP.GT.U32.AND P0, PT, R251, R191, PT ;  /* 0x000000bffb00720c */ /* 0x000fe20003f04070 */
[----:B------:R-:W-:Y:S02]  /*18800*/  @!P3 IMAD.IADD R190, R190, 0x1, -R251 ;  /* 0x00000001bebeb824 */ /* 0x000fe400078e0afb */
[----:B------:R-:W-:-:S03]  /*18810*/  @!P5 IADD3 R201, -R201, RZ, RZ ;  /* 0x000000ffc9c9d210 */ /* 0x000fc60007ffe1ff */
[C---:B------:R-:W-:Y:S01]  /*18820*/  ISETP.GT.U32.AND P5, PT, R251.reuse, R190, PT ;  /* 0x000000befb00720c */ /* 0x040fe20003fa4070 */
[--C-:B------:R-:W-:Y:S01]  /*18830*/  @!P4 IMAD.IADD R194, R194, 0x1, -R251.reuse ;  /* 0x00000001c2c2c824 */ /* 0x100fe200078e0afb */
[----:B------:R-:W-:Y:S01]  /*18840*/  ISETP.GT.U32.AND P4, PT, R251, R188, PT ;  /* 0x000000bcfb00720c */ /* 0x000fe20003f84070 */
[--C-:B------:R-:W-:Y:S01]  /*18850*/  @!P2 IMAD.IADD R193, R193, 0x1, -R251.reuse ;  /* 0x00000001c1c1a824 */ /* 0x100fe200078e0afb */
[----:B------:R-:W-:Y:S02]  /*18860*/  ISETP.GT.U32.AND P2, PT, R251, R187, PT ;  /* 0x000000bbfb00720c */ /* 0x000fe40003f44070 */
[----:B------:R-:W-:Y:S01]  /*18870*/  @!P1 IADD3 R192, R192, -R251, RZ ;  /* 0x800000fbc0c09210 */ /* 0x000fe20007ffe0ff */
[----:B------:R-:W-:Y:S01]  /*18880*/  @!P0 IMAD.IADD R191, R191, 0x1, -R251 ;  /* 0x00000001bfbf8824 */ /* 0x000fe200078e0afb */
[C---:B------:R-:W-:Y:S02]  /*18890*/  ISETP.GT.U32.AND P1, PT, R251.reuse, R186, PT ;  /* 0x000000bafb00720c */ /* 0x040fe40003f24070 */
[----:B------:R-:W-:Y:S01]  /*188a0*/  ISETP.GT.U32.AND P0, PT, R251, R185, PT ;  /* 0x000000b9fb00720c */ /* 0x000fe20003f04070 */
[----:B------:R-:W-:Y:S01]  /*188b0*/  STL [R1+0x6354], R201 ;  /* 0x006354c901007387 */ /* 0x000fe20000100800 */
[----:B------:R-:W-:-:S03]  /*188c0*/  @!P6 IMAD.MOV R196, RZ, RZ, -R196 ;  /* 0x000000ffffc4e224 */ /* 0x000fc600078e0ac4 */
[----:B------:R-:W-:Y:S01]  /*188d0*/  STL [R1+0x6358], R200 ;  /* 0x006358c801007387 */ /* 0x000fe20000100800 */
[----:B------:R-:W-:-:S03]  /*188e0*/  @!P5 IMAD.IADD R190, R190, 0x1, -R251 ;  /* 0x00000001bebed824 */ /* 0x000fc600078e0afb */
[----:B------:R-:W-:Y:S01]  /*188f0*/  STL [R1+0x635c], R199 ;  /* 0x00635cc701007387 */ /* 0x000fe20000100800 */
[--C-:B------:R-:W-:Y:S01]  /*18900*/  @!P4 IMAD.IADD R188, R188, 0x1, -R251.reuse ;  /* 0x00000001bcbcc824 */ /* 0x100fe200078e0afb */
[----:B------:R-:W-:Y:S01]  /*18910*/  @!P1 IADD3 R186, R186, -R251, RZ ;  /* 0x800000fbbaba9210 */ /* 0x000fe20007ffe0ff */
[--C-:B------:R-:W-:Y:S01]  /*18920*/  @!P2 IMAD.IADD R187, R187, 0x1, -R251.reuse ;  /* 0x00000001bbbba824 */ /* 0x100fe200078e0afb */
[----:B------:R-:W-:Y:S01]  /*18930*/  STL [R1+0x6360], R198 ;  /* 0x006360c601007387 */ /* 0x000fe20000100800 */
[----:B------:R-:W-:-:S03]  /*18940*/  @!P0 IMAD.IADD R185, R185, 0x1, -R251 ;  /* 0x00000001b9b98824 */ /* 0x000fc600078e0afb */
        /* <DEDUP_REMOVED lines=14> */
[-C--:B------:R-:W-:Y:S02]  /*18a30*/  @!P3 IADD3 R195, R195, -R251.reuse, RZ ;  /* 0x800000fbc3c3b210 */ /* 0x080fe40007ffe0ff */
[----:B------:R-:W-:Y:S01]  /*18a40*/  @!P6 IADD3 R189, R189, -R251, RZ ;  /* 0x800000fbbdbde210 */ /* 0x000fe20007ffe0ff */
[----:B------:R-:W-:Y:S01]  /*18a50*/  @!P5 IMAD.MOV R194, RZ, RZ, -R194 ;  /* 0x000000ffffc2d224 */ /* 0x000fe200078e0ac2 */
[----:B------:R-:W-:Y:S01]  /*18a60*/  @!P4 IADD3 R193, -R193, RZ, RZ ;  /* 0x000000ffc1c1c210 */ /* 0x000fe20007ffe1ff */
[----:B------:R-:W-:Y:S01]  /*18a70*/  @!P2 IMAD.MOV R192, RZ, RZ, -R192 ;  /* 0x000000ffffc0a224 */ /* 0x000fe200078e0ac0 */
[----:B------:R-:W-:Y:S02]  /*18a80*/  ISETP.GE.AND P3, PT, R223, RZ, PT ;  /* 0x000000ffdf00720c */ /* 0x000fe40003f66270 */
[----:B------:R-:W3:Y:S01]  /*18a90*/  LDL R223, [R1+0x5d18] ;  /* 0x005d180001df7983 */ /* 0x000ee20000100800 */
[C---:B------:R-:W-:Y:S02]  /*18aa0*/  ISETP.GT.U32.AND P5, PT, R251.reuse, R188, PT ;  /* 0x000000bcfb00720c */ /* 0x040fe40003fa4070 */
[----:B------:R-:W-:-:S02]  /*18ab0*/  ISETP.GT.U32.AND P4, PT, R251, R187, PT ;  /* 0x000000bbfb00720c */ /* 0x000fc40003f84070 */
[----:B------:R-:W-:-:S06]  /*18ac0*/  ISETP.GT.U32.AND P2, PT, R251, R186, PT ;  /* 0x000000bafb00720c */ /* 0x000fcc0003f44070 */
[----:B------:R-:W-:Y:S01]  /*18ad0*/  @!P3 IMAD.MOV R195, RZ, RZ, -R195 ;  /* 0x000000ffffc3b224 */ /* 0x000fe200078e0ac3 */
[----:B------:R-:W-:Y:S02]  /*18ae0*/  ISETP.GT.U32.AND P3, PT, R251, R189, PT ;  /* 0x000000bdfb00720c */ /* 0x000fe40003f64070 */
[----:B------:R-:W-:Y:S01]  /*18af0*/  @!P0 IADD3 R190, -R190, RZ, RZ ;  /* 0x000000ffbebe8210 */ /* 0x000fe20007ffe1ff */
[--C-:B------:R-:W-:Y:S01]  /*18b00*/  @!P5 IMAD.IADD R188, R188, 0x1, -R251.reuse ;  /* 0x00000001bcbcd824 */ /* 0x100fe200078e0afb */
[----:B------:R-:W-:Y:S02]  /*18b10*/  @!P4 IADD3 R187, R187, -R251, RZ ;  /* 0x800000fbbbbbc210 */ /* 0x000fe40007ffe0ff */
[----:B------:R-:W-:Y:S01]  /*18b20*/  @!P2 IMAD.IADD R186, R186, 0x1, -R251 ;  /* 0x00000001babaa824 */ /* 0x000fe200078e0afb */
[C---:B------:R-:W-:Y:S02]  /*18b30*/  ISETP.GT.U32.AND P0, PT, R251.reuse, R183, PT ;  /* 0x000000b7fb00720c */ /* 0x040fe40003f04070 */
[----:B------:R-:W-:-:S02]  /*18b40*/  ISETP.GT.U32.AND P5, PT, R251, R181, PT ;  /* 0x000000b5fb00720c */ /* 0x000fc40003fa4070 */
[----:B------:R-:W-:Y:S02]  /*18b50*/  ISETP.GT.U32.AND P4, PT, R251, R180, PT ;  /* 0x000000b4fb00720c */ /* 0x000fe40003f84070 */
[----:B------:R-:W-:Y:S01]  /*18b60*/  @!P3 IMAD.IADD R189, R189, 0x1, -R251 ;  /* 0x00000001bdbdb824 */ /* 0x000fe200078e0afb */
[C---:B------:R-:W-:Y:S02]  /*18b70*/  ISETP.GT.U32.AND P3, PT, R251.reuse, R182, PT ;  /* 0x000000b6fb00720c */ /* 0x040fe40003f64070 */
[----:B------:R-:W-:Y:S01]  /*18b80*/  ISETP.GT.U32.AND P2, PT, R251, R179, PT ;  /* 0x000000b3fb00720c */ /* 0x000fe20003f44070 */
[----:B------:R-:W-:Y:S01]  /*18b90*/  @!P1 IMAD.MOV R191, RZ, RZ, -R191 ;  /* 0x000000ffffbf9224 */ /* 0x000fe200078e0abf */
[----:B------:R-:W-:Y:S04]  /*18ba0*/  STL [R1+0x636c], R195 ;  /* 0x00636cc301007387 */ /* 0x000fe80000100800 */
[----:B------:R1:W-:Y:S01]  /*18bb0*/  STL [R1+0x6370], R194 ;  /* 0x006370c201007387 */ /* 0x0003e20000100800 */
[----:B------:R-:W-:Y:S01]  /*18bc0*/  @!P0 IMAD.IADD R183, R183, 0x1, -R251 ;  /* 0x00000001b7b78824 */ /* 0x000fe200078e0afb */
[----:B------:R-:W-:-:S02]  /*18bd0*/  @!P5 IADD3 R181, R181, -R251, RZ ;  /* 0x800000fbb5b5d210 */ /* 0x000fc40007ffe0ff */
[----:B------:R1:W-:Y:S01]  /*18be0*/  STL [R1+0x6374], R193 ;  /* 0x006374c101007387 */ /* 0x0003e20000100800 */
[--C-:B------:R-:W-:Y:S02]  /*18bf0*/  @!P3 IMAD.IADD R182, R182, 0x1, -R251.reuse ;  /* 0x00000001b6b6b824 */ /* 0x100fe400078e0afb */
[--C-:B------:R-:W-:Y:S01]  /*18c00*/  @!P4 IMAD.IADD R180, R180, 0x1, -R251.reuse ;  /* 0x00000001b4b4c824 */ /* 0x100fe200078e0afb */
[----:B------:R1:W-:Y:S01]  /*18c10*/  STL [R1+0x6378], R192 ;  /* 0x006378c001007387 */ /* 0x0003e20000100800 */
[----:B------:R-:W-:-:S03]  /*18c20*/  @!P2 IMAD.IADD R179, R179, 0x1, -R251 ;  /* 0x00000001b3b3a824 */ /* 0x000fc600078e0afb */
[----:B------:R1:W-:Y:S04]  /*18c30*/  STL [R1+0x637c], R191 ;  /* 0x00637cbf01007387 */ /* 0x0003e80000100800 */
        /* <DEDUP_REMOVED lines=13> */
[----:B------:R-:W-:-:S04]  /*18d10*/  @!P6 IADD3 R184, R184, -R251, RZ ;  /* 0x800000fbb8b8e210 */ /* 0x000fc80007ffe0ff */
[----:B------:R-:W-:Y:S01]  /*18d20*/  ISETP.GT.U32.AND P6, PT, R251, R184, PT ;  /* 0x000000b8fb00720c */ /* 0x000fe20003fc4070 */
[----:B------:R-:W-:Y:S01]  /*18d30*/  @!P1 IMAD.IADD R185, R185, 0x1, -R251 ;  /* 0x00000001b9b99824 */ /* 0x000fe200078e0afb */
[----:B------:R-:W-:-:S11]  /*18d40*/  ISETP.GT.U32.AND P1, PT, R251, R178, PT ;  /* 0x000000b2fb00720c */ /* 0x000fd60003f24070 */
[-C--:B------:R-:W-:Y:S02]  /*18d50*/  @!P6 IADD3 R184, R184, -R251.reuse, RZ ;  /* 0x800000fbb8b8e210 */ /* 0x080fe40007ffe0ff */
[----:B------:R-:W-:Y:S02]  /*18d60*/  ISETP.GE.AND P6, PT, R223, RZ, PT ;  /* 0x000000ffdf00720c */ /* 0x000fe40003fc6270 */
[----:B------:R-:W3:Y:S01]  /*18d70*/  LDL R223, [R1+0x5d3c] ;  /* 0x005d3c0001df7983 */ /* 0x000ee20000100800 */
[----:B------:R-:W-:Y:S01]  /*18d80*/  @!P1 IADD3 R178, R178, -R251, RZ ;  /* 0x800000fbb2b29210 */ /* 0x000fe20007ffe0ff */
[----:B------:R-:W-:Y:S01]  /*18d90*/  @!P0 IMAD.MOV R188, RZ, RZ, -R188 ;  /* 0x000000ffffbc8224 */ /* 0x000fe200078e0abc */
[----:B------:R-:W-:Y:S02]  /*18da0*/  @!P3 IADD3 R187, -R187, RZ, RZ ;  /* 0x000000ffbbbbb210 */ /* 0x000fe40007ffe1ff */
[C---:B------:R-:W-:Y:S02]  /*18db0*/  ISETP.GT.U32.AND P1, PT, R251.reuse, R183, PT ;  /* 0x000000b7fb00720c */ /* 0x040fe40003f24070 */
[----:B------:R-:W-:-:S02]  /*18dc0*/  ISETP.GT.U32.AND P0, PT, R251, R182, PT ;  /* 0x000000b6fb00720c */ /* 0x000fc40003f04070 */
[C---:B------:R-:W-:Y:S02]  /*18dd0*/  ISETP.GT.U32.AND P3, PT, R251.reuse, R181, PT ;  /* 0x000000b5fb00720c */ /* 0x040fe40003f64070 */
[----:B------:R-:W-:Y:S01]  /*18de0*/  @!P6 IMAD.MOV R189, RZ, RZ, -R189 ;  /* 0x000000ffffbde224 */ /* 0x000fe200078e0abd */
[C---:B------:R-:W-:Y:S02]  /*18df0*/  ISETP.GT.U32.AND P6, PT, R251.reuse, R180, PT ;  /* 0x000000b4fb00720c */ /* 0x040fe40003fc4070 */
[----:B------:R-:W-:Y:S02]  /*18e00*/  @!P2 IADD3 R184, -R184, RZ, RZ ;  /* 0x000000ffb8b8a210 */ /* 0x000fe40007ffe1ff */
[----:B------:R-:W-:Y:S02]  /*18e10*/  ISETP.GT.U32.AND P2, PT, R251, R177, PT ;  /* 0x000000b1fb00720c */ /* 0x000fe40003f44070 */
[--C-:B------:R-:W-:Y:S01]  /*18e20*/  @!P1 IMAD.IADD R183, R183, 0x1, -R251.reuse ;  /* 0x00000001b7b79824 */ /* 0x100fe200078e0afb */
[C---:B------:R-:W-:Y:S01]  /*18e30*/  ISETP.GT.U32.AND P1, PT, R251.reuse, R176, PT ;  /* 0x000000b0fb00720c */ /* 0x040fe20003f24070 */
[----:B------:R-:W-:Y:S01]  /*18e40*/  @!P0 IMAD.IADD R182, R182, 0x1, -R251 ;  /* 0x00000001b6b68824 */ /* 0x000fe200078e0afb */
[----:B------:R-:W-:-:S02]  /*18e50*/  ISETP.GT.U32.AND P0, PT, R251, R175, PT ;  /* 0x000000affb00720c */ /* 0x000fc40003f04070 */
[----:B------:R-:W-:Y:S02]  /*18e60*/  @!P3 IADD3 R181, R181, -R251, RZ ;  /* 0x800000fbb5b5b210 */ /* 0x000fe40007ffe0ff */
[----:B------:R-:W-:Y:S01]  /*18e70*/  @!P6 IMAD.IADD R180, R180, 0x1, -R251 ;  /* 0x00000001b4b4e824 */ /* 0x000fe200078e0afb */
[C---:B------:R-:W-:Y:S02]  /*18e80*/  ISETP.GT.U32.AND P3, PT, R251.reuse, R174, PT ;  /* 0x000000aefb00720c */ /* 0x040fe40003f64070 */
[----:B------:R-:W-:Y:S01]  /*18e90*/  ISETP.GT.U32.AND P6, PT, R251, R173, PT ;  /* 0x000000adfb00720c */ /* 0x000fe20003fc4070 */
[----:B------:R-:W-:Y:S01]  /*18ea0*/  @!P5 IMAD.MOV R186, RZ, RZ, -R186 ;  /* 0x000000ffffbad224 */ /* 0x000fe200078e0aba */
[----:B------:R2:W-:Y:S01]  /*18eb0*/  STL [R1+0x6384], R189 ;  /* 0x006384bd01007387 */ /* 0x0005e20000100800 */
[----:B------:R-:W-:Y:S01]  /*18ec0*/  @!P4 IMAD.MOV R185, RZ, RZ, -R185 ;  /* 0x000000ffffb9c224 */ /* 0x000fe200078e0ab9 */
[----:B-1----:R-:W-:Y:S02]  /*18ed0*/  IADD3 R194, R11, 0x1f6, RZ ;  /* 0x000001f60bc27810 */ /* 0x002fe40007ffe0ff */
[----:B------:R1:W-:Y:S01]  /*18ee0*/  STL [R1+0x6388], R188 ;  /* 0x006388bc01007387 */ /* 0x0003e20000100800 */
[----:B------:R-:W-:-:S03]  /*18ef0*/  @!P2 IMAD.IADD R177, R177, 0x1, -R251 ;  /* 0x00000001b1b1a824 */ /* 0x000fc600078e0afb */
[----:B------:R1:W-:Y:S01]  /*18f00*/  STL [R1+0x638c], R187 ;  /* 0x00638cbb01007387 */ /* 0x0003e20000100800 */
[--C-:B------:R-:W-:Y:S01]  /*18f10*/  @!P1 IMAD.IADD R176, R176, 0x1, -R251.reuse ;  /* 0x00000001b0b09824 */ /* 0x100fe200078e0afb */
[----:B------:R-:W-:Y:S02]  /*18f20*/  @!P0 IADD3 R175, R175, -R251, RZ ;  /* 0x800000fbafaf8210 */ /* 0x000fe40007ffe0ff */
[----:B------:R-:W-:Y:S01]  /*18f30*/  STL [R1+0x6390], R186 ;  /* 0x006390ba01007387 */ /* 0x000fe20000100800 */
[--C-:B------:R-:W-:Y:S02]  /*18f40*/  @!P3 IMAD.IADD R174, R174, 0x1, -R251.reuse ;  /* 0x00000001aeaeb824 */ /* 0x100fe400078e0afb */
[----:B------:R-:W-:Y:S01]  /*18f50*/  @!P6 IMAD.IADD R173, R173, 0x1, -R251 ;  /* 0x00000001adade824 */ /* 0x000fe200078e0afb */
[----:B------:R1:W-:Y:S04]  /*18f60*/  STL [R1+0x6394], R185 ;  /* 0x006394b901007387 */ /* 0x0003e80000100800 */
[----:B------:R1:W-:Y:S04]  /*18f70*/  STL [R1+0x6398], R184 ;  /* 0x006398b801007387 */ /* 0x0003e80000100800 */
        /* <DEDUP_REMOVED lines=13> */
[----:B------:R-:W-:Y:S02]  /*19050*/  @!P5 IADD3 R178, R178, -R251, RZ ;  /* 0x800000fbb2b2d210 */ /* 0x000fe40007ffe0ff */
        /* <DEDUP_REMOVED lines=11> */
[----:B------:R-:W-:Y:S02]  /*19110*/  ISETP.GT.U32.AND P3, PT, R251, R173, PT ;  /* 0x000000adfb00720c */ /* 0x000fe40003f64070 */
[----:B------:R-:W-:Y:S01]  /*19120*/  @!P4 IADD3 R172, R172, -R251, RZ ;  /* 0x800000fbacacc210 */ /* 0x000fe20007ffe0ff */
[----:B------:R-:W-:-:S03]  /*19130*/  @!P5 IMAD.MOV R183, RZ, RZ, -R183 ;  /* 0x000000ffffb7d224 */ /* 0x000fc600078e0ab7 */
[C---:B------:R-:W-:Y:S01]  /*19140*/  ISETP.GT.U32.AND P5, PT, R251.reuse, R172, PT ;  /* 0x000000acfb00720c */ /* 0x040fe20003fa4070 */
[--C-:B------:R-:W-:Y:S01]  /*19150*/  @!P2 IMAD.IADD R176, R176, 0x1, -R251.reuse ;  /* 0x00000001b0b0a824 */ /* 0x100fe200078e0afb */
[----:B------:R-:W-:Y:S02]  /*19160*/  ISETP.GT.U32.AND P2, PT, R251, R170, PT ;  /* 0x000000aafb00720c */ /* 0x000fe40003f44070 */
[----:B------:R-:W-:Y:S01]  /*19170*/  @!P1 IADD3 R175, R175, -R251, RZ ;  /* 0x800000fbafaf9210 */ /* 0x000fe20007ffe0ff */
[--C-:B------:R-:W-:Y:S01]  /*19180*/  @!P0 IMAD.IADD R174, R174, 0x1, -R251.reuse ;  /* 0x00000001aeae8824 */ /* 0x100fe200078e0afb */
[----:B------:R-:W-:Y:S01]  /*19190*/  ISETP.GT.U32.AND P1, PT, R251, R169, PT ;  /* 0x000000a9fb00720c */ /* 0x000fe20003f24070 */
[----:B------:R-:W-:Y:S01]  /*191a0*/  @!P3 IMAD.IADD R173, R173, 0x1, -R251 ;  /* 0x00000001adadb824 */ /* 0x000fe200078e0afb */
[C---:B------:R-:W-:Y:S02]  /*191b0*/  ISETP.GT.U32.AND P0, PT, R251.reuse, R168, PT ;  /* 0x000000a8fb00720c */ /* 0x040fe40003f04070 */
[----:B------:R-:W-:-:S03]  /*191c0*/  ISETP.GT.U32.AND P3, PT, R251, R167, PT ;  /* 0x000000a7fb00720c */ /* 0x000fc60003f64070 */
[----:B------:R-:W-:Y:S02]  /*191d0*/  @!P5 IADD3 R172, R172, -R251, RZ ;  /* 0x800000fbacacd210 */ /* 0x000fe40007ffe0ff */
[----:B------:R-:W-:-:S04]  /*191e0*/  @!P2 IMAD.IADD R170, R170, 0x1, -R251 ;  /* 0x00000001aaaaa824 */ /* 0x000fc800078e0afb */
[----:B------:R-:W-:Y:S02]  /*191f0*/  @!P1 IADD3 R169, R169, -R251, RZ ;  /* 0x800000fba9a99210 */ /* 0x000fe40007ffe0ff */
[--C-:B------:R-:W-:Y:S02]  /*19200*/  @!P0 IMAD.IADD R168, R168, 0x1, -R251.reuse ;  /* 0x00000001a8a88824 */ /* 0x100fe400078e0afb */
[----:B------:R-:W-:Y:S01]  /*19210*/  @!P3 IMAD.IADD R167, R167, 0x1, -R251 ;  /* 0x00000001a7a7b824 */ /* 0x000fe200078e0afb */
[----:B--2---:R-:W-:Y:S02]  /*19220*/  ISETP.GE.AND P5, PT, R224, RZ, PT ;  /* 0x000000ffe000720c */ /* 0x004fe40003fa6270 */
        /* <DEDUP_REMOVED lines=10> */
[----:B------:R-:W-:Y:S02]  /*192d0*/  @!P6 IADD3 R178, -R178, RZ, RZ ;  /* 0x000000ffb2b2e210 */ /* 0x000fe40007ffe1ff */
[----:B------:R-:W-:-:S09]  /*192e0*/  ISETP.GT.U32.AND P6, PT, R251, R171, PT ;  /* 0x000000abfb00720c */ /* 0x000fd20003fc4070 */
[----:B------:R-:W-:-:S04]  /*192f0*/  @!P4 IMAD.IADD R177, R177, 0x1, -R251 ;  /* 0x00000001b1b1c824 */ /* 0x000fc800078e0afb */
[----:B------:R-:W-:Y:S01]  /*19300*/  @!P6 IMAD.IADD R171, R171, 0x1, -R251 ;  /* 0x00000001ababe824 */ /* 0x000fe200078e0afb */
[----:B------:R-:W-:Y:S01]  /*19310*/  @!P5 IADD3 R176, -R176, RZ, RZ ;  /* 0x000000ffb0b0d210 */ /* 0x000fe20007ffe1ff */
[----:B------:R-:W-:Y:S01]  /*19320*/  @!P2 IMAD.MOV R175, RZ, RZ, -R175 ;  /* 0x000000ffffafa224 */ /* 0x000fe200078e0aaf */
[----:B------:R-:W-:Y:S02]  /*19330*/  ISETP.GE.AND P4, PT, R223, RZ, PT ;  /* 0x000000ffdf00720c */ /* 0x000fe40003f86270 */
[----:B------:R-:W3:Y:S01]  /*19340*/  LDL R223, [R1+0x5d64] ;  /* 0x005d640001df7983 */ /* 0x000ee20000100800 */
[----:B------:R-:W-:Y:S01]  /*19350*/  @!P1 IMAD.MOV R174, RZ, RZ, -R174 ;  /* 0x000000ffffae9224 */ /* 0x000fe200078e0aae */
[C---:B------:R-:W-:Y:S02]  /*19360*/  ISETP.GT.U32.AND P5, PT, R251.reuse, R170, PT ;  /* 0x000000aafb00720c */ /* 0x040fe40003fa4070 */
[C---:B------:R-:W-:Y:S02]  /*19370*/  ISETP.GT.U32.AND P2, PT, R251.reuse, R169, PT ;  /* 0x000000a9fb00720c */ /* 0x040fe40003f44070 */
[----:B------:R-:W-:-:S05]  /*19380*/  ISETP.GT.U32.AND P1, PT, R251, R168, PT ;  /* 0x000000a8fb00720c */ /* 0x000fca0003f24070 */
[----:B------:R-:W-:Y:S01]  /*19390*/  @!P4 IMAD.MOV R177, RZ, RZ, -R177 ;  /* 0x000000ffffb1c224 */ /* 0x000fe200078e0ab1 */
[C---:B------:R-:W-:Y:S01]  /*193a0*/  ISETP.GT.U32.AND P4, PT, R251.reuse, R171, PT ;  /* 0x000000abfb00720c */ /* 0x040fe20003f84070 */
[----:B------:R-:W-:Y:S01]  /*193b0*/  @!P3 IMAD.MOV R172, RZ, RZ, -R172 ;  /* 0x000000ffffacb224 */ /* 0x000fe200078e0aac */
[----:B------:R-:W-:Y:S02]  /*193c0*/  ISETP.GT.U32.AND P3, PT, R251, R165, PT ;  /* 0x000000a5fb00720c */ /* 0x000fe40003f64070 */
[----:B------:R-:W-:Y:S01]  /*193d0*/  @!P5 IADD3 R170, R170, -R251, RZ ;  /* 0x800000fbaaaad210 */ /* 0x000fe20007ffe0ff */
[--C-:B------:R-:W-:Y:S01]  /*193e0*/  @!P2 IMAD.IADD R169, R169, 0x1, -R251.reuse ;  /* 0x00000001a9a9a824 */ /* 0x100fe200078e0afb */
[C---:B------:R-:W-:Y:S01]  /*193f0*/  ISETP.GT.U32.AND P5, PT, R251.reuse, R163, PT ;  /* 0x000000a3fb00720c */ /* 0x040fe20003fa4070 */
[----:B------:R-:W-:Y:S01]  /*19400*/  @!P1 IMAD.IADD R168, R168, 0x1, -R251 ;  /* 0x00000001a8a89824 */ /* 0x000fe200078e0afb */
[C---:B------:R-:W-:Y:S02]  /*19410*/  ISETP.GT.U32.AND P2, PT, R251.reuse, R162, PT ;  /* 0x000000a2fb00720c */ /* 0x040fe40003f44070 */
[----:B------:R-:W-:-:S03]  /*19420*/  ISETP.GT.U32.AND P1, PT, R251, R161, PT ;  /* 0x000000a1fb00720c */ /* 0x000fc60003f24070 */
[--C-:B------:R-:W-:Y:S01]  /*19430*/  @!P4 IMAD.IADD R171, R171, 0x1, -R251.reuse ;  /* 0x00000001ababc824 */ /* 0x100fe200078e0afb */
[----:B------:R-:W-:Y:S01]  /*19440*/  ISETP.GT.U32.AND P4, PT, R251, R164, PT ;  /* 0x000000a4fb00720c */ /* 0x000fe20003f84070 */
[----:B------:R-:W-:-:S04]  /*19450*/  @!P3 IMAD.IADD R165, R165, 0x1, -R251 ;  /* 0x00000001a5a5b824 */ /* 0x000fc800078e0afb */
[--C-:B------:R-:W-:Y:S02]  /*19460*/  @!P5 IMAD.IADD R163, R163, 0x1, -R251.reuse ;  /* 0x00000001a3a3d824 */ /* 0x100fe400078e0afb */
[----:B------:R-:W-:Y:S02]  /*19470*/  @!P2 IMAD.IADD R162, R162, 0x1, -R251 ;  /* 0x00000001a2a2a824 */ /* 0x000fe400078e0afb */
[----:B------:R-:W-:-:S04]  /*19480*/  @!P1 IADD3 R161, R161, -R251, RZ ;  /* 0x800000fba1a19210 */ /* 0x000fc80007ffe0ff */
[----:B------:R-:W-:Y:S02]  /*19490*/  @!P4 IADD3 R164, R164, -R251, RZ ;  /* 0x800000fba4a4c210 */ /* 0x000fe40007ffe0ff */
        /* <DEDUP_REMOVED lines=10> */
[----:B------:R-:W-:Y:S02]  /*19540*/  ISETP.GT.U32.AND P6, PT, R251, R166, PT ;  /* 0x000000a6fb00720c */ /* 0x000fe40003fc4070 */
[----:B------:R-:W-:Y:S02]  /*19550*/  @!P0 IADD3 R173, -R173, RZ, RZ ;  /* 0x000000ffadad8210 */ /* 0x000fe40007ffe1ff */
[----:B------:R-:W-:-:S09]  /*19560*/  ISETP.GT.U32.AND P0, PT, R251, R167, PT ;  /* 0x000000a7fb00720c */ /* 0x000fd20003f04070 */
[----:B------:R-:W-:-:S05]  /*19570*/  @!P6 IMAD.IADD R166, R166, 0x1, -R251 ;  /* 0x00000001a6a6e824 */ /* 0x000fca00078e0afb */
[----:B------:R-:W-:Y:S02]  /*19580*/  ISETP.GT.U32.AND P6, PT, R251, R166, PT ;  /* 0x000000a6fb00720c */ /* 0x000fe40003fc4070 */
[----:B------:R-:W-:Y:S02]  /*19590*/  @!P0 IADD3 R167, R167, -R251, RZ ;  /* 0x800000fba7a78210 */ /* 0x000fe40007ffe0ff */
[----:B------:R-:W-:-:S09]  /*195a0*/  ISETP.GT.U32.AND P0, PT, R251, R160, PT ;  /* 0x000000a0fb00720c */ /* 0x000fd20003f04070 */
[--C-:B------:R-:W-:Y:S01]  /*195b0*/  @!P6 IMAD.IADD R166, R166, 0x1, -R251.reuse ;  /* 0x00000001a6a6e824 */ /* 0x100fe200078e0afb */
[----:B------:R-:W-:Y:S02]  /*195c0*/  ISETP.GE.AND P6, PT, R223, RZ, PT ;  /* 0x000000ffdf00720c */ /* 0x000fe40003fc6270 */
[----:B------:R-:W3:Y:S01]  /*195d0*/  LDL R223, [R1+0x5d7c] ;  /* 0x005d7c0001df7983 */ /* 0x000ee20000100800 */
[----:B------:R-:W-:Y:S01]  /*195e0*/  @!P0 IMAD.IADD R160, R160, 0x1, -R251 ;  /* 0x00000001a0a08824 */ /* 0x000fe200078e0afb */
[----:B------:R-:W-:Y:S01]  /*195f0*/  @!P3 IADD3 R170, -R170, RZ, RZ ;  /* 0x000000ffaaaab210 */ /* 0x000fe20007ffe1ff */
[----:B------:R-:W-:Y:S01]  /*19600*/  @!P4 IMAD.MOV R169, RZ, RZ, -R169 ;  /* 0x000000ffffa9c224 */ /* 0x000fe200078e0aa9 */
[C---:B------:R-:W-:Y:S02]  /*19610*/  ISETP.GT.U32.AND P0, PT, R251.reuse, R165, PT ;  /* 0x000000a5fb00720c */ /* 0x040fe40003f04070 */
[C---:B------:R-:W-:Y:S02]  /*19620*/  ISETP.GT.U32.AND P3, PT, R251.reuse, R164, PT ;  /* 0x000000a4fb00720c */ /* 0x040fe40003f64070 */
[----:B------:R-:W-:-:S03]  /*19630*/  ISETP.GT.U32.AND P4, PT, R251, R163, PT ;  /* 0x000000a3fb00720c */ /* 0x000fc60003f84070 */
[----:B------:R-:W-:Y:S01]  /*19640*/  @!P6 IMAD.MOV R171, RZ, RZ, -R171 ;  /* 0x000000ffffabe224 */ /* 0x000fe200078e0aab */
[C---:B------:R-:W-:Y:S01]  /*19650*/  ISETP.GT.U32.AND P6, PT, R251.reuse, R162, PT ;  /* 0x000000a2fb00720c */ /* 0x040fe20003fc4070 */
[----:B------:R-:W-:Y:S01]  /*19660*/  @!P1 IMAD.MOV R166, RZ, RZ, -R166 ;  /* 0x000000ffffa69224 */ /* 0x000fe200078e0aa6 */
[----:B------:R-:W-:-:S03]  /*19670*/  ISETP.GT.U32.AND P1, PT, R251, R159, PT ;  /* 0x0000009ffb00720c */ /* 0x000fc60003f24070 */
[--C-:B------:R-:W-:Y:S01]  /*19680*/  @!P0 IMAD.IADD R165, R165, 0x1, -R251.reuse ;  /* 0x00000001a5a58824 */ /* 0x100fe200078e0afb */
[----:B------:R-:W-:Y:S02]  /*19690*/  ISETP.GT.U32.AND P0, PT, R251, R158, PT ;  /* 0x0000009efb00720c */ /* 0x000fe40003f04070 */
[----:B------:R-:W-:Y:S01]  /*196a0*/  @!P3 IADD3 R164, R164, -R251, RZ ;  /* 0x800000fba4a4b210 */ /* 0x000fe20007ffe0ff */
[--C-:B------:R-:W-:Y:S01]  /*196b0*/  @!P4 IMAD.IADD R163, R163, 0x1, -R251.reuse ;  /* 0x00000001a3a3c824 */ /* 0x100fe200078e0afb */
[C---:B------:R-:W-:Y:S02]  /*196c0*/  ISETP.GT.U32.AND P3, PT, R251.reuse, R157, PT ;  /* 0x0000009dfb00720c */ /* 0x040fe40003f64070 */
[C---:B------:R-:W-:Y:S01]  /*196d0*/  ISETP.GT.U32.AND P4, PT, R251.reuse, R156, PT ;  /* 0x0000009cfb00720c */ /* 0x040fe20003f84070 */
[--C-:B------:R-:W-:Y:S01]  /*196e0*/  @!P6 IMAD.IADD R162, R162, 0x1, -R251.reuse ;  /* 0x00000001a2a2e824 */ /* 0x100fe200078e0afb */
[----:B------:R-:W-:Y:S02]  /*196f0*/  ISETP.GT.U32.AND P6, PT, R251, R155, PT ;  /* 0x0000009bfb00720c */ /* 0x000fe40003fc4070 */
[----:B------:R-:W-:Y:S01]  /*19700*/  IADD3 R193, R11, 0x1f7, RZ ;  /* 0x000001f70bc17810 */ /* 0x000fe20007ffe0ff */
[----:B------:R-:W-:-:S02]  /*19710*/  @!P1 IMAD.IADD R159, R159, 0x1, -R251 ;  /* 0x000000019f9f9824 */ /* 0x000fc400078e0afb */
[-C--:B------:R-:W-:Y:S02]  /*19720*/  @!P0 IADD3 R158, R158, -R251.reuse, RZ ;  /* 0x800000fb9e9e8210 */ /* 0x080fe40007ffe0ff */
[----:B------:R-:W-:Y:S02]  /*19730*/  STL [R1+0x5e1c], R193 ;  /* 0x005e1cc101007387 */ /* 0x000fe40000100800 */
[--C-:B------:R-:W-:Y:S02]  /*19740*/  @!P3 IMAD.IADD R157, R157, 0x1, -R251.reuse ;  /* 0x000000019d9db824 */ /* 0x100fe400078e0afb */
[----:B------:R-:W-:Y:S02]  /*19750*/  @!P4 IMAD.IADD R156, R156, 0x1, -R251 ;  /* 0x000000019c9cc824 */ /* 0x000fe400078e0afb */
[----:B------:R-:W-:Y:S02]  /*19760*/  @!P6 IADD3 R155, R155, -R251, RZ ;  /* 0x800000fb9b9be210 */ /* 0x000fe40007ffe0ff */
[----:B--2---:R-:W-:-:S02]  /*19770*/  ISETP.GE.AND P1, PT, R224, RZ, PT ;  /* 0x000000ffe000720c */ /* 0x004fc40003f26270 */
        /* <DEDUP_REMOVED lines=9> */
[----:B------:R-:W-:Y:S01]  /*19810*/  @!P5 IMAD.MOV R168, RZ, RZ, -R168 ;  /* 0x000000ffffa8d224 */ /* 0x000fe200078e0aa8 */
[----:B------:R-:W-:Y:S02]  /*19820*/  ISETP.GT.U32.AND P5, PT, R251, R160, PT ;  /* 0x000000a0fb00720c */ /* 0x000fe40003fa4070 */
[----:B------:R-:W-:Y:S02]  /*19830*/  @!P2 IADD3 R167, -R167, RZ, RZ ;  /* 0x000000ffa7a7a210 */ /* 0x000fe40007ffe1ff */
[----:B------:R-:W-:-:S09]  /*19840*/  ISETP.GT.U32.AND P2, PT, R251, R161, PT ;  /* 0x000000a1fb00720c */ /* 0x000fd20003f44070 */
[----:B------:R-:W-:-:S04]  /*19850*/  @!P5 IMAD.IADD R160, R160, 0x1, -R251 ;  /* 0x00000001a0a0d824 */ /* 0x000fc800078e0afb */
[----:B------:R-:W-:Y:S02]  /*19860*/  @!P2 IADD3 R161, R161, -R251, RZ ;  /* 0x800000fba1a1a210 */ /* 0x000fe40007ffe0ff */
[----:B------:R-:W-:Y:S02]  /*19870*/  ISETP.GT.U32.AND P2, PT, R251, R154, PT ;  /* 0x0000009afb00720c */ /* 0x000fe40003f44070 */
[----:B------:R-:W-:Y:S02]  /*19880*/  ISETP.GE.AND P5, PT, R223, RZ, PT ;  /* 0x000000ffdf00720c */ /* 0x000fe40003fa6270 */
[----:B------:R-:W3:Y:S01]  /*19890*/  LDL R223, [R1+0x5da8] ;  /* 0x005da80001df7983 */ /* 0x000ee20000100800 */
[----:B------:R-:W-:Y:S01]  /*198a0*/  @!P1 IADD3 R164, -R164, RZ, RZ ;  /* 0x000000ffa4a49210 */ /* 0x000fe20007ffe1ff */
[----:B------:R-:W-:Y:S01]  /*198b0*/  @!P0 IMAD.MOV R163, RZ, RZ, -R163 ;  /* 0x000000ffffa38224 */ /* 0x000fe200078e0aa3 */
[----:B------:R-:W-:Y:S01]  /*198c0*/  @!P4 IADD3 R161, -R161, RZ, RZ ;  /* 0x000000ffa1a1c210 */ /* 0x000fe20007ffe1ff */
[----:B------:R-:W-:Y:S01]  /*198d0*/  @!P3 IMAD.MOV R162, RZ, RZ, -R162 ;  /* 0x000000ffffa2b224 */ /* 0x000fe200078e0aa2 */
[----:B------:R-:W-:-:S02]  /*198e0*/  ISETP.GT.U32.AND P1, PT, R251, R158, PT ;  /* 0x0000009efb00720c */ /* 0x000fc40003f24070 */
[C---:B------:R-:W-:Y:S02]  /*198f0*/  ISETP.GT.U32.AND P0, PT, R251.reuse, R157, PT ;  /* 0x0000009dfb00720c */ /* 0x040fe40003f04070 */
[C---:B------:R-:W-:Y:S02]  /*19900*/  ISETP.GT.U32.AND P3, PT, R251.reuse, R156, PT ;  /* 0x0000009cfb00720c */ /* 0x040fe40003f64070 */
[----:B------:R-:W-:Y:S01]  /*19910*/  ISETP.GT.U32.AND P4, PT, R251, R155, PT ;  /* 0x0000009bfb00720c */ /* 0x000fe20003f84070 */
[----:B------:R-:W-:Y:S02]  /*19920*/  @!P2 IMAD.IADD R154, R154, 0x1, -R251 ;  /* 0x000000019a9aa824 */ /* 0x000fe400078e0afb */
[----:B------:R-:W-:-:S03]  /*19930*/  @!P5 IMAD.MOV R165, RZ, RZ, -R165 ;  /* 0x000000ffffa5d224 */ /* 0x000fc600078e0aa5 */
[----:B------:R-:W-:Y:S02]  /*19940*/  ISETP.GT.U32.AND P5, PT, R251, R154, PT ;  /* 0x0000009afb00720c */ /* 0x000fe40003fa4070 */
[----:B------:R-:W-:Y:S01]  /*19950*/  @!P1 IADD3 R158, R158, -R251, RZ ;  /* 0x800000fb9e9e9210 */ /* 0x000fe20007ffe0ff */
[--C-:B------:R-:W-:Y:S01]  /*19960*/  @!P0 IMAD.IADD R157, R157, 0x1, -R251.reuse ;  /* 0x000000019d9d8824 */ /* 0x100fe200078e0afb */
[C---:B------:R-:W-:Y:S01]  /*19970*/  ISETP.GT.U32.AND P1, PT, R251.reuse, R152, PT ;  /* 0x00000098fb00720c */ /* 0x040fe20003f24070 */
[----:B------:R-:W-:Y:S01]  /*19980*/  @!P3 IMAD.IADD R156, R156, 0x1, -R251 ;  /* 0x000000019c9cb824 */ /* 0x000fe200078e0afb */
[----:B------:R-:W-:Y:S02]  /*19990*/  ISETP.GT.U32.AND P0, PT, R251, R151, PT ;  /* 0x00000097fb00720c */ /* 0x000fe40003f04070 */
[----:B------:R-:W-:Y:S02]  /*199a0*/  @!P4 IADD3 R155, R155, -R251, RZ ;  /* 0x800000fb9b9bc210 */ /* 0x000fe40007ffe0ff */
[----:B------:R-:W-:-:S02]  /*199b0*/  ISETP.GT.U32.AND P3, PT, R251, R150, PT ;  /* 0x00000096fb00720c */ /* 0x000fc40003f64070 */
[----:B------:R-:W-:Y:S01]  /*199c0*/  ISETP.GT.U32.AND P4, PT, R251, R149, PT ;  /* 0x00000095fb00720c */ /* 0x000fe20003f84070 */
[----:B------:R-:W-:-:S04]  /*199d0*/  @!P5 IMAD.IADD R154, R154, 0x1, -R251 ;  /* 0x000000019a9ad824 */ /* 0x000fc800078e0afb */
[----:B------:R-:W-:Y:S02]  /*199e0*/  @!P1 IADD3 R152, R152, -R251, RZ ;  /* 0x800000fb98989210 */ /* 0x000fe40007ffe0ff */
[----:B------:R-:W-:-:S04]  /*199f0*/  @!P0 IMAD.IADD R151, R151, 0x1, -R251 ;  /* 0x0000000197978824 */ /* 0x000fc800078e0afb */
[----:B------:R-:W-:Y:S02]  /*19a00*/  @!P3 IMAD.IADD R150, R150, 0x1, -R251 ;  /* 0x000000019696b824 */ /* 0x000fe400078e0afb */
        /* <DEDUP_REMOVED lines=11> */
[C---:B------:R-:W-:Y:S01]  /*19ac0*/  ISETP.GT.U32.AND P2, PT, R251.reuse, R159, PT ;  /* 0x0000009ffb00720c */ /* 0x040fe20003f44070 */
[----:B------:R-:W-:Y:S01]  /*19ad0*/  @!P6 IMAD.MOV R160, RZ, RZ, -R160 ;  /* 0x000000ffffa0e224 */ /* 0x000fe200078e0aa0 */
[----:B------:R-:W-:-:S11]  /*19ae0*/  ISETP.GT.U32.AND P6, PT, R251, R153, PT ;  /* 0x00000099fb00720c */ /* 0x000fd60003fc4070 */
[--C-:B------:R-:W-:Y:S02]  /*19af0*/  @!P2 IMAD.IADD R159, R159, 0x1, -R251.reuse ;  /* 0x000000019f9fa824 */ /* 0x100fe400078e0afb */
[----:B------:R-:W-:Y:S01]  /*19b00*/  @!P6 IMAD.IADD R153, R153, 0x1, -R251 ;  /* 0x000000019999e824 */ /* 0x000fe200078e0afb */
[----:B------:R-:W-:Y:S01]  /*19b10*/  @!P0 IADD3 R156, -R156, RZ, RZ ;  /* 0x000000ff9c9c8210 */ /* 0x000fe20007ffe1ff */
[----:B------:R-:W-:Y:S01]  /*19b20*/  @!P5 IMAD.MOV R158, RZ, RZ, -R158 ;  /* 0x000000ffff9ed224 */ /* 0x000fe200078e0a9e */
[----:B------:R-:W-:Y:S01]  /*19b30*/  ISETP.GT.U32.AND P5, PT, R251, R152, PT ;  /* 0x00000098fb00720c */ /* 0x000fe20003fa4070 */
[----:B------:R-:W-:Y:S01]  /*19b40*/  @!P1 IMAD.MOV R157, RZ, RZ, -R157 ;  /* 0x000000ffff9d9224 */ /* 0x000fe200078e0a9d */
[----:B------:R-:W-:Y:S02]  /*19b50*/  ISETP.GE.AND P2, PT, R223, RZ, PT ;  /* 0x000000ffdf00720c */ /* 0x000fe40003f46270 */
[----:B------:R-:W3:Y:S01]  /*19b60*/  LDL R223, [R1+0x5db8] ;  /* 0x005db80001df7983 */ /* 0x000ee20000100800 */
[----:B------:R-:W-:-:S02]  /*19b70*/  ISETP.GT.U32.AND P1, PT, R251, R151, PT ;  /* 0x00000097fb00720c */ /* 0x000fc40003f24070 */
[----:B------:R-:W-:-:S08]  /*19b80*/  ISETP.GT.U32.AND P0, PT, R251, R150, PT ;  /* 0x00000096fb00720c */ /* 0x000fd00003f04070 */
[----:B------:R-:W-:Y:S02]  /*19b90*/  @!P2 IADD3 R159, -R159, RZ, RZ ;  /* 0x000000ff9f9fa210 */ /* 0x000fe40007ffe1ff */
[C---:B------:R-:W-:Y:S01]  /*19ba0*/  ISETP.GT.U32.AND P2, PT, R251.reuse, R153, PT ;  /* 0x00000099fb00720c */ /* 0x040fe20003f44070 */
[----:B------:R-:W-:Y:S01]  /*19bb0*/  @!P4 IMAD.MOV R154, RZ, RZ, -R154 ;  /* 0x000000ffff9ac224 */ /* 0x000fe200078e0a9a */
[----:B------:R-:W-:Y:S01]  /*19bc0*/  ISETP.GT.U32.AND P4, PT, R251, R147, PT ;  /* 0x00000093fb00720c */ /* 0x000fe20003f84070 */
[--C-:B------:R-:W-:Y:S01]  /*19bd0*/  @!P5 IMAD.IADD R152, R152, 0x1, -R251.reuse ;  /* 0x000000019898d824 */ /* 0x100fe200078e0afb */
[----:B------:R-:W-:Y:S01]  /*19be0*/  @!P0 IADD3 R150, R150, -R251, RZ ;  /* 0x800000fb96968210 */ /* 0x000fe20007ffe0ff */
[----:B------:R-:W-:Y:S01]  /*19bf0*/  @!P1 IMAD.IADD R151, R151, 0x1, -R251 ;  /* 0x0000000197979824 */ /* 0x000fe200078e0afb */
[C---:B------:R-:W-:Y:S02]  /*19c00*/  ISETP.GT.U32.AND P5, PT, R251.reuse, R145, PT ;  /* 0x00000091fb00720c */ /* 0x040fe40003fa4070 */
[----:B------:R-:W-:-:S02]  /*19c10*/  ISETP.GT.U32.AND P1, PT, R251, R144, PT ;  /* 0x00000090fb00720c */ /* 0x000fc40003f24070 */
[----:B------:R-:W-:-:S03]  /*19c20*/  ISETP.GT.U32.AND P0, PT, R251, R143, PT ;  /* 0x0000008ffb00720c */ /* 0x000fc60003f04070 */
[-C--:B------:R-:W-:Y:S02]  /*19c30*/  @!P2 IADD3 R153, R153, -R251.reuse, RZ ;  /* 0x800000fb9999a210 */ /* 0x080fe40007ffe0ff */
[----:B------:R-:W-:Y:S02]  /*19c40*/  ISETP.GT.U32.AND P2, PT, R251, R146, PT ;  /* 0x00000092fb00720c */ /* 0x000fe40003f44070 */
[-C--:B------:R-:W-:Y:S02]  /*19c50*/  @!P4 IADD3 R147, R147, -R251.reuse, RZ ;  /* 0x800000fb9393c210 */ /* 0x080fe40007ffe0ff */
[--C-:B------:R-:W-:Y:S02]  /*19c60*/  @!P5 IMAD.IADD R145, R145, 0x1, -R251.reuse ;  /* 0x000000019191d824 */ /* 0x100fe400078e0afb */
[----:B------:R-:W-:Y:S02]  /*19c70*/  @!P1 IADD3 R144, R144, -R251, RZ ;  /* 0x800000fb90909210 */ /* 0x000fe40007ffe0ff */
[----:B------:R-:W-:-:S05]  /*19c80*/  @!P0 IMAD.IADD R143, R143, 0x1, -R251 ;  /* 0x000000018f8f8824 */ /* 0x000fca00078e0afb */
        /* <DEDUP_REMOVED lines=38> */
[----:B------:R-:W-:Y:S02]  /*19ef0*/  ISETP.GT.U32.AND P6, PT, R251, R137, PT ;  /* 0x00000089fb00720c */ /* 0x000fe40003fc4070 */
[----:B------:R-:W-:Y:S02]  /*19f00*/  IADD3 R192, R11, 0x1f8, RZ ;  /* 0x000001f80bc07810 */ /* 0x000fe40007ffe0ff */
[-C--:B------:R-:W-:Y:S01]  /*19f10*/  @!P0 IADD3 R141, R141, -R251.reuse, RZ ;  /* 0x800000fb8d8d8210 */ /* 0x080fe20007ffe0ff */
[--C-:B------:R-:W-:Y:S02]  /*19f20*/  @!P3 IMAD.IADD R140, R140, 0x1, -R251.reuse ;  /* 0x000000018c8cb824 */ /* 0x100fe400078e0afb */
[----:B------:R-:W-:Y:S01]  /*19f30*/  @!P4 IMAD.IADD R139, R139, 0x1, -R251 ;  /* 0x000000018b8bc824 */ /* 0x000fe200078e0afb */
[----:B------:R-:W-:Y:S01]  /*19f40*/  STL [R1+0x5e08], R192 ;  /* 0x005e08c001007387 */ /* 0x000fe20000100800 */
[----:B------:R-:W-:-:S04]  /*19f50*/  @!P2 IADD3 R138, R138, -R251, RZ ;  /* 0x800000fb8a8aa210 */ /* 0x000fc80007ffe0ff */
        /* <DEDUP_REMOVED lines=11> */
[----:B------:R-:W-:Y:S02]  /*1a010*/  @!P5 IADD3 R150, -R150, RZ, RZ ;  /* 0x000000ff9696d210 */ /* 0x000fe40007ffe1ff */
[C---:B------:R-:W-:Y:S01]  /*1a020*/  ISETP.GT.U32.AND P5, PT, R251.reuse, R142, PT ;  /* 0x0000008efb00720c */ /* 0x040fe20003fa4070 */
[----:B------:R-:W-:Y:S01]  /*1a030*/  @!P1 IMAD.MOV R149, RZ, RZ, -R149 ;  /* 0x000000ffff959224 */ /* 0x000fe200078e0a95 */
[----:B------:R-:W-:-:S11]  /*1a040*/  ISETP.GT.U32.AND P1, PT, R251, R143, PT ;  /* 0x0000008ffb00720c */ /* 0x000fd60003f24070 */
[--C-:B------:R-:W-:Y:S02]  /*1a050*/  @!P5 IMAD.IADD R142, R142, 0x1, -R251.reuse ;  /* 0x000000018e8ed824 */ /* 0x100fe400078e0afb */
[----:B------:R-:W-:Y:S01]  /*1a060*/  @!P1 IMAD.IADD R143, R143, 0x1, -R251 ;  /* 0x000000018f8f9824 */ /* 0x000fe200078e0afb */
[----:B------:R-:W-:Y:S01]  /*1a070*/  ISETP.GT.U32.AND P1, PT, R251, R136, PT ;  /* 0x00000088fb00720c */ /* 0x000fe20003f24070 */
[----:B------:R-:W-:Y:S01]  /*1a080*/  @!P0 IMAD.MOV R146, RZ, RZ, -R146 ;  /* 0x000000ffff928224 */ /* 0x000fe200078e0a92 */
[----:B------:R-:W-:Y:S02]  /*1a090*/  ISETP.GE.AND P5, PT, R223, RZ, PT ;  /* 0x000000ffdf00720c */ /* 0x000fe40003fa6270 */
[----:B------:R-:W3:Y:S01]  /*1a0a0*/  LDL R223, [R1+0x5de8] ;  /* 0x005de80001df7983 */ /* 0x000ee20000100800 */
[----:B------:R-:W-:Y:S01]  /*1a0b0*/  @!P3 IMAD.MOV R145, RZ, RZ, -R145 ;  /* 0x000000ffff91b224 */ /* 0x000fe200078e0a91 */
[----:B------:R-:W-:Y:S01]  /*1a0c0*/  @!P4 IADD3 R144, -R144, RZ, RZ ;  /* 0x000000ff9090c210 */ /* 0x000fe20007ffe1ff */
[----:B------:R-:W-:Y:S01]  /*1a0d0*/  @!P2 IMAD.MOV R143, RZ, RZ, -R143 ;  /* 0x000000ffff8fa224 */ /* 0x000fe200078e0a8f */
[----:B------:R-:W-:-:S02]  /*1a0e0*/  ISETP.GT.U32.AND P0, PT, R251, R140, PT ;  /* 0x0000008cfb00720c */ /* 0x000fc40003f04070 */
[C---:B------:R-:W-:Y:S02]  /*1a0f0*/  ISETP.GT.U32.AND P3, PT, R251.reuse, R139, PT ;  /* 0x0000008bfb00720c */ /* 0x040fe40003f64070 */
[C---:B------:R-:W-:Y:S02]  /*1a100*/  ISETP.GT.U32.AND P4, PT, R251.reuse, R138, PT ;  /* 0x0000008afb00720c */ /* 0x040fe40003f84070 */
[----:B------:R-:W-:Y:S01]  /*1a110*/  ISETP.GT.U32.AND P2, PT, R251, R137, PT ;  /* 0x00000089fb00720c */ /* 0x000fe20003f44070 */
[----:B------:R-:W-:Y:S01]  /*1a120*/  @!P1 IMAD.IADD R136, R136, 0x1, -R251 ;  /* 0x0000000188889824 */ /* 0x000fe200078e0afb */
[----:B------:R-:W-:-:S04]  /*1a130*/  @!P5 IADD3 R147, -R147, RZ, RZ ;  /* 0x000000ff9393d210 */ /* 0x000fc80007ffe1ff */
        /* <DEDUP_REMOVED lines=8> */
[----:B------:R-:W-:-:S03]  /*1a1c0*/  ISETP.GT.U32.AND P2, PT, R251, R131, PT ;  /* 0x00000083fb00720c */ /* 0x000fc60003f44070 */
[--C-:B------:R-:W-:Y:S02]  /*1a1d0*/  @!P5 IMAD.IADD R136, R136, 0x1, -R251.reuse ;  /* 0x000000018888d824 */ /* 0x100fe400078e0afb */
[--C-:B------:R-:W-:Y:S02]  /*1a1e0*/  @!P0 IMAD.IADD R134, R134, 0x1, -R251.reuse ;  /* 0x0000000186868824 */ /* 0x100fe400078e0afb */
[----:B------:R-:W-:-:S04]  /*1a1f0*/  @!P3 IMAD.IADD R133, R133, 0x1, -R251 ;  /* 0x000000018585b824 */ /* 0x000fc800078e0afb */
[----:B------:R-:W-:Y:S02]  /*1a200*/  @!P4 IADD3 R132, R132, -R251, RZ ;  /* 0x800000fb8484c210 */ /* 0x000fe40007ffe0ff */
        /* <DEDUP_REMOVED lines=35> */
[----:B------:R-:W-:-:S04]  /*1a440*/  ISETP.GT.U32.AND P3, PT, R251, R125, PT ;  /* 0x0000007dfb00720c */ /* 0x000fc80003f64070 */
[--C-:B------:R-:W-:Y:S02]  /*1a450*/  @!P2 IMAD.IADD R129, R129, 0x1, -R251.reuse ;  /* 0x000000018181a824 */ /* 0x100fe400078e0afb */
[----:B------:R-:W-:Y:S02]  /*1a460*/  @!P5 IADD3 R127, R127, -R251, RZ ;  /* 0x800000fb7f7fd210 */ /* 0x000fe40007ffe0ff */
[----:B------:R-:W-:-:S03]  /*1a470*/  @!P0 IMAD.IADD R126, R126, 0x1, -R251 ;  /* 0x000000017e7e8824 */ /* 0x000fc600078e0afb */
        /* <DEDUP_REMOVED lines=37> */
[--C-:B------:R-:W-:Y:S01]  /*1a6d0*/  @!P6 IMAD.IADD R126, R126, 0x1, -R251.reuse ;  /* 0x000000017e7ee824 */ /* 0x100fe200078e0afb */
[C---:B------:R-:W-:Y:S02]  /*1a6e0*/  ISETP.GT.U32.AND P1, PT, R251.reuse, R120, PT ;  /* 0x00000078fb00720c */ /* 0x040fe40003f24070 */
[----:B------:R-:W-:Y:S02]  /*1a6f0*/  ISETP.GT.U32.AND P6, PT, R251, R119, PT ;  /* 0x00000077fb00720c */ /* 0x000fe40003fc4070 */
[----:B------:R-:W-:Y:S01]  /*1a700*/  IADD3 R191, R11, 0x1f9, RZ ;  /* 0x000001f90bbf7810 */ /* 0x000fe20007ffe0ff */
[--C-:B------:R-:W-:Y:S02]  /*1a710*/  @!P3 IMAD.IADD R123, R123, 0x1, -R251.reuse ;  /* 0x000000017b7bb824 */ /* 0x100fe400078e0afb */
[--C-:B------:R-:W-:Y:S01]  /*1a720*/  @!P4 IMAD.IADD R122, R122, 0x1, -R251.reuse ;  /* 0x000000017a7ac824 */ /* 0x100fe200078e0afb */
[----:B------:R-:W-:Y:S01]  /*1a730*/  @!P2 IADD3 R121, R121, -R251, RZ ;  /* 0x800000fb7979a210 */ /* 0x000fe20007ffe0ff */
[----:B------:R-:W-:Y:S04]  /*1a740*/  STL [R1+0x5df0], R191 ;  /* 0x005df0bf01007387 */ /* 0x000fe80000100800 */
[----:B------:R-:W-:-:S02]  /*1a750*/  @!P1 IMAD.IADD R120, R120, 0x1, -R251 ;  /* 0x0000000178789824 */ /* 0x000fc400078e0afb */
        /* <DEDUP_REMOVED lines=12> */
[C---:B------:R-:W-:Y:S01]  /*1a820*/  ISETP.GT.U32.AND P5, PT, R251.reuse, R124, PT ;  /* 0x0000007cfb00720c */ /* 0x040fe20003fa4070 */
[----:B------:R-:W-:Y:S01]  /*1a830*/  @!P0 IMAD.MOV R131, RZ, RZ, -R131 ;  /* 0x000000ffff838224 */ /* 0x000fe200078e0a83 */
[----:B------:R-:W-:-:S11]  /*1a840*/  ISETP.GT.U32.AND P0, PT, R251, R125, PT ;  /* 0x0000007dfb00720c */ /* 0x000fd60003f04070 */
[----:B------:R-:W-:Y:S02]  /*1a850*/  @!P5 IADD3 R124, R124, -R251, RZ ;  /* 0x800000fb7c7cd210 */ /* 0x000fe40007ffe0ff */
[----:B------:R-:W-:Y:S01]  /*1a860*/  @!P0 IMAD.IADD R125, R125, 0x1, -R251 ;  /* 0x000000017d7d8824 */ /* 0x000fe200078e0afb */
[----:B------:R-:W-:Y:S01]  /*1a870*/  ISETP.GT.U32.AND P0, PT, R251, R118, PT ;  /* 0x00000076fb00720c */ /* 0x000fe20003f04070 */
[----:B------:R-:W-:Y:S01]  /*1a880*/  @!P3 IMAD.MOV R128, RZ, RZ, -R128 ;  /* 0x000000ffff80b224 */ /* 0x000fe200078e0a80 */
[----:B------:R-:W-:Y:S02]  /*1a890*/  @!P4 IADD3 R127, -R127, RZ, RZ ;  /* 0x000000ff7f7fc210 */ /* 0x000fe40007ffe1ff */
[----:B------:R-:W-:Y:S02]  /*1a8a0*/  ISETP.GE.AND P5, PT, R223, RZ, PT ;  /* 0x000000ffdf00720c */ /* 0x000fe40003fa6270 */
[----:B------:R-:W3:Y:S01]  /*1a8b0*/  LDL R223, [R1+0x5e58] ;  /* 0x005e580001df7983 */ /* 0x000ee20000100800 */
[----:B------:R-:W-:Y:S01]  /*1a8c0*/  @!P1 IMAD.MOV R125, RZ, RZ, -R125 ;  /* 0x000000ffff7d9224 */ /* 0x000fe200078e0a7d */
[----:B------:R-:W-:-:S02]  /*1a8d0*/  ISETP.GT.U32.AND P3, PT, R251, R122, PT ;  /* 0x0000007afb00720c */ /* 0x000fc40003f64070 */
[C---:B------:R-:W-:Y:S02]  /*1a8e0*/  ISETP.GT.U32.AND P4, PT, R251.reuse, R121, PT ;  /* 0x00000079fb00720c */ /* 0x040fe40003f84070 */
[----:B------:R-:W-:-:S05]  /*1a8f0*/  ISETP.GT.U32.AND P1, PT, R251, R119, PT ;  /* 0x00000077fb00720c */ /* 0x000fca0003f24070 */
[----:B------:R-:W-:Y:S01]  /*1a900*/  @!P5 IMAD.MOV R129, RZ, RZ, -R129 ;  /* 0x000000ffff81d224 */ /* 0x000fe200078e0a81 */
[----:B------:R-:W-:Y:S02]  /*1a910*/  ISETP.GT.U32.AND P5, PT, R251, R120, PT ;  /* 0x00000078fb00720c */ /* 0x000fe40003fa4070 */
[-C--:B------:R-:W-:Y:S01]  /*1a920*/  @!P0 IADD3 R118, R118, -R251.reuse, RZ ;  /* 0x800000fb76768210 */ /* 0x080fe20007ffe0ff */
[----:B------:R-:W-:Y:S02]  /*1a930*/  @!P2 IMAD.MOV R126, RZ, RZ, -R126 ;  /* 0x000000ffff7ea224 */ /* 0x000fe400078e0a7e */
[--C-:B------:R-:W-:Y:S01]  /*1a940*/  @!P3 IMAD.IADD R122, R122, 0x1, -R251.reuse ;  /* 0x000000017a7ab824 */ /* 0x100fe200078e0afb */
[----:B------:R-:W-:Y:S01]  /*1a950*/  @!P4 IADD3 R121, R121, -R251, RZ ;  /* 0x800000fb7979c210 */ /* 0x000fe20007ffe0ff */
[----:B------:R-:W-:Y:S01]  /*1a960*/  @!P1 IMAD.IADD R119, R119, 0x1, -R251 ;  /* 0x0000000177779824 */ /* 0x000fe200078e0afb */
[C---:B------:R-:W-:Y:S02]  /*1a970*/  ISETP.GT.U32.AND P2, PT, R251.reuse, R118, PT ;  /* 0x00000076fb00720c */ /* 0x040fe40003f44070 */
[----:B------:R-:W-:-:S02]  /*1a980*/  ISETP.GT.U32.AND P3, PT, R251, R116, PT ;  /* 0x00000074fb00720c */ /* 0x000fc40003f64070 */
[C---:B------:R-:W-:Y:S01]  /*1a990*/  ISETP.GT.U32.AND P4, PT, R251.reuse, R115, PT ;  /* 0x00000073fb00720c */ /* 0x040fe20003f84070 */
[----:B------:R-:W-:Y:S01]  /*1a9a0*/  @!P5 IMAD.IADD R120, R120, 0x1, -R251 ;  /* 0x000000017878d824 */ /* 0x000fe200078e0afb */
[C---:B------:R-:W-:Y:S02]  /*1a9b0*/  ISETP.GT.U32.AND P5, PT, R251.reuse, R114, PT ;  /* 0x00000072fb00720c */ /* 0x040fe40003fa4070 */
[----:B------:R-:W-:-:S05]  /*1a9c0*/  ISETP.GT.U32.AND P1, PT, R251, R113, PT ;  /* 0x00000071fb00720c */ /* 0x000fca0003f24070 */
[-C--:B------:R-:W-:Y:S02]  /*1a9d0*/  @!P2 IADD3 R118, R118, -R251.reuse, RZ ;  /* 0x800000fb7676a210 */ /* 0x080fe40007ffe0ff */
[--C-:B------:R-:W-:Y:S02]  /*1a9e0*/  @!P3 IMAD.IADD R116, R116, 0x1, -R251.reuse ;  /* 0x000000017474b824 */ /* 0x100fe400078e0afb */
        /* <DEDUP_REMOVED lines=66> */
[C---:B------:R-:W-:Y:S01]  /*1ae10*/  ISETP.GT.U32.AND P5, PT, R251.reuse, R111, PT ;  /* 0x0000006ffb00720c */ /* 0x040fe20003fa4070 */
[----:B------:R-:W-:Y:S01]  /*1ae20*/  @!P2 IMAD.MOV R114, RZ, RZ, -R114 ;  /* 0x000000ffff72a224 */ /* 0x000fe200078e0a72 */
[C---:B------:R-:W-:Y:S02]  /*1ae30*/  ISETP.GT.U32.AND P1, PT, R251.reuse, R110, PT ;  /* 0x0000006efb00720c */ /* 0x040fe40003f24070 */
[----:B------:R-:W-:-:S02]  /*1ae40*/  ISETP.GT.U32.AND P0, PT, R251, R109, PT ;  /* 0x0000006dfb00720c */ /* 0x000fc40003f04070 */
[C---:B------:R-:W-:Y:S01]  /*1ae50*/  ISETP.GT.U32.AND P2, PT, R251.reuse, R108, PT ;  /* 0x0000006cfb00720c */ /* 0x040fe20003f44070 */
[----:B------:R-:W-:Y:S01]  /*1ae60*/  @!P4 IMAD.MOV R112, RZ, RZ, -R112 ;  /* 0x000000ffff70c224 */ /* 0x000fe200078e0a70 */
[----:B------:R-:W-:-:S05]  /*1ae70*/  ISETP.GT.U32.AND P4, PT, R251, R105, PT ;  /* 0x00000069fb00720c */ /* 0x000fca0003f84070 */
[--C-:B------:R-:W-:Y:S01]  /*1ae80*/  @!P5 IMAD.IADD R111, R111, 0x1, -R251.reuse ;  /* 0x000000016f6fd824 */ /* 0x100fe200078e0afb */
[----:B------:R-:W-:Y:S02]  /*1ae90*/  ISETP.GT.U32.AND P5, PT, R251, R104, PT ;  /* 0x00000068fb00720c */ /* 0x000fe40003fa4070 */
[----:B------:R-:W-:Y:S01]  /*1aea0*/  @!P1 IADD3 R110, R110, -R251, RZ ;  /* 0x800000fb6e6e9210 */ /* 0x000fe20007ffe0ff */
[--C-:B------:R-:W-:Y:S01]  /*1aeb0*/  @!P0 IMAD.IADD R109, R109, 0x1, -R251.reuse ;  /* 0x000000016d6d8824 */ /* 0x100fe200078e0afb */
[C---:B------:R-:W-:Y:S01]  /*1aec0*/  ISETP.GT.U32.AND P1, PT, R251.reuse, R103, PT ;  /* 0x00000067fb00720c */ /* 0x040fe20003f24070 */
[--C-:B------:R-:W-:Y:S01]  /*1aed0*/  @!P2 IMAD.IADD R108, R108, 0x1, -R251.reuse ;  /* 0x000000016c6ca824 */ /* 0x100fe200078e0afb */
[C---:B------:R-:W-:Y:S02]  /*1aee0*/  ISETP.GT.U32.AND P0, PT, R251.reuse, R102, PT ;  /* 0x00000066fb00720c */ /* 0x040fe40003f04070 */
        /* <DEDUP_REMOVED lines=29> */
[----:B------:R-:W-:Y:S02]  /*1b0c0*/  @!P0 IADD3 R107, -R107, RZ, RZ ;  /* 0x000000ff6b6b8210 */ /* 0x000fe40007ffe1ff */
[----:B------:R-:W-:-:S02]  /*1b0d0*/  ISETP.GT.U32.AND P4, PT, R251, R104, PT ;  /* 0x00000068fb00720c */ /* 0x000fc40003f84070 */
[C---:B------:R-:W-:Y:S02]  /*1b0e0*/  ISETP.GT.U32.AND P5, PT, R251.reuse, R103, PT ;  /* 0x00000067fb00720c */ /* 0x040fe40003fa4070 */
[C---:B------:R-:W-:Y:S02]  /*1b0f0*/  ISETP.GT.U32.AND P0, PT, R251.reuse, R101, PT ;  /* 0x00000065fb00720c */ /* 0x040fe40003f04070 */
[----:B------:R-:W-:Y:S01]  /*1b100*/  @!P6 IMAD.MOV R111, RZ, RZ, -R111 ;  /* 0x000000ffff6fe224 */ /* 0x000fe200078e0a6f */
[----:B------:R-:W-:Y:S01]  /*1b110*/  ISETP.GT.U32.AND P6, PT, R251, R102, PT ;  /* 0x00000066fb00720c */ /* 0x000fe20003fc4070 */
[----:B------:R-:W-:Y:S02]  /*1b120*/  @!P3 IMAD.IADD R100, R100, 0x1, -R251 ;  /* 0x000000016464b824 */ /* 0x000fe400078e0afb */
[----:B------:R-:W-:-:S03]  /*1b130*/  @!P1 IMAD.MOV R108, RZ, RZ, -R108 ;  /* 0x000000ffff6c9224 */ /* 0x000fc600078e0a6c */
[-C--:B------:R-:W-:Y:S02]  /*1b140*/  @!P4 IADD3 R104, R104, -R251.reuse, RZ ;  /* 0x800000fb6868c210 */ /* 0x080fe40007ffe0ff */
[--C-:B------:R-:W-:Y:S01]  /*1b150*/  @!P5 IMAD.IADD R103, R103, 0x1, -R251.reuse ;  /* 0x000000016767d824 */ /* 0x100fe200078e0afb */
[----:B------:R-:W-:Y:S02]  /*1b160*/  ISETP.GT.U32.AND P1, PT, R251, R100, PT ;  /* 0x00000064fb00720c */ /* 0x000fe40003f24070 */
[----:B------:R-:W-:Y:S02]  /*1b170*/  @!P0 IADD3 R101, R101, -R251, RZ ;  /* 0x800000fb65658210 */ /* 0x000fe40007ffe0ff */
[----:B------:R-:W-:Y:S01]  /*1b180*/  @!P6 IMAD.IADD R102, R102, 0x1, -R251 ;  /* 0x000000016666e824 */ /* 0x000fe200078e0afb */
[C---:B------:R-:W-:Y:S02]  /*1b190*/  ISETP.GT.U32.AND P4, PT, R251.reuse, R98, PT ;  /* 0x00000062fb00720c */ /* 0x040fe40003f84070 */
[----:B------:R-:W-:-:S02]  /*1b1a0*/  ISETP.GT.U32.AND P5, PT, R251, R97, PT ;  /* 0x00000061fb00720c */ /* 0x000fc40003fa4070 */
[C---:B------:R-:W-:Y:S02]  /*1b1b0*/  ISETP.GT.U32.AND P6, PT, R251.reuse, R96, PT ;  /* 0x00000060fb00720c */ /* 0x040fe40003fc4070 */
[----:B------:R-:W-:Y:S02]  /*1b1c0*/  ISETP.GT.U32.AND P0, PT, R251, R95, PT ;  /* 0x0000005ffb00720c */ /* 0x000fe40003f04070 */
[----:B------:R-:W-:-:S05]  /*1b1d0*/  @!P1 IMAD.IADD R100, R100, 0x1, -R251 ;  /* 0x0000000164649824 */ /* 0x000fca00078e0afb */
[-C--:B------:R-:W-:Y:S02]  /*1b1e0*/  @!P4 IADD3 R98, R98, -R251.reuse, RZ ;  /* 0x800000fb6262c210 */ /* 0x080fe40007ffe0ff */
[--C-:B------:R-:W-:Y:S02]  /*1b1f0*/  @!P5 IMAD.IADD R97, R97, 0x1, -R251.reuse ;  /* 0x000000016161d824 */ /* 0x100fe400078e0afb */
        /* <DEDUP_REMOVED lines=13> */
[C---:B------:R-:W-:Y:S02]  /*1b2d0*/  ISETP.GT.U32.AND P3, PT, R251.reuse, R105, PT ;  /* 0x00000069fb00720c */ /* 0x040fe40003f64070 */
[----:B------:R-:W-:-:S11]  /*1b2e0*/  ISETP.GT.U32.AND P2, PT, R251, R99, PT ;  /* 0x00000063fb00720c */ /* 0x000fd60003f44070 */
[--C-:B------:R-:W-:Y:S02]  /*1b2f0*/  @!P3 IMAD.IADD R105, R105, 0x1, -R251.reuse ;  /* 0x000000016969b824 */ /* 0x100fe400078e0afb */
[--C-:B------:R-:W-:Y:S01]  /*1b300*/  @!P2 IMAD.IADD R99, R99, 0x1, -R251.reuse ;  /* 0x000000016363a824 */ /* 0x100fe200078e0afb */
[----:B------:R-:W-:Y:S01]  /*1b310*/  ISETP.GT.U32.AND P2, PT, R251, R94, PT ;  /* 0x0000005efb00720c */ /* 0x000fe20003f44070 */
[----:B------:R-:W-:Y:S01]  /*1b320*/  @!P1 IMAD.MOV R104, RZ, RZ, -R104 ;  /* 0x000000ffff689224 */ /* 0x000fe200078e0a68 */
[----:B------:R-:W-:Y:S02]  /*1b330*/  ISETP.GE.AND P3, PT, R223, RZ, PT ;  /* 0x000000ffdf00720c */ /* 0x000fe40003f66270 */
[----:B------:R-:W3:Y:S09]  /*1b340*/  LDL R223, [R1+0x5ec4] ;  /* 0x005ec40001df7983 */ /* 0x000ef20000100800 */
[----:B------:R-:W-:Y:S01]  /*1b350*/  @!P2 IMAD.IADD R94, R94, 0x1, -R251 ;  /* 0x000000015e5ea824 */ /* 0x000fe200078e0afb */
[C---:B------:R-:W-:Y:S01]  /*1b360*/  ISETP.GT.U32.AND P2, PT, R251.reuse, R99, PT ;  /* 0x00000063fb00720c */ /* 0x040fe20003f44070 */
[----:B------:R-:W-:Y:S01]  /*1b370*/  @!P4 IMAD.MOV R103, RZ, RZ, -R103 ;  /* 0x000000ffff67c224 */ /* 0x000fe200078e0a67 */
[----:B------:R-:W-:-:S02]  /*1b380*/  ISETP.GT.U32.AND P1, PT, R251, R98, PT ;  /* 0x00000062fb00720c */ /* 0x000fc40003f24070 */
[----:B------:R-:W-:Y:S02]  /*1b390*/  ISETP.GT.U32.AND P4, PT, R251, R96, PT ;  /* 0x00000060fb00720c */ /* 0x000fe40003f84070 */
[----:B------:R-:W-:Y:S02]  /*1b3a0*/  @!P3 IADD3 R105, -R105, RZ, RZ ;  /* 0x000000ff6969b210 */ /* 0x000fe40007ffe1ff */
[----:B------:R-:W-:Y:S01]  /*1b3b0*/  ISETP.GT.U32.AND P3, PT, R251, R97, PT ;  /* 0x00000061fb00720c */ /* 0x000fe20003f64070 */
[----:B------:R-:W-:-:S04]  /*1b3c0*/  @!P0 IMAD.MOV R100, RZ, RZ, -R100 ;  /* 0x000000ffff648224 */ /* 0x000fc800078e0a64 */
[----:B------:R-:W-:Y:S02]  /*1b3d0*/  @!P2 IADD3 R99, R99, -R251, RZ ;  /* 0x800000fb6363a210 */ /* 0x000fe40007ffe0ff */
[--C-:B------:R-:W-:Y:S01]  /*1b3e0*/  @!P1 IMAD.IADD R98, R98, 0x1, -R251.reuse ;  /* 0x0000000162629824 */ /* 0x100fe200078e0afb */
[C---:B------:R-:W-:Y:S02]  /*1b3f0*/  ISETP.GT.U32.AND P0, PT, R251.reuse, R93, PT ;  /* 0x0000005dfb00720c */ /* 0x040fe40003f04070 */
[----:B------:R-:W-:Y:S02]  /*1b400*/  @!P4 IADD3 R96, R96, -R251, RZ ;  /* 0x800000fb6060c210 */ /* 0x000fe40007ffe0ff */
[C---:B------:R-:W-:Y:S02]  /*1b410*/  ISETP.GT.U32.AND P2, PT, R251.reuse, R92, PT ;  /* 0x0000005cfb00720c */ /* 0x040fe40003f44070 */
[----:B------:R-:W-:Y:S01]  /*1b420*/  ISETP.GT.U32.AND P1, PT, R251, R91, PT ;  /* 0x0000005bfb00720c */ /* 0x000fe20003f24070 */
[----:B------:R-:W-:Y:S01]  /*1b430*/  @!P3 IMAD.IADD R97, R97, 0x1, -R251 ;  /* 0x000000016161b824 */ /* 0x000fe200078e0afb */
[----:B------:R-:W-:-:S02]  /*1b440*/  ISETP.GT.U32.AND P3, PT, R251, R90, PT ;  /* 0x0000005afb00720c */ /* 0x000fc40003f64070 */
[----:B------:R-:W-:-:S03]  /*1b450*/  ISETP.GT.U32.AND P4, PT, R251, R89, PT ;  /* 0x00000059fb00720c */ /* 0x000fc60003f84070 */
[----:B------:R-:W-:-:S04]  /*1b460*/  @!P0 IADD3 R93, R93, -R251, RZ ;  /* 0x800000fb5d5d8210 */ /* 0x000fc80007ffe0ff */
[--C-:B------:R-:W-:Y:S02]  /*1b470*/  @!P2 IMAD.IADD R92, R92, 0x1, -R251.reuse ;  /* 0x000000015c5ca824 */ /* 0x100fe400078e0afb */
[--C-:B------:R-:W-:Y:S02]  /*1b480*/  @!P1 IMAD.IADD R91, R91, 0x1, -R251.reuse ;  /* 0x000000015b5b9824 */ /* 0x100fe400078e0afb */
        /* <DEDUP_REMOVED lines=13> */
[----:B------:R-:W-:-:S13]  /*1b560*/  ISETP.GT.U32.AND P5, PT, R251, R94, PT ;  /* 0x0000005efb00720c */ /* 0x000fda0003fa4070 */
[----:B------:R-:W-:Y:S01]  /*1b570*/  @!P5 IMAD.IADD R94, R94, 0x1, -R251 ;  /* 0x000000015e5ed824 */ /* 0x000fe200078e0afb */
[----:B------:R-:W-:Y:S01]  /*1b580*/  @!P1 IADD3 R96, -R96, RZ, RZ ;  /* 0x000000ff60609210 */ /* 0x000fe20007ffe1ff */
[----:B------:R-:W-:Y:S01]  /*1b590*/  @!P0 IMAD.MOV R98, RZ, RZ, -R98 ;  /* 0x000000ffff628224 */ /* 0x000fe200078e0a62 */
[----:B------:R-:W-:Y:S01]  /*1b5a0*/  ISETP.GT.U32.AND P0, PT, R251, R92, PT ;  /* 0x0000005cfb00720c */ /* 0x000fe20003f04070 */
[----:B------:R-:W-:Y:S01]  /*1b5b0*/  @!P2 IMAD.MOV R97, RZ, RZ, -R97 ;  /* 0x000000ffff61a224 */ /* 0x000fe200078e0a61 */
[----:B------:R-:W-:Y:S02]  /*1b5c0*/  ISETP.GE.AND P5, PT, R223, RZ, PT ;  /* 0x000000ffdf00720c */ /* 0x000fe40003fa6270 */
[----:B------:R-:W3:Y:S01]  /*1b5d0*/  LDL R223, [R1+0x5ed8] ;  /* 0x005ed80001df7983 */ /* 0x000ee20000100800 */
[C---:B------:R-:W-:Y:S02]  /*1b5e0*/  ISETP.GT.U32.AND P2, PT, R251.reuse, R91, PT ;  /* 0x0000005bfb00720c */ /* 0x040fe40003f44070 */
        /* <DEDUP_REMOVED lines=13> */
[----:B------:R-:W-:Y:S02]  /*1b6c0*/  IADD3 R189, R11, 0x1fb, RZ ;  /* 0x000001fb0bbd7810 */ /* 0x000fe40007ffe0ff */
[-C--:B------:R-:W-:Y:S01]  /*1b6d0*/  @!P4 IADD3 R87, R87, -R251.reuse, RZ ;  /* 0x800000fb5757c210 */ /* 0x080fe20007ffe0ff */
[--C-:B------:R-:W-:Y:S01]  /*1b6e0*/  @!P0 IMAD.IADD R85, R85, 0x1, -R251.reuse ;  /* 0x0000000155558824 */ /* 0x100fe200078e0afb */
[----:B------:R-:W-:Y:S01]  /*1b6f0*/  @!P2 IADD3 R84, R84, -R251, RZ ;  /* 0x800000fb5454a210 */ /* 0x000fe20007ffe0ff */
[----:B------:R-:W-:Y:S01]  /*1b700*/  STL [R1+0x5dbc], R189 ;  /* 0x005dbcbd01007387 */ /* 0x000fe20000100800 */
        /* <DEDUP_REMOVED lines=13> */
[----:B------:R-:W-:-:S13]  /*1b7e0*/  ISETP.GT.U32.AND P6, PT, R251, R95, PT ;  /* 0x0000005ffb00720c */ /* 0x000fda0003fc4070 */
[----:B------:R-:W-:Y:S01]  /*1b7f0*/  @!P6 IMAD.IADD R95, R95, 0x1, -R251 ;  /* 0x000000015f5fe824 */ /* 0x000fe200078e0afb */
[----:B------:R-:W-:-:S03]  /*1b800*/  ISETP.GT.U32.AND P6, PT, R251, R88, PT ;  /* 0x00000058fb00720c */ /* 0x000fc60003fc4070 */
[----:B------:R-:W-:-:S10]  /*1b810*/  @!P3 IMAD.MOV R95, RZ, RZ, -R95 ;  /* 0x000000ffff5fb224 */ /* 0x000fd400078e0a5f */
[----:B------:R-:W-:-:S05]  /*1b820*/  @!P6 IMAD.IADD R88, R88, 0x1, -R251 ;  /* 0x000000015858e824 */ /* 0x000fca00078e0afb */
[C---:B------:R-:W-:Y:S02]  /*1b830*/  ISETP.GT.U32.AND P3, PT, R251.reuse, R88, PT ;  /* 0x00000058fb00720c */ /* 0x040fe40003f64070 */
[----:B------:R-:W-:-:S11]  /*1b840*/  ISETP.GT.U32.AND P6, PT, R251, R89, PT ;  /* 0x00000059fb00720c */ /* 0x000fd60003fc4070 */
[--C-:B------:R-:W-:Y:S01]  /*1b850*/  @!P3 IMAD.IADD R88, R88, 0x1, -R251.reuse ;  /* 0x000000015858b824 */ /* 0x100fe200078e0afb */
[----:B------:R-:W-:Y:S02]  /*1b860*/  ISETP.GE.AND P3, PT, R223, RZ, PT ;  /* 0x000000ffdf00720c */ /* 0x000fe40003f66270 */
[----:B------:R-:W3:Y:S01]  /*1b870*/  LDL R223, [R1+0x5f08] ;  /* 0x005f080001df7983 */ /* 0x000ee20000100800 */
[----:B------:R-:W-:Y:S01]  /*1b880*/  @!P6 IMAD.IADD R89, R89, 0x1, -R251 ;  /* 0x000000015959e824 */ /* 0x000fe200078e0afb */
[C---:B------:R-:W-:Y:S01]  /*1b890*/  ISETP.GT.U32.AND P6, PT, R251.reuse, R82, PT ;  /* 0x00000052fb00720c */ /* 0x040fe20003fc4070 */
[----:B------:R-:W-:Y:S01]  /*1b8a0*/  @!P4 IMAD.MOV R92, RZ, RZ, -R92 ;  /* 0x000000ffff5cc224 */ /* 0x000fe200078e0a5c */
[----:B------:R-:W-:Y:S01]  /*1b8b0*/  @!P0 IADD3 R90, -R90, RZ, RZ ;  /* 0x000000ff5a5a8210 */ /* 0x000fe20007ffe1ff */
[----:B------:R-:W-:Y:S01]  /*1b8c0*/  @!P5 IMAD.MOV R91, RZ, RZ, -R91 ;  /* 0x000000ffff5bd224 */ /* 0x000fe200078e0a5b */
[C---:B------:R-:W-:Y:S01]  /*1b8d0*/  ISETP.GT.U32.AND P4, PT, R251.reuse, R86, PT ;  /* 0x00000056fb00720c */ /* 0x040fe20003f84070 */
[----:B------:R-:W-:Y:S01]  /*1b8e0*/  @!P2 IMAD.MOV R89, RZ, RZ, -R89 ;  /* 0x000000ffff59a224 */ /* 0x000fe200078e0a59 */
[----:B------:R-:W-:-:S02]  /*1b8f0*/  ISETP.GT.U32.AND P5, PT, R251, R85, PT ;  /* 0x00000055fb00720c */ /* 0x000fc40003fa4070 */
[C---:B------:R-:W-:Y:S02]  /*1b900*/  ISETP.GT.U32.AND P0, PT, R251.reuse, R84, PT ;  /* 0x00000054fb00720c */ /* 0x040fe40003f04070 */
[----:B------:R-:W-:-:S03]  /*1b910*/  ISETP.GT.U32.AND P2, PT, R251, R83, PT ;  /* 0x00000053fb00720c */ /* 0x000fc60003f44070 */
[----:B------:R-:W-:-:S04]  /*1b920*/  @!P6 IMAD.IADD R82, R82, 0x1, -R251 ;  /* 0x000000015252e824 */ /* 0x000fc800078e0afb */
[--C-:B------:R-:W-:Y:S01]  /*1b930*/  @!P4 IMAD.IADD R86, R86, 0x1, -R251.reuse ;  /* 0x000000015656c824 */ /* 0x100fe200078e0afb */
[----:B------:R-:W-:Y:S01]  /*1b940*/  ISETP.GT.U32.AND P6, PT, R251, R82, PT ;  /* 0x00000052fb00720c */ /* 0x000fe20003fc4070 */
[--C-:B------:R-:W-:Y:S01]  /*1b950*/  @!P5 IMAD.IADD R85, R85, 0x1, -R251.reuse ;  /* 0x000000015555d824 */ /* 0x100fe200078e0afb */
[----:B------:R-:W-:Y:S02]  /*1b960*/  ISETP.GT.U32.AND P4, PT, R251, R80, PT ;  /* 0x00000050fb00720c */ /* 0x000fe40003f84070 */
[----:B------:R-:W-:Y:S01]  /*1b970*/  @!P0 IADD3 R84, R84, -R251, RZ ;  /* 0x800000fb54548210 */ /* 0x000fe20007ffe0ff */
[----:B------:R-:W-:Y:S01]  /*1b980*/  @!P2 IMAD.IADD R83, R83, 0x1, -R251 ;  /* 0x000000015353a824 */ /* 0x000fe200078e0afb */
[C---:B------:R-:W-:Y:S02]  /*1b990*/  ISETP.GT.U32.AND P5, PT, R251.reuse, R79, PT ;  /* 0x0000004ffb00720c */ /* 0x040fe40003fa4070 */
[C---:B------:R-:W-:Y:S02]  /*1b9a0*/  ISETP.GT.U32.AND P0, PT, R251.reuse, R78, PT ;  /* 0x0000004efb00720c */ /* 0x040fe40003f04070 */
[----:B------:R-:W-:-:S03]  /*1b9b0*/  ISETP.GT.U32.AND P2, PT, R251, R77, PT ;  /* 0x0000004dfb00720c */ /* 0x000fc60003f44070 */
[--C-:B------:R-:W-:Y:S02]  /*1b9c0*/  @!P6 IMAD.IADD R82, R82, 0x1, -R251.reuse ;  /* 0x000000015252e824 */ /* 0x100fe400078e0afb */
[----:B------:R-:W-:-:S04]  /*1b9d0*/  @!P4 IMAD.IADD R80, R80, 0x1, -R251 ;  /* 0x000000015050c824 */ /* 0x000fc800078e0afb */
        /* <DEDUP_REMOVED lines=13> */
[----:B------:R-:W-:Y:S01]  /*1bab0*/  @!P3 IADD3 R93, -R93, RZ, RZ ;  /* 0x000000ff5d5db210 */ /* 0x000fe20007ffe1ff */
[----:B------:R-:W-:Y:S01]  /*1bac0*/  @!P1 IMAD.MOV R88, RZ, RZ, -R88 ;  /* 0x000000ffff589224 */ /* 0x000fe200078e0a58 */
[C---:B------:R-:W-:Y:S02]  /*1bad0*/  ISETP.GT.U32.AND P3, PT, R251.reuse, R87, PT ;  /* 0x00000057fb00720c */ /* 0x040fe40003f64070 */
[----:B------:R-:W-:-:S11]  /*1bae0*/  ISETP.GT.U32.AND P1, PT, R251, R81, PT ;  /* 0x00000051fb00720c */ /* 0x000fd60003f24070 */
[-C--:B------:R-:W-:Y:S02]  /*1baf0*/  @!P3 IADD3 R87, R87, -R251.reuse, RZ ;  /* 0x800000fb5757b210 */ /* 0x080fe40007ffe0ff */
[----:B------:R-:W-:Y:S02]  /*1bb00*/  @!P1 IADD3 R81, R81, -R251, RZ ;  /* 0x800000fb51519210 */ /* 0x000fe40007ffe0ff */
[----:B------:R-:W-:Y:S01]  /*1bb10*/  ISETP.GT.U32.AND P1, PT, R251, R76, PT ;  /* 0x0000004cfb00720c */ /* 0x000fe20003f24070 */
[----:B------:R-:W-:Y:S01]  /*1bb20*/  @!P5 IMAD.MOV R84, RZ, RZ, -R84 ;  /* 0x000000ffff54d224 */ /* 0x000fe200078e0a54 */
[----:B------:R-:W-:Y:S02]  /*1bb30*/  @!P4 IADD3 R85, -R85, RZ, RZ ;  /* 0x000000ff5555c210 */ /* 0x000fe40007ffe1ff */
[C---:B------:R-:W-:Y:S02]  /*1bb40*/  ISETP.GT.U32.AND P4, PT, R251.reuse, R79, PT ;  /* 0x0000004ffb00720c */ /* 0x040fe40003f84070 */
[----:B------:R-:W-:-:S07]  /*1bb50*/  ISETP.GT.U32.AND P5, PT, R251, R78, PT ;  /* 0x0000004efb00720c */ /* 0x000fce0003fa4070 */
[----:B------:R-:W-:Y:S02]  /*1bb60*/  @!P1 IADD3 R76, R76, -R251, RZ ;  /* 0x800000fb4c4c9210 */ /* 0x000fe40007ffe0ff */
[----:B------:R-:W-:Y:S02]  /*1bb70*/  ISETP.GE.AND P3, PT, R223, RZ, PT ;  /* 0x000000ffdf00720c */ /* 0x000fe40003f66270 */
[----:B------:R-:W3:Y:S01]  /*1bb80*/  LDL R223, [R1+0x5f0c] ;  /* 0x005f0c0001df7983 */ /* 0x000ee20000100800 */
[----:B------:R-:W-:-:S10]  /*1bb90*/  ISETP.GT.U32.AND P1, PT, R251, R81, PT ;  /* 0x00000051fb00720c */ /* 0x000fd40003f24070 */
[----:B------:R-:W-:Y:S01]  /*1bba0*/  @!P3 IMAD.MOV R87, RZ, RZ, -R87 ;  /* 0x000000ffff57b224 */ /* 0x000fe200078e0a57 */
[----:B------:R-:W-:Y:S01]  /*1bbb0*/  ISETP.GT.U32.AND P3, PT, R251, R80, PT ;  /* 0x00000050fb00720c */ /* 0x000fe20003f64070 */
[--C-:B------:R-:W-:Y:S01]  /*1bbc0*/  @!P5 IMAD.IADD R78, R78, 0x1, -R251.reuse ;  /* 0x000000014e4ed824 */ /* 0x100fe200078e0afb */
[----:B------:R-:W-:Y:S01]  /*1bbd0*/  @!P2 IADD3 R82, -R82, RZ, RZ ;  /* 0x000000ff5252a210 */ /* 0x000fe20007ffe1ff */
[----:B------:R-:W-:Y:S01]  /*1bbe0*/  @!P1 IMAD.IADD R81, R81, 0x1, -R251 ;  /* 0x0000000151519824 */ /* 0x000fe200078e0afb */
[----:B------:R-:W-:Y:S02]  /*1bbf0*/  @!P4 IADD3 R79, R79, -R251, RZ ;  /* 0x800000fb4f4fc210 */ /* 0x000fe40007ffe0ff */
[C---:B------:R-:W-:Y:S02]  /*1bc00*/  ISETP.GT.U32.AND P2, PT, R251.reuse, R75, PT ;  /* 0x0000004bfb00720c */ /* 0x040fe40003f44070 */
[C---:B------:R-:W-:Y:S02]  /*1bc10*/  ISETP.GT.U32.AND P1, PT, R251.reuse, R74, PT ;  /* 0x0000004afb00720c */ /* 0x040fe40003f24070 */
[----:B------:R-:W-:-:S02]  /*1bc20*/  ISETP.GT.U32.AND P4, PT, R251, R72, PT ;  /* 0x00000048fb00720c */ /* 0x000fc40003f84070 */
[C---:B------:R-:W-:Y:S01]  /*1bc30*/  ISETP.GT.U32.AND P5, PT, R251.reuse, R71, PT ;  /* 0x00000047fb00720c */ /* 0x040fe20003fa4070 */
[----:B------:R-:W-:Y:S01]  /*1bc40*/  @!P3 IMAD.IADD R80, R80, 0x1, -R251 ;  /* 0x000000015050b824 */ /* 0x000fe200078e0afb */
[----:B------:R-:W-:-:S05]  /*1bc50*/  ISETP.GT.U32.AND P3, PT, R251, R73, PT ;  /* 0x00000049fb00720c */ /* 0x000fca0003f64070 */
[--C-:B------:R-:W-:Y:S02]  /*1bc60*/  @!P2 IMAD.IADD R75, R75, 0x1, -R251.reuse ;  /* 0x000000014b4ba824 */ /* 0x100fe400078e0afb */
[--C-:B------:R-:W-:Y:S02]  /*1bc70*/  @!P1 IMAD.IADD R74, R74, 0x1, -R251.reuse ;  /* 0x000000014a4a9824 */ /* 0x100fe400078e0afb */
        /* <DEDUP_REMOVED lines=15> */
[----:B------:R-:W-:Y:S01]  /*1bd70*/  @!P0 IADD3 R76, R76, -R251, RZ ;  /* 0x800000fb4c4c8210 */ /* 0x000fe20007ffe0ff */
[----:B------:R-:W-:Y:S01]  /*1bd80*/  @!P2 IMAD.MOV R80, RZ, RZ, -R80 ;  /* 0x000000ffff50a224 */ /* 0x000fe200078e0a50 */
[----:B------:R-:W-:Y:S01]  /*1bd90*/  @!P1 IADD3 R79, -R79, RZ, RZ ;  /* 0x000000ff4f4f9210 */ /* 0x000fe20007ffe1ff */
[----:B------:R-:W-:Y:S01]  /*1bda0*/  @!P3 IMAD.MOV R78, RZ, RZ, -R78 ;  /* 0x000000ffff4eb224 */ /* 0x000fe200078e0a4e */
[C---:B------:R-:W-:Y:S02]  /*1bdb0*/  ISETP.GT.U32.AND P2, PT, R251.reuse, R74, PT ;  /* 0x0000004afb00720c */ /* 0x040fe40003f44070 */
[C---:B------:R-:W-:Y:S02]  /*1bdc0*/  ISETP.GT.U32.AND P1, PT, R251.reuse, R73, PT ;  /* 0x00000049fb00720c */ /* 0x040fe40003f24070 */
[----:B------:R-:W-:Y:S02]  /*1bdd0*/  ISETP.GT.U32.AND P3, PT, R251, R72, PT ;  /* 0x00000048fb00720c */ /* 0x000fe40003f64070 */
[----:B------:R-:W-:-:S02]  /*1bde0*/  ISETP.GE.AND P0, PT, R223, RZ, PT ;  /* 0x000000ffdf00720c */ /* 0x000fc40003f06270 */
[----:B------:R-:W3:Y:S11]  /*1bdf0*/  LDL R223, [R1+0x5f34] ;  /* 0x005f340001df7983 */ /* 0x000ef60000100800 */
[----:B------:R-:W-:Y:S01]  /*1be00*/  @!P0 IMAD.MOV R81, RZ, RZ, -R81 ;  /* 0x000000ffff518224 */ /* 0x000fe200078e0a51 */
[----:B------:R-:W-:Y:S01]  /*1be10*/  ISETP.GT.U32.AND P0, PT, R251, R75, PT ;  /* 0x0000004bfb00720c */ /* 0x000fe20003f04070 */
[--C-:B------:R-:W-:Y:S01]  /*1be20*/  @!P2 IMAD.IADD R74, R74, 0x1, -R251.reuse ;  /* 0x000000014a4aa824 */ /* 0x100fe200078e0afb */
[----:B------:R-:W-:Y:S01]  /*1be30*/  @!P5 IADD3 R76, -R76, RZ, RZ ;  /* 0x000000ff4c4cd210 */ /* 0x000fe20007ffe1ff */
[----:B------:R-:W-:Y:S01]  /*1be40*/  @!P3 IMAD.IADD R72, R72, 0x1, -R251 ;  /* 0x000000014848b824 */ /* 0x000fe200078e0afb */
[----:B------:R-:W-:-:S02]  /*1be50*/  @!P1 IADD3 R73, R73, -R251, RZ ;  /* 0x800000fb49499210 */ /* 0x000fc40007ffe0ff */
[C---:B------:R-:W-:Y:S02]  /*1be60*/  ISETP.GT.U32.AND P5, PT, R251.reuse, R69, PT ;  /* 0x00000045fb00720c */ /* 0x040fe40003fa4070 */
[C---:B------:R-:W-:Y:S02]  /*1be70*/  ISETP.GT.U32.AND P2, PT, R251.reuse, R67, PT ;  /* 0x00000043fb00720c */ /* 0x040fe40003f44070 */
[C---:B------:R-:W-:Y:S02]  /*1be80*/  ISETP.GT.U32.AND P1, PT, R251.reuse, R66, PT ;  /* 0x00000042fb00720c */ /* 0x040fe40003f24070 */
[----:B------:R-:W-:Y:S01]  /*1be90*/  ISETP.GT.U32.AND P3, PT, R251, R65, PT ;  /* 0x00000041fb00720c */ /* 0x000fe20003f64070 */
[----:B------:R-:W-:Y:S01]  /*1bea0*/  @!P0 IMAD.IADD R75, R75, 0x1, -R251 ;  /* 0x000000014b4b8824 */ /* 0x000fe200078e0afb */
[----:B------:R-:W-:Y:S02]  /*1beb0*/  ISETP.GT.U32.AND P0, PT, R251, R68, PT ;  /* 0x00000044fb00720c */ /* 0x000fe40003f04070 */
[----:B-1----:R-:W-:-:S03]  /*1bec0*/  IADD3 R188, R11, 0x1fc, RZ ;  /* 0x000001fc0bbc7810 */ /* 0x002fc60007ffe0ff */
[--C-:B------:R-:W-:Y:S02]  /*1bed0*/  @!P5 IMAD.IADD R69, R69, 0x1, -R251.reuse ;  /* 0x000000014545d824 */ /* 0x100fe400078e0afb */
[----:B------:R-:W-:Y:S01]  /*1bee0*/  @!P2 IADD3 R67, R67, -R251, RZ ;  /* 0x800000fb4343a210 */ /* 0x000fe20007ffe0ff */
[----:B------:R-:W-:Y:S01]  /*1bef0*/  STL [R1+0x5d9c], R188 ;  /* 0x005d9cbc01007387 */ /* 0x000fe20000100800 */
[--C-:B------:R-:W-:Y:S02]  /*1bf00*/  @!P1 IMAD.IADD R66, R66, 0x1, -R251.reuse ;  /* 0x0000000142429824 */ /* 0x100fe400078e0afb */
        /* <DEDUP_REMOVED lines=17> */
[----:B------:R-:W-:-:S04]  /*1c020*/  @!P6 IADD3 R70, R70, -R251, RZ ;  /* 0x800000fb4646e210 */ /* 0x000fc80007ffe0ff */
[C---:B------:R-:W-:Y:S02]  /*1c030*/  ISETP.GT.U32.AND P4, PT, R251.reuse, R70, PT ;  /* 0x00000046fb00720c */ /* 0x040fe40003f84070 */
[----:B------:R-:W-:-:S11]  /*1c040*/  ISETP.GT.U32.AND P6, PT, R251, R71, PT ;  /* 0x00000047fb00720c */ /* 0x000fd60003fc4070 */
[----:B------:R-:W-:Y:S02]  /*1c050*/  @!P4 IADD3 R70, R70, -R251, RZ ;  /* 0x800000fb4646c210 */ /* 0x000fe40007ffe0ff */
[----:B------:R-:W-:Y:S02]  /*1c060*/  ISETP.GE.AND P4, PT, R223, RZ, PT ;  /* 0x000000ffdf00720c */ /* 0x000fe40003f86270 */
[----:B------:R-:W3:Y:S01]  /*1c070*/  LDL R223, [R1+0x5f50] ;  /* 0x005f500001df7983 */ /* 0x000ee20000100800 */
[----:B------:R-:W-:Y:S01]  /*1c080*/  @!P6 IMAD.IADD R71, R71, 0x1, -R251 ;  /* 0x000000014747e824 */ /* 0x000fe200078e0afb */
[----:B------:R-:W-:Y:S01]  /*1c090*/  ISETP.GT.U32.AND P6, PT, R251, R64, PT ;  /* 0x00000040fb00720c */ /* 0x000fe20003fc4070 */
        /* <DEDUP_REMOVED lines=8> */
[----:B------:R-:W-:-:S04]  /*1c120*/  @!P6 IADD3 R64, R64, -R251, RZ ;  /* 0x800000fb4040e210 */ /* 0x000fc80007ffe0ff */
[--C-:B------:R-:W-:Y:S01]  /*1c130*/  @!P5 IMAD.IADD R68, R68, 0x1, -R251.reuse ;  /* 0x000000014444d824 */ /* 0x100fe200078e0afb */
[----:B------:R-:W-:Y:S02]  /*1c140*/  ISETP.GT.U32.AND P6, PT, R251, R64, PT ;  /* 0x00000040fb00720c */ /* 0x000fe40003fc4070 */
[----:B------:R-:W-:Y:S01]  /*1c150*/  @!P0 IADD3 R67, R67, -R251, RZ ;  /* 0x800000fb43438210 */ /* 0x000fe20007ffe0ff */
[--C-:B------:R-:W-:Y:S01]  /*1c160*/  @!P2 IMAD.IADD R66, R66, 0x1, -R251.reuse ;  /* 0x000000014242a824 */ /* 0x100fe200078e0afb */
[----:B------:R-:W-:Y:S01]  /*1c170*/  ISETP.GT.U32.AND P5, PT, R251, R62, PT ;  /* 0x0000003efb00720c */ /* 0x000fe20003fa4070 */
[----:B------:R-:W-:Y:S01]  /*1c180*/  @!P1 IMAD.IADD R65, R65, 0x1, -R251 ;  /* 0x0000000141419824 */ /* 0x000fe200078e0afb */
[C---:B------:R-:W-:Y:S02]  /*1c190*/  ISETP.GT.U32.AND P0, PT, R251.reuse, R61, PT ;  /* 0x0000003dfb00720c */ /* 0x040fe40003f04070 */
[C---:B------:R-:W-:Y:S02]  /*1c1a0*/  ISETP.GT.U32.AND P2, PT, R251.reuse, R60, PT ;  /* 0x0000003cfb00720c */ /* 0x040fe40003f44070 */
[----:B------:R-:W-:-:S03]  /*1c1b0*/  ISETP.GT.U32.AND P1, PT, R251, R59, PT ;  /* 0x0000003bfb00720c */ /* 0x000fc60003f24070 */
[----:B------:R-:W-:-:S04]  /*1c1c0*/  @!P6 IADD3 R64, R64, -R251, RZ ;  /* 0x800000fb4040e210 */ /* 0x000fc80007ffe0ff */
        /* <DEDUP_REMOVED lines=15> */
[----:B------:R-:W-:Y:S02]  /*1c2c0*/  @!P3 IADD3 R70, -R70, RZ, RZ ;  /* 0x000000ff4646b210 */ /* 0x000fe40007ffe1ff */
[C---:B------:R-:W-:Y:S02]  /*1c2d0*/  ISETP.GT.U32.AND P4, PT, R251.reuse, R69, PT ;  /* 0x00000045fb00720c */ /* 0x040fe40003f84070 */
[----:B------:R-:W-:-:S11]  /*1c2e0*/  ISETP.GT.U32.AND P3, PT, R251, R63, PT ;  /* 0x0000003ffb00720c */ /* 0x000fd60003f64070 */
[--C-:B------:R-:W-:Y:S02]  /*1c2f0*/  @!P4 IMAD.IADD R69, R69, 0x1, -R251.reuse ;  /* 0x000000014545c824 */ /* 0x100fe400078e0afb */
[----:B------:R-:W-:Y:S01]  /*1c300*/  @!P3 IMAD.IADD R63, R63, 0x1, -R251 ;  /* 0x000000013f3fb824 */ /* 0x000fe200078e0afb */
[C---:B------:R-:W-:Y:S01]  /*1c310*/  ISETP.GT.U32.AND P3, PT, R251.reuse, R58, PT ;  /* 0x0000003afb00720c */ /* 0x040fe20003f64070 */
[----:B------:R-:W-:Y:S01]  /*1c320*/  @!P5 IMAD.MOV R67, RZ, RZ, -R67 ;  /* 0x000000ffff43d224 */ /* 0x000fe200078e0a43 */
[C---:B------:R-:W-:Y:S01]  /*1c330*/  ISETP.GT.U32.AND P5, PT, R251.reuse, R61, PT ;  /* 0x0000003dfb00720c */ /* 0x040fe20003fa4070 */
[----:B------:R-:W-:Y:S01]  /*1c340*/  @!P0 IMAD.MOV R66, RZ, RZ, -R66 ;  /* 0x000000ffff428224 */ /* 0x000fe200078e0a42 */
[----:B------:R-:W-:-:S09]  /*1c350*/  ISETP.GT.U32.AND P0, PT, R251, R60, PT ;  /* 0x0000003cfb00720c */ /* 0x000fd20003f04070 */
[----:B------:R-:W-:Y:S01]  /*1c360*/  @!P3 IMAD.IADD R58, R58, 0x1, -R251 ;  /* 0x000000013a3ab824 */ /* 0x000fe200078e0afb */
[----:B------:R-:W-:Y:S02]  /*1c370*/  ISETP.GT.U32.AND P3, PT, R251, R63, PT ;  /* 0x0000003ffb00720c */ /* 0x000fe40003f64070 */
[----:B------:R-:W-:Y:S02]  /*1c380*/  ISETP.GE.AND P4, PT, R223, RZ, PT ;  /* 0x000000ffdf00720c */ /* 0x000fe40003f86270 */
[----:B------:R-:W3:Y:S11]  /*1c390*/  LDL R223, [R1+0x5f74] ;  /* 0x005f740001df7983 */ /* 0x000ef60000100800 */
[----:B------:R-:W-:Y:S01]  /*1c3a0*/  @!P4 IMAD.MOV R69, RZ, RZ, -R69 ;  /* 0x000000ffff45c224 */ /* 0x000fe200078e0a45 */
[C---:B------:R-:W-:Y:S01]  /*1c3b0*/  ISETP.GT.U32.AND P4, PT, R251.reuse, R62, PT ;  /* 0x0000003efb00720c */ /* 0x040fe20003f84070 */
[----:B------:R-:W-:Y:S01]  /*1c3c0*/  @!P1 IMAD.MOV R64, RZ, RZ, -R64 ;  /* 0x000000ffff409224 */ /* 0x000fe200078e0a40 */
[----:B------:R-:W-:Y:S01]  /*1c3d0*/  ISETP.GT.U32.AND P1, PT, R251, R57, PT ;  /* 0x00000039fb00720c */ /* 0x000fe20003f24070 */
[--C-:B------:R-:W-:Y:S01]  /*1c3e0*/  @!P3 IMAD.IADD R63, R63, 0x1, -R251.reuse ;  /* 0x000000013f3fb824 */ /* 0x100fe200078e0afb */
[----:B------:R-:W-:Y:S01]  /*1c3f0*/  ISETP.GT.U32.AND P3, PT, R251, R56, PT ;  /* 0x00000038fb00720c */ /* 0x000fe20003f64070 */
[--C-:B------:R-:W-:Y:S01]  /*1c400*/  @!P5 IMAD.IADD R61, R61, 0x1, -R251.reuse ;  /* 0x000000013d3dd824 */ /* 0x100fe200078e0afb */
[C---:B------:R-:W-:Y:S01]  /*1c410*/  ISETP.GT.U32.AND P5, PT, R251.reuse, R54, PT ;  /* 0x00000036fb00720c */ /* 0x040fe20003fa4070 */
[----:B------:R-:W-:Y:S01]  /*1c420*/  @!P0 IMAD.IADD R60, R60, 0x1, -R251 ;  /* 0x000000013c3c8824 */ /* 0x000fe200078e0afb */
[----:B------:R-:W-:-:S05]  /*1c430*/  ISETP.GT.U32.AND P0, PT, R251, R53, PT ;  /* 0x00000035fb00720c */ /* 0x000fca0003f04070 */
[----:B------:R-:W-:Y:S02]  /*1c440*/  @!P4 IADD3 R62, R62, -R251, RZ ;  /* 0x800000fb3e3ec210 */ /* 0x000fe40007ffe0ff */
[----:B------:R-:W-:Y:S01]  /*1c450*/  ISETP.GT.U32.AND P4, PT, R251, R55, PT ;  /* 0x00000037fb00720c */ /* 0x000fe20003f84070 */
[--C-:B------:R-:W-:Y:S01]  /*1c460*/  @!P1 IMAD.IADD R57, R57, 0x1, -R251.reuse ;  /* 0x0000000139399824 */ /* 0x100fe200078e0afb */
[-C--:B------:R-:W-:Y:S02]  /*1c470*/  @!P3 IADD3 R56, R56, -R251.reuse, RZ ;  /* 0x800000fb3838b210 */ /* 0x080fe40007ffe0ff */
[----:B------:R-:W-:Y:S02]  /*1c480*/  @!P5 IMAD.IADD R54, R54, 0x1, -R251 ;  /* 0x000000013636d824 */ /* 0x000fe400078e0afb */
[----:B------:R-:W-:-:S07]  /*1c490*/  @!P0 IADD3 R53, R53, -R251, RZ ;  /* 0x800000fb35358210 */ /* 0x000fce0007ffe0ff */
        /* <DEDUP_REMOVED lines=12> */
[----:B------:R-:W-:Y:S02]  /*1c560*/  @!P2 IADD3 R65, -R65, RZ, RZ ;  /* 0x000000ff4141a210 */ /* 0x000fe40007ffe1ff */
[C---:B------:R-:W-:Y:S02]  /*1c570*/  ISETP.GT.U32.AND P2, PT, R251.reuse, R59, PT ;  /* 0x0000003bfb00720c */ /* 0x040fe40003f44070 */
[----:B------:R-:W-:-:S11]  /*1c580*/  ISETP.GT.U32.AND P6, PT, R251, R58, PT ;  /* 0x0000003afb00720c */ /* 0x000fd60003fc4070 */
[----:B------:R-:W-:Y:S02]  /*1c590*/  @!P2 IADD3 R59, R59, -R251, RZ ;  /* 0x800000fb3b3ba210 */ /* 0x000fe40007ffe0ff */
[----:B------:R-:W-:Y:S01]  /*1c5a0*/  @!P6 IMAD.IADD R58, R58, 0x1, -R251 ;  /* 0x000000013a3ae824 */ /* 0x000fe200078e0afb */
[C---:B------:R-:W-:Y:S01]  /*1c5b0*/  ISETP.GT.U32.AND P2, PT, R251.reuse, R52, PT ;  /* 0x00000034fb00720c */ /* 0x040fe20003f44070 */
[----:B------:R-:W-:Y:S01]  /*1c5c0*/  @!P3 IMAD.MOV R61, RZ, RZ, -R61 ;  /* 0x000000ffff3db224 */ /* 0x000fe200078e0a3d */
[----:B------:R-:W-:Y:S01]  /*1c5d0*/  @!P1 IADD3 R62, -R62, RZ, RZ ;  /* 0x000000ff3e3e9210 */ /* 0x000fe20007ffe1ff */
[----:B------:R-:W-:Y:S01]  /*1c5e0*/  @!P4 IMAD.MOV R60, RZ, RZ, -R60 ;  /* 0x000000ffff3cc224 */ /* 0x000fe200078e0a3c */
[C---:B------:R-:W-:Y:S02]  /*1c5f0*/  ISETP.GT.U32.AND P1, PT, R251.reuse, R56, PT ;  /* 0x00000038fb00720c */ /* 0x040fe40003f24070 */
[C---:B------:R-:W-:Y:S02]  /*1c600*/  ISETP.GT.U32.AND P3, PT, R251.reuse, R55, PT ;  /* 0x00000037fb00720c */ /* 0x040fe40003f64070 */
[----:B------:R-:W-:-:S05]  /*1c610*/  ISETP.GT.U32.AND P4, PT, R251, R54, PT ;  /* 0x00000036fb00720c */ /* 0x000fca0003f84070 */
[--C-:B------:R-:W-:Y:S01]  /*1c620*/  @!P2 IMAD.IADD R52, R52, 0x1, -R251.reuse ;  /* 0x000000013434a824 */ /* 0x100fe200078e0afb */
[----:B------:R-:W-:Y:S02]  /*1c630*/  ISETP.GE.AND P6, PT, R223, RZ, PT ;  /* 0x000000ffdf00720c */ /* 0x000fe40003fc6270 */
[----:B------:R-:W3:Y:S01]  /*1c640*/  LDL R223, [R1+0x5f88] ;  /* 0x005f880001df7983 */ /* 0x000ee20000100800 */
[----:B------:R-:W-:Y:S01]  /*1c650*/  ISETP.GT.U32.AND P2, PT, R251, R57, PT ;  /* 0x00000039fb00720c */ /* 0x000fe20003f44070 */
[----:B------:R-:W-:Y:S01]  /*1c660*/  @!P0 IMAD.MOV R58, RZ, RZ, -R58 ;  /* 0x000000ffff3a8224 */ /* 0x000fe200078e0a3a */
[----:B------:R-:W-:Y:S01]  /*1c670*/  @!P1 IADD3 R56, R56, -R251, RZ ;  /* 0x800000fb38389210 */ /* 0x000fe20007ffe0ff */
[--C-:B------:R-:W-:Y:S01]  /*1c680*/  @!P3 IMAD.IADD R55, R55, 0x1, -R251.reuse ;  /* 0x000000013737b824 */ /* 0x100fe200078e0afb */
[C---:B------:R-:W-:Y:S01]  /*1c690*/  ISETP.GT.U32.AND P0, PT, R251.reuse, R51, PT ;  /* 0x00000033fb00720c */ /* 0x040fe20003f04070 */
[----:B------:R-:W-:Y:S01]  /*1c6a0*/  @!P4 IMAD.IADD R54, R54, 0x1, -R251 ;  /* 0x000000013636c824 */ /* 0x000fe200078e0afb */
[----:B------:R-:W-:-:S02]  /*1c6b0*/  ISETP.GT.U32.AND P1, PT, R251, R49, PT ;  /* 0x00000031fb00720c */ /* 0x000fc40003f24070 */
[C---:B------:R-:W-:Y:S02]  /*1c6c0*/  ISETP.GT.U32.AND P3, PT, R251.reuse, R48, PT ;  /* 0x00000030fb00720c */ /* 0x040fe40003f64070 */
[----:B------:R-:W-:-:S03]  /*1c6d0*/  ISETP.GT.U32.AND P4, PT, R251, R47, PT ;  /* 0x0000002ffb00720c */ /* 0x000fc60003f84070 */
[--C-:B------:R-:W-:Y:S01]  /*1c6e0*/  @!P2 IMAD.IADD R57, R57, 0x1, -R251.reuse ;  /* 0x000000013939a824 */ /* 0x100fe200078e0afb */
[----:B------:R-:W-:Y:S02]  /*1c6f0*/  ISETP.GT.U32.AND P2, PT, R251, R50, PT ;  /* 0x00000032fb00720c */ /* 0x000fe40003f44070 */
[----:B------:R-:W-:Y:S01]  /*1c700*/  IADD3 R187, R11, 0x1fd, RZ ;  /* 0x000001fd0bbb7810 */ /* 0x000fe20007ffe0ff */
[--C-:B------:R-:W-:Y:S02]  /*1c710*/  @!P0 IMAD.IADD R51, R51, 0x1, -R251.reuse ;  /* 0x0000000133338824 */ /* 0x100fe400078e0afb */
[--C-:B------:R-:W-:Y:S02]  /*1c720*/  @!P1 IMAD.IADD R49, R49, 0x1, -R251.reuse ;  /* 0x0000000131319824 */ /* 0x100fe400078e0afb */
[----:B------:R-:W-:Y:S01]  /*1c730*/  @!P3 IMAD.IADD R48, R48, 0x1, -R251 ;  /* 0x000000013030b824 */ /* 0x000fe200078e0afb */
[----:B------:R-:W-:Y:S01]  /*1c740*/  STL [R1+0x5d90], R187 ;  /* 0x005d90bb01007387 */ /* 0x000fe20000100800 */
        /* <DEDUP_REMOVED lines=18> */
[----:B------:R-:W-:Y:S01]  /*1c870*/  ISETP.GT.U32.AND P5, PT, R251, R46, PT ;  /* 0x0000002efb00720c */ /* 0x000fe20003fa4070 */
[----:B------:R-:W-:Y:S01]  /*1c880*/  @!P2 IMAD.MOV R55, RZ, RZ, -R55 ;  /* 0x000000ffff37a224 */ /* 0x000fe200078e0a37 */
[----:B------:R-:W-:Y:S01]  /*1c890*/  @!P0 IADD3 R56, -R56, RZ, RZ ;  /* 0x000000ff38388210 */ /* 0x000fe20007ffe1ff */
[----:B------:R-:W-:Y:S01]  /*1c8a0*/  @!P1 IMAD.MOV R54, RZ, RZ, -R54 ;  /* 0x000000ffff369224 */ /* 0x000fe200078e0a36 */
[----:B------:R-:W-:Y:S02]  /*1c8b0*/  @!P3 IADD3 R53, -R53, RZ, RZ ;  /* 0x000000ff3535b210 */ /* 0x000fe40007ffe1ff */
[C---:B------:R-:W-:Y:S02]  /*1c8c0*/  ISETP.GT.U32.AND P0, PT, R251.reuse, R50, PT ;  /* 0x00000032fb00720c */ /* 0x040fe40003f04070 */
[----:B------:R-:W-:-:S02]  /*1c8d0*/  ISETP.GT.U32.AND P2, PT, R251, R49, PT ;  /* 0x00000031fb00720c */ /* 0x000fc40003f44070 */
[C---:B------:R-:W-:Y:S02]  /*1c8e0*/  ISETP.GT.U32.AND P1, PT, R251.reuse, R48, PT ;  /* 0x00000030fb00720c */ /* 0x040fe40003f24070 */
[----:B------:R-:W-:Y:S02]  /*1c8f0*/  ISETP.GT.U32.AND P3, PT, R251, R47, PT ;  /* 0x0000002ffb00720c */ /* 0x000fe40003f64070 */
[----:B------:R-:W-:Y:S02]  /*1c900*/  ISETP.GE.AND P6, PT, R223, RZ, PT ;  /* 0x000000ffdf00720c */ /* 0x000fe40003fc6270 */
[----:B------:R-:W3:Y:S01]  /*1c910*/  LDL R223, [R1+0x5f9c] ;  /* 0x005f9c0001df7983 */ /* 0x000ee20000100800 */
[--C-:B------:R-:W-:Y:S02]  /*1c920*/  @!P5 IMAD.IADD R46, R46, 0x1, -R251.reuse ;  /* 0x000000012e2ed824 */ /* 0x100fe400078e0afb */
[----:B------:R-:W-:Y:S02]  /*1c930*/  @!P0 IADD3 R50, R50, -R251, RZ ;  /* 0x800000fb32328210 */ /* 0x000fe40007ffe0ff */
[----:B------:R-:W-:-:S04]  /*1c940*/  @!P2 IMAD.IADD R49, R49, 0x1, -R251 ;  /* 0x000000013131a824 */ /* 0x000fc800078e0afb */
[----:B------:R-:W-:Y:S01]  /*1c950*/  @!P3 IADD3 R47, R47, -R251, RZ ;  /* 0x800000fb2f2fb210 */ /* 0x000fe20007ffe0ff */
[----:B------:R-:W-:Y:S01]  /*1c960*/  @!P1 IMAD.IADD R48, R48, 0x1, -R251 ;  /* 0x0000000130309824 */ /* 0x000fe200078e0afb */
[C---:B------:R-:W-:Y:S02]  /*1c970*/  ISETP.GT.U32.AND P0, PT, R251.reuse, R44, PT ;  /* 0x0000002cfb00720c */ /* 0x040fe40003f04070 */
[C---:B------:R-:W-:Y:S02]  /*1c980*/  ISETP.GT.U32.AND P2, PT, R251.reuse, R43, PT ;  /* 0x0000002bfb00720c */ /* 0x040fe40003f44070 */
[C---:B------:R-:W-:Y:S01]  /*1c990*/  ISETP.GT.U32.AND P1, PT, R251.reuse, R42, PT ;  /* 0x0000002afb00720c */ /* 0x040fe20003f24070 */
[----:B------:R-:W-:Y:S01]  /*1c9a0*/  @!P6 IMAD.MOV R57, RZ, RZ, -R57 ;  /* 0x000000ffff39e224 */ /* 0x000fe200078e0a39 */
[C---:B------:R-:W-:Y:S02]  /*1c9b0*/  ISETP.GT.U32.AND P6, PT, R251.reuse, R46, PT ;  /* 0x0000002efb00720c */ /* 0x040fe40003fc4070 */
[----:B------:R-:W-:-:S05]  /*1c9c0*/  ISETP.GT.U32.AND P3, PT, R251, R41, PT ;  /* 0x00000029fb00720c */ /* 0x000fca0003f64070 */
[-C--:B------:R-:W-:Y:S02]  /*1c9d0*/  @!P0 IADD3 R44, R44, -R251.reuse, RZ ;  /* 0x800000fb2c2c8210 */ /* 0x080fe40007ffe0ff */
        /* <DEDUP_REMOVED lines=18> */
[----:B------:R-:W-:Y:S01]  /*1cb00*/  @!P4 IMAD.IADD R45, R45, 0x1, -R251 ;  /* 0x000000012d2dc824 */ /* 0x000fe200078e0afb */
[C---:B------:R-:W-:Y:S01]  /*1cb10*/  ISETP.GT.U32.AND P4, PT, R251.reuse, R40, PT ;  /* 0x00000028fb00720c */ /* 0x040fe20003f84070 */
[----:B------:R-:W-:Y:S01]  /*1cb20*/  @!P0 IMAD.MOV R49, RZ, RZ, -R49 ;  /* 0x000000ffff318224 */ /* 0x000fe200078e0a31 */
[----:B------:R-:W-:Y:S02]  /*1cb30*/  @!P2 IADD3 R48, -R48, RZ, RZ ;  /* 0x000000ff3030a210 */ /* 0x000fe40007ffe1ff */
[C---:B------:R-:W-:Y:S02]  /*1cb40*/  ISETP.GT.U32.AND P0, PT, R251.reuse, R43, PT ;  /* 0x0000002bfb00720c */ /* 0x040fe40003f04070 */
[----:B------:R-:W-:-:S07]  /*1cb50*/  ISETP.GT.U32.AND P2, PT, R251, R42, PT ;  /* 0x0000002afb00720c */ /* 0x000fce0003f44070 */
[----:B------:R-:W-:Y:S01]  /*1cb60*/  @!P4 IMAD.IADD R40, R40, 0x1, -R251 ;  /* 0x000000012828c824 */ /* 0x000fe200078e0afb */
[----:B------:R-:W-:Y:S02]  /*1cb70*/  ISETP.GT.U32.AND P4, PT, R251, R45, PT ;  /* 0x0000002dfb00720c */ /* 0x000fe40003f84070 */
[----:B------:R-:W-:Y:S02]  /*1cb80*/  ISETP.GE.AND P5, PT, R223, RZ, PT ;  /* 0x000000ffdf00720c */ /* 0x000fe40003fa6270 */
[----:B------:R-:W3:Y:S11]  /*1cb90*/  LDL R223, [R1+0x5fb8] ;  /* 0x005fb80001df7983 */ /* 0x000ef60000100800 */
[----:B------:R-:W-:-:S02]  /*1cba0*/  @!P5 IADD3 R51, -R51, RZ, RZ ;  /* 0x000000ff3333d210 */ /* 0x000fc40007ffe1ff */
[----:B------:R-:W-:Y:S01]  /*1cbb0*/  ISETP.GT.U32.AND P5, PT, R251, R44, PT ;  /* 0x0000002cfb00720c */ /* 0x000fe20003fa4070 */
[----:B------:R-:W-:Y:S01]  /*1cbc0*/  @!P3 IMAD.MOV R46, RZ, RZ, -R46 ;  /* 0x000000ffff2eb224 */ /* 0x000fe200078e0a2e */
[-C--:B------:R-:W-:Y:S01]  /*1cbd0*/  @!P4 IADD3 R45, R45, -R251.reuse, RZ ;  /* 0x800000fb2d2dc210 */ /* 0x080fe20007ffe0ff */
        /* <DEDUP_REMOVED lines=26> */
[----:B------:R-:W-:Y:S01]  /*1cd80*/  @!P5 IADD3 R42, -R42, RZ, RZ ;  /* 0x000000ff2a2ad210 */ /* 0x000fe20007ffe1ff */
[----:B------:R-:W-:Y:S01]  /*1cd90*/  @!P3 IMAD.MOV R44, RZ, RZ, -R44 ;  /* 0x000000ffff2cb224 */ /* 0x000fe200078e0a2c */
[C---:B------:R-:W-:Y:S01]  /*1cda0*/  ISETP.GT.U32.AND P3, PT, R251.reuse, R38, PT ;  /* 0x00000026fb00720c */ /* 0x040fe20003f64070 */
[----:B------:R-:W-:Y:S01]  /*1cdb0*/  @!P4 IMAD.MOV R43, RZ, RZ, -R43 ;  /* 0x000000ffff2bc224 */ /* 0x000fe200078e0a2b */
[C---:B------:R-:W-:Y:S02]  /*1cdc0*/  ISETP.GT.U32.AND P4, PT, R251.reuse, R37, PT ;  /* 0x00000025fb00720c */ /* 0x040fe40003f84070 */
[----:B------:R-:W-:Y:S02]  /*1cdd0*/  ISETP.GT.U32.AND P5, PT, R251, R36, PT ;  /* 0x00000024fb00720c */ /* 0x000fe40003fa4070 */
[----:B------:R-:W-:Y:S02]  /*1cde0*/  ISETP.GE.AND P1, PT, R223, RZ, PT ;  /* 0x000000ffdf00720c */ /* 0x000fe40003f26270 */
[----:B------:R-:W3:Y:S11]  /*1cdf0*/  LDL R223, [R1+0x5fe0] ;  /* 0x005fe00001df7983 */ /* 0x000ef60000100800 */
[----:B------:R-:W-:-:S02]  /*1ce00*/  @!P1 IADD3 R45, -R45, RZ, RZ ;  /* 0x000000ff2d2d9210 */ /* 0x000fc40007ffe1ff */
[C---:B------:R-:W-:Y:S01]  /*1ce10*/  ISETP.GT.U32.AND P1, PT, R251.reuse, R39, PT ;  /* 0x00000027fb00720c */ /* 0x040fe20003f24070 */
[----:B------:R-:W-:Y:S01]  /*1ce20*/  @!P2 IMAD.MOV R40, RZ, RZ, -R40 ;  /* 0x000000ffff28a224 */ /* 0x000fe200078e0a28 */
[----:B------:R-:W-:Y:S01]  /*1ce30*/  @!P5 IADD3 R36, R36, -R251, RZ ;  /* 0x800000fb2424d210 */ /* 0x000fe20007ffe0ff */
[--C-:B------:R-:W-:Y:S01]  /*1ce40*/  @!P3 IMAD.IADD R38, R38, 0x1, -R251.reuse ;  /* 0x000000012626b824 */ /* 0x100fe200078e0afb */
[----:B------:R-:W-:Y:S01]  /*1ce50*/  ISETP.GT.U32.AND P2, PT, R251, R33, PT ;  /* 0x00000021fb00720c */ /* 0x000fe20003f44070 */
[----:B------:R-:W-:Y:S01]  /*1ce60*/  @!P4 IMAD.IADD R37, R37, 0x1, -R251 ;  /* 0x000000012525c824 */ /* 0x000fe200078e0afb */
[C---:B------:R-:W-:Y:S02]  /*1ce70*/  ISETP.GT.U32.AND P3, PT, R251.reuse, R31, PT ;  /* 0x0000001ffb00720c */ /* 0x040fe40003f64070 */
[C---:B------:R-:W-:Y:S02]  /*1ce80*/  ISETP.GT.U32.AND P4, PT, R251.reuse, R30, PT ;  /* 0x0000001efb00720c */ /* 0x040fe40003f84070 */
        /* <DEDUP_REMOVED lines=8> */
[----:B------:R-:W-:-:S02]  /*1cf10*/  @!P5 IMAD.IADD R29, R29, 0x1, -R251 ;  /* 0x000000011d1dd824 */ /* 0x000fc400078e0afb */
[----:B------:R-:W-:Y:S01]  /*1cf20*/  @!P6 IMAD.MOV R50, RZ, RZ, -R50 ;  /* 0x000000ffff32e224 */ /* 0x000fe200078e0a32 */
[----:B------:R-:W3:Y:S02]  /*1cf30*/  LDL R211, [R1+0x6034] ;  /* 0x0060340001d37983 */ /* 0x000ee40000100800 */
        /* <DEDUP_REMOVED lines=11> */
[----:B------:R-:W-:-:S13]  /*1cff0*/  ISETP.GT.U32.AND P6, PT, R251, R41, PT ;  /* 0x00000029fb00720c */ /* 0x000fda0003fc4070 */
[----:B------:R-:W-:Y:S01]  /*1d000*/  @!P6 IMAD.IADD R41, R41, 0x1, -R251 ;  /* 0x000000012929e824 */ /* 0x000fe200078e0afb */
[----:B------:R-:W-:-:S03]  /*1d010*/  ISETP.GT.U32.AND P6, PT, R251, R34, PT ;  /* 0x00000022fb00720c */ /* 0x000fc60003fc4070 */
[----:B------:R-:W-:-:S10]  /*1d020*/  @!P0 IMAD.MOV R41, RZ, RZ, -R41 ;  /* 0x000000ffff298224 */ /* 0x000fd400078e0a29 */
[----:B------:R-:W-:Y:S01]  /*1d030*/  @!P6 IMAD.IADD R34, R34, 0x1, -R251 ;  /* 0x000000012222e824 */ /* 0x000fe200078e0afb */
[----:B------:R-:W-:-:S04]  /*1d040*/  ISETP.GT.U32.AND P6, PT, R251, R35, PT ;  /* 0x00000023fb00720c */ /* 0x000fc80003fc4070 */
[----:B------:R-:W-:-:S09]  /*1d050*/  ISETP.GT.U32.AND P0, PT, R251, R34, PT ;  /* 0x00000022fb00720c */ /* 0x000fd20003f04070 */
[----:B------:R-:W-:Y:S01]  /*1d060*/  @!P6 IMAD.IADD R35, R35, 0x1, -R251 ;  /* 0x000000012323e824 */ /* 0x000fe200078e0afb */
[----:B------:R-:W-:-:S03]  /*1d070*/  ISETP.GT.U32.AND P6, PT, R251, R28, PT ;  /* 0x0000001cfb00720c */ /* 0x000fc60003fc4070 */
[----:B------:R-:W-:Y:S01]  /*1d080*/  @!P0 IMAD.IADD R34, R34, 0x1, -R251 ;  /* 0x0000000122228824 */ /* 0x000fe200078e0afb */
[----:B------:R-:W-:Y:S02]  /*1d090*/  ISETP.GE.AND P0, PT, R223, RZ, PT ;  /* 0x000000ffdf00720c */ /* 0x000fe40003f06270 */
[----:B------:R-:W3:Y:S01]  /*1d0a0*/  LDL R223, [R1+0x5ffc] ;  /* 0x005ffc0001df7983 */ /* 0x000ee20000100800 */
[----:B------:R-:W-:Y:S01]  /*1d0b0*/  @!P2 IMAD.MOV R38, RZ, RZ, -R38 ;  /* 0x000000ffff26a224 */ /* 0x000fe200078e0a26 */
[----:B------:R-:W-:Y:S01]  /*1d0c0*/  @!P3 IADD3 R36, -R36, RZ, RZ ;  /* 0x000000ff2424b210 */ /* 0x000fe20007ffe1ff */
[----:B------:R-:W-:Y:S01]  /*1d0d0*/  @!P1 IMAD.MOV R37, RZ, RZ, -R37 ;  /* 0x000000ffff259224 */ /* 0x000fe200078e0a25 */
[----:B------:R-:W-:-:S03]  /*1d0e0*/  ISETP.GT.U32.AND P2, PT, R251, R32, PT ;  /* 0x00000020fb00720c */ /* 0x000fc60003f44070 */
[----:B------:R-:W-:Y:S01]  /*1d0f0*/  @!P6 IMAD.IADD R28, R28, 0x1, -R251 ;  /* 0x000000011c1ce824 */ /* 0x000fe200078e0afb */
[C---:B------:R-:W-:Y:S02]  /*1d100*/  ISETP.GT.U32.AND P1, PT, R251.reuse, R31, PT ;  /* 0x0000001ffb00720c */ /* 0x040fe40003f24070 */
[C---:B------:R-:W-:Y:S02]  /*1d110*/  ISETP.GT.U32.AND P3, PT, R251.reuse, R30, PT ;  /* 0x0000001efb00720c */ /* 0x040fe40003f64070 */
[C---:B------:R-:W-:Y:S01]  /*1d120*/  ISETP.GT.U32.AND P6, PT, R251.reuse, R29, PT ;  /* 0x0000001dfb00720c */ /* 0x040fe20003fc4070 */
[----:B------:R-:W-:Y:S01]  /*1d130*/  @!P4 IMAD.MOV R35, RZ, RZ, -R35 ;  /* 0x000000ffff23c224 */ /* 0x000fe200078e0a23 */
[----:B------:R-:W-:-:S03]  /*1d140*/  ISETP.GT.U32.AND P4, PT, R251, R28, PT ;  /* 0x0000001cfb00720c */ /* 0x000fc60003f84070 */
[----:B------:R-:W-:Y:S01]  /*1d150*/  @!P2 IMAD.IADD R32, R32, 0x1, -R251 ;  /* 0x000000012020a824 */ /* 0x000fe200078e0afb */
[----:B------:R-:W-:-:S03]  /*1d160*/  ISETP.GT.U32.AND P2, PT, R251, R26, PT ;  /* 0x0000001afb00720c */ /* 0x000fc60003f44070 */
[--C-:B------:R-:W-:Y:S01]  /*1d170*/  @!P1 IMAD.IADD R31, R31, 0x1, -R251.reuse ;  /* 0x000000011f1f9824 */ /* 0x100fe200078e0afb */
[----:B------:R-:W-:Y:S02]  /*1d180*/  ISETP.GT.U32.AND P1, PT, R251, R25, PT ;  /* 0x00000019fb00720c */ /* 0x000fe40003f24070 */
[----:B------:R-:W-:Y:S01]  /*1d190*/  @!P3 IADD3 R30, R30, -R251, RZ ;  /* 0x800000fb1e1eb210 */ /* 0x000fe20007ffe0ff */
[--C-:B------:R-:W-:Y:S01]  /*1d1a0*/  @!P6 IMAD.IADD R29, R29, 0x1, -R251.reuse ;  /* 0x000000011d1de824 */ /* 0x100fe200078e0afb */
[C---:B------:R-:W-:Y:S02]  /*1d1b0*/  ISETP.GT.U32.AND P3, PT, R251.reuse, R24, PT ;  /* 0x00000018fb00720c */ /* 0x040fe40003f64070 */
[----:B------:R-:W-:Y:S01]  /*1d1c0*/  ISETP.GT.U32.AND P6, PT, R251, R23, PT ;  /* 0x00000017fb00720c */ /* 0x000fe20003fc4070 */
[--C-:B------:R-:W-:Y:S02]  /*1d1d0*/  @!P4 IMAD.IADD R28, R28, 0x1, -R251.reuse ;  /* 0x000000011c1cc824 */ /* 0x100fe400078e0afb */
[----:B------:R-:W-:-:S04]  /*1d1e0*/  @!P2 IMAD.IADD R26, R26, 0x1, -R251 ;  /* 0x000000011a1aa824 */ /* 0x000fc800078e0afb */
        /* <DEDUP_REMOVED lines=17> */
[-C--:B------:R-:W-:Y:S02]  /*1d300*/  @!P0 IADD3 R33, R33, -R251.reuse, RZ ;  /* 0x800000fb21218210 */ /* 0x080fe40007ffe0ff */
[----:B------:R-:W-:Y:S02]  /*1d310*/  @!P5 IADD3 R27, R27, -R251, RZ ;  /* 0x800000fb1b1bd210 */ /* 0x000fe40007ffe0ff */
[----:B------:R-:W-:Y:S01]  /*1d320*/  ISETP.GT.U32.AND P5, PT, R251, R22, PT ;  /* 0x00000016fb00720c */ /* 0x000fe20003fa4070 */
[----:B------:R-:W-:Y:S01]  /*1d330*/  @!P4 IMAD.MOV R32, RZ, RZ, -R32 ;  /* 0x000000ffff20c224 */ /* 0x000fe200078e0a20 */
[----:B------:R-:W-:Y:S01]  /*1d340*/  @!P2 IADD3 R31, -R31, RZ, RZ ;  /* 0x000000ff1f1fa210 */ /* 0x000fe20007ffe1ff */
[----:B------:R-:W-:Y:S01]  /*1d350*/  @!P1 IMAD.MOV R30, RZ, RZ, -R30 ;  /* 0x000000ffff1e9224 */ /* 0x000fe200078e0a1e */
[C---:B------:R-:W-:Y:S02]  /*1d360*/  ISETP.GT.U32.AND P4, PT, R251.reuse, R26, PT ;  /* 0x0000001afb00720c */ /* 0x040fe40003f84070 */
[----:B------:R-:W-:-:S02]  /*1d370*/  ISETP.GT.U32.AND P2, PT, R251, R25, PT ;  /* 0x00000019fb00720c */ /* 0x000fc40003f44070 */
[----:B------:R-:W-:Y:S02]  /*1d380*/  ISETP.GT.U32.AND P1, PT, R251, R24, PT ;  /* 0x00000018fb00720c */ /* 0x000fe40003f24070 */
[----:B------:R-:W-:-:S03]  /*1d390*/  ISETP.GE.AND P0, PT, R223, RZ, PT ;  /* 0x000000ffdf00720c */ /* 0x000fc60003f06270 */
[----:B------:R-:W-:-:S10]  /*1d3a0*/  @!P5 IADD3 R22, R22, -R251, RZ ;  /* 0x800000fb1616d210 */ /* 0x000fd40007ffe0ff */
[----:B------:R-:W-:Y:S01]  /*1d3b0*/  @!P0 IMAD.MOV R33, RZ, RZ, -R33 ;  /* 0x000000ffff218224 */ /* 0x000fe200078e0a21 */
[----:B------:R-:W-:Y:S01]  /*1d3c0*/  ISETP.GT.U32.AND P0, PT, R251, R27, PT ;  /* 0x0000001bfb00720c */ /* 0x000fe20003f04070 */
[----:B------:R-:W-:Y:S01]  /*1d3d0*/  @!P3 IMAD.MOV R29, RZ, RZ, -R29 ;  /* 0x000000ffff1db224 */ /* 0x000fe200078e0a1d */
[----:B------:R-:W-:Y:S01]  /*1d3e0*/  @!P6 IADD3 R28, -R28, RZ, RZ ;  /* 0x000000ff1c1ce210 */ /* 0x000fe20007ffe1ff */
[--C-:B------:R-:W-:Y:S01]  /*1d3f0*/  @!P4 IMAD.IADD R26, R26, 0x1, -R251.reuse ;  /* 0x000000011a1ac824 */ /* 0x100fe200078e0afb */
[----:B------:R-:W-:Y:S01]  /*1d400*/  @!P2 IADD3 R25, R25, -R251, RZ ;  /* 0x800000fb1919a210 */ /* 0x000fe20007ffe0ff */
[----:B------:R-:W-:Y:S01]  /*1d410*/  @!P1 IMAD.IADD R24, R24, 0x1, -R251 ;  /* 0x0000000118189824 */ /* 0x000fe200078e0afb */
[C---:B------:R-:W-:Y:S02]  /*1d420*/  ISETP.GT.U32.AND P3, PT, R251.reuse, R22, PT ;  /* 0x00000016fb00720c */ /* 0x040fe40003f64070 */
[C---:B------:R-:W-:Y:S02]  /*1d430*/  ISETP.GT.U32.AND P6, PT, R251.reuse, R21, PT ;  /* 0x00000015fb00720c */ /* 0x040fe40003fc4070 */
[----:B------:R-:W-:-:S02]  /*1d440*/  ISETP.GT.U32.AND P4, PT, R251, R19, PT ;  /* 0x00000013fb00720c */ /* 0x000fc40003f84070 */
[----:B------:R-:W-:Y:S01]  /*1d450*/  ISETP.GT.U32.AND P2, PT, R251, R18, PT ;  /* 0x00000012fb00720c */ /* 0x000fe20003f44070 */
[----:B------:R-:W-:Y:S01]  /*1d460*/  @!P0 IMAD.IADD R27, R27, 0x1, -R251 ;  /* 0x000000011b1b8824 */ /* 0x000fe200078e0afb */
[C---:B------:R-:W-:Y:S02]  /*1d470*/  ISETP.GT.U32.AND P0, PT, R251.reuse, R20, PT ;  /* 0x00000014fb00720c */ /* 0x040fe40003f04070 */
[----:B------:R-:W-:-:S03]  /*1d480*/  ISETP.GT.U32.AND P1, PT, R251, R17, PT ;  /* 0x00000011fb00720c */ /* 0x000fc60003f24070 */
[-C--:B------:R-:W-:Y:S02]  /*1d490*/  @!P3 IADD3 R22, R22, -R251.reuse, RZ ;  /* 0x800000fb1616b210 */ /* 0x080fe40007ffe0ff */
[--C-:B------:R-:W-:Y:S01]  /*1d4a0*/  @!P6 IMAD.IADD R21, R21, 0x1, -R251.reuse ;  /* 0x000000011515e824 */ /* 0x100fe200078e0afb */
[----:B------:R-:W-:Y:S02]  /*1d4b0*/  ISETP.GE.AND P3, PT, R211, RZ, PT ;  /* 0x000000ffd300720c */ /* 0x000fe40003f66270 */
[----:B------:R-:W-:Y:S01]  /*1d4c0*/  @!P4 IADD3 R19, R19, -R251, RZ ;  /* 0x800000fb1313c210 */ /* 0x000fe20007ffe0ff */
[--C-:B------:R-:W-:Y:S01]  /*1d4d0*/  @!P2 IMAD.IADD R18, R18, 0x1, -R251.reuse ;  /* 0x000000011212a824 */ /* 0x100fe200078e0afb */
[----:B------:R-:W3:Y:S01]  /*1d4e0*/  LDL R211, [R1+0x6038] ;  /* 0x0060380001d37983 */ /* 0x000ee20000100800 */
[--C-:B------:R-:W-:Y:S02]  /*1d4f0*/  @!P0 IMAD.IADD R20, R20, 0x1, -R251.reuse ;  /* 0x0000000114148824 */ /* 0x100fe400078e0afb */
[----:B------:R-:W-:Y:S01]  /*1d500*/  @!P1 IMAD.IADD R17, R17, 0x1, -R251 ;  /* 0x0000000111119824 */ /* 0x000fe200078e0afb */
[----:B------:R-:W-:-:S02]  /*1d510*/  IADD3 R184, R11, 0x1ff, RZ ;  /* 0x000001ff0bb87810 */ /* 0x000fc40007ffe0ff */
        /* <DEDUP_REMOVED lines=9> */
[----:B------:R-:W2:Y:S04]  /*1d5b0*/  LDL R230, [R1+0x604c] ;  /* 0x00604c0001e67983 */ /* 0x000ea80000100800 */
[----:B------:R-:W2:Y:S01]  /*1d5c0*/  LDL.LU R11, [R1+0x639c] ;  /* 0x00639c00010b7983 */ /* 0x000ea20000300800 */
[----:B------:R-:W-:Y:S01]  /*1d5d0*/  @!P4 IMAD.MOV R24, RZ, RZ, -R24 ;  /* 0x000000ffff18c224 */ /* 0x000fe200078e0a18 */
[----:B------:R-:W-:Y:S02]  /*1d5e0*/  ISETP.GT.U32.AND P4, PT, R251, R18, PT ;  /* 0x00000012fb00720c */ /* 0x000fe40003f84070 */
[----:B------:R-:W-:Y:S02]  /*1d5f0*/  @!P0 IADD3 R25, -R25, RZ, RZ ;  /* 0x000000ff19198210 */ /* 0x000fe40007ffe1ff */
[----:B------:R-:W-:-:S09]  /*1d600*/  ISETP.GT.U32.AND P0, PT, R251, R19, PT ;  /* 0x00000013fb00720c */ /* 0x000fd20003f04070 */
[----:B------:R-:W-:Y:S01]  /*1d610*/  @!P4 IMAD.IADD R18, R18, 0x1, -R251 ;  /* 0x000000011212c824 */ /* 0x000fe200078e0afb */
[----:B------:R-:W-:Y:S01]  /*1d620*/  STL [R1+0x5d54], R184 ;  /* 0x005d54b801007387 */ /* 0x000fe20000100800 */
[----:B------:R-:W-:Y:S02]  /*1d630*/  ISETP.GT.U32.AND P5, PT, R251, R23, PT ;  /* 0x00000017fb00720c */ /* 0x000fe40003fa4070 */
[----:B------:R-:W-:Y:S01]  /*1d640*/  @!P0 IADD3 R19, R19, -R251, RZ ;  /* 0x800000fb13138210 */ /* 0x000fe20007ffe0ff */
[----:B------:R-:W-:Y:S01]  /*1d650*/  @!P3 IMAD.MOV R27, RZ, RZ, -R27 ;  /* 0x000000ffff1bb224 */ /* 0x000fe200078e0a1b */
[----:B------:R-:W-:Y:S01]  /*1d660*/  ISETP.GT.U32.AND P0, PT, R251, R12, PT ;  /* 0x0000000cfb00720c */ /* 0x000fe20003f04070 */
[----:B------:R-:W-:Y:S01]  /*1d670*/  @!P6 IMAD.MOV R26, RZ, RZ, -R26 ;  /* 0x000000ffff1ae224 */ /* 0x000fe200078e0a1a */
[----:B------:R-:W-:Y:S01]  /*1d680*/  @!P1 IADD3 R22, -R22, RZ, RZ ;  /* 0x000000ff16169210 */ /* 0x000fe20007ffe1ff */
[----:B------:R-:W4:Y:S01]  /*1d690*/  LDL R210, [R1+0x6088] ;  /* 0x0060880001d27983 */ /* 0x000f220000100800 */
[----:B------:R-:W-:-:S03]  /*1d6a0*/  IABS R214, R227 ;  /* 0x000000e300d67213 */ /* 0x000fc60000000000 */
[----:B------:R-:W4:Y:S02]  /*1d6b0*/  LDL R209, [R1+0x5fa8] ;  /* 0x005fa80001d17983 */ /* 0x000f240000100800 */
[----:B------:R-:W-:Y:S01]  /*1d6c0*/  @!P5 IMAD.IADD R23, R23, 0x1, -R251 ;  /* 0x000000011717d824 */ /* 0x000fe200078e0afb */
[----:B------:R-:W-:-:S03]  /*1d6d0*/  ISETP.GT.U32.AND P5, PT, R251, R16, PT ;  /* 0x00000010fb00720c */ /* 0x000fc60003fa4070 */
[----:B------:R-:W-:-:S10]  /*1d6e0*/  @!P0 IMAD.IADD R12, R12, 0x1, -R251 ;  /* 0x000000010c0c8824 */ /* 0x000fd400078e0afb */
[----:B------:R-:W-:Y:S02]  /*1d6f0*/  @!P5 IADD3 R16, R16, -R251, RZ ;  /* 0x800000fb1010d210 */ /* 0x000fe40007ffe0ff */
[C---:B------:R-:W-:Y:S01]  /*1d700*/  ISETP.GT.U32.AND P5, PT, R251.reuse, R20, PT ;  /* 0x00000014fb00720c */ /* 0x040fe20003fa4070 */
[----:B------:R-:W-:Y:S01]  /*1d710*/  @!P2 IMAD.MOV R23, RZ, RZ, -R23 ;  /* 0x000000ffff17a224 */ /* 0x000fe200078e0a17 */
[----:B------:R-:W-:-:S11]  /*1d720*/  ISETP.GT.U32.AND P2, PT, R251, R16, PT ;  /* 0x00000010fb00720c */ /* 0x000fd60003f44070 */
[----:B------:R-:W-:Y:S01]  /*1d730*/  @!P5 IMAD.IADD R20, R20, 0x1, -R251 ;  /* 0x000000011414d824 */ /* 0x000fe200078e0afb */
[----:B------:R-:W-:Y:S02]  /*1d740*/  ISETP.GT.U32.AND P5, PT, R251, R13, PT ;  /* 0x0000000dfb00720c */ /* 0x000fe40003fa4070 */
[----:B------:R-:W-:-:S11]  /*1d750*/  @!P2 IADD3 R16, R16, -R251, RZ ;  /* 0x800000fb1010a210 */ /* 0x000fd60007ffe0ff */
[----:B------:R-:W-:Y:S02]  /*1d760*/  @!P5 IADD3 R13, R13, -R251, RZ ;  /* 0x800000fb0d0dd210 */ /* 0x000fe40007ffe0ff */
[----:B------:R-:W-:Y:S02]  /*1d770*/  ISETP.GE.AND P2, PT, R211, RZ, PT ;  /* 0x000000ffd300720c */ /* 0x000fe40003f46270 */
[----:B------:R-:W4:Y:S01]  /*1d780*/  LDL R211, [R1+0x6068] ;  /* 0x0060680001d37983 */ /* 0x000f220000100800 */
[----:B--2---:R-:W-:-:S13]  /*1d790*/  ISETP.GT.U32.AND P4, PT, R251, R11, PT ;  /* 0x0000000bfb00720c */ /* 0x004fda0003f84070 */
[----:B------:R-:W-:Y:S01]  /*1d7a0*/  @!P4 IMAD.IADD R11, R11, 0x1, -R251 ;  /* 0x000000010b0bc824 */ /* 0x000fe200078e0afb */
[----:B------:R-:W-:Y:S02]  /*1d7b0*/  ISETP.GE.AND P4, PT, R230, RZ, PT ;  /* 0x000000ffe600720c */ /* 0x000fe40003f86270 */
[----:B------:R-:W2:Y:S01]  /*1d7c0*/  LDL R230, [R1+0x6084] ;  /* 0x0060840001e67983 */ /* 0x000ea20000100800 */
[----:B---3--:R-:W-:-:S03]  /*1d7d0*/  ISETP.GE.AND P0, PT, R229, RZ, PT ;  /* 0x000000ffe500720c */ /* 0x008fc60003f06270 */
[----:B------:R-:W3:Y:S01]  /*1d7e0*/  LDL R229, [R1+0x607c] ;  /* 0x00607c0001e57983 */ /* 0x000ee20000100800 */
[----:B-----5:R-:W-:-:S03]  /*1d7f0*/  ISETP.GE.AND P5, PT, R228, RZ, PT ;  /* 0x000000ffe400720c */ /* 0x020fc60003fa6270 */
[----:B------:R-:W5:Y:S01]  /*1d800*/  LDL R228, [R1+0x6080] ;  /* 0x0060800001e47983 */ /* 0x000f620000100800 */
[C---:B------:R-:W-:Y:S02]  /*1d810*/  ISETP.GT.U32.AND P3, PT, R251.reuse, R21, PT ;  /* 0x00000015fb00720c */ /* 0x040fe40003f64070 */
[----:B------:R-:W-:-:S11]  /*1d820*/  ISETP.GT.U32.AND P6, PT, R251, R17, PT ;  /* 0x00000011fb00720c */ /* 0x000fd60003fc4070 */
[--C-:B------:R-:W-:Y:S01]  /*1d830*/  @!P3 IMAD.IADD R21, R21, 0x1, -R251.reuse ;  /* 0x000000011515b824 */ /* 0x100fe200078e0afb */
[----:B------:R-:W-:Y:S01]  /*1d840*/  ISETP.GT.U32.AND P3, PT, R251, R14, PT ;  /* 0x0000000efb00720c */ /* 0x000fe20003f64070 */
[----:B------:R-:W-:-:S04]  /*1d850*/  @!P6 IMAD.IADD R17, R17, 0x1, -R251 ;  /* 0x000000011111e824 */ /* 0x000fc800078e0afb */
[----:B------:R-:W-:Y:S01]  /*1d860*/  @!P0 IMAD.MOV R17, RZ, RZ, -R17 ;  /* 0x000000ffff118224 */ /* 0x000fe200078e0a11 */
[----:B------:R-:W-:-:S07]  /*1d870*/  ISETP.GT.U32.AND P0, PT, R251, R11, PT ;  /* 0x0000000bfb00720c */ /* 0x000fce0003f04070 */
[--C-:B------:R-:W-:Y:S01]  /*1d880*/  @!P3 IMAD.IADD R14, R14, 0x1, -R251.reuse ;  /* 0x000000010e0eb824 */ /* 0x100fe200078e0afb */
[----:B----4-:R-:W-:Y:S02]  /*1d890*/  ISETP.GE.AND P3, PT, R225, RZ, PT ;  /* 0x000000ffe100720c */ /* 0x010fe40003f66270 */
[----:B------:R-:W4:Y:S03]  /*1d8a0*/  LDL R225, [R1+0x6074] ;  /* 0x0060740001e17983 */ /* 0x000f260000100800 */
[----:B------:R-:W-:Y:S01]  /*1d8b0*/  @!P0 IMAD.IADD R11, R11, 0x1, -R251 ;  /* 0x000000010b0b8824 */ /* 0x000fe200078e0afb */
[C---:B------:R-:W-:Y:S01]  /*1d8c0*/  ISETP.GT.U32.AND P0, PT, R251.reuse, R5, PT ;  /* 0x00000005fb00720c */ /* 0x040fe20003f04070 */
[----:B------:R-:W-:Y:S01]  /*1d8d0*/  @!P5 IMAD.MOV R18, RZ, RZ, -R18 ;  /* 0x000000ffff12d224 */ /* 0x000fe200078e0a12 */
[----:B------:R-:W-:-:S11]  /*1d8e0*/  ISETP.GT.U32.AND P5, PT, R251, R12, PT ;  /* 0x0000000cfb00720c */ /* 0x000fd60003fa4070 */
[--C-:B------:R-:W-:Y:S02]  /*1d8f0*/  @!P0 IMAD.IADD R5, R5, 0x1, -R251.reuse ;  /* 0x0000000105058824 */ /* 0x100fe400078e0afb */
[----:B------:R-:W-:Y:S01]  /*1d900*/  @!P5 IMAD.IADD R12, R12, 0x1, -R251 ;  /* 0x000000010c0cd824 */ /* 0x000fe200078e0afb */
[C---:B------:R-:W-:Y:S02]  /*1d910*/  ISETP.GT.U32.AND P5, PT, R251.reuse, R6, PT ;  /* 0x00000006fb00720c */ /* 0x040fe40003fa4070 */
[----:B------:R-:W-:Y:S02]  /*1d920*/  ISETP.GT.U32.AND P1, PT, R251, R15, PT ;  /* 0x0000000ffb00720c */ /* 0x000fe40003f24070 */
[----:B------:R-:W-:-:S09]  /*1d930*/  @!P3 IADD3 R19, -R19, RZ, RZ ;  /* 0x000000ff1313b210 */ /* 0x000fd20007ffe1ff */
[--C-:B------:R-:W-:Y:S01]  /*1d940*/  @!P5 IMAD.IADD R6, R6, 0x1, -R251.reuse ;  /* 0x000000010606d824 */ /* 0x100fe200078e0afb */
[----:B------:R-:W-:Y:S01]  /*1d950*/  ISETP.GT.U32.AND P3, PT, R251, R13, PT ;  /* 0x0000000dfb00720c */ /* 0x000fe20003f64070 */
[----:B------:R-:W-:Y:S02]  /*1d960*/  @!P1 IMAD.IADD R15, R15, 0x1, -R251 ;  /* 0x000000010f0f9824 */ /* 0x000fe400078e0afb */
[----:B------:R-:W-:-:S03]  /*1d970*/  @!P2 IMAD.MOV R21, RZ, RZ, -R21 ;  /* 0x000000ffff15a224 */ /* 0x000fc600078e0a15 */
[----:B------:R-:W-:-:S07]  /*1d980*/  ISETP.GT.U32.AND P2, PT, R251, R15, PT ;  /* 0x0000000ffb00720c */ /* 0x000fce0003f44070 */
[----:B------:R-:W-:Y:S02]  /*1d990*/  @!P3 IADD3 R13, R13, -R251, RZ ;  /* 0x800000fb0d0db210 */ /* 0x000fe40007ffe0ff */
[----:B------:R-:W-:-:S04]  /*1d9a0*/  ISETP.GT.U32.AND P3, PT, R251, R7, PT ;  /* 0x00000007fb00720c */ /* 0x000fc80003f64070 */
[----:B------:R-:W-:Y:S01]  /*1d9b0*/  @!P2 IMAD.IADD R15, R15, 0x1, -R251 ;  /* 0x000000010f0fa824 */ /* 0x000fe200078e0afb */
[----:B------:R-:W-:Y:S02]  /*1d9c0*/  ISETP.GE.AND P2, PT, R211, RZ, PT ;  /* 0x000000ffd300720c */ /* 0x000fe40003f46270 */
[----:B------:R-:W4:Y:S06]  /*1d9d0*/  LDL R211, [R1+0x608c] ;  /* 0x00608c0001d37983 */ /* 0x000f2c0000100800 */
[----:B------:R-:W-:Y:S02]  /*1d9e0*/  @!P3 IADD3 R7, R7, -R251, RZ ;  /* 0x800000fb0707b210 */ /* 0x000fe40007ffe0ff */
[----:B--2---:R-:W-:-:S02]  /*1d9f0*/  ISETP.GE.AND P0, PT, R230, RZ, PT ;  /* 0x000000ffe600720c */ /* 0x004fc40003f06270 */
[----:B------:R-:W2:Y:S01]  /*1da00*/  LDL R230, [R1+0x6060] ;  /* 0x0060600001e67983 */ /* 0x000ea20000100800 */
[----:B---3--:R-:W-:-:S03]  /*1da10*/  ISETP.GE.AND P5, PT, R229, RZ, PT ;  /* 0x000000ffe500720c */ /* 0x008fc60003fa6270 */
[----:B------:R-:W3:Y:S01]  /*1da20*/  LDL R229, [R1+0x6070] ;  /* 0x0060700001e57983 */ /* 0x000ee20000100800 */
[----:B-----5:R-:W-:-:S03]  /*1da30*/  ISETP.GE.AND P3, PT, R228, RZ, PT ;  /* 0x000000ffe400720c */ /* 0x020fc60003f66270 */
[----:B------:R-:W5:Y:S01]  /*1da40*/  LDL R228, [R1+0x6078] ;  /* 0x0060780001e47983 */ /* 0x000f620000100800 */
[----:B------:R-:W-:-:S03]  /*1da50*/  ISETP.GE.AND P1, PT, R224, RZ, PT ;  /* 0x000000ffe000720c */ /* 0x000fc60003f26270 */
[----:B------:R-:W5:Y:S10]  /*1da60*/  LDL R224, [R1+0x606c] ;  /* 0x00606c0001e07983 */ /* 0x000f740000100800 */
[----:B------:R-:W-:Y:S01]  /*1da70*/  @!P1 IMAD.MOV R20, RZ, RZ, -R20 ;  /* 0x000000ffff149224 */ /* 0x000fe200078e0a14 */
[C---:B------:R-:W-:Y:S01]  /*1da80*/  ISETP.GT.U32.AND P1, PT, R251.reuse, R14, PT ;  /* 0x0000000efb00720c */ /* 0x040fe20003f24070 */
[----:B------:R-:W-:Y:S01]  /*1da90*/  @!P3 IMAD.MOV R12, RZ, RZ, -R12 ;  /* 0x000000ffff0cb224 */ /* 0x000fe200078e0a0c */
[----:B------:R-:W-:-:S11]  /*1daa0*/  ISETP.GT.U32.AND P3, PT, R251, R6, PT ;  /* 0x00000006fb00720c */ /* 0x000fd60003f64070 */
[--C-:B------:R-:W-:Y:S01]  /*1dab0*/  @!P1 IMAD.IADD R14, R14, 0x1, -R251.reuse ;  /* 0x000000010e0e9824 */ /* 0x100fe200078e0afb */
[C---:B------:R-:W-:Y:S01]  /*1dac0*/  ISETP.GT.U32.AND P1, PT, R251.reuse, R8, PT ;  /* 0x00000008fb00720c */ /* 0x040fe20003f24070 */
[----:B------:R-:W-:Y:S01]  /*1dad0*/  @!P3 IMAD.IADD R6, R6, 0x1, -R251 ;  /* 0x000000010606b824 */ /* 0x000fe200078e0afb */
[----:B------:R-:W-:-:S11]  /*1dae0*/  ISETP.GT.U32.AND P3, PT, R251, R247, PT ;  /* 0x000000f7fb00720c */ /* 0x000fd60003f64070 */
[----:B------:R-:W-:Y:S01]  /*1daf0*/  @!P1 IMAD.IADD R8, R8, 0x1, -R251 ;  /* 0x0000000108089824 */ /* 0x000fe200078e0afb */
[----:B----4-:R-:W-:Y:S02]  /*1db00*/  ISETP.GE.AND P1, PT, R225, RZ, PT ;  /* 0x000000ffe100720c */ /* 0x010fe40003f26270 */
[----:B------:R-:W4:Y:S01]  /*1db10*/  LDL R225, [R1+0x6090] ;  /* 0x0060900001e17983 */ /* 0x000f220000100800 */
[----:B------:R-:W-:Y:S02]  /*1db20*/  @!P3 IADD3 R247, R247, -R251, RZ ;  /* 0x800000fbf7f7b210 */ /* 0x000fe40007ffe0ff */
[----:B------:R-:W-:-:S08]  /*1db30*/  @!P4 IADD3 R16, -R16, RZ, RZ ;  /* 0x000000ff1010c210 */ /* 0x000fd00007ffe1ff */
[----:B------:R-:W-:Y:S01]  /*1db40*/  @!P1 IMAD.MOV R13, RZ, RZ, -R13 ;  /* 0x000000ffff0d9224 */ /* 0x000fe200078e0a0d */
[C---:B------:R-:W-:Y:S02]  /*1db50*/  ISETP.GT.U32.AND P1, PT, R251.reuse, R7, PT ;  /* 0x00000007fb00720c */ /* 0x040fe40003f24070 */
[C---:B------:R-:W-:Y:S02]  /*1db60*/  ISETP.GT.U32.AND P4, PT, R251.reuse, R9, PT ;  /* 0x00000009fb00720c */ /* 0x040fe40003f84070 */
[----:B------:R-:W-:-:S09]  /*1db70*/  ISETP.GT.U32.AND P6, PT, R251, R10, PT ;  /* 0x0000000afb00720c */ /* 0x000fd20003fc4070 */
[--C-:B------:R-:W-:Y:S01]  /*1db80*/  @!P1 IMAD.IADD R7, R7, 0x1, -R251.reuse ;  /* 0x0000000107079824 */ /* 0x100fe200078e0afb */
[----:B------:R-:W-:Y:S01]  /*1db90*/  ISETP.GT.U32.AND P1, PT, R251, R246, PT ;  /* 0x000000f6fb00720c */ /* 0x000fe20003f24070 */
[----:B------:R-:W-:Y:S01]  /*1dba0*/  @!P4 IMAD.IADD R9, R9, 0x1, -R251 ;  /* 0x000000010909c824 */ /* 0x000fe200078e0afb */
[----:B------:R-:W-:Y:S02]  /*1dbb0*/  ISETP.GT.U32.AND P4, PT, R251, R4, PT ;  /* 0x00000004fb00720c */ /* 0x000fe40003f84070 */
[----:B------:R-:W-:-:S04]  /*1dbc0*/  @!P6 IADD3 R10, R10, -R251, RZ ;  /* 0x800000fb0a0ae210 */ /* 0x000fc80007ffe0ff */
[----:B------:R-:W-:-:S05]  /*1dbd0*/  ISETP.GT.U32.AND P6, PT, R251, R10, PT ;  /* 0x0000000afb00720c */ /* 0x000fca0003fc4070 */
[--C-:B------:R-:W-:Y:S02]  /*1dbe0*/  @!P1 IMAD.IADD R246, R246, 0x1, -R251.reuse ;  /* 0x00000001f6f69824 */ /* 0x100fe400078e0afb */
[----:B------:R-:W-:Y:S01]  /*1dbf0*/  @!P4 IMAD.IADD R4, R4, 0x1, -R251 ;  /* 0x000000010404c824 */ /* 0x000fe200078e0afb */
[----:B------:R-:W-:Y:S02]  /*1dc00*/  ISETP.GT.U32.AND P4, PT, R251, R8, PT ;  /* 0x00000008fb00720c */ /* 0x000fe40003f84070 */
[----:B------:R-:W-:-:S03]  /*1dc10*/  @!P5 IADD3 R11, -R11, RZ, RZ ;  /* 0x000000ff0b0bd210 */ /* 0x000fc60007ffe1ff */
[----:B------:R-:W-:Y:S02]  /*1dc20*/  @!P6 IADD3 R10, R10, -R251, RZ ;  /* 0x800000fb0a0ae210 */ /* 0x000fe40007ffe0ff */
[----:B------:R-:W-:-:S03]  /*1dc30*/  ISETP.GT.U32.AND P5, PT, R251, R4, PT ;  /* 0x00000004fb00720c */ /* 0x000fc60003fa4070 */
[----:B------:R-:W-:Y:S01]  /*1dc40*/  @!P0 IMAD.MOV R10, RZ, RZ, -R10 ;  /* 0x000000ffff0a8224 */ /* 0x000fe200078e0a0a */
[C---:B------:R-:W-:Y:S02]  /*1dc50*/  ISETP.GT.U32.AND P0, PT, R251.reuse, R3, PT ;  /* 0x00000003fb00720c */ /* 0x040fe40003f04070 */
[----:B------:R-:W-:Y:S02]  /*1dc60*/  @!P4 IADD3 R8, R8, -R251, RZ ;  /* 0x800000fb0808c210 */ /* 0x000fe40007ffe0ff */
[----:B------:R-:W-:-:S05]  /*1dc70*/  ISETP.GT.U32.AND P4, PT, R251, R0, PT ;  /* 0x00000000fb00720c */ /* 0x000fca0003f84070 */
[--C-:B------:R-:W-:Y:S01]  /*1dc80*/  @!P5 IMAD.IADD R4, R4, 0x1, -R251.reuse ;  /* 0x000000010404d824 */ /* 0x100fe200078e0afb */
[----:B------:R-:W-:Y:S02]  /*1dc90*/  ISETP.GE.AND P5, PT, R210, RZ, PT ;  /* 0x000000ffd200720c */ /* 0x000fe40003fa6270 */
[----:B------:R-:W4:Y:S01]  /*1dca0*/  LDL R210, [R1+0x6058] ;  /* 0x0060580001d27983 */ /* 0x000f220000100800 */
[--C-:B------:R-:W-:Y:S01]  /*1dcb0*/  @!P0 IMAD.IADD R3, R3, 0x1, -R251.reuse ;  /* 0x0000000103038824 */ /* 0x100fe200078e0afb */
[----:B------:R-:W-:Y:S02]  /*1dcc0*/  ISETP.GE.AND P0, PT, R211, RZ, PT ;  /* 0x000000ffd300720c */ /* 0x000fe40003f06270 */
[----:B------:R-:W4:Y:S01]  /*1dcd0*/  LDL R211, [R1+0x6054] ;  /* 0x0060540001d37983 */ /* 0x000f220000100800 */
[----:B------:R-:W-:Y:S01]  /*1dce0*/  @!P4 IMAD.IADD R0, R0, 0x1, -R251 ;  /* 0x000000010000c824 */ /* 0x000fe200078e0afb */
[----:B--2---:R-:W-:Y:S02]  /*1dcf0*/  ISETP.GE.AND P3, PT, R230, RZ, PT ;  /* 0x000000ffe600720c */ /* 0x004fe40003f66270 */
[----:B------:R-:W2:Y:S01]  /*1dd00*/  LDL R230, [R1+0x6018] ;  /* 0x0060180001e67983 */ /* 0x000ea20000100800 */
[----:B---3--:R-:W-:-:S03]  /*1dd10*/  ISETP.GE.AND P1, PT, R229, RZ, PT ;  /* 0x000000ffe500720c */ /* 0x008fc60003f26270 */
[----:B------:R-:W3:Y:S01]  /*1dd20*/  LDL R229, [R1+0x6000] ;  /* 0x0060000001e57983 */ /* 0x000ee20000100800 */
[----:B-----5:R-:W-:-:S03]  /*1dd30*/  ISETP.GE.AND P4, PT, R228, RZ, PT ;  /* 0x000000ffe400720c */ /* 0x020fc60003f86270 */
[----:B------:R-:W5:Y:S01]  /*1dd40*/  LDL R228, [R1+0x6010] ;  /* 0x0060100001e47983 */ /* 0x000f620000100800 */
[----:B------:R-:W-:Y:S01]  /*1dd50*/  @!P2 IMAD.MOV R15, RZ, RZ, -R15 ;  /* 0x000000ffff0fa224 */ /* 0x000fe200078e0a0f */
[----:B------:R-:W-:-:S13]  /*1dd60*/  ISETP.GT.U32.AND P2, PT, R251, R9, PT ;  /* 0x00000009fb00720c */ /* 0x000fda0003f44070 */
[----:B------:R-:W-:Y:S01]  /*1dd70*/  @!P2 IMAD.IADD R9, R9, 0x1, -R251 ;  /* 0x000000010909a824 */ /* 0x000fe200078e0afb */
[C---:B------:R-:W-:Y:S01]  /*1dd80*/  ISETP.GT.U32.AND P2, PT, R251.reuse, R2, PT ;  /* 0x00000002fb00720c */ /* 0x040fe20003f44070 */
[----:B------:R-:W-:Y:S01]  /*1dd90*/  @!P4 IMAD.MOV R6, RZ, RZ, -R6 ;  /* 0x000000ffff06c224 */ /* 0x000fe200078e0a06 */
[----:B------:R-:W-:-:S11]  /*1dda0*/  ISETP.GT.U32.AND P4, PT, R251, R246, PT ;  /* 0x000000f6fb00720c */ /* 0x000fd60003f84070 */
[-C--:B------:R-:W-:Y:S02]  /*1ddb0*/  @!P2 IADD3 R2, R2, -R251.reuse, RZ ;  /* 0x800000fb0202a210 */ /* 0x080fe40007ffe0ff */
[----:B------:R-:W-:Y:S02]  /*1ddc0*/  @!P4 IADD3 R246, R246, -R251, RZ ;  /* 0x800000fbf6f6c210 */ /* 0x000fe40007ffe0ff */
[----:B------:R-:W-:Y:S02]  /*1ddd0*/  ISETP.GT.U32.AND P4, PT, R251, R243, PT ;  /* 0x000000f3fb00720c */ /* 0x000fe40003f84070 */
[----:B----4-:R-:W-:Y:S02]  /*1dde0*/  ISETP.GE.AND P2, PT, R225, RZ, PT ;  /* 0x000000ffe100720c */ /* 0x010fe40003f46270 */
[----:B------:R-:W4:Y:S01]  /*1ddf0*/  LDL R225, [R1+0x6040] ;  /* 0x0060400001e17983 */ /* 0x000f220000100800 */
[----:B------:R-:W-:-:S08]  /*1de00*/  ISETP.GE.AND P6, PT, R224, RZ, PT ;  /* 0x000000ffe000720c */ /* 0x000fd00003fc6270 */
[----:B------:R-:W-:Y:S02]  /*1de10*/  @!P4 IMAD.IADD R243, R243, 0x1, -R251 ;  /* 0x00000001f3f3c824 */ /* 0x000fe400078e0afb */
[----:B------:R-:W-:Y:S01]  /*1de20*/  @!P2 IMAD.MOV R7, RZ, RZ, -R7 ;  /* 0x000000ffff07a224 */ /* 0x000fe200078e0a07 */
[C---:B------:R-:W-:Y:S02]  /*1de30*/  ISETP.GT.U32.AND P2, PT, R251.reuse, R0, PT ;  /* 0x00000000fb00720c */ /* 0x040fe40003f44070 */
[----:B------:R-:W-:Y:S02]  /*1de40*/  @!P6 IADD3 R14, -R14, RZ, RZ ;  /* 0x000000ff0e0ee210 */ /* 0x000fe40007ffe1ff */
[----:B------:R-:W-:-:S09]  /*1de50*/  ISETP.GT.U32.AND P6, PT, R251, R5, PT ;  /* 0x00000005fb00720c */ /* 0x000fd20003fc4070 */
[----:B------:R-:W-:Y:S01]  /*1de60*/  @!P2 IMAD.IADD R0, R0, 0x1, -R251 ;  /* 0x000000010000a824 */ /* 0x000fe200078e0afb */
[----:B------:R-:W-:-:S03]  /*1de70*/  ISETP.GT.U32.AND P2, PT, R251, R244, PT ;  /* 0x000000f4fb00720c */ /* 0x000fc60003f44070 */
[----:B------:R-:W-:Y:S02]  /*1de80*/  @!P6 IADD3 R5, R5, -R251, RZ ;  /* 0x800000fb0505e210 */ /* 0x000fe40007ffe0ff */
[----:B------:R-:W-:-:S08]  /*1de90*/  ISETP.GT.U32.AND P6, PT, R251, R248, PT ;  /* 0x000000f8fb00720c */ /* 0x000fd00003fc4070 */
[----:B------:R-:W-:Y:S02]  /*1dea0*/  @!P2 IADD3 R244, R244, -R251, RZ ;  /* 0x800000fbf4f4a210 */ /* 0x000fe40007ffe0ff */
[----:B------:R-:W-:Y:S02]  /*1deb0*/  @!P0 IADD3 R8, -R8, RZ, RZ ;  /* 0x000000ff08088210 */ /* 0x000fe40007ffe1ff */
[----:B------:R-:W-:Y:S01]  /*1dec0*/  ISETP.GT.U32.AND P0, PT, R251, R2, PT ;  /* 0x00000002fb00720c */ /* 0x000fe20003f04070 */
[----:B------:R-:W-:Y:S01]  /*1ded0*/  @!P6 IMAD.IADD R248, R248, 0x1, -R251 ;  /* 0x00000001f8f8e824 */ /* 0x000fe200078e0afb */
[----:B------:R-:W-:Y:S01]  /*1dee0*/  @!P1 IADD3 R5, -R5, RZ, RZ ;  /* 0x000000ff05059210 */ /* 0x000fe20007ffe1ff */
[----:B------:R-:W-:Y:S01]  /*1def0*/  @!P3 IMAD.MOV R4, RZ, RZ, -R4 ;  /* 0x000000ffff04b224 */ /* 0x000fe200078e0a04 */
[C---:B------:R-:W-:Y:S02]  /*1df00*/  ISETP.GT.U32.AND P3, PT, R251.reuse, R249, PT ;  /* 0x000000f9fb00720c */ /* 0x040fe40003f64070 */
[----:B------:R-:W-:-:S07]  /*1df10*/  ISETP.GT.U32.AND P1, PT, R251, R248, PT ;  /* 0x000000f8fb00720c */ /* 0x000fce0003f24070 */
[----:B------:R-:W-:Y:S01]  /*1df20*/  @!P0 IMAD.IADD R2, R2, 0x1, -R251 ;  /* 0x0000000102028824 */ /* 0x000fe200078e0afb */
[----:B------:R-:W-:-:S03]  /*1df30*/  ISETP.GT.U32.AND P0, PT, R251, R245, PT ;  /* 0x000000f5fb00720c */ /* 0x000fc60003f04070 */
[----:B------:R-:W-:Y:S02]  /*1df40*/  @!P3 IADD3 R249, R249, -R251, RZ ;  /* 0x800000fbf9f9b210 */ /* 0x000fe40007ffe0ff */
[----:B------:R-:W-:Y:S01]  /*1df50*/  @!P1 IMAD.IADD R248, R248, 0x1, -R251 ;  /* 0x00000001f8f89824 */ /* 0x000fe200078e0afb */
[----:B------:R-:W-:Y:S02]  /*1df60*/  ISETP.GE.AND P1, PT, R210, RZ, PT ;  /* 0x000000ffd200720c */ /* 0x000fe40003f26270 */
[----:B------:R-:W4:Y:S01]  /*1df70*/  LDL R210, [R1+0x6028] ;  /* 0x0060280001d27983 */ /* 0x000f220000100800 */
[----:B------:R-:W-:-:S03]  /*1df80*/  ISETP.GE.AND P3, PT, R211, RZ, PT ;  /* 0x000000ffd300720c */ /* 0x000fc60003f66270 */
[----:B------:R-:W4:Y:S01]  /*1df90*/  LDL R211, [R1+0x6024] ;  /* 0x0060240001d37983 */ /* 0x000f220000100800 */
[----:B------:R-:W-:Y:S02]  /*1dfa0*/  @!P0 IMAD.IADD R245, R245, 0x1, -R251 ;  /* 0x00000001f5f58824 */ /* 0x000fe400078e0afb */
[----:B------:R-:W-:-:S04]  /*1dfb0*/  IMAD.HI.U32 R215, R252, R214, RZ ;  /* 0x000000d6fcd77227 */ /* 0x000fc800078e00ff */
[----:B------:R-:W-:-:S04]  /*1dfc0*/  IMAD.MOV R213, RZ, RZ, -R215 ;  /* 0x000000ffffd57224 */ /* 0x000fc800078e0ad7 */
[----:B------:R-:W-:Y:S01]  /*1dfd0*/  IMAD R212, R251, R213, R214 ;  /* 0x000000d5fbd47224 */ /* 0x000fe200078e02d6 */
[----:B------:R-:W-:Y:S02]  /*1dfe0*/  IABS R213, R208 ;  /* 0x000000d000d57213 */ /* 0x000fe40000000000 */
[----:B--2---:R-:W-:Y:S02]  /*1dff0*/  ISETP.GE.AND P4, PT, R230, RZ, PT ;  /* 0x000000ffe600720c */ /* 0x004fe40003f86270 */
[----:B------:R-:W2:Y:S01]  /*1e000*/  LDL R230, [R1+0x5fbc] ;  /* 0x005fbc0001e67983 */ /* 0x000ea20000100800 */
[----:B---3--:R-:W-:-:S03]  /*1e010*/  ISETP.GE.AND P2, PT, R229, RZ, PT ;  /* 0x000000ffe500720c */ /* 0x008fc60003f46270 */
[----:B------:R-:W3:Y:S01]  /*1e020*/  LDL R229, [R1+0x5fd4] ;  /* 0x005fd40001e57983 */ /* 0x000ee20000100800 */
[----:B-----5:R-:W-:-:S03]  /*1e030*/  ISETP.GE.AND P0, PT, R228, RZ, PT ;  /* 0x000000ffe400720c */ /* 0x020fc60003f06270 */
[----:B------:R-:W5:Y:S01]  /*1e040*/  LDL R228, [R1+0x5ff0] ;  /* 0x005ff00001e47983 */ /* 0x000f620000100800 */
[----:B------:R-:W-:-:S04]  /*1e050*/  IMAD.HI.U32 R214, R252, R213, RZ ;  /* 0x000000d5fcd67227 */ /* 0x000fc800078e00ff */
[----:B------:R-:W-:-:S04]  /*1e060*/  IMAD.MOV R214, RZ, RZ, -R214 ;  /* 0x000000ffffd67224 */ /* 0x000fc800078e0ad6 */
[----:B------:R-:W-:Y:S01]  /*1e070*/  IMAD R213, R251, R214, R213 ;  /* 0x000000d6fbd57224 */ /* 0x000fe200078e02d5 */
[----:B------:R-:W-:-:S05]  /*1e080*/  IABS R214, R194 ;  /* 0x000000c200d67213 */ /* 0x000fca0000000000 */
[----:B------:R-:W-:-:S05]  /*1e090*/  IMAD.HI.U32 R215, R252, R214, RZ ;  /* 0x000000d6fcd77227 */ /* 0x000fca00078e00ff */
[----:B------:R-:W-:-:S05]  /*1e0a0*/  IADD3 R215, -R215, RZ, RZ ;  /* 0x000000ffd7d77210 */ /* 0x000fca0007ffe1ff */
[----:B------:R-:W-:Y:S01]  /*1e0b0*/  IMAD R214, R251, R215, R214 ;  /* 0x000000d7fbd67224 */ /* 0x000fe200078e02d6 */
[----:B------:R-:W-:-:S05]  /*1e0c0*/  IABS R215, R193 ;  /* 0x000000c100d77213 */ /* 0x000fca0000000000 */
[----:B------:R-:W-:-:S04]  /*1e0d0*/  IMAD.HI.U32 R216, R252, R215, RZ ;  /* 0x000000d7fcd87227 */ /* 0x000fc800078e00ff */
[----:B------:R-:W-:-:S04]  /*1e0e0*/  IMAD.MOV R216, RZ, RZ, -R216 ;  /* 0x000000ffffd87224 */ /* 0x000fc800078e0ad8 */
[----:B------:R-:W-:Y:S01]  /*1e0f0*/  IMAD R215, R251, R216, R215 ;  /* 0x000000d8fbd77224 */ /* 0x000fe200078e02d7 */
[----:B------:R-:W-:-:S05]  /*1e100*/  IABS R216, R192 ;  /* 0x000000c000d87213 */ /* 0x000fca0000000000 */
        /* <DEDUP_REMOVED lines=9> */
[----:B------:R-:W-:Y:S02]  /*1e1a0*/  IMAD.MOV R219, RZ, RZ, -R219 ;  /* 0x000000ffffdb7224 */ /* 0x000fe400078e0adb */
[----:B------:R-:W-:Y:S02]  /*1e1b0*/  @!P5 IMAD.MOV R9, RZ, RZ, -R9 ;  /* 0x000000ffff09d224 */ /* 0x000fe400078e0a09 */
[C---:B------:R-:W-:Y:S01]  /*1e1c0*/  IMAD R218, R251.reuse, R219, R218 ;  /* 0x000000dbfbda7224 */ /* 0x040fe200078e02da */
[----:B------:R-:W-:Y:S02]  /*1e1d0*/  IABS R219, R189 ;  /* 0x000000bd00db7213 */ /* 0x000fe40000000000 */
[----:B------:R-:W-:-:S03]  /*1e1e0*/  ISETP.GT.U32.AND P5, PT, R251, R3, PT ;  /* 0x00000003fb00720c */ /* 0x000fc60003fa4070 */
[----:B------:R-:W-:-:S04]  /*1e1f0*/  IMAD.HI.U32 R220, R252, R219, RZ ;  /* 0x000000dbfcdc7227 */ /* 0x000fc800078e00ff */
[----:B------:R-:W-:-:S04]  /*1e200*/  IMAD.MOV R220, RZ, RZ, -R220 ;  /* 0x000000ffffdc7224 */ /* 0x000fc800078e0adc */
[----:B------:R-:W-:Y:S01]  /*1e210*/  IMAD R219, R251, R220, R219 ;  /* 0x000000dcfbdb7224 */ /* 0x000fe200078e02db */
[----:B------:R-:W-:Y:S02]  /*1e220*/  IABS R220, R188 ;  /* 0x000000bc00dc7213 */ /* 0x000fe40000000000 */
[----:B------:R-:W-:Y:S02]  /*1e230*/  @!P5 IADD3 R3, R3, -R251, RZ ;  /* 0x800000fb0303d210 */ /* 0x000fe40007ffe0ff */
[----:B------:R-:W-:Y:S01]  /*1e240*/  ISETP.GT.U32.AND P5, PT, R251, R250, PT ;  /* 0x000000fafb00720c */ /* 0x000fe20003fa4070 */
[----:B------:R-:W-:-:S04]  /*1e250*/  IMAD.HI.U32 R221, R252, R220, RZ ;  /* 0x000000dcfcdd7227 */ /* 0x000fc800078e00ff */
[----:B------:R-:W-:Y:S01]  /*1e260*/  @!P0 IMAD.MOV R246, RZ, RZ, -R246 ;  /* 0x000000fffff68224 */ /* 0x000fe200078e0af6 */
[----:B------:R-:W-:Y:S02]  /*1e270*/  ISETP.GT.U32.AND P0, PT, R251, R244, PT ;  /* 0x000000f4fb00720c */ /* 0x000fe40003f04070 */
[----:B------:R-:W-:-:S05]  /*1e280*/  IADD3 R221, -R221, RZ, RZ ;  /* 0x000000ffdddd7210 */ /* 0x000fca0007ffe1ff */
[----:B------:R-:W-:Y:S01]  /*1e290*/  IMAD R220, R251, R221, R220 ;  /* 0x000000ddfbdc7224 */ /* 0x000fe200078e02dc */
[----:B------:R-:W-:Y:S01]  /*1e2a0*/  IABS R221, R187 ;  /* 0x000000bb00dd7213 */ /* 0x000fe20000000000 */
[----:B------:R-:W-:Y:S01]  /*1e2b0*/  @!P5 IMAD.IADD R250, R250, 0x1, -R251 ;  /* 0x00000001fafad824 */ /* 0x000fe200078e0afb */
[----:B----4-:R-:W-:Y:S02]  /*1e2c0*/  ISETP.GE.AND P5, PT, R225, RZ, PT ;  /* 0x000000ffe100720c */ /* 0x010fe40003fa6270 */
[----:B------:R-:W4:Y:S01]  /*1e2d0*/  LDL R225, [R1+0x5ff4] ;  /* 0x005ff40001e17983 */ /* 0x000f220000100800 */
[----:B------:R-:W-:-:S04]  /*1e2e0*/  IMAD.HI.U32 R222, R252, R221, RZ ;  /* 0x000000ddfcde7227 */ /* 0x000fc800078e00ff */
[----:B------:R-:W-:Y:S01]  /*1e2f0*/  @!P0 IMAD.IADD R244, R244, 0x1, -R251 ;  /* 0x00000001f4f48824 */ /* 0x000fe200078e0afb */
[----:B------:R-:W-:Y:S01]  /*1e300*/  ISETP.GT.U32.AND P0, PT, R251, R237, PT ;  /* 0x000000edfb00720c */ /* 0x000fe20003f04070 */
[----:B------:R-:W-:-:S04]  /*1e310*/  IMAD.MOV R222, RZ, RZ, -R222 ;  /* 0x000000ffffde7224 */ /* 0x000fc800078e0ade */
[C---:B------:R-:W-:Y:S01]  /*1e320*/  IMAD R221, R251.reuse, R222, R221 ;  /* 0x000000defbdd7224 */ /* 0x040fe200078e02dd */
[----:B------:R-:W-:Y:S02]  /*1e330*/  @!P5 IADD3 R0, -R0, RZ, RZ ;  /* 0x000000ff0000d210 */ /* 0x000fe40007ffe1ff */
[----:B------:R-:W-:Y:S02]  /*1e340*/  IABS R222, R185 ;  /* 0x000000b900de7213 */ /* 0x000fe40000000000 */
[----:B------:R-:W-:-:S03]  /*1e350*/  ISETP.GT.U32.AND P5, PT, R251, R245, PT ;  /* 0x000000f5fb00720c */ /* 0x000fc60003fa4070 */
[----:B------:R-:W-:-:S04]  /*1e360*/  IMAD.HI.U32 R223, R252, R222, RZ ;  /* 0x000000defcdf7227 */ /* 0x000fc800078e00ff */
[----:B------:R-:W-:Y:S02]  /*1e370*/  @!P0 IMAD.IADD R237, R237, 0x1, -R251 ;  /* 0x00000001eded8824 */ /* 0x000fe400078e0afb */
[----:B------:R-:W-:Y:S01]  /*1e380*/  IMAD.MOV R223, RZ, RZ, -R223 ;  /* 0x000000ffffdf7224 */ /* 0x000fe200078e0adf */
[----:B------:R-:W-:-:S03]  /*1e390*/  ISETP.GT.U32.AND P6, PT, R251, R247, PT ;  /* 0x000000f7fb00720c */ /* 0x000fc60003fc4070 */
[----:B------:R-:W-:Y:S01]  /*1e3a0*/  IMAD R222, R251, R223, R222 ;  /* 0x000000dffbde7224 */ /* 0x000fe200078e02de */
[----:B------:R-:W-:Y:S02]  /*1e3b0*/  @!P5 IADD3 R245, R245, -R251, RZ ;  /* 0x800000fbf5f5d210 */ /* 0x000fe40007ffe0ff */
[----:B------:R-:W-:Y:S02]  /*1e3c0*/  IABS R223, R184 ;  /* 0x000000b800df7213 */ /* 0x000fe40000000000 */
[----:B------:R-:W-:-:S03]  /*1e3d0*/  ISETP.GT.U32.AND P5, PT, R251, R238, PT ;  /* 0x000000eefb00720c */ /* 0x000fc60003fa4070 */
[----:B------:R-:W-:-:S05]  /*1e3e0*/  IMAD.HI.U32 R224, R252, R223, RZ ;  /* 0x000000dffce07227 */ /* 0x000fca00078e00ff */
[----:B------:R-:W-:Y:S01]  /*1e3f0*/  IADD3 R224, -R224, RZ, RZ ;  /* 0x000000ffe0e07210 */ /* 0x000fe20007ffe1ff */
[----:B------:R-:W-:Y:S01]  /*1e400*/  @!P6 IMAD.IADD R247, R247, 0x1, -R251 ;  /* 0x00000001f7f7e824 */ /* 0x000fe200078e0afb */
[----:B------:R-:W-:-:S03]  /*1e410*/  ISETP.GT.U32.AND P6, PT, R251, R242, PT ;  /* 0x000000f2fb00720c */ /* 0x000fc60003fc4070 */
[----:B------:R-:W-:Y:S02]  /*1e420*/  @!P5 IMAD.IADD R238, R238, 0x1, -R251 ;  /* 0x00000001eeeed824 */ /* 0x000fe400078e0afb */
[----:B------:R-:W-:Y:S01]  /*1e430*/  IMAD R223, R251, R224, R223 ;  /* 0x000000e0fbdf7224 */ /* 0x000fe200078e02df */
[----:B------:R-:W-:-:S05]  /*1e440*/  MOV R224, R2 ;  /* 0x0000000200e07202 */ /* 0x000fca0000000f00 */
[----:B------:R-:W-:Y:S01]  /*1e450*/  @!P3 IMAD.MOV R224, RZ, RZ, -R224 ;  /* 0x000000ffffe0b224 */ /* 0x000fe200078e0ae0 */
[C---:B------:R-:W-:Y:S01]  /*1e460*/  ISETP.GT.U32.AND P3, PT, R251.reuse, R250, PT ;  /* 0x000000fafb00720c */ /* 0x040fe20003f64070 */
[----:B------:R-:W-:Y:S01]  /*1e470*/  @!P6 IMAD.IADD R242, R242, 0x1, -R251 ;  /* 0x00000001f2f2e824 */ /* 0x000fe200078e0afb */
[----:B------:R-:W-:Y:S02]  /*1e480*/  @!P4 IADD3 R248, -R248, RZ, RZ ;  /* 0x000000fff8f8c210 */ /* 0x000fe40007ffe1ff */
[C---:B------:R-:W-:Y:S02]  /*1e490*/  ISETP.GT.U32.AND P4, PT, R251.reuse, R241, PT ;  /* 0x000000f1fb00720c */ /* 0x040fe40003f84070 */
[----:B------:R-:W-:-:S07]  /*1e4a0*/  ISETP.GT.U32.AND P6, PT, R251, R242, PT ;  /* 0x000000f2fb00720c */ /* 0x000fce0003fc4070 */
[----:B------:R-:W-:Y:S01]  /*1e4b0*/  @!P3 IMAD.IADD R250, R250, 0x1, -R251 ;  /* 0x00000001fafab824 */ /* 0x000fe200078e0afb */
[----:B------:R-:W-:-:S03]  /*1e4c0*/  ISETP.GT.U32.AND P3, PT, R251, R239, PT ;  /* 0x000000effb00720c */ /* 0x000fc60003f64070 */
[----:B------:R-:W-:Y:S02]  /*1e4d0*/  @!P4 IMAD.IADD R241, R241, 0x1, -R251 ;  /* 0x00000001f1f1c824 */ /* 0x000fe400078e0afb */
[----:B------:R-:W-:Y:S02]  /*1e4e0*/  @!P6 IADD3 R242, R242, -R251, RZ ;  /* 0x800000fbf2f2e210 */ /* 0x000fe40007ffe0ff */
[----:B------:R-:W-:Y:S02]  /*1e4f0*/  ISETP.GE.AND P6, PT, R210, RZ, PT ;  /* 0x000000ffd200720c */ /* 0x000fe40003fc6270 */
[----:B------:R-:W4:Y:S01]  /*1e500*/  LDL R210, [R1+0x5f90] ;  /* 0x005f900001d27983 */ /* 0x000f220000100800 */
[----:B------:R-:W-:-:S03]  /*1e510*/  ISETP.GE.AND P4, PT, R211, RZ, PT ;  /* 0x000000ffd300720c */ /* 0x000fc60003f86270 */
[----:B------:R-:W-:Y:S01]  /*1e520*/  @!P3 IADD3 R239, R239, -R251, RZ ;  /* 0x800000fbefefb210 */ /* 0x000fe20007ffe0ff */
[----:B------:R-:W4:Y:S01]  /*1e530*/  LDL R211, [R1+0x5f68] ;  /* 0x005f680001d37983 */ /* 0x000f220000100800 */
[----:B--2---:R-:W-:-:S03]  /*1e540*/  ISETP.GE.AND P0, PT, R230, RZ, PT ;  /* 0x000000ffe600720c */ /* 0x004fc60003f06270 */
        /* <DEDUP_REMOVED lines=11> */
[--C-:B------:R-:W-:Y:S02]  /*1e600*/  @!P1 IMAD.IADD R240, R240, 0x1, -R251.reuse ;  /* 0x00000001f0f09824 */ /* 0x100fe400078e0afb */
        /* <DEDUP_REMOVED lines=8> */
[----:B------:R-:W-:Y:S01]  /*1e690*/  ISETP.GT.U32.AND P4, PT, R251, R240, PT ;  /* 0x000000f0fb00720c */ /* 0x000fe20003f84070 */
[----:B------:R-:W-:-:S10]  /*1e6a0*/  @!P6 IMAD.MOV R249, RZ, RZ, -R249 ;  /* 0x000000fffff9e224 */ /* 0x000fd400078e0af9 */
[----:B------:R-:W-:Y:S02]  /*1e6b0*/  @!P2 IADD3 R236, R236, -R251, RZ ;  /* 0x800000fbececa210 */ /* 0x000fe40007ffe0ff */
[----:B------:R-:W-:Y:S02]  /*1e6c0*/  ISETP.GT.U32.AND P2, PT, R251, R241, PT ;  /* 0x000000f1fb00720c */ /* 0x000fe40003f44070 */
[----:B----4-:R-:W-:-:S13]  /*1e6d0*/  ISETP.GE.AND P1, PT, R225, RZ, PT ;  /* 0x000000ffe100720c */ /* 0x010fda0003f26270 */
[----:B------:R-:W-:Y:S02]  /*1e6e0*/  @!P1 IADD3 R245, -R245, RZ, RZ ;  /* 0x000000fff5f59210 */ /* 0x000fe40007ffe1ff */
[----:B------:R-:W-:-:S13]  /*1e6f0*/  ISETP.GT.U32.AND P1, PT, R251, R239, PT ;  /* 0x000000effb00720c */ /* 0x000fda0003f24070 */
[----:B------:R-:W-:Y:S02]  /*1e700*/  @!P1 IADD3 R239, R239, -R251, RZ ;  /* 0x800000fbefef9210 */ /* 0x000fe40007ffe0ff */
[----:B------:R-:W-:-:S13]  /*1e710*/  ISETP.GT.U32.AND P1, PT, R251, R232, PT ;  /* 0x000000e8fb00720c */ /* 0x000fda0003f24070 */
[--C-:B------:R-:W-:Y:S01]  /*1e720*/  @!P1 IMAD.IADD R232, R232, 0x1, -R251.reuse ;  /* 0x00000001e8e89824 */ /* 0x100fe200078e0afb */
[----:B------:R-:W-:Y:S02]  /*1e730*/  ISETP.GT.U32.AND P6, PT, R251, R236, PT ;  /* 0x000000ecfb00720c */ /* 0x000fe40003fc4070 */
[----:B------:R-:W-:Y:S01]  /*1e740*/  @!P0 IADD3 R242, -R242, RZ, RZ ;  /* 0x000000fff2f28210 */ /* 0x000fe20007ffe1ff */
[--C-:B------:R-:W-:Y:S01]  /*1e750*/  @!P2 IMAD.IADD R241, R241, 0x1, -R251.reuse ;  /* 0x00000001f1f1a824 */ /* 0x100fe200078e0afb */
[C---:B------:R-:W-:Y:S01]  /*1e760*/  ISETP.GT.U32.AND P0, PT, R251.reuse, R235, PT ;  /* 0x000000ebfb00720c */ /* 0x040fe20003f04070 */
[----:B------:R-:W-:Y:S01]  /*1e770*/  @!P4 IMAD.IADD R240, R240, 0x1, -R251 ;  /* 0x00000001f0f0c824 */ /* 0x000fe200078e0afb */
[C---:B------:R-:W-:Y:S02]  /*1e780*/  ISETP.GT.U32.AND P2, PT, R251.reuse, R234, PT ;  /* 0x000000eafb00720c */ /* 0x040fe40003f44070 */
[----:B------:R-:W-:-:S05]  /*1e790*/  ISETP.GT.U32.AND P4, PT, R251, R233, PT ;  /* 0x000000e9fb00720c */ /* 0x000fca0003f84070 */
[-C--:B------:R-:W-:Y:S02]  /*1e7a0*/  @!P6 IADD3 R236, R236, -R251.reuse, RZ ;  /* 0x800000fbecece210 */ /* 0x080fe40007ffe0ff */
[----:B------:R-:W-:Y:S02]  /*1e7b0*/  ISETP.GE.AND P6, PT, R209, RZ, PT ;  /* 0x000000ffd100720c */ /* 0x000fe40003fc6270 */
[--C-:B------:R-:W-:Y:S01]  /*1e7c0*/  @!P0 IMAD.IADD R235, R235, 0x1, -R251.reuse ;  /* 0x00000001ebeb8824 */ /* 0x100fe200078e0afb */
[----:B------:R-:W4:Y:S01]  /*1e7d0*/  LDL R209, [R1+0x5f00] ;  /* 0x005f000001d17983 */ /* 0x000f220000100800 */
[----:B------:R-:W-:Y:S02]  /*1e7e0*/  @!P2 IMAD.IADD R234, R234, 0x1, -R251 ;  /* 0x00000001eaeaa824 */ /* 0x000fe400078e0afb */
[----:B------:R-:W-:Y:S02]  /*1e7f0*/  @!P4 IADD3 R233, R233, -R251, RZ ;  /* 0x800000fbe9e9c210 */ /* 0x000fe40007ffe0ff */
[----:B------:R-:W-:-:S02]  /*1e800*/  ISETP.GE.AND P0, PT, R210, RZ, PT ;  /* 0x000000ffd200720c */ /* 0x000fc40003f06270 */
[----:B------:R-:W4:Y:S01]  /*1e810*/  LDL R210, [R1+0x5ee8] ;  /* 0x005ee80001d27983 */ /* 0x000f220000100800 */
[----:B------:R-:W-:-:S03]  /*1e820*/  ISETP.GE.AND P2, PT, R211, RZ, PT ;  /* 0x000000ffd300720c */ /* 0x000fc60003f46270 */
        /* <DEDUP_REMOVED lines=8> */
[----:B------:R-:W-:-:S08]  /*1e8b0*/  ISETP.GT.U32.AND P5, PT, R251, R237, PT ;  /* 0x000000edfb00720c */ /* 0x000fd00003fa4070 */
[----:B------:R-:W-:Y:S01]  /*1e8c0*/  @!P4 IMAD.MOV R238, RZ, RZ, -R238 ;  /* 0x000000ffffeec224 */ /* 0x000fe200078e0aee */
[----:B------:R-:W-:-:S04]  /*1e8d0*/  ISETP.GT.U32.AND P4, PT, R251, R232, PT ;  /* 0x000000e8fb00720c */ /* 0x000fc80003f84070 */
[----:B------:R-:W-:Y:S01]  /*1e8e0*/  @!P5 IMAD.IADD R237, R237, 0x1, -R251 ;  /* 0x00000001ededd824 */ /* 0x000fe200078e0afb */
[----:B------:R-:W-:Y:S02]  /*1e8f0*/  ISETP.GT.U32.AND P5, PT, R251, R226, PT ;  /* 0x000000e2fb00720c */ /* 0x000fe40003fa4070 */
[----:B------:R-:W-:-:S06]  /*1e900*/  @!P2 IADD3 R239, -R239, RZ, RZ ;  /* 0x000000ffefefa210 */ /* 0x000fcc0007ffe1ff */
[----:B------:R-:W-:Y:S01]  /*1e910*/  @!P4 IMAD.IADD R232, R232, 0x1, -R251 ;  /* 0x00000001e8e8c824 */ /* 0x000fe200078e0afb */
[C---:B------:R-:W-:Y:S02]  /*1e920*/  ISETP.GT.U32.AND P4, PT, R251.reuse, R216, PT ;  /* 0x000000d8fb00720c */ /* 0x040fe40003f84070 */
[----:B------:R-:W-:Y:S02]  /*1e930*/  ISETP.GT.U32.AND P2, PT, R251, R233, PT ;  /* 0x000000e9fb00720c */ /* 0x000fe40003f44070 */
[----:B------:R-:W-:Y:S01]  /*1e940*/  @!P5 IADD3 R226, R226, -R251, RZ ;  /* 0x800000fbe2e2d210 */ /* 0x000fe20007ffe0ff */
[----:B------:R-:W-:-:S03]  /*1e950*/  @!P1 IMAD.MOV R237, RZ, RZ, -R237 ;  /* 0x000000ffffed9224 */ /* 0x000fc600078e0aed */
[----:B------:R-:W-:-:S05]  /*1e960*/  ISETP.GT.U32.AND P1, PT, R251, R226, PT ;  /* 0x000000e2fb00720c */ /* 0x000fca0003f24070 */
[----:B------:R-:W-:Y:S02]  /*1e970*/  @!P4 IMAD.IADD R216, R216, 0x1, -R251 ;  /* 0x00000001d8d8c824 */ /* 0x000fe400078e0afb */
[----:B------:R-:W-:Y:S01]  /*1e980*/  IMAD.MOV.U32 R186, RZ, RZ, c[0x0][0x180] ;  /* 0x00006000ffba7624 */ /* 0x000fe200078e00ff */
[----:B------:R-:W-:Y:S02]  /*1e990*/  @!P2 IADD3 R233, R233, -R251, RZ ;  /* 0x800000fbe9e9a210 */ /* 0x000fe40007ffe0ff */
[C---:B------:R-:W-:Y:S02]  /*1e9a0*/  ISETP.GT.U32.AND P2, PT, R251.reuse, R215, PT ;  /* 0x000000d7fb00720c */ /* 0x040fe40003f44070 */
[----:B------:R-:W-:Y:S02]  /*1e9b0*/  IADD3 R195, R186, 0x7f, RZ ;  /* 0x0000007fbac37810 */ /* 0x000fe40007ffe0ff */
[----:B------:R-:W-:Y:S01]  /*1e9c0*/  @!P1 IADD3 R226, R226, -R251, RZ ;  /* 0x800000fbe2e29210 */ /* 0x000fe20007ffe0ff */
[----:B------:R-:W-:Y:S01]  /*1e9d0*/  @!P6 IMAD.MOV R241, RZ, RZ, -R241 ;  /* 0x000000fffff1e224 */ /* 0x000fe200078e0af1 */
[----:B------:R-:W-:-:S07]  /*1e9e0*/  ISETP.GT.U32.AND P6, PT, R251, R231, PT ;  /* 0x000000e7fb00720c */ /* 0x000fce0003fc4070 */
[----:B------:R-:W-:Y:S01]  /*1e9f0*/  @!P2 IMAD.IADD R215, R215, 0x1, -R251 ;  /* 0x00000001d7d7a824 */ /* 0x000fe200078e0afb */
[C---:B------:R-:W-:Y:S01]  /*1ea00*/  ISETP.GT.U32.AND P5, PT, R251.reuse, R235, PT ;  /* 0x000000ebfb00720c */ /* 0x040fe20003fa4070 */
[----:B------:R-:W-:Y:S01]  /*1ea10*/  @!P0 IMAD.MOV R240, RZ, RZ, -R240 ;  /* 0x000000fffff08224 */ /* 0x000fe200078e0af0 */
[----:B------:R-:W-:-:S03]  /*1ea20*/  ISETP.GT.U32.AND P0, PT, R251, R234, PT ;  /* 0x000000eafb00720c */ /* 0x000fc60003f04070 */
[----:B------:R-:W-:Y:S01]  /*1ea30*/  @!P6 IMAD.IADD R231, R231, 0x1, -R251 ;  /* 0x00000001e7e7e824 */ /* 0x000fe200078e0afb */
[----:B------:R-:W-:Y:S02]  /*1ea40*/  @!P3 IADD3 R236, -R236, RZ, RZ ;  /* 0x000000ffececb210 */ /* 0x000fe40007ffe1ff */
[----:B------:R-:W-:-:S05]  /*1ea50*/  ISETP.GT.U32.AND P3, PT, R251, R212, PT ;  /* 0x000000d4fb00720c */ /* 0x000fca0003f64070 */
[--C-:B------:R-:W-:Y:S01]  /*1ea60*/  @!P5 IMAD.IADD R235, R235, 0x1, -R251.reuse ;  /* 0x00000001ebebd824 */ /* 0x100fe200078e0afb */
[C---:B------:R-:W-:Y:S01]  /*1ea70*/  ISETP.GT.U32.AND P5, PT, R251.reuse, R213, PT ;  /* 0x000000d5fb00720c */ /* 0x040fe20003fa4070 */
[----:B------:R-:W-:Y:S01]  /*1ea80*/  @!P0 IMAD.IADD R234, R234, 0x1, -R251 ;  /* 0x00000001eaea8824 */ /* 0x000fe200078e0afb */
[----:B------:R-:W-:-:S05]  /*1ea90*/  ISETP.GT.U32.AND P0, PT, R251, R214, PT ;  /* 0x000000d6fb00720c */ /* 0x000fca0003f04070 */
[----:B------:R-:W-:-:S06]  /*1eaa0*/  @!P3 IMAD.IADD R212, R212, 0x1, -R251 ;  /* 0x00000001d4d4b824 */ /* 0x000fcc00078e0afb */
[----:B------:R-:W-:Y:S02]  /*1eab0*/  @!P5 IMAD.IADD R213, R213, 0x1, -R251 ;  /* 0x00000001d5d5d824 */ /* 0x000fe400078e0afb */
[----:B------:R-:W-:Y:S02]  /*1eac0*/  @!P0 IADD3 R214, R214, -R251, RZ ;  /* 0x800000fbd6d68210 */ /* 0x000fe40007ffe0ff */
[----:B----4-:R-:W-:Y:S02]  /*1ead0*/  ISETP.GE.AND P1, PT, R209, RZ, PT ;  /* 0x000000ffd100720c */ /* 0x010fe40003f26270 */
[----:B------:R-:W-:Y:S02]  /*1eae0*/  ISETP.GE.AND P3, PT, R210, RZ, PT ;  /* 0x000000ffd200720c */ /* 0x000fe40003f66270 */
[----:B------:R-:W-:Y:S02]  /*1eaf0*/  ISETP.GE.AND P5, PT, R211, RZ, PT ;  /* 0x000000ffd300720c */ /* 0x000fe40003fa6270 */
[----:B--2---:R-:W-:-:S02]  /*1eb00*/  ISETP.GE.AND P4, PT, R230, RZ, PT ;  /* 0x000000ffe600720c */ /* 0x004fc40003f86270 */
[----:B---3--:R-:W-:-:S11]  /*1eb10*/  ISETP.GE.AND P2, PT, R229, RZ, PT ;  /* 0x000000ffe500720c */ /* 0x008fd60003f46270 */
[----:B------:R-:W-:Y:S02]  /*1eb20*/  @!P4 IADD3 R226, -R226, RZ, RZ ;  /* 0x000000ffe2e2c210 */ /* 0x000fe40007ffe1ff */
[----:B------:R-:W-:-:S04]  /*1eb30*/  ISETP.GT.AND P4, PT, R195, 0x7f, PT ;  /* 0x0000007fc300780c */ /* 0x000fc80003f84270 */
[----:B------:R-:W-:-:S05]  /*1eb40*/  SEL R195, RZ, 0x4, !P4 ;  /* 0x00000004ffc37807 */ /* 0x000fca0006000000 */
[----:B------:R1:W-:Y:S04]  /*1eb50*/  STL [R1+0x200], R195 ;  /* 0x000200c301007387 */ /* 0x0003e80000100800 */
[----:B-1----:R-:W2:Y:S04]  /*1eb60*/  LDL.LU R195, [R1+0x5c0] ;  /* 0x0005c00001c37983 */ /* 0x002ea80000300800 */
[----:B------:R-:W3:Y:S04]  /*1eb70*/  LDL.LU R196, [R1+0x5bc] ;  /* 0x0005bc0001c47983 */ /* 0x000ee80000300800 */
[----:B------:R-:W4:Y:S04]  /*1eb80*/  LDL.LU R197, [R1+0x5b8] ;  /* 0x0005b80001c57983 */ /* 0x000f280000300800 */
[----:B------:R-:W4:Y:S01]  /*1eb90*/  LDL.LU R198, [R1+0x5b4] ;  /* 0x0005b40001c67983 */ /* 0x000f220000300800 */
[----:B------:R-:W-:-:S03]  /*1eba0*/  @!P2 IMAD.MOV R231, RZ, RZ, -R231 ;  /* 0x000000ffffe7a224 */ /* 0x000fc600078e0ae7 */
[----:B------:R-:W4:Y:S01]  /*1ebb0*/  LDL.LU R199, [R1+0x5b0] ;  /* 0x0005b00001c77983 */ /* 0x000f220000300800 */
[----:B------:R-:W-:-:S03]  /*1ebc0*/  ISETP.GT.U32.AND P2, PT, R251, R216, PT ;  /* 0x000000d8fb00720c */ /* 0x000fc60003f44070 */
[----:B------:R-:W4:Y:S04]  /*1ebd0*/  LDL.LU R200, [R1+0x5ac] ;  /* 0x0005ac0001c87983 */ /* 0x000f280000300800 */
[----:B------:R-:W4:Y:S04]  /*1ebe0*/  LDL.LU R201, [R1+0x5a8] ;  /* 0x0005a80001c97983 */ /* 0x000f280000300800 */
[----:B------:R-:W4:Y:S04]  /*1ebf0*/  LDL.LU R202, [R1+0x5a4] ;  /* 0x0005a40001ca7983 */ /* 0x000f280000300800 */
[----:B------:R-:W4:Y:S04]  /*1ec00*/  LDL.LU R203, [R1+0x5a0] ;  /* 0x0005a00001cb7983 */ /* 0x000f280000300800 */
[----:B------:R-:W4:Y:S04]  /*1ec10*/  LDL.LU R204, [R1+0x59c] ;  /* 0x00059c0001cc7983 */ /* 0x000f280000300800 */
[----:B------:R-:W4:Y:S01]  /*1ec20*/  LDL.LU R205, [R1+0x598] ;  /* 0x0005980001cd7983 */ /* 0x000f220000300800 */
[----:B------:R-:W-:-:S03]  /*1ec30*/  @!P2 IMAD.IADD R216, R216, 0x1, -R251 ;  /* 0x00000001d8d8a824 */ /* 0x000fc600078e0afb */
[----:B------:R-:W4:Y:S01]  /*1ec40*/  LDL.LU R206, [R1+0x594] ;  /* 0x0005940001ce7983 */ /* 0x000f220000300800 */
[----:B------:R-:W-:-:S03]  /*1ec50*/  ISETP.GE.AND P2, PT, R208, RZ, PT ;  /* 0x000000ffd000720c */ /* 0x000fc60003f46270 */
[----:B------:R-:W4:Y:S04]  /*1ec60*/  LDL.LU R207, [R1+0x590] ;  /* 0x0005900001cf7983 */ /* 0x000f280000300800 */
[----:B------:R-:W4:Y:S04]  /*1ec70*/  LDL.LU R208, [R1+0x58c] ;  /* 0x00058c0001d07983 */ /* 0x000f280000300800 */
[----:B------:R-:W4:Y:S01]  /*1ec80*/  LDL.LU R209, [R1+0x588] ;  /* 0x0005880001d17983 */ /* 0x000f220000300800 */
[----:B-----5:R-:W-:-:S03]  /*1ec90*/  ISETP.GE.AND P0, PT, R228, RZ, PT ;  /* 0x000000ffe400720c */ /* 0x020fc60003f06270 */
[----:B------:R-:W5:Y:S04]  /*1eca0*/  LDL.LU R210, [R1+0x584] ;  /* 0x0005840001d27983 */ /* 0x000f680000300800 */
[----:B------:R-:W5:Y:S04]  /*1ecb0*/  LDL.LU R211, [R1+0x580] ;  /* 0x0005800001d37983 */ /* 0x000f680000300800 */
[----:B------:R-:W5:Y:S04]  /*1ecc0*/  LDL.LU R228, [R1+0x57c] ;  /* 0x00057c0001e47983 */ /* 0x000f680000300800 */
[----:B------:R-:W5:Y:S04]  /*1ecd0*/  LDL.LU R229, [R1+0x578] ;  /* 0x0005780001e57983 */ /* 0x000f680000300800 */
[----:B------:R-:W5:Y:S01]  /*1ece0*/  LDL.LU R230, [R1+0x574] ;  /* 0x0005740001e67983 */ /* 0x000f620000300800 */
[----:B------:R-:W-:Y:S01]  /*1ecf0*/  @!P3 IMAD.MOV R234, RZ, RZ, -R234 ;  /* 0x000000ffffeab224 */ /* 0x000fe200078e0aea */
[C---:B------:R-:W-:Y:S01]  /*1ed00*/  ISETP.GT.U32.AND P3, PT, R251.reuse, R213, PT ;  /* 0x000000d5fb00720c */ /* 0x040fe20003f64070 */
[----:B------:R-:W-:Y:S01]  /*1ed10*/  @!P1 IMAD.MOV R235, RZ, RZ, -R235 ;  /* 0x000000ffffeb9224 */ /* 0x000fe200078e0aeb */
[----:B------:R-:W-:-:S02]  /*1ed20*/  ISETP.GT.U32.AND P6, PT, R251, R217, PT ;  /* 0x000000d9fb00720c */ /* 0x000fc40003fc4070 */
[----:B------:R-:W-:Y:S02]  /*1ed30*/  ISETP.GT.U32.AND P1, PT, R251, R212, PT ;  /* 0x000000d4fb00720c */ /* 0x000fe40003f24070 */
[----:B------:R-:W-:Y:S02]  /*1ed40*/  @!P5 IADD3 R233, -R233, RZ, RZ ;  /* 0x000000ffe9e9d210 */ /* 0x000fe40007ffe1ff */
[----:B------:R-:W-:-:S05]  /*1ed50*/  ISETP.GT.U32.AND P5, PT, R251, R214, PT ;  /* 0x000000d6fb00720c */ /* 0x000fca0003fa4070 */
[--C-:B------:R-:W-:Y:S01]  /*1ed60*/  @!P3 IMAD.IADD R213, R213, 0x1, -R251.reuse ;  /* 0x00000001d5d5b824 */ /* 0x100fe200078e0afb */
[----:B------:R-:W-:Y:S02]  /*1ed70*/  ISETP.GT.U32.AND P3, PT, R251, R219, PT ;  /* 0x000000dbfb00720c */ /* 0x000fe40003f64070 */
[----:B------:R-:W-:Y:S01]  /*1ed80*/  @!P6 IADD3 R217, R217, -R251, RZ ;  /* 0x800000fbd9d9e210 */ /* 0x000fe20007ffe0ff */
[----:B------:R-:W-:Y:S01]  /*1ed90*/  @!P1 IMAD.IADD R212, R212, 0x1, -R251 ;  /* 0x00000001d4d49824 */ /* 0x000fe200078e0afb */
[C---:B------:R-:W-:Y:S01]  /*1eda0*/  ISETP.GT.U32.AND P1, PT, R251.reuse, R218, PT ;  /* 0x000000dafb00720c */ /* 0x040fe20003f24070 */
[----:B------:R-:W-:Y:S01]  /*1edb0*/  @!P0 IMAD.MOV R232, RZ, RZ, -R232 ;  /* 0x000000ffffe88224 */ /* 0x000fe200078e0ae8 */
[C---:B------:R-:W-:Y:S02]  /*1edc0*/  ISETP.GT.U32.AND P0, PT, R251.reuse, R215, PT ;  /* 0x000000d7fb00720c */ /* 0x040fe40003f04070 */
[C---:B------:R-:W-:Y:S02]  /*1edd0*/  ISETP.GT.U32.AND P6, PT, R251.reuse, R217, PT ;  /* 0x000000d9fb00720c */ /* 0x040fe40003fc4070 */
[----:B------:R-:W-:-:S02]  /*1ede0*/  ISETP.GT.U32.AND P4, PT, R251, R221, PT ;  /* 0x000000ddfb00720c */ /* 0x000fc40003f84070 */
[-C--:B------:R-:W-:Y:S02]  /*1edf0*/  @!P5 IADD3 R214, R214, -R251.reuse, RZ ;  /* 0x800000fbd6d6d210 */ /* 0x080fe40007ffe0ff */
[----:B------:R-:W-:Y:S01]  /*1ee00*/  ISETP.GT.U32.AND P5, PT, R251, R220, PT ;  /* 0x000000dcfb00720c */ /* 0x000fe20003fa4070 */
[--C-:B------:R-:W-:Y:S01]  /*1ee10*/  @!P3 IMAD.IADD R219, R219, 0x1, -R251.reuse ;  /* 0x00000001dbdbb824 */ /* 0x100fe200078e0afb */
[----:B------:R-:W-:Y:S01]  /*1ee20*/  ISETP.GE.AND P3, PT, R192, RZ, PT ;  /* 0x000000ffc000720c */ /* 0x000fe20003f66270 */
[--C-:B------:R-:W-:Y:S01]  /*1ee30*/  @!P1 IMAD.IADD R218, R218, 0x1, -R251.reuse ;  /* 0x00000001dada9824 */ /* 0x100fe200078e0afb */
[----:B------:R-:W-:Y:S01]  /*1ee40*/  ISETP.GE.AND P1, PT, R193, RZ, PT ;  /* 0x000000ffc100720c */ /* 0x000fe20003f26270 */
[--C-:B------:R-:W-:Y:S01]  /*1ee50*/  @!P0 IMAD.IADD R215, R215, 0x1, -R251.reuse ;  /* 0x00000001d7d78824 */ /* 0x100fe200078e0afb */
[----:B------:R-:W-:Y:S02]  /*1ee60*/  ISETP.GE.AND P0, PT, R227, RZ, PT ;  /* 0x000000ffe300720c */ /* 0x000fe40003f06270 */
[----:B------:R-:W-:Y:S01]  /*1ee70*/  @!P6 IADD3 R217, R217, -R251, RZ ;  /* 0x800000fbd9d9e210 */ /* 0x000fe20007ffe0ff */
[----:B------:R-:W-:Y:S01]  /*1ee80*/  @!P4 IMAD.IADD R221, R221, 0x1, -R251 ;  /* 0x00000001ddddc824 */ /* 0x000fe200078e0afb */
[----:B------:R-:W-:-:S03]  /*1ee90*/  ISETP.GE.AND P6, PT, R194, RZ, PT ;  /* 0x000000ffc200720c */ /* 0x000fc60003fc6270 */
[----:B------:R-:W-:Y:S02]  /*1eea0*/  @!P5 IADD3 R220, R220, -R251, RZ ;  /* 0x800000fbdcdcd210 */ /* 0x000fe40007ffe0ff */
[----:B------:R-:W-:Y:S02]  /*1eeb0*/  ISETP.GE.AND P5, PT, R191, RZ, PT ;  /* 0x000000ffbf00720c */ /* 0x000fe40003fa6270 */
[C---:B------:R-:W-:Y:S02]  /*1eec0*/  ISETP.GT.U32.AND P4, PT, R251.reuse, R221, PT ;  /* 0x000000ddfb00720c */ /* 0x040fe40003f84070 */
[----:B------:R-:W-:Y:S02]  /*1eed0*/  @!P3 IADD3 R216, -R216, RZ, RZ ;  /* 0x000000ffd8d8b210 */ /* 0x000fe40007ffe1ff */
[C---:B------:R-:W-:Y:S01]  /*1eee0*/  ISETP.GT.U32.AND P3, PT, R251.reuse, R223, PT ;  /* 0x000000dffb00720c */ /* 0x040fe20003f64070 */
[----:B------:R-:W-:Y:S01]  /*1eef0*/  @!P1 IMAD.MOV R215, RZ, RZ, -R215 ;  /* 0x000000ffffd79224 */ /* 0x000fe200078e0ad7 */
[C---:B------:R-:W-:Y:S01]  /*1ef00*/  ISETP.GT.U32.AND P1, PT, R251.reuse, R222, PT ;  /* 0x000000defb00720c */ /* 0x040fe20003f24070 */
[----:B------:R-:W-:Y:S01]  /*1ef10*/  @!P0 IMAD.MOV R212, RZ, RZ, -R212 ;  /* 0x000000ffffd48224 */ /* 0x000fe200078e0ad4 */
[----:B------:R-:W1:Y:S01]  /*1ef20*/  S2R R227, SR_TID.X ;  /* 0x0000000000e37919 */ /* 0x000e620000002100 */
[C---:B------:R-:W-:Y:S01]  /*1ef30*/  ISETP.GT.U32.AND P0, PT, R251.reuse, R218, PT ;  /* 0x000000dafb00720c */ /* 0x040fe20003f04070 */
[----:B------:R-:W-:Y:S01]  /*1ef40*/  @!P6 IMAD.MOV R214, RZ, RZ, -R214 ;  /* 0x000000ffffd6e224 */ /* 0x000fe200078e0ad6 */
[----:B------:R-:W-:Y:S01]  /*1ef50*/  ISETP.GT.U32.AND P6, PT, R251, R220, PT ;  /* 0x000000dcfb00720c */ /* 0x000fe20003fc4070 */
[----:B------:R-:W-:Y:S01]  /*1ef60*/  @!P5 IMAD.MOV R217, RZ, RZ, -R217 ;  /* 0x000000ffffd9d224 */ /* 0x000fe200078e0ad9 */
[----:B------:R-:W-:Y:S01]  /*1ef70*/  ISETP.GE.AND P5, PT, R190, RZ, PT ;  /* 0x000000ffbe00720c */ /* 0x000fe20003fa6270 */
[----:B------:R-:W-:Y:S01]  /*1ef80*/  @!P4 IMAD.IADD R221, R221, 0x1, -R251 ;  /* 0x00000001ddddc824 */ /* 0x000fe200078e0afb */
[----:B------:R-:W-:-:S02]  /*1ef90*/  ISETP.GE.AND P4, PT, R188, RZ, PT ;  /* 0x000000ffbc00720c */ /* 0x000fc40003f86270 */
[--C-:B------:R-:W-:Y:S01]  /*1efa0*/  @!P3 IMAD.IADD R223, R223, 0x1, -R251.reuse ;  /* 0x00000001dfdfb824 */ /* 0x100fe200078e0afb */
[----:B------:R-:W-:Y:S02]  /*1efb0*/  @!P2 IADD3 R213, -R213, RZ, RZ ;  /* 0x000000ffd5d5a210 */ /* 0x000fe40007ffe1ff */
[----:B------:R-:W-:Y:S02]  /*1efc0*/  @!P1 IADD3 R222, R222, -R251, RZ ;  /* 0x800000fbdede9210 */ /* 0x000fe40007ffe0ff */
[C---:B------:R-:W-:Y:S01]  /*1efd0*/  ISETP.GT.U32.AND P3, PT, R251.reuse, R223, PT ;  /* 0x000000dffb00720c */ /* 0x040fe20003f64070 */
[--C-:B------:R-:W-:Y:S01]  /*1efe0*/  @!P0 IMAD.IADD R218, R218, 0x1, -R251.reuse ;  /* 0x00000001dada8824 */ /* 0x100fe200078e0afb */
[----:B------:R-:W-:Y:S01]  /*1eff0*/  ISETP.GT.U32.AND P2, PT, R251, R219, PT ;  /* 0x000000dbfb00720c */ /* 0x000fe20003f44070 */
[----:B------:R-:W-:Y:S01]  /*1f000*/  @!P6 IMAD.IADD R220, R220, 0x1, -R251 ;  /* 0x00000001dcdce824 */ /* 0x000fe200078e0afb */
[----:B------:R-:W-:Y:S01]  /*1f010*/  ISETP.GE.AND P1, PT, R187, RZ, PT ;  /* 0x000000ffbb00720c */ /* 0x000fe20003f26270 */
[----:B------:R-:W-:Y:S01]  /*1f020*/  @!P5 IMAD.MOV R218, RZ, RZ, -R218 ;  /* 0x000000ffffdad224 */ /* 0x000fe200078e0ada */
[----:B------:R-:W-:Y:S01]  /*1f030*/  IADD3 R225, R186, -0x7c, RZ ;  /* 0xffffff84bae17810 */ /* 0x000fe20007ffe0ff */
[----:B------:R-:W-:Y:S01]  /*1f040*/  @!P4 IMAD.MOV R220, RZ, RZ, -R220 ;  /* 0x000000ffffdcc224 */ /* 0x000fe200078e0adc */
[----:B------:R-:W-:-:S02]  /*1f050*/  ISETP.GT.U32.AND P5, PT, R251, R222, PT ;  /* 0x000000defb00720c */ /* 0x000fc40003fa4070 */
[----:B------:R-:W-:Y:S02]  /*1f060*/  ISETP.GE.AND P4, PT, R184, RZ, PT ;  /* 0x000000ffb800720c */ /* 0x000fe40003f86270 */
[----:B------:R-:W-:Y:S02]  /*1f070*/  ISETP.GE.U32.AND P0, PT, R225, 0x7fffff05, PT ;  /* 0x7fffff05e100780c */ /* 0x000fe40003f06070 */
[----:B------:R-:W-:Y:S01]  /*1f080*/  ISETP.GE.AND P6, PT, R189, RZ, PT ;  /* 0x000000ffbd00720c */ /* 0x000fe20003fc6270 */
[----:B------:R-:W-:Y:S01]  /*1f090*/  @!P3 IMAD.IADD R223, R223, 0x1, -R251 ;  /* 0x00000001dfdfb824 */ /* 0x000fe200078e0afb */
[C---:B------:R-:W-:Y:S02]  /*1f0a0*/  IADD3 R2, R186.reuse, -0x78, RZ ;  /* 0xffffff88ba027810 */ /* 0x040fe40007ffe0ff */
[----:B------:R-:W-:Y:S02]  /*1f0b0*/  IADD3 R225, R186, -0x74, RZ ;  /* 0xffffff8cbae17810 */ /* 0x000fe40007ffe0ff */
[----:B-1----:R-:W-:Y:S01]  /*1f0c0*/  LOP3.LUT R194, R227, 0x7f, RZ, 0xc0, !PT ;  /* 0x0000007fe3c27812 */ /* 0x002fe200078ec0ff */
[----:B------:R-:W-:Y:S01]  /*1f0d0*/  @!P1 IMAD.MOV R221, RZ, RZ, -R221 ;  /* 0x000000ffffdd9224 */ /* 0x000fe200078e0add */
[----:B------:R-:W-:-:S02]  /*1f0e0*/  @!P2 IADD3 R219, R219, -R251, RZ ;  /* 0x800000fbdbdba210 */ /* 0x000fc40007ffe0ff */
[----:B------:R-:W-:Y:S01]  /*1f0f0*/  ISETP.GE.U32.AND P2, PT, R2, 0x7fffff09, PT ;  /* 0x7fffff090200780c */ /* 0x000fe20003f46070 */
[----:B------:R-:W-:Y:S01]  /*1f100*/  IMAD R184, R194, c[0x0][0x18c], RZ ;  /* 0x00006300c2b87a24 */ /* 0x000fe200078e02ff */
[----:B------:R-:W-:Y:S01]  /*1f110*/  ISETP.GE.U32.AND P1, PT, R225, 0x7fffff0d, PT ;  /* 0x7fffff0de100780c */ /* 0x000fe20003f26070 */
[----:B------:R-:W-:Y:S01]  /*1f120*/  IMAD.MOV.U32 R225, RZ, RZ, R223 ;  /* 0x000000ffffe17224 */ /* 0x000fe200078e00df */
[----:B------:R-:W-:Y:S02]  /*1f130*/  IADD3 R2, R186, -0x70, RZ ;  /* 0xffffff90ba027810 */ /* 0x000fe40007ffe0ff */
[----:B------:R-:W-:Y:S01]  /*1f140*/  @!P5 IADD3 R222, R222, -R251, RZ ;  /* 0x800000fbdeded210 */ /* 0x000fe20007ffe0ff */
[----:B------:R-:W-:Y:S01]  /*1f150*/  @!P4 IMAD.MOV R225, RZ, RZ, -R225 ;  /* 0x000000ffffe1c224 */ /* 0x000fe200078e0ae1 */
[----:B------:R-:W-:Y:S02]  /*1f160*/  ISETP.GE.U32.AND P5, PT, R2, 0x7fffff11, PT ;  /* 0x7fffff110200780c */ /* 0x000fe40003fa6070 */
[----:B------:R-:W-:-:S02]  /*1f170*/  ISETP.NE.AND P3, PT, RZ, c[0x0][0x17c], PT ;  /* 0x00005f00ff007a0c */ /* 0x000fc40003f65270 */
[----:B------:R-:W-:Y:S02]  /*1f180*/  LOP3.LUT R227, RZ, c[0x0][0x17c], RZ, 0x33, !PT ;  /* 0x00005f00ffe37a12 */ /* 0x000fe400078e33ff */
[----:B------:R-:W-:Y:S02]  /*1f190*/  LEA R2, P4, R184, c[0x0][0x168], 0x2 ;  /* 0x00005a00b8027a11 */ /* 0x000fe400078810ff */
[----:B------:R-:W-:Y:S02]  /*1f1a0*/  @!P6 IADD3 R219, -R219, RZ, RZ ;  /* 0x000000ffdbdbe210 */ /* 0x000fe40007ffe1ff */
[----:B------:R-:W-:Y:S01]  /*1f1b0*/  ISETP.GE.AND P6, PT, R185, RZ, PT ;  /* 0x000000ffb900720c */ /* 0x000fe20003fc6270 */
[----:B------:R3:W-:-:S12]  /*1f1c0*/  STL [R1+0x6328], R2 ;  /* 0x0063280201007387 */ /* 0x0007d80000100800 */
[----:B------:R-:W-:Y:S02]  /*1f1d0*/  @!P6 IADD3 R222, -R222, RZ, RZ ;  /* 0x000000ffdedee210 */ /* 0x000fe40007ffe1ff */
[----:B------:R-:W-:Y:S02]  /*1f1e0*/  ISETP.GE.AND P6, PT, R194, c[0x0][0x180], PT ;  /* 0x00006000c2007a0c */ /* 0x000fe40003fc6270 */
[C---:B--2---:R-:W-:Y:S02]  /*1f1f0*/  SEL R185, R227.reuse, R195, !P3 ;  /* 0x000000c3e3b97207 */ /* 0x044fe40005800000 */
[----:B---3--:R-:W-:-:S03]  /*1f200*/  SEL R2, R227, R196, !P3 ;  /* 0x000000c4e3027207 */ /* 0x008fc60005800000 */
[----:B------:R1:W-:Y:S01]  /*1f210*/  STL [R1+0x30], R185 ;  /* 0x000030b901007387 */ /* 0x0003e20000100800 */
[----:B----4-:R-:W-:-:S03]  /*1f220*/  SEL R184, R227, R197, !P3 ;  /* 0x000000c5e3b87207 */ /* 0x010fc60005800000 */
[----:B------:R2:W-:Y:S01]  /*1f230*/  STL [R1+0x5bc], R2 ;  /* 0x0005bc0201007387 */ /* 0x0005e20000100800 */
[----:B-1----:R-:W-:-:S03]  /*1f240*/  SEL R185, R227, R198, !P3 ;  /* 0x000000c6e3b97207 */ /* 0x002fc60005800000 */
[----:B------:R1:W-:Y:S01]  /*1f250*/  STL [R1+0x5b8], R184 ;  /* 0x0005b8b801007387 */ /* 0x0003e20000100800 */
[----:B--2---:R-:W-:-:S03]  /*1f260*/  SEL R2, R227, R199, !P3 ;  /* 0x000000c7e3027207 */ /* 0x004fc60005800000 */
        /* <DEDUP_REMOVED lines=21> */
[----:B-----5:R-:W-:-:S03]  /*1f3c0*/  SEL R185, R227, R210, !P3 ;  /* 0x000000d2e3b97207 */ /* 0x020fc60005800000 */
        /* <DEDUP_REMOVED lines=8> */
[----:B-1----:R-:W2:Y:S04]  /*1f450*/  LDL.LU R184, [R1+0x570] ;  /* 0x0005700001b87983 */ /* 0x002ea80000300800 */
[----:B------:R1:W-:Y:S04]  /*1f460*/  STL [R1+0x578], R185 ;  /* 0x000578b901007387 */ /* 0x0003e80000100800 */
[----:B-1----:R-:W3:Y:S04]  /*1f470*/  LDL.LU R185, [R1+0x56c] ;  /* 0x00056c0001b97983 */ /* 0x002ee80000300800 */
[----:B------:R2:W-:Y:S04]  /*1f480*/  STL [R1+0x574], R2 ;  /* 0x0005740201007387 */ /* 0x0005e80000100800 */
[----:B------:R-:W4:Y:S04]  /*1f490*/  LDL.LU R186, [R1+0x568] ;  /* 0x0005680001ba7983 */ /* 0x000f280000300800 */
[----:B------:R-:W5:Y:S04]  /*1f4a0*/  LDL.LU R187, [R1+0x564] ;  /* 0x0005640001bb7983 */ /* 0x000f680000300800 */
        /* <DEDUP_REMOVED lines=26> */
[----:B------:R-:W5:Y:S01]  /*1f650*/  LDL.LU R230, [R1+0x4f8] ;  /* 0x0004f80001e67983 */ /* 0x000f620000300800 */
[----:B--2---:R-:W-:-:S05]  /*1f660*/  SEL R2, R227, R184, !P3 ;  /* 0x000000b8e3027207 */ /* 0x004fca0005800000 */
[----:B------:R5:W-:Y:S01]  /*1f670*/  STL [R1+0x570], R2 ;  /* 0x0005700201007387 */ /* 0x000be20000100800 */
[----:B---3--:R-:W-:-:S05]  /*1f680*/  SEL R184, R227, R185, !P3 ;  /* 0x000000b9e3b87207 */ /* 0x008fca0005800000 */
[----:B------:R1:W-:Y:S01]  /*1f690*/  STL [R1+0x56c], R184 ;  /* 0x00056cb801007387 */ /* 0x0003e20000100800 */
[C---:B----4-:R-:W-:Y:S02]  /*1f6a0*/  SEL R185, R227.reuse, R186, !P3 ;  /* 0x000000bae3b97207 */ /* 0x050fe40005800000 */
        /* <DEDUP_REMOVED lines=55> */
[----:B--2---:R-:W2:Y:S04]  /*1fa20*/  LDL.LU R184, [R1+0x4f4] ;  /* 0x0004f40001b87983 */ /* 0x004ea80000300800 */
        /* <DEDUP_REMOVED lines=327> */
[----:B------:R1:W-:Y:S04]  /*20ea0*/  STL [R1+0x2a0], R184 ;  /* 0x0002a0b801007387 */ /* 0x0003e80000100800 */
[----:B------:R3:W-:Y:S01]  /*20eb0*/  STL [R1+0x28], R185 ;  /* 0x000028b901007387 */ /* 0x0007e20000100800 */
[C---:B--2---:R-:W-:Y:S02]  /*20ec0*/  SEL R2, R227.reuse, R193, !P3 ;  /* 0x000000c1e3027207 */ /* 0x044fe40005800000 */
[----:B-1----:R-:W-:-:S03]  /*20ed0*/  SEL R184, R227, R194, !P3 ;  /* 0x000000c2e3b87207 */ /* 0x002fc60005800000 */
[----:B------:R1:W-:Y:S01]  /*20ee0*/  STL [R1+0x29c], R2 ;  /* 0x00029c0201007387 */ /* 0x0003e20000100800 */
[----:B---3--:R-:W-:-:S03]  /*20ef0*/  SEL R185, R227, R195, !P3 ;  /* 0x000000c3e3b97207 */ /* 0x008fc60005800000 */
[----:B------:R2:W-:Y:S04]  /*20f00*/  STL [R1+0x298], R184 ;  /* 0x000298b801007387 */ /* 0x0005e80000100800 */
[----:B------:R3:W-:Y:S01]  /*20f10*/  STL [R1+0x294], R185 ;  /* 0x000294b901007387 */ /* 0x0007e20000100800 */
[C---:B-1----:R-:W-:Y:S02]  /*20f20*/  SEL R2, R227.reuse, R196, !P3 ;  /* 0x000000c4e3027207 */ /* 0x042fe40005800000 */
[----:B--2---:R-:W-:-:S03]  /*20f30*/  SEL R184, R227, R197, !P3 ;  /* 0x000000c5e3b87207 */ /* 0x004fc60005800000 */
        /* <DEDUP_REMOVED lines=126> */
[C---:B--2---:R-:W-:Y:S01]  /*21720*/  SEL R2, R227.reuse, R230, !P3 ;  /* 0x000000e6e3027207 */ /* 0x044fe20005800000 */
[----:B---3--:R-:W2:Y:S04]  /*21730*/  LDL.LU R184, [R1+0x128] ;  /* 0x0001280001b87983 */ /* 0x008ea80000300800 */
[----:B------:R1:W-:Y:S04]  /*21740*/  STL [R1+0x170], R185 ;  /* 0x000170b901007387 */ /* 0x0003e80000100800 */
[----:B-1----:R-:W3:Y:S04]  /*21750*/  LDL.LU R185, [R1+0x124] ;  /* 0x0001240001b97983 */ /* 0x002ee80000300800 */
[----:B------:R1:W-:Y:S04]  /*21760*/  STL [R1+0x168], R2 ;  /* 0x0001680201007387 */ /* 0x0003e80000100800 */
[----:B------:R-:W1:Y:S04]  /*21770*/  LDL.LU R186, [R1+0x120] ;  /* 0x0001200001ba7983 */ /* 0x000e680000300800 */
        /* <DEDUP_REMOVED lines=32> */
[C---:B-1----:R-:W-:Y:S02]  /*21980*/  SEL R2, R227.reuse, R186, !P3 ;  /* 0x000000bae3027207 */ /* 0x042fe40005800000 */
[C---:B----4-:R-:W-:Y:S02]  /*21990*/  SEL R184, R227.reuse, R187, !P3 ;  /* 0x000000bbe3b87207 */ /* 0x050fe40005800000 */
[----:B-----5:R-:W-:-:S03]  /*219a0*/  SEL R186, R227, R188, !P3 ;  /* 0x000000bce3ba7207 */ /* 0x020fc60005800000 */
        /* <DEDUP_REMOVED lines=10> */
[----:B------:R2:W-:Y:S04]  /*21a50*/  STL [R1+0x13c], R185 ;  /* 0x00013cb901007387 */ /* 0x0005e80000100800 */
[----:B------:R3:W-:Y:S01]  /*21a60*/  STL [R1+0x138], R184 ;  /* 0x000138b801007387 */ /* 0x0007e20000100800 */
[C---:B-1----:R-:W-:Y:S02]  /*21a70*/  SEL R186, R227.reuse, R196, !P3 ;  /* 0x000000c4e3ba7207 */ /* 0x042fe40005800000 */
[C---:B--2---:R-:W-:Y:S02]  /*21a80*/  SEL R185, R227.reuse, R195, !P3 ;  /* 0x000000c3e3b97207 */ /* 0x044fe40005800000 */
[----:B---3--:R-:W-:-:S03]  /*21a90*/  SEL R184, R227, R197, !P3 ;  /* 0x000000c5e3b87207 */ /* 0x008fc60005800000 */
[----:B------:R1:W-:Y:S04]  /*21aa0*/  STL [R1+0x130], R185 ;  /* 0x000130b901007387 */ /* 0x0003e80000100800 */
        /* <DEDUP_REMOVED lines=9> */
[C---:B--2---:R-:W-:Y:S02]  /*21b40*/  SEL R186, R227.reuse, R204, !P3 ;  /* 0x000000cce3ba7207 */ /* 0x044fe40005800000 */
[C---:B---3--:R-:W-:Y:S01]  /*21b50*/  SEL R184, R227.reuse, R203, !P3 ;  /* 0x000000cbe3b87207 */ /* 0x048fe20005800000 */
[----:B------:R1:W-:Y:S04]  /*21b60*/  STL [R1+0x110], R185 ;  /* 0x000110b901007387 */ /* 0x0003e80000100800 */
[----:B------:R2:W-:Y:S01]  /*21b70*/  STL [R1+0x10c], R184 ;  /* 0x00010cb801007387 */ /* 0x0005e20000100800 */
[----:B-1----:R-:W-:-:S03]  /*21b80*/  SEL R185, R227, R205, !P3 ;  /* 0x000000cde3b97207 */ /* 0x002fc60005800000 */
[----:B------:R1:W-:Y:S01]  /*21b90*/  STL [R1+0x104], R186 ;  /* 0x000104ba01007387 */ /* 0x0003e20000100800 */
[----:B--2---:R-:W-:-:S03]  /*21ba0*/  SEL R184, R227, R206, !P3 ;  /* 0x000000cee3b87207 */ /* 0x004fc60005800000 */
        /* <DEDUP_REMOVED lines=11> */
[----:B---3--:R-:W-:-:S05]  /*21c60*/  SEL R184, R227, R211, !P3 ;  /* 0x000000d3e3b87207 */ /* 0x008fca0005800000 */
[----:B------:R2:W-:Y:S01]  /*21c70*/  STL [R1+0xdc], R184 ;  /* 0x0000dcb801007387 */ /* 0x0005e20000100800 */
[----:B-1----:R-:W-:-:S03]  /*21c80*/  SEL R186, R227, R229, !P3 ;  /* 0x000000e5e3ba7207 */ /* 0x002fc60005800000 */
[----:B--2---:R-:W2:Y:S04]  /*21c90*/  LDL.LU R184, [R1+0xa8] ;  /* 0x0000a80001b87983 */ /* 0x004ea80000300800 */
[----:B------:R1:W-:Y:S04]  /*21ca0*/  STL [R1+0xd4], R185 ;  /* 0x0000d4b901007387 */ /* 0x0003e80000100800 */
[----:B-1----:R-:W3:Y:S04]  /*21cb0*/  LDL.LU R185, [R1+0xa4] ;  /* 0x0000a40001b97983 */ /* 0x002ee80000300800 */
[----:B------:R1:W-:Y:S04]  /*21cc0*/  STL [R1+0xd0], R186 ;  /* 0x0000d0ba01007387 */ /* 0x0003e80000100800 */
[----:B-1----:R-:W4:Y:S04]  /*21cd0*/  LDL.LU R186, [R1+0xa0] ;  /* 0x0000a00001ba7983 */ /* 0x002f280000300800 */
[----:B------:R-:W5:Y:S04]  /*21ce0*/  LDL.LU R229, [R1+0x9c] ;  /* 0x00009c0001e57983 */ /* 0x000f680000300800 */
[----:B------:R-:W5:Y:S04]  /*21cf0*/  LDL.LU R187, [R1+0x98] ;  /* 0x0000980001bb7983 */ /* 0x000f680000300800 */
[----:B------:R-:W5:Y:S04]  /*21d00*/  LDL.LU R188, [R1+0x94] ;  /* 0x0000940001bc7983 */ /* 0x000f680000300800 */
[----:B------:R-:W5:Y:S04]  /*21d10*/  LDL.LU R189, [R1+0x90] ;  /* 0x0000900001bd7983 */ /* 0x000f680000300800 */
[----:B------:R-:W5:Y:S04]  /*21d20*/  LDL.LU R190, [R1+0x8c] ;  /* 0x00008c0001be7983 */ /* 0x000f680000300800 */
[----:B------:R-:W5:Y:S01]  /*21d30*/  LDL.LU R191, [R1+0x88] ;  /* 0x0000880001bf7983 */ /* 0x000f620000300800 */
[----:B------:R-:W-:-:S03]  /*21d40*/  SEL R252, R227, R194, !P3 ;  /* 0x000000c2e3fc7207 */ /* 0x000fc60005800000 */
        /* <DEDUP_REMOVED lines=22> */
[----:B------:R-:W5:Y:S01]  /*21eb0*/  LDL.LU R211, [R1] ;  /* 0x0000000001d37983 */ /* 0x000f620000300800 */
[----:B--2---:R-:W-:-:S05]  /*21ec0*/  SEL R184, R227, R184, !P3 ;  /* 0x000000b8e3b87207 */ /* 0x004fca0005800000 */
[----:B------:R1:W-:Y:S01]  /*21ed0*/  STL [R1+0xcc], R184 ;  /* 0x0000ccb801007387 */ /* 0x0003e20000100800 */
[----:B---3--:R-:W-:-:S03]  /*21ee0*/  SEL R185, R227, R185, !P3 ;  /* 0x000000b9e3b97207 */ /* 0x008fc60005800000 */
[----:B-1----:R-:W2:Y:S04]  /*21ef0*/  LDL.LU R184, [R1+0x6398] ;  /* 0x0063980001b87983 */ /* 0x002ea80000300800 */
[----:B------:R1:W-:Y:S01]  /*21f00*/  STL [R1+0xc4], R185 ;  /* 0x0000c4b901007387 */ /* 0x0003e20000100800 */
[----:B----4-:R-:W-:-:S03]  /*21f10*/  SEL R186, R227, R186, !P3 ;  /* 0x000000bae3ba7207 */ /* 0x010fc60005800000 */
[----:B-1----:R-:W3:Y:S04]  /*21f20*/  LDL.LU R185, [R1+0x6394] ;  /* 0x0063940001b97983 */ /* 0x002ee80000300800 */
[----:B------:R1:W-:Y:S01]  /*21f30*/  STL [R1+0xc0], R186 ;  /* 0x0000c0ba01007387 */ /* 0x0003e20000100800 */
[C---:B-----5:R-:W-:Y:S02]  /*21f40*/  SEL R187, R227.reuse, R187, !P3 ;  /* 0x000000bbe3bb7207 */ /* 0x060fe40005800000 */
[C---:B------:R-:W-:Y:S01]  /*21f50*/  SEL R188, R227.reuse, R188, !P3 ;  /* 0x000000bce3bc7207 */ /* 0x040fe20005800000 */
[----:B-1----:R-:W4:Y:S01]  /*21f60*/  LDL.LU R186, [R1+0x6390] ;  /* 0x0063900001ba7983 */ /* 0x002f220000300800 */
[----:B------:R-:W-:-:S03]  /*21f70*/  SEL R189, R227, R189, !P3 ;  /* 0x000000bde3bd7207 */ /* 0x000fc60005800000 */
[----:B------:R1:W-:Y:S01]  /*21f80*/  STL [R1+0xb8], R187 ;  /* 0x0000b8bb01007387 */ /* 0x0003e20000100800 */
[C---:B------:R-:W-:Y:S02]  /*21f90*/  SEL R190, R227.reuse, R190, !P3 ;  /* 0x000000bee3be7207 */ /* 0x040fe40005800000 */
[C---:B------:R-:W-:Y:S01]  /*21fa0*/  SEL R191, R227.reuse, R191, !P3 ;  /* 0x000000bfe3bf7207 */ /* 0x040fe20005800000 */
[----:B-1----:R-:W5:Y:S01]  /*21fb0*/  LDL.LU R187, [R1+0x638c] ;  /* 0x00638c0001bb7983 */ /* 0x002f620000300800 */
[----:B------:R-:W-:-:S03]  /*21fc0*/  SEL R192, R227, R192, !P3 ;  /* 0x000000c0e3c07207 */ /* 0x000fc60005800000 */
[----:B------:R1:W-:Y:S01]  /*21fd0*/  STL [R1+0xb4], R188 ;  /* 0x0000b4bc01007387 */ /* 0x0003e20000100800 */
[----:B------:R-:W-:-:S03]  /*21fe0*/  SEL R193, R227, R193, !P3 ;  /* 0x000000c1e3c17207 */ /* 0x000fc60005800000 */
[----:B-1----:R-:W2:Y:S04]  /*21ff0*/  LDL.LU R188, [R1+0x6388] ;  /* 0x0063880001bc7983 */ /* 0x002ea80000300800 */
[----:B------:R1:W-:Y:S01]  /*22000*/  STL [R1+0xac], R189 ;  /* 0x0000acbd01007387 */ /* 0x0003e20000100800 */
[C---:B------:R-:W-:Y:S02]  /*22010*/  SEL R194, R227.reuse, R194, !P3 ;  /* 0x000000c2e3c27207 */ /* 0x040fe40005800000 */
[C---:B------:R-:W-:Y:S01]  /*22020*/  SEL R195, R227.reuse, R195, !P3 ;  /* 0x000000c3e3c37207 */ /* 0x040fe20005800000 */
[----:B-1----:R-:W2:Y:S04]  /*22030*/  LDL.LU R189, [R1+0x6384] ;  /* 0x0063840001bd7983 */ /* 0x002ea80000300800 */
[----:B------:R1:W-:Y:S01]  /*22040*/  STL [R1+0xa8], R190 ;  /* 0x0000a8be01007387 */ /* 0x0003e20000100800 */
[----:B------:R-:W-:-:S03]  /*22050*/  SEL R196, R227, R196, !P3 ;  /* 0x000000c4e3c47207 */ /* 0x000fc60005800000 */
[----:B-1----:R-:W3:Y:S04]  /*22060*/  LDL.LU R190, [R1+0x6380] ;  /* 0x0063800001be7983 */ /* 0x002ee80000300800 */
[----:B------:R1:W-:Y:S01]  /*22070*/  STL [R1+0xa4], R191 ;  /* 0x0000a4bf01007387 */ /* 0x0003e20000100800 */
[----:B------:R-:W-:-:S03]  /*22080*/  SEL R197, R227, R197, !P3 ;  /* 0x000000c5e3c57207 */ /* 0x000fc60005800000 */
[----:B-1----:R-:W4:Y:S04]  /*22090*/  LDL.LU R191, [R1+0x637c] ;  /* 0x00637c0001bf7983 */ /* 0x002f280000300800 */
        /* <DEDUP_REMOVED lines=42> */
[----:B------:R1:W-:Y:S04]  /*22340*/  STL [R1+0x58], R206 ;  /* 0x000058ce01007387 */ /* 0x0003e80000100800 */
        /* <DEDUP_REMOVED lines=10> */
[----:B-1----:R-:W4:Y:S01]  /*223f0*/  LDL.LU R211, [R1+0x632c] ;  /* 0x00632c0001d37983 */ /* 0x002f220000300800 */
[----:B--2---:R-:W-:-:S02]  /*22400*/  SEL R189, R227, R189, !P3 ;  /* 0x000000bde3bd7207 */ /* 0x004fc40005800000 */
[C---:B------:R-:W-:Y:S02]  /*22410*/  SEL R188, R227.reuse, R188, !P3 ;  /* 0x000000bce3bc7207 */ /* 0x040fe40005800000 */
[C---:B---3--:R-:W-:Y:S02]  /*22420*/  SEL R190, R227.reuse, R190, !P3 ;  /* 0x000000bee3be7207 */ /* 0x048fe40005800000 */
[C---:B-----5:R-:W-:Y:S02]  /*22430*/  SEL R187, R227.reuse, R187, !P3 ;  /* 0x000000bbe3bb7207 */ /* 0x060fe40005800000 */
[C---:B----4-:R-:W-:Y:S02]  /*22440*/  SEL R186, R227.reuse, R186, !P3 ;  /* 0x000000bae3ba7207 */ /* 0x050fe40005800000 */
[C---:B------:R-:W-:Y:S02]  /*22450*/  SEL R185, R227.reuse, R185, !P3 ;  /* 0x000000b9e3b97207 */ /* 0x040fe40005800000 */
[----:B------:R-:W-:-:S02]  /*22460*/  SEL R191, R227, R191, !P3 ;  /* 0x000000bfe3bf7207 */ /* 0x000fc40005800000 */
[C---:B------:R-:W-:Y:S02]  /*22470*/  SEL R184, R227.reuse, R184, !P3 ;  /* 0x000000b8e3b87207 */ /* 0x040fe40005800000 */
[C---:B------:R-:W-:Y:S02]  /*22480*/  SEL R183, R227.reuse, R183, !P3 ;  /* 0x000000b7e3b77207 */ /* 0x040fe40005800000 */
[C---:B------:R-:W-:Y:S02]  /*22490*/  SEL R192, R227.reuse, R192, !P3 ;  /* 0x000000c0e3c07207 */ /* 0x040fe40005800000 */
[C---:B------:R-:W-:Y:S02]  /*224a0*/  SEL R182, R227.reuse, R182, !P3 ;  /* 0x000000b6e3b67207 */ /* 0x040fe40005800000 */
        /* <DEDUP_REMOVED lines=19> */
[----:B------:R-:W-:-:S05]  /*225e0*/  SEL R211, R227, R211, !P3 ;  /* 0x000000d3e3d37207 */ /* 0x000fca0005800000 */
[----:B------:R-:W-:Y:S04]  /*225f0*/  STL [R1+0x34], R211 ;  /* 0x000034d301007387 */ /* 0x000fe80000100800 */
[----:B------:R-:W-:Y:S04]  /*22600*/  STL [R1+0x2c], R210 ;  /* 0x00002cd201007387 */ /* 0x000fe80000100800 */
[----:B------:R-:W-:Y:S04]  /*22610*/  STL [R1+0x1c], R209 ;  /* 0x00001cd101007387 */ /* 0x000fe80000100800 */
[----:B------:R-:W-:Y:S04]  /*22620*/  STL [R1+0xc], R208 ;  /* 0x00000cd001007387 */ /* 0x000fe80000100800 */
[----:B------:R-:W-:Y:S04]  /*22630*/  STL [R1], R206 ;  /* 0x000000ce01007387 */ /* 0x000fe80000100800 */
[----:B------:R-:W-:Y:S04]  /*22640*/  STL [R1+0x74], R205 ;  /* 0x000074cd01007387 */ /* 0x000fe80000100800 */
        /* <DEDUP_REMOVED lines=16> */
[----:B------:R-:W-:Y:S01]  /*22750*/  STL [R1+0x16c], R187 ;  /* 0x00016cbb01007387 */ /* 0x000fe20000100800 */
[----:B------:R-:W-:-:S03]  /*22760*/  SEL R178, R227, R178, !P3 ;  /* 0x000000b2e3b27207 */ /* 0x000fc60005800000 */
        /* <DEDUP_REMOVED lines=21> */
[C---:B------:R-:W-:Y:S02]  /*228c0*/  SEL R167, R227.reuse, R167, !P3 ;  /* 0x000000a7e3a77207 */ /* 0x040fe40005800000 */
[C---:B------:R-:W-:Y:S01]  /*228d0*/  SEL R166, R227.reuse, R166, !P3 ;  /* 0x000000a6e3a67207 */ /* 0x040fe20005800000 */
[----:B------:R-:W-:Y:S01]  /*228e0*/  STL [R1+0x220], R175 ;  /* 0x000220af01007387 */ /* 0x000fe20000100800 */
[C---:B------:R-:W-:Y:S02]  /*228f0*/  SEL R165, R227.reuse, R165, !P3 ;  /* 0x000000a5e3a57207 */ /* 0x040fe40005800000 */
[C---:B------:R-:W-:Y:S01]  /*22900*/  SEL R164, R227.reuse, R164, !P3 ;  /* 0x000000a4e3a47207 */ /* 0x040fe20005800000 */
[----:B------:R-:W-:Y:S01]  /*22910*/  STL [R1+0x22c], R174 ;  /* 0x00022cae01007387 */ /* 0x000fe20000100800 */
[C---:B------:R-:W-:Y:S02]  /*22920*/  SEL R163, R227.reuse, R163, !P3 ;  /* 0x000000a3e3a37207 */ /* 0x040fe40005800000 */
[C---:B------:R-:W-:Y:S01]  /*22930*/  SEL R162, R227.reuse, R162, !P3 ;  /* 0x000000a2e3a27207 */ /* 0x040fe20005800000 */
[----:B------:R-:W-:Y:S01]  /*22940*/  STL [R1+0x274], R173 ;  /* 0x000274ad01007387 */ /* 0x000fe20000100800 */
[----:B------:R-:W-:-:S02]  /*22950*/  SEL R161, R227, R161, !P3 ;  /* 0x000000a1e3a17207 */ /* 0x000fc40005800000 */
[C---:B------:R-:W-:Y:S01]  /*22960*/  SEL R160, R227.reuse, R160, !P3 ;  /* 0x000000a0e3a07207 */ /* 0x040fe20005800000 */
[----:B------:R-:W-:Y:S01]  /*22970*/  STL [R1+0x280], R172 ;  /* 0x000280ac01007387 */ /* 0x000fe20000100800 */
[----:B------:R-:W-:-:S03]  /*22980*/  SEL R159, R227, R159, !P3 ;  /* 0x0000009fe39f7207 */ /* 0x000fc60005800000 */
[----:B------:R-:W-:Y:S01]  /*22990*/  STL.64 [R1+0x6278], R170 ;  /* 0x006278aa01007387 */ /* 0x000fe20000100a00 */
        /* <DEDUP_REMOVED lines=11> */
[----:B------:R-:W-:Y:S01]  /*22a50*/  STL [R1+0x62b0], R161 ;  /* 0x0062b0a101007387 */ /* 0x000fe20000100800 */
[----:B------:R-:W-:-:S03]  /*22a60*/  SEL R151, R227, R151, !P3 ;  /* 0x00000097e3977207 */ /* 0x000fc60005800000 */
[----:B------:R-:W-:Y:S01]  /*22a70*/  STL [R1+0x62b8], R161 ;  /* 0x0062b8a101007387 */ /* 0x000fe20000100800 */
[----:B------:R-:W-:-:S03]  /*22a80*/  SEL R150, R227, R150, !P3 ;  /* 0x00000096e3967207 */ /* 0x000fc60005800000 */
[----:B------:R-:W-:Y:S01]  /*22a90*/  STL.64 [R1+0x62a8], R158 ;  /* 0x0062a89e01007387 */ /* 0x000fe20000100a00 */
        /* <DEDUP_REMOVED lines=89> */
[----:B------:R1:W-:Y:S01]  /*23030*/  STL [R1+0x6120], R113 ;  /* 0x0061207101007387 */ /* 0x0003e20000100800 */
        /* <DEDUP_REMOVED lines=134> */
[----:B-1----:R-:W-:-:S03]  /*238a0*/  SEL R113, R227, R36, !P3 ;  /* 0x00000024e3717207 */ /* 0x002fc60005800000 */
        /* <DEDUP_REMOVED lines=66> */
[----:B------:R-:W-:Y:S04]  /*23cd0*/  STL [R1+0x1d18], R12 ;  /* 0x001d180c01007387 */ /* 0x000fe80000100800 */
[----:B------:R-:W-:Y:S01]  /*23ce0*/  STL [R1+0x1d1c], R11 ;  /* 0x001d1c0b01007387 */ /* 0x000fe20000100800 */
[----:B------:R-:W-:-:S03]  /*23cf0*/  SEL R3, R227, R3, !P3 ;  /* 0x00000003e3037207 */ /* 0x000fc60005800000 */
[----:B------:R-:W-:Y:S04]  /*23d00*/  STL [R1+0x1d20], R10 ;  /* 0x001d200a01007387 */ /* 0x000fe80000100800 */
[----:B------:R-:W-:Y:S04]  /*23d10*/  STL [R1+0x1d24], R9 ;  /* 0x001d240901007387 */ /* 0x000fe80000100800 */
[----:B------:R-:W-:Y:S04]  /*23d20*/  STL [R1+0x1d28], R8 ;  /* 0x001d280801007387 */ /* 0x000fe80000100800 */
[----:B------:R-:W-:Y:S04]  /*23d30*/  STL [R1+0x1d2c], R7 ;  /* 0x001d2c0701007387 */ /* 0x000fe80000100800 */
[----:B------:R-:W-:Y:S04]  /*23d40*/  STL [R1+0x1d30], R6 ;  /* 0x001d300601007387 */ /* 0x000fe80000100800 */
[----:B------:R1:W-:Y:S04]  /*23d50*/  STL [R1+0x1d34], R5 ;  /* 0x001d340501007387 */ /* 0x0003e80000100800 */
[----:B------:R2:W-:Y:S04]  /*23d60*/  STL [R1+0x1d38], R4 ;  /* 0x001d380401007387 */ /* 0x0005e80000100800 */
[----:B------:R3:W-:Y:S01]  /*23d70*/  STL [R1+0x1d3c], R3 ;  /* 0x001d3c0301007387 */ /* 0x0007e20000100800 */
[----:B-1----:R-:W-:-:S02]  /*23d80*/  SEL R5, R227, R224, !P3 ;  /* 0x000000e0e3057207 */ /* 0x002fc40005800000 */
[----:B--2---:R-:W-:-:S03]  /*23d90*/  SEL R4, R227, R0, !P3 ;  /* 0x00000000e3047207 */ /* 0x004fc60005800000 */
[----:B------:R-:W-:Y:S01]  /*23da0*/  STL [R1+0x1d40], R5 ;  /* 0x001d400501007387 */ /* 0x000fe20000100800 */
[----:B---3--:R-:W-:-:S03]  /*23db0*/  SEL R3, R227, R246, !P3 ;  /* 0x000000f6e3037207 */ /* 0x008fc60005800000 */
[----:B------:R1:W-:Y:S01]  /*23dc0*/  STL [R1+0x1d44], R4 ;  /* 0x001d440401007387 */ /* 0x0003e20000100800 */
[----:B------:R-:W-:-:S03]  /*23dd0*/  SEL R0, R227, R247, !P3 ;  /* 0x000000f7e3007207 */ /* 0x000fc60005800000 */
        /* <DEDUP_REMOVED lines=28> */
[----:B------:R-:W-:Y:S04]  /*23fa0*/  STL [R1+0x1d80], R4 ;  /* 0x001d800401007387 */ /* 0x000fe80000100800 */
[----:B------:R-:W2:Y:S04]  /*23fb0*/  LDL.LU R198, [R1+0x200] ;  /* 0x0002000001c67983 */ /* 0x000ea80000300800 */
[----:B------:R3:W-:Y:S04]  /*23fc0*/  STL [R1+0x1d84], R3 ;  /* 0x001d840301007387 */ /* 0x0007e80000100800 */
[----:B------:R-:W4:Y:S01]  /*23fd0*/  LDL.LU R209, [R1+0x30] ;  /* 0x0000300001d17983 */ /* 0x000f220000300800 */
[----:B-1----:R-:W-:-:S02]  /*23fe0*/  SEL R0, R227, R234, !P3 ;  /* 0x000000eae3007207 */ /* 0x002fc40005800000 */
[----:B---3--:R-:W-:-:S03]  /*23ff0*/  SEL R3, R227, R233, !P3 ;  /* 0x000000e9e3037207 */ /* 0x008fc60005800000 */
[----:B------:R1:W-:Y:S01]  /*24000*/  STL [R1+0x1d88], R0 ;  /* 0x001d880001007387 */ /* 0x0003e20000100800 */
[----:B------:R-:W-:-:S03]  /*24010*/  SEL R4, R227, R231, !P3 ;  /* 0x000000e7e3047207 */ /* 0x000fc60005800000 */
[----:B------:R3:W-:Y:S01]  /*24020*/  STL [R1+0x1d8c], R3 ;  /* 0x001d8c0301007387 */ /* 0x0007e20000100800 */
[C---:B-1----:R-:W-:Y:S02]  /*24030*/  SEL R0, R227.reuse, R232, !P3 ;  /* 0x000000e8e3007207 */ /* 0x042fe40005800000 */
[----:B---3--:R-:W-:-:S03]  /*24040*/  SEL R3, R227, R226, !P3 ;  /* 0x000000e2e3037207 */ /* 0x008fc60005800000 */
[----:B------:R1:W-:Y:S04]  /*24050*/  STL [R1+0x1d90], R0 ;  /* 0x001d900001007387 */ /* 0x0003e80000100800 */
[----:B------:R3:W-:Y:S01]  /*24060*/  STL [R1+0x1d94], R4 ;  /* 0x001d940401007387 */ /* 0x0007e20000100800 */
[----:B-1----:R-:W-:-:S03]  /*24070*/  SEL R0, R227, R212, !P3 ;  /* 0x000000d4e3007207 */ /* 0x002fc60005800000 */
[----:B------:R1:W-:Y:S01]  /*24080*/  STL [R1+0x1d98], R3 ;  /* 0x001d980301007387 */ /* 0x0003e20000100800 */
[----:B---3--:R-:W-:-:S03]  /*24090*/  SEL R4, R227, R213, !P3 ;  /* 0x000000d5e3047207 */ /* 0x008fc60005800000 */
[----:B------:R-:W3:Y:S04]  /*240a0*/  S2R R211, SR_TID.X ;  /* 0x0000000000d37919 */ /* 0x000ee80000002100 */
[----:B------:R5:W-:Y:S01]  /*240b0*/  STL [R1+0x1d9c], R0 ;  /* 0x001d9c0001007387 */ /* 0x000be20000100800 */
[----:B-1----:R-:W-:-:S03]  /*240c0*/  SEL R3, R227, R214, !P3 ;  /* 0x000000d6e3037207 */ /* 0x002fc60005800000 */
[----:B------:R1:W-:Y:S04]  /*240d0*/  STL [R1+0x1da0], R4 ;  /* 0x001da00401007387 */ /* 0x0003e80000100800 */
[----:B------:R-:W2:Y:S01]  /*240e0*/  LDL.LU R200, [R1+0x8] ;  /* 0x0000080001c87983 */ /* 0x000ea20000300800 */
[----:B-----5:R-:W-:-:S03]  /*240f0*/  SEL R0, R227, R215, !P3 ;  /* 0x000000d7e3007207 */ /* 0x020fc60005800000 */
[----:B------:R5:W-:Y:S04]  /*24100*/  STL [R1+0x1da4], R3 ;  /* 0x001da40301007387 */ /* 0x000be80000100800 */
[----:B------:R-:W2:Y:S04]  /*24110*/  LDL.LU R201, [R1+0x10] ;  /* 0x0000100001c97983 */ /* 0x000ea80000300800 */
[----:B------:R3:W-:Y:S01]  /*24120*/  STL [R1+0x1da8], R0 ;  /* 0x001da80001007387 */ /* 0x0007e20000100800 */
[----:B-1----:R-:W-:-:S03]  /*24130*/  SEL R4, R227, R217, !P3 ;  /* 0x000000d9e3047207 */ /* 0x002fc60005800000 */
[----:B------:R-:W2:Y:S01]  /*24140*/  LDL.LU R202, [R1+0x14] ;  /* 0x0000140001ca7983 */ /* 0x000ea20000300800 */
[----:B-----5:R-:W-:-:S03]  /*24150*/  SEL R3, R227, R218, !P3 ;  /* 0x000000dae3037207 */ /* 0x020fc60005800000 */
[----:B------:R-:W5:Y:S01]  /*24160*/  LDL.LU R203, [R1+0x18] ;  /* 0x0000180001cb7983 */ /* 0x000f620000300800 */
[----:B---3--:R-:W-:-:S03]  /*24170*/  SEL R0, R227, R216, !P3 ;  /* 0x000000d8e3007207 */ /* 0x008fc60005800000 */
[----:B------:R-:W3:Y:S04]  /*24180*/  LDL.LU R204, [R1+0x20] ;  /* 0x0000200001cc7983 */ /* 0x000ee80000300800 */
[----:B------:R-:W2:Y:S04]  /*24190*/  LDL.LU R205, [R1+0x24] ;  /* 0x0000240001cd7983 */ /* 0x000ea80000300800 */
[----:B------:R-:W2:Y:S04]  /*241a0*/  LDL.LU R208, [R1+0x28] ;  /* 0x0000280001d07983 */ /* 0x000ea80000300800 */
[----:B------:R1:W-:Y:S04]  /*241b0*/  STL [R1+0x1dac], R0 ;  /* 0x001dac0001007387 */ /* 0x0003e80000100800 */
[----:B------:R-:W-:Y:S01]  /*241c0*/  STL [R1+0x1db0], R4 ;  /* 0x001db00401007387 */ /* 0x000fe20000100800 */
[----:B-1----:R-:W-:-:S03]  /*241d0*/  SEL R0, R227, R219, !P3 ;  /* 0x000000dbe3007207 */ /* 0x002fc60005800000 */
[----:B------:R1:W-:Y:S04]  /*241e0*/  STL [R1+0x1db4], R3 ;  /* 0x001db40301007387 */ /* 0x0003e80000100800 */
[----:B------:R-:W3:Y:S04]  /*241f0*/  LDL.LU R206, [R1+0x38] ;  /* 0x0000380001ce7983 */ /* 0x000ee80000300800 */
[----:B------:R1:W-:Y:S01]  /*24200*/  STL [R1+0x1db8], R0 ;  /* 0x001db80001007387 */ /* 0x0003e20000100800 */
[----:B------:R-:W-:Y:S02]  /*24210*/  LOP3.LUT R211, R211, 0x7f, RZ, 0xc0, !PT ;  /* 0x0000007fd3d37812 */ /* 0x000fe400078ec0ff */
[C---:B-1----:R-:W-:Y:S01]  /*24220*/  SEL R3, R227.reuse, R221, !P3 ;  /* 0x000000dde3037207 */ /* 0x042fe20005800000 */
[----:B------:R-:W3:Y:S01]  /*24230*/  LDL.LU R210, [R1+0x3c] ;  /* 0x00003c0001d27983 */ /* 0x000ee20000300800 */
[----:B------:R-:W-:Y:S01]  /*24240*/  SEL R0, R227, R220, !P3 ;  /* 0x000000dce3007207 */ /* 0x000fe20005800000 */
[----:B------:R-:W-:-:S04]  /*24250*/  IMAD R197, R211, c[0x0][0x18c], RZ ;  /* 0x00006300d3c57a24 */ /* 0x000fc800078e02ff */
[----:B------:R1:W-:Y:S01]  /*24260*/  STL [R1+0x1dbc], R0 ;  /* 0x001dbc0001007387 */ /* 0x0003e20000100800 */
[----:B------:R-:W-:-:S03]  /*24270*/  IMAD R19, R2, c[0x0][0x190], RZ ;  /* 0x0000640002137a24 */ /* 0x000fc600078e02ff */
[----:B------:R-:W-:Y:S04]  /*24280*/  STL [R1+0x1dc0], R3 ;  /* 0x001dc00301007387 */ /* 0x000fe80000100800 */
[----:B------:R-:W5:Y:S01]  /*24290*/  LDL.LU R211, [R1+0x4c] ;  /* 0x00004c0001d37983 */ /* 0x000f620000300800 */
[----:B-1----:R-:W-:-:S05]  /*242a0*/  SEL R0, R227, R222, !P3 ;  /* 0x000000dee3007207 */ /* 0x002fca0005800000 */
[----:B------:R1:W-:Y:S01]  /*242b0*/  STL [R1+0x1dc4], R0 ;  /* 0x001dc40001007387 */ /* 0x0003e20000100800 */
[----:B----4-:R-:W-:-:S03]  /*242c0*/  IMAD R5, R209, c[0x0][0x190], RZ ;  /* 0x00006400d1057a24 */ /* 0x010fc600078e02ff */
[----:B------:R-:W4:Y:S04]  /*242d0*/  LDL.LU R209, [R1+0xf8] ;  /* 0x0000f80001d17983 */ /* 0x000f280000300800 */
[----:B------:R-:W4:Y:S01]  /*242e0*/  LDL.LU R2, [R1+0x6328] ;  /* 0x0063280001027983 */ /* 0x000f220000300800 */
[C---:B------:R-:W-:Y:S02]  /*242f0*/  SEL R199, R227.reuse, R199, !P3 ;  /* 0x000000c7e3c77207 */ /* 0x040fe40005800000 */
[----:B------:R-:W-:Y:S02]  /*24300*/  SEL R207, R227, R207, !P3 ;  /* 0x000000cfe3cf7207 */ /* 0x000fe40005800000 */
[----:B-1----:R-:W-:Y:S01]  /*24310*/  LEA.HI.X.SX32 R0, R197, c[0x0][0x16c], 0x2, P4 ;  /* 0x00005b00c5007a11 */ /* 0x002fe200020f16ff */
[----:B------:R-:W-:-:S02]  /*24320*/  IMAD R199, R199, c[0x0][0x190], RZ ;  /* 0x00006400c7c77a24 */ /* 0x000fc400078e02ff */
[----:B------:R-:W-:Y:S01]  /*24330*/  IMAD R207, R207, c[0x0][0x190], RZ ;  /* 0x00006400cfcf7a24 */ /* 0x000fe200078e02ff */
[----:B------:R-:W-:Y:S01]  /*24340*/  SEL R230, R227, R230, !P3 ;  /* 0x000000e6e3e67207 */ /* 0x000fe20005800000 */
[----:B------:R-:W-:Y:S01]  /*24350*/  IMAD R12, R251, c[0x0][0x190], RZ ;  /* 0x00006400fb0c7a24 */ /* 0x000fe200078e02ff */
[C---:B------:R-:W-:Y:S02]  /*24360*/  SEL R229, R227.reuse, R229, !P3 ;  /* 0x000000e5e3e57207 */ /* 0x040fe40005800000 */
[C---:B------:R-:W-:Y:S02]  /*24370*/  SEL R228, R227.reuse, R228, !P3 ;  /* 0x000000e4e3e47207 */ /* 0x040fe40005800000 */
[C---:B------:R-:W-:Y:S02]  /*24380*/  SEL R223, R227.reuse, R223, !P3 ;  /* 0x000000dfe3df7207 */ /* 0x040fe40005800000 */
[C---:B------:R-:W-:Y:S02]  /*24390*/  SEL R157, R227.reuse, R157, !P3 ;  /* 0x0000009de39d7207 */ /* 0x040fe40005800000 */
[----:B------:R-:W-:Y:S01]  /*243a0*/  SEL R4, R227, R225, !P3 ;  /* 0x000000e1e3047207 */ /* 0x000fe20005800000 */
[----:B--2---:R-:W-:-:S02]  /*243b0*/  IMAD R10, R208, c[0x0][0x190], RZ ;  /* 0x00006400d00a7a24 */ /* 0x004fc400078e02ff */
[----:B------:R-:W2:Y:S01]  /*243c0*/  LDL.LU R208, [R1+0x230] ;  /* 0x0002300001d07983 */ /* 0x000ea20000300800 */
[----:B---3--:R-:W-:-:S03]  /*243d0*/  IMAD R7, R210, c[0x0][0x190], RZ ;  /* 0x00006400d2077a24 */ /* 0x008fc600078e02ff */
[----:B------:R-:W3:Y:S01]  /*243e0*/  LDL.LU R210, [R1+0x234] ;  /* 0x0002340001d27983 */ /* 0x000ee20000300800 */
[----:B-----5:R-:W-:Y:S01]  /*243f0*/  IMAD R14, R211, c[0x0][0x190], RZ ;  /* 0x00006400d30e7a24 */ /* 0x020fe200078e02ff */
[-C--:B----4-:R-:W-:Y:S02]  /*24400*/  LEA R250, P4, R5, R2.reuse, 0x2 ;  /* 0x0000000205fa7211 */ /* 0x090fe400078810ff */
[----:B------:R-:W-:Y:S02]  /*24410*/  LEA R248, P3, R199, R2, 0x2 ;  /* 0x00000002c7f87211 */ /* 0x000fe400078610ff */
[----:B------:R-:W-:Y:S02]  /*24420*/  LEA.HI.X.SX32 R251, R5, R0, 0x2, P4 ;  /* 0x0000000005fb7211 */ /* 0x000fe400020f16ff */
[----:B------:R-:W-:Y:S01]  /*24430*/  LEA R246, P4, R207, R2, 0x2 ;  /* 0x00000002cff67211 */ /* 0x000fe200078810ff */
[----:B------:R-:W-:Y:S01]  /*24440*/  STL [R1+0x60a4], R250 ;  /* 0x0060a4fa01007387 */ /* 0x000fe20000100800 */
[----:B------:R-:W-:-:S02]  /*24450*/  LEA.HI.X.SX32 R249, R199, R0, 0x2, P3 ;  /* 0x00000000c7f97211 */ /* 0x000fc400018f16ff */
[----:B------:R-:W-:Y:S01]  /*24460*/  LEA.HI.X.SX32 R247, R207, R0, 0x2, P4 ;  /* 0x00000000cff77211 */ /* 0x000fe200020f16ff */
[----:B------:R-:W-:Y:S04]  /*24470*/  STL [R1+0x60a0], R251 ;  /* 0x0060a0fb01007387 */ /* 0x000fe80000100800 */
[----:B------:R-:W4:Y:S01]  /*24480*/  LDL.LU R211, [R1+0x238] ;  /* 0x0002380001d37983 */ /* 0x000f220000300800 */
[----:B------:R-:W-:-:S03]  /*24490*/  IMAD R9, R209, c[0x0][0x190], RZ ;  /* 0x00006400d1097a24 */ /* 0x000fc600078e02ff */
[----:B------:R-:W-:Y:S04]  /*244a0*/  STL [R1+0x60ac], R248 ;  /* 0x0060acf801007387 */ /* 0x000fe80000100800 */
[----:B------:R-:W-:Y:S04]  /*244b0*/  STL [R1+0x60a8], R249 ;  /* 0x0060a8f901007387 */ /* 0x000fe80000100800 */
[----:B------:R-:W-:Y:S04]  /*244c0*/  STL [R1+0x60b4], R246 ;  /* 0x0060b4f601007387 */ /* 0x000fe80000100800 */
[----:B------:R-:W-:Y:S04]  /*244d0*/  STL [R1+0x60b0], R247 ;  /* 0x0060b0f701007387 */ /* 0x000fe80000100800 */
[----:B------:R-:W5:Y:S01]  /*244e0*/  LDL.LU R209, [R1+0x23c] ;  /* 0x00023c0001d17983 */ /* 0x000f620000300800 */
[----:B------:R-:W-:-:S02]  /*244f0*/  IMAD R223, R223, c[0x0][0x190], RZ ;  /* 0x00006400dfdf7a24 */ /* 0x000fc400078e02ff */
[----:B------:R-:W-:Y:S02]  /*24500*/  IMAD R228, R228, c[0x0][0x190], RZ ;  /* 0x00006400e4e47a24 */ /* 0x000fe400078e02ff */
[----:B------:R-:W-:Y:S01]  /*24510*/  IMAD R229, R229, c[0x0][0x190], RZ ;  /* 0x00006400e5e57a24 */ /* 0x000fe200078e02ff */
[CC--:B------:R-:W-:Y:S01]  /*24520*/  LEA R244, P3, R223.reuse, R2.reuse, 0x2 ;  /* 0x00000002dff47211 */ /* 0x0c0fe200078610ff */
[----:B------:R-:W-:Y:S01]  /*24530*/  IMAD R230, R230, c[0x0][0x190], RZ ;  /* 0x00006400e6e67a24 */ /* 0x000fe200078e02ff */
[----:B------:R-:W-:Y:S02]  /*24540*/  LEA R242, P4, R228, R2, 0x2 ;  /* 0x00000002e4f27211 */ /* 0x000fe400078810ff */
[----:B------:R-:W-:Y:S02]  /*24550*/  LEA.HI.X.SX32 R245, R223, R0, 0x2, P3 ;  /* 0x00000000dff57211 */ /* 0x000fe400018f16ff */
[----:B------:R-:W-:Y:S01]  /*24560*/  LEA R240, P3, R229, R2, 0x2 ;  /* 0x00000002e5f07211 */ /* 0x000fe200078610ff */
[----:B------:R-:W-:Y:S01]  /*24570*/  IMAD R252, R252, c[0x0][0x190], RZ ;  /* 0x00006400fcfc7a24 */ /* 0x000fe200078e02ff */
[----:B------:R-:W-:Y:S01]  /*24580*/  LEA.HI.X.SX32 R243, R228, R0, 0x2, P4 ;  /* 0x00000000e4f37211 */ /* 0x000fe200020f16ff */
[----:B------:R-:W-:Y:S01]  /*24590*/  STL [R1+0x60bc], R244 ;  /* 0x0060bcf401007387 */ /* 0x000fe20000100800 */
[----:B------:R-:W-:-:S02]  /*245a0*/  LEA R238, P4, R230, R2, 0x2 ;  /* 0x00000002e6ee7211 */ /* 0x000fc400078810ff */
[----:B------:R-:W-:Y:S01]  /*245b0*/  LEA.HI.X.SX32 R241, R229, R0, 0x2, P3 ;  /* 0x00000000e5f17211 */ /* 0x000fe200018f16ff */
[----:B------:R-:W-:Y:S01]  /*245c0*/  STL [R1+0x60b8], R245 ;  /* 0x0060b8f501007387 */ /* 0x000fe20000100800 */
[----:B------:R-:W-:Y:S01]  /*245d0*/  LEA R236, P3, R12, R2, 0x2 ;  /* 0x000000020cec7211 */ /* 0x000fe200078610ff */
[----:B------:R-:W-:Y:S01]  /*245e0*/  IMAD R8, R200, c[0x0][0x190], RZ ;  /* 0x00006400c8087a24 */ /* 0x000fe200078e02ff */
[----:B------:R-:W-:Y:S01]  /*245f0*/  LEA.HI.X.SX32 R239, R230, R0, 0x2, P4 ;  /* 0x00000000e6ef7211 */ /* 0x000fe200020f16ff */
[----:B------:R-:W-:Y:S01]  /*24600*/  STL [R1+0x60c4], R242 ;  /* 0x0060c4f201007387 */ /* 0x000fe20000100800 */
[----:B------:R-:W-:-:S03]  /*24610*/  LEA R234, P4, R252, R2, 0x2 ;  /* 0x00000002fcea7211 */ /* 0x000fc600078810ff */
[----:B------:R-:W-:Y:S01]  /*24620*/  STL [R1+0x60c0], R243 ;  /* 0x0060c0f301007387 */ /* 0x000fe20000100800 */
[----:B------:R-:W-:Y:S01]  /*24630*/  LEA.HI.X.SX32 R237, R12, R0, 0x2, P3 ;  /* 0x000000000ced7211 */ /* 0x000fe200018f16ff */
[----:B------:R-:W-:Y:S01]  /*24640*/  IMAD R18, R201, c[0x0][0x190], RZ ;  /* 0x00006400c9127a24 */ /* 0x000fe200078e02ff */
[C---:B------:R-:W-:Y:S01]  /*24650*/  LEA R232, P3, R19.reuse, R2, 0x2 ;  /* 0x0000000213e87211 */ /* 0x040fe200078610ff */
[----:B------:R-:W-:Y:S01]  /*24660*/  IMAD R11, R202, c[0x0][0x190], RZ ;  /* 0x00006400ca0b7a24 */ /* 0x000fe200078e02ff */
[----:B------:R-:W-:Y:S02]  /*24670*/  LEA.HI.X.SX32 R235, R252, R0, 0x2, P4 ;  /* 0x00000000fceb7211 */ /* 0x000fe400020f16ff */
[----:B------:R-:W-:Y:S01]  /*24680*/  LEA R230, P4, R8, R2, 0x2 ;  /* 0x0000000208e67211 */ /* 0x000fe200078810ff */
[----:B--2---:R-:W-:Y:S02]  /*24690*/  IMAD R13, R208, c[0x0][0x190], RZ ;  /* 0x00006400d00d7a24 */ /* 0x004fe400078e02ff */
[----:B------:R-:W2:Y:S04]  /*246a0*/  LDL.LU R208, [R1+0x240] ;  /* 0x0002400001d07983 */ /* 0x000ea80000300800 */
[----:B------:R-:W-:Y:S04]  /*246b0*/  STL [R1+0x60cc], R240 ;  /* 0x0060ccf001007387 */ /* 0x000fe80000100800 */
[----:B------:R-:W-:Y:S04]  /*246c0*/  STL [R1+0x60c8], R241 ;  /* 0x0060c8f101007387 */ /* 0x000fe80000100800 */
[----:B------:R-:W-:Y:S01]  /*246d0*/  STL [R1+0x60d4], R238 ;  /* 0x0060d4ee01007387 */ /* 0x000fe20000100800 */
[----:B------:R-:W-:-:S03]  /*246e0*/  LEA.HI.X.SX32 R233, R19, R0, 0x2, P3 ;  /* 0x0000000013e97211 */ /* 0x000fc600018f16ff */
[----:B------:R-:W-:Y:S01]  /*246f0*/  STL [R1+0x60d0], R239 ;  /* 0x0060d0ef01007387 */ /* 0x000fe20000100800 */
[----:B------:R-:W-:Y:S01]  /*24700*/  LEA R228, P3, R18, R2, 0x2 ;  /* 0x0000000212e47211 */ /* 0x000fe200078610ff */
[----:B------:R-:W-:Y:S01]  /*24710*/  IMAD R17, R203, c[0x0][0x190], RZ ;  /* 0x00006400cb117a24 */ /* 0x000fe200078e02ff */
[----:B------:R-:W-:Y:S01]  /*24720*/  LEA.HI.X.SX32 R231, R8, R0, 0x2, P4 ;  /* 0x0000000008e77211 */ /* 0x000fe200020f16ff */
[----:B---3--:R-:W-:Y:S02]  /*24730*/  IMAD R5, R210, c[0x0][0x190], RZ ;  /* 0x00006400d2057a24 */ /* 0x008fe400078e02ff */
[----:B------:R-:W3:Y:S04]  /*24740*/  LDL.LU R210, [R1+0x244] ;  /* 0x0002440001d27983 */ /* 0x000ee80000300800 */
[----:B------:R-:W-:Y:S01]  /*24750*/  STL [R1+0x60dc], R236 ;  /* 0x0060dcec01007387 */ /* 0x000fe20000100800 */
[----:B------:R-:W-:-:S03]  /*24760*/  LEA R226, P4, R11, R2, 0x2 ;  /* 0x000000020be27211 */ /* 0x000fc600078810ff */
[----:B------:R-:W-:Y:S04]  /*24770*/  STL [R1+0x60d8], R237 ;  /* 0x0060d8ed01007387 */ /* 0x000fe80000100800 */
[----:B------:R-:W-:Y:S01]  /*24780*/  STL [R1+0x60e4], R234 ;  /* 0x0060e4ea01007387 */ /* 0x000fe20000100800 */
[----:B------:R-:W-:-:S03]  /*24790*/  IMAD R6, R204, c[0x0][0x190], RZ ;  /* 0x00006400cc067a24 */ /* 0x000fc600078e02ff */
[----:B------:R-:W-:Y:S01]  /*247a0*/  STL [R1+0x60e0], R235 ;  /* 0x0060e0eb01007387 */ /* 0x000fe20000100800 */
[-C--:B------:R-:W-:Y:S02]  /*247b0*/  LEA.HI.X.SX32 R229, R18, R0.reuse, 0x2, P3 ;  /* 0x0000000012e57211 */ /* 0x080fe400018f16ff */
[----:B------:R-:W-:Y:S02]  /*247c0*/  LEA.HI.X.SX32 R227, R11, R0, 0x2, P4 ;  /* 0x000000000be37211 */ /* 0x000fe400020f16ff */
[-C--:B------:R-:W-:Y:S02]  /*247d0*/  LEA R224, P3, R17, R2.reuse, 0x2 ;  /* 0x0000000211e07211 */ /* 0x080fe400078610ff */
[C---:B------:R-:W-:Y:S01]  /*247e0*/  LEA R222, P4, R6.reuse, R2, 0x2 ;  /* 0x0000000206de7211 */ /* 0x040fe200078810ff */
[----:B------:R-:W-:Y:S01]  /*247f0*/  IMAD R16, R205, c[0x0][0x190], RZ ;  /* 0x00006400cd107a24 */ /* 0x000fe200078e02ff */
[-C--:B------:R-:W-:Y:S02]  /*24800*/  LEA.HI.X.SX32 R225, R17, R0.reuse, 0x2, P3 ;  /* 0x0000000011e17211 */ /* 0x080fe400018f16ff */
[----:B------:R-:W-:Y:S01]  /*24810*/  LEA.HI.X.SX32 R223, R6, R0, 0x2, P4 ;  /* 0x0000000006df7211 */ /* 0x000fe200020f16ff */
[----:B----4-:R-:W-:-:S02]  /*24820*/  IMAD R12, R211, c[0x0][0x190], RZ ;  /* 0x00006400d30c7a24 */ /* 0x010fc400078e02ff */
[----:B------:R-:W4:Y:S04]  /*24830*/  LDL.LU R211, [R1+0x248] ;  /* 0x0002480001d37983 */ /* 0x000f280000300800 */
[----:B------:R-:W-:Y:S04]  /*24840*/  STL [R1+0x60ec], R232 ;  /* 0x0060ece801007387 */ /* 0x000fe80000100800 */
[----:B------:R-:W-:Y:S04]  /*24850*/  STL [R1+0x60e8], R233 ;  /* 0x0060e8e901007387 */ /* 0x000fe80000100800 */
[----:B------:R-:W-:Y:S04]  /*24860*/  STL [R1+0x60f4], R230 ;  /* 0x0060f4e601007387 */ /* 0x000fe80000100800 */
[----:B------:R-:W-:Y:S01]  /*24870*/  STL [R1+0x60f0], R231 ;  /* 0x0060f0e701007387 */ /* 0x000fe20000100800 */
[----:B-----5:R-:W-:-:S03]  /*24880*/  IMAD R8, R209, c[0x0][0x190], RZ ;  /* 0x00006400d1087a24 */ /* 0x020fc600078e02ff */
[----:B------:R-:W5:Y:S04]  /*24890*/  LDL.LU R209, [R1+0x24c] ;  /* 0x00024c0001d17983 */ /* 0x000f680000300800 */
[----:B------:R-:W-:Y:S04]  /*248a0*/  STL [R1+0x60fc], R228 ;  /* 0x0060fce401007387 */ /* 0x000fe80000100800 */
[----:B------:R-:W-:Y:S04]  /*248b0*/  STL [R1+0x60f8], R229 ;  /* 0x0060f8e501007387 */ /* 0x000fe80000100800 */
[----:B------:R-:W-:Y:S04]  /*248c0*/  STL [R1+0x6114], R226 ;  /* 0x006114e201007387 */ /* 0x000fe80000100800 */
[----:B------:R-:W-:Y:S04]  /*248d0*/  STL [R1+0x610c], R227 ;  /* 0x00610ce301007387 */ /* 0x000fe80000100800 */
[----:B------:R-:W5:Y:S04]  /*248e0*/  LDL.LU R205, [R1+0x250] ;  /* 0x0002500001cd7983 */ /* 0x000f680000300800 */
[----:B------:R-:W-:Y:S04]  /*248f0*/  STL [R1+0x6130], R224 ;  /* 0x006130e001007387 */ /* 0x000fe80000100800 */
[----:B------:R-:W-:Y:S04]  /*24900*/  STL [R1+0x611c], R225 ;  /* 0x00611ce101007387 */ /* 0x000fe80000100800 */
[----:B------:R-:W-:Y:S04]  /*24910*/  STL [R1+0x6140], R222 ;  /* 0x006140de01007387 */ /* 0x000fe80000100800 */
[----:B------:R-:W-:Y:S04]  /*24920*/  STL [R1+0x6138], R223 ;  /* 0x006138df01007387 */ /* 0x000fe80000100800 */
[----:B------:R-:W5:Y:S01]  /*24930*/  LDL.LU R201, [R1+0x254] ;  /* 0x0002540001c97983 */ /* 0x000f620000300800 */
[----:B------:R-:W-:Y:S01]  /*24940*/  IMAD R15, R206, c[0x0][0x190], RZ ;  /* 0x00006400ce0f7a24 */ /* 0x000fe200078e02ff */
[----:B------:R-:W-:-:S02]  /*24950*/  LEA R220, P3, R16, R2, 0x2 ;  /* 0x0000000210dc7211 */ /* 0x000fc400078610ff */
[----:B------:R-:W-:Y:S02]  /*24960*/  LEA R218, P4, R10, R2, 0x2 ;  /* 0x000000020ada7211 */ /* 0x000fe400078810ff */
[----:B------:R-:W-:Y:S02]  /*24970*/  LEA.HI.X.SX32 R221, R16, R0, 0x2, P3 ;  /* 0x0000000010dd7211 */ /* 0x000fe400018f16ff */
[----:B------:R-:W-:Y:S02]  /*24980*/  LEA R216, P3, R15, R2, 0x2 ;  /* 0x000000020fd87211 */ /* 0x000fe400078610ff */
[----:B------:R-:W-:Y:S02]  /*24990*/  LEA.HI.X.SX32 R219, R10, R0, 0x2, P4 ;  /* 0x000000000adb7211 */ /* 0x000fe400020f16ff */
[----:B------:R-:W-:Y:S01]  /*249a0*/  LEA R214, P4, R7, R2, 0x2 ;  /* 0x0000000207d67211 */ /* 0x000fe200078810ff */
[----:B------:R-:W-:Y:S01]  /*249b0*/  STL [R1+0x6150], R220 ;  /* 0x006150dc01007387 */ /* 0x000fe20000100800 */
[----:B------:R-:W-:-:S02]  /*249c0*/  LEA.HI.X.SX32 R217, R15, R0, 0x2, P3 ;  /* 0x000000000fd97211 */ /* 0x000fc400018f16ff */
[----:B------:R-:W-:Y:S01]  /*249d0*/  LEA R212, P3, R14, R2, 0x2 ;  /* 0x000000020ed47211 */ /* 0x000fe200078610ff */
[----:B------:R-:W-:Y:S01]  /*249e0*/  STL [R1+0x6148], R221 ;  /* 0x006148dd01007387 */ /* 0x000fe20000100800 */
[----:B------:R-:W-:-:S03]  /*249f0*/  LEA.HI.X.SX32 R215, R7, R0, 0x2, P4 ;  /* 0x0000000007d77211 */ /* 0x000fc600020f16ff */
[----:B------:R-:W-:Y:S01]  /*24a00*/  STL [R1+0x6160], R218 ;  /* 0x006160da01007387 */ /* 0x000fe20000100800 */
[----:B--2---:R-:W-:Y:S01]  /*24a10*/  IMAD R11, R208, c[0x0][0x190], RZ ;  /* 0x00006400d00b7a24 */ /* 0x004fe200078e02ff */
[----:B------:R-:W-:Y:S02]  /*24a20*/  LEA.HI.X.SX32 R213, R14, R0, 0x2, P3 ;  /* 0x000000000ed57211 */ /* 0x000fe400018f16ff */
[----:B------:R-:W-:Y:S01]  /*24a30*/  STL [R1+0x6158], R219 ;  /* 0x006158db01007387 */ /* 0x000fe20000100800 */
[----:B---3--:R-:W-:Y:S01]  /*24a40*/  IMAD R6, R210, c[0x0][0x190], RZ ;  /* 0x00006400d2067a24 */ /* 0x008fe200078e02ff */
[-C--:B------:R-:W-:Y:S02]  /*24a50*/  LEA R210, P4, R9, R2.reuse, 0x2 ;  /* 0x0000000209d27211 */ /* 0x080fe400078810ff */
[----:B------:R-:W2:Y:S01]  /*24a60*/  LDL.LU R197, [R1+0x258] ;  /* 0x0002580001c57983 */ /* 0x000ea20000300800 */
[----:B------:R-:W-:-:S03]  /*24a70*/  LEA R208, P3, R13, R2, 0x2 ;  /* 0x000000020dd07211 */ /* 0x000fc600078610ff */
[----:B------:R-:W-:Y:S04]  /*24a80*/  STL [R1+0x6170], R216 ;  /* 0x006170d801007387 */ /* 0x000fe80000100800 */
[----:B------:R-:W-:Y:S04]  /*24a90*/  STL [R1+0x6168], R217 ;  /* 0x006168d901007387 */ /* 0x000fe80000100800 */
[----:B------:R-:W-:Y:S04]  /*24aa0*/  STL [R1+0x6180], R214 ;  /* 0x006180d601007387 */ /* 0x000fe80000100800 */
[----:B------:R-:W-:Y:S04]  /*24ab0*/  STL [R1+0x6178], R215 ;  /* 0x006178d701007387 */ /* 0x000fe80000100800 */
[----:B------:R-:W-:Y:S04]  /*24ac0*/  STL [R1+0x6190], R212 ;  /* 0x006190d401007387 */ /* 0x000fe80000100800 */
[----:B------:R-:W-:Y:S04]  /*24ad0*/  STL [R1+0x6188], R213 ;  /* 0x006188d501007387 */ /* 0x000fe80000100800 */
[----:B------:R-:W-:Y:S01]  /*24ae0*/  STL [R1+0x61a0], R210 ;  /* 0x0061a0d201007387 */ /* 0x000fe20000100800 */
[----:B------:R-:W-:Y:S01]  /*24af0*/  SEL R3, R198, RZ, !P6 ;  /* 0x000000ffc6037207 */ /* 0x000fe20007000000 */
[----:B----4-:R-:W-:Y:S01]  /*24b00*/  IMAD R10, R211, c[0x0][0x190], RZ ;  /* 0x00006400d30a7a24 */ /* 0x010fe200078e02ff */
[----:B------:R-:W-:-:S02]  /*24b10*/  LEA.HI.X.SX32 R211, R9, R0, 0x2, P4 ;  /* 0x0000000009d37211 */ /* 0x000fc400020f16ff */
[----:B------:R-:W-:-:S03]  /*24b20*/  LEA R206, P4, R5, R2, 0x2 ;  /* 0x0000000205ce7211 */ /* 0x000fc600078810ff */
[----:B------:R-:W-:Y:S01]  /*24b30*/  STL [R1+0x6198], R211 ;  /* 0x006198d301007387 */ /* 0x000fe20000100800 */
[----:B------:R-:W-:Y:S02]  /*24b40*/  LEA.HI.X.SX32 R207, R5, R0, 0x2, P4 ;  /* 0x0000000005cf7211 */ /* 0x000fe400020f16ff */
[----:B------:R-:W-:Y:S01]  /*24b50*/  LEA R202, P4, R8, R2, 0x2 ;  /* 0x0000000208ca7211 */ /* 0x000fe200078810ff */
[----:B------:R-:W3:Y:S04]  /*24b60*/  LDL.LU R193, [R1+0x25c] ;  /* 0x00025c0001c17983 */ /* 0x000ee80000300800 */
[----:B------:R-:W-:Y:S01]  /*24b70*/  STL [R1+0x61b0], R208 ;  /* 0x0061b0d001007387 */ /* 0x000fe20000100800 */
[----:B-----5:R-:W-:Y:S01]  /*24b80*/  IMAD R7, R209, c[0x0][0x190], RZ ;  /* 0x00006400d1077a24 */ /* 0x020fe200078e02ff */
[----:B------:R-:W-:-:S02]  /*24b90*/  LEA.HI.X.SX32 R209, R13, R0, 0x2, P3 ;  /* 0x000000000dd17211 */ /* 0x000fc400018f16ff */
[----:B------:R-:W-:-:S03]  /*24ba0*/  LEA R204, P3, R12, R2, 0x2 ;  /* 0x000000020ccc7211 */ /* 0x000fc600078610ff */
[----:B------:R-:W-:Y:S01]  /*24bb0*/  STL [R1+0x61a8], R209 ;  /* 0x0061a8d101007387 */ /* 0x000fe20000100800 */
[----:B------:R-:W-:-:S03]  /*24bc0*/  LEA.HI.X.SX32 R203, R8, R0, 0x2, P4 ;  /* 0x0000000008cb7211 */ /* 0x000fc600020f16ff */
[----:B------:R-:W-:Y:S01]  /*24bd0*/  STL [R1+0x61c0], R206 ;  /* 0x0061c0ce01007387 */ /* 0x000fe20000100800 */
[----:B------:R-:W-:-:S03]  /*24be0*/  LEA R198, P4, R6, R2, 0x2 ;  /* 0x0000000206c67211 */ /* 0x000fc600078810ff */
[----:B------:R-:W-:Y:S04]  /*24bf0*/  STL [R1+0x61b8], R207 ;  /* 0x0061b8cf01007387 */ /* 0x000fe80000100800 */
[----:B------:R-:W4:Y:S01]  /*24c00*/  LDL.LU R189, [R1+0x260] ;  /* 0x0002600001bd7983 */ /* 0x000f220000300800 */
[----:B------:R-:W-:Y:S01]  /*24c10*/  IMAD R9, R205, c[0x0][0x190], RZ ;  /* 0x00006400cd097a24 */ /* 0x000fe200078e02ff */
[----:B------:R-:W-:Y:S02]  /*24c20*/  LEA.HI.X.SX32 R205, R12, R0, 0x2, P3 ;  /* 0x000000000ccd7211 */ /* 0x000fe400018f16ff */
[----:B------:R-:W-:Y:S01]  /*24c30*/  STL [R1+0x61d0], R204 ;  /* 0x0061d0cc01007387 */ /* 0x000fe20000100800 */
[----:B------:R-:W-:-:S03]  /*24c40*/  LEA R200, P3, R11, R2, 0x2 ;  /* 0x000000020bc87211 */ /* 0x000fc600078610ff */
[----:B------:R-:W-:Y:S01]  /*24c50*/  STL [R1+0x61c8], R205 ;  /* 0x0061c8cd01007387 */ /* 0x000fe20000100800 */
[----:B------:R-:W-:-:S03]  /*24c60*/  LEA.HI.X.SX32 R199, R6, R0, 0x2, P4 ;  /* 0x0000000006c77211 */ /* 0x000fc600020f16ff */
[----:B------:R-:W-:Y:S04]  /*24c70*/  STL [R1+0x61e0], R202 ;  /* 0x0061e0ca01007387 */ /* 0x000fe80000100800 */
[----:B------:R-:W-:Y:S04]  /*24c80*/  STL [R1+0x61d8], R203 ;  /* 0x0061d8cb01007387 */ /* 0x000fe80000100800 */
[----:B------:R-:W5:Y:S01]  /*24c90*/  LDL.LU R185, [R1+0x264] ;  /* 0x0002640001b97983 */ /* 0x000f620000300800 */
[----:B------:R-:W-:Y:S01]  /*24ca0*/  IMAD R5, R201, c[0x0][0x190], RZ ;  /* 0x00006400c9057a24 */ /* 0x000fe200078e02ff */
[----:B------:R-:W-:-:S02]  /*24cb0*/  LEA.HI.X.SX32 R201, R11, R0, 0x2, P3 ;  /* 0x000000000bc97211 */ /* 0x000fc400018f16ff */
[----:B------:R-:W5:Y:S04]  /*24cc0*/  LDL.LU R183, [R1+0x5c4] ;  /* 0x0005c40001b77983 */ /* 0x000f680000300800 */
[----:B------:R-:W5:Y:S04]  /*24cd0*/  LDL.LU R180, [R1+0x5c8] ;  /* 0x0005c80001b47983 */ /* 0x000f680000300800 */
[----:B------:R-:W-:Y:S04]  /*24ce0*/  STL [R1+0x61f0], R200 ;  /* 0x0061f0c801007387 */ /* 0x000fe80000100800 */
[----:B------:R-:W-:Y:S04]  /*24cf0*/  STL [R1+0x61e8], R201 ;  /* 0x0061e8c901007387 */ /* 0x000fe80000100800 */
[----:B------:R-:W-:Y:S04]  /*24d00*/  STL [R1+0x6200], R198 ;  /* 0x006200c601007387 */ /* 0x000fe80000100800 */
[----:B------:R-:W-:Y:S04]  /*24d10*/  STL [R1+0x61f8], R199 ;  /* 0x0061f8c701007387 */ /* 0x000fe80000100800 */
[----:B------:R-:W5:Y:S04]  /*24d20*/  LDL.LU R181, [R1+0x5cc] ;  /* 0x0005cc0001b57983 */ /* 0x000f680000300800 */
[----:B------:R-:W5:Y:S01]  /*24d30*/  LDL.LU R177, [R1+0x5d0] ;  /* 0x0005d00001b17983 */ /* 0x000f620000300800 */
[-C--:B------:R-:W-:Y:S01]  /*24d40*/  LEA R196, P3, R10, R2.reuse, 0x2 ;  /* 0x000000020ac47211 */ /* 0x080fe200078610ff */
[----:B--2---:R-:W-:Y:S01]  /*24d50*/  IMAD R8, R197, c[0x0][0x190], RZ ;  /* 0x00006400c5087a24 */ /* 0x004fe200078e02ff */
[----:B------:R-:W-:-:S02]  /*24d60*/  LEA R194, P4, R7, R2, 0x2 ;  /* 0x0000000207c27211 */ /* 0x000fc400078810ff */
[----:B------:R-:W-:Y:S02]  /*24d70*/  LEA.HI.X.SX32 R197, R10, R0, 0x2, P3 ;  /* 0x000000000ac57211 */ /* 0x000fe400018f16ff */
[----:B------:R-:W-:Y:S01]  /*24d80*/  LEA R192, P3, R9, R2, 0x2 ;  /* 0x0000000209c07211 */ /* 0x000fe200078610ff */
[----:B------:R-:W1:Y:S01]  /*24d90*/  S2R R170, SR_TID.X ;  /* 0x0000000000aa7919 */ /* 0x000e620000002100 */
[----:B------:R-:W-:Y:S02]  /*24da0*/  LEA.HI.X.SX32 R195, R7, R0, 0x2, P4 ;  /* 0x0000000007c37211 */ /* 0x000fe400020f16ff */
[----:B------:R-:W-:-:S04]  /*24db0*/  LEA R190, P4, R5, R2, 0x2 ;  /* 0x0000000205be7211 */ /* 0x000fc800078810ff */
[----:B------:R-:W-:Y:S01]  /*24dc0*/  LEA.HI.X.SX32 R191, R5, R0, 0x2, P4 ;  /* 0x0000000005bf7211 */ /* 0x000fe200020f16ff */
[----:B------:R-:W-:Y:S02]  /*24dd0*/  IMAD.MOV.U32 R171, RZ, RZ, c[0x0][0x180] ;  /* 0x00006000ffab7624 */ /* 0x000fe400078e00ff */
[----:B------:R-:W-:-:S03]  /*24de0*/  IMAD R4, R4, c[0x0][0x190], RZ ;  /* 0x0000640004047a24 */ /* 0x000fc600078e02ff */
[----:B------:R-:W-:Y:S02]  /*24df0*/  IADD3 R20, R171, -0x1, RZ ;  /* 0xffffffffab147810 */ /* 0x000fe40007ffe0ff */
[C---:B------:R-:W-:Y:S02]  /*24e00*/  LEA R172, P6, R4.reuse, R2, 0x2 ;  /* 0x0000000204ac7211 */ /* 0x040fe400078c10ff */
[----:B------:R-:W-:Y:S02]  /*24e10*/  MOV R252, c[0x0][0x188] ;  /* 0x0000620000fc7a02 */ /* 0x000fe40000000f00 */
[----:B------:R-:W-:Y:S02]  /*24e20*/  LEA.HI.X.SX32 R173, R4, R0, 0x2, P6 ;  /* 0x0000000004ad7211 */ /* 0x000fe400030f16ff */
[----:B-1----:R-:W-:Y:S01]  /*24e30*/  LOP3.LUT R170, R170, 0x7f, RZ, 0xc0, !PT ;  /* 0x0000007faaaa7812 */ /* 0x002fe200078ec0ff */
[----:B------:R-:W-:Y:S01]  /*24e40*/  STL [R1+0x6210], R196 ;  /* 0x006210c401007387 */ /* 0x000fe20000100800 */
[----:B------:R-:W-:Y:S01]  /*24e50*/  IMAD.SHL.U32 R4, R252, 0x4, RZ ;  /* 0x00000004fc047824 */ /* 0x000fe200078e00ff */
[----:B------:R-:W-:-:S02]  /*24e60*/  ULDC.64 UR4, c[0x0][0x118] ;  /* 0x0000460000047ab9 */ /* 0x000fc40000000a00 */
[----:B------:R-:W-:Y:S04]  /*24e70*/  STL [R1+0x6208], R197 ;  /* 0x006208c501007387 */ /* 0x000fe80000100800 */
[----:B------:R-:W-:Y:S04]  /*24e80*/  STL [R1+0x6220], R194 ;  /* 0x006220c201007387 */ /* 0x000fe80000100800 */
[----:B------:R-:W-:Y:S04]  /*24e90*/  STL [R1+0x6218], R195 ;  /* 0x006218c301007387 */ /* 0x000fe80000100800 */
[----:B------:R-:W-:Y:S01]  /*24ea0*/  STL [R1+0x6230], R192 ;  /* 0x006230c001007387 */ /* 0x000fe20000100800 */
[----:B---3--:R-:W-:Y:S01]  /*24eb0*/  IMAD R6, R193, c[0x0][0x190], RZ ;  /* 0x00006400c1067a24 */ /* 0x008fe200078e02ff */
[----:B------:R-:W-:-:S02]  /*24ec0*/  LEA.HI.X.SX32 R193, R9, R0, 0x2, P3 ;  /* 0x0000000009c17211 */ /* 0x000fc400018f16ff */
[-C--:B------:R-:W-:Y:S02]  /*24ed0*/  LEA R188, P3, R8, R2.reuse, 0x2 ;  /* 0x0000000208bc7211 */ /* 0x080fe400078610ff */
[----:B------:R-:W-:-:S04]  /*24ee0*/  LEA R186, P4, R6, R2, 0x2 ;  /* 0x0000000206ba7211 */ /* 0x000fc800078810ff */
[-C--:B------:R-:W-:Y:S01]  /*24ef0*/  LEA.HI.X.SX32 R187, R6, R0.reuse, 0x2, P4 ;  /* 0x0000000006bb7211 */ /* 0x080fe200020f16ff */
[----:B----4-:R-:W-:Y:S01]  /*24f00*/  IMAD R7, R189, c[0x0][0x190], RZ ;  /* 0x00006400bd077a24 */ /* 0x010fe200078e02ff */
[----:B------:R-:W-:-:S04]  /*24f10*/  LEA.HI.X.SX32 R189, R8, R0, 0x2, P3 ;  /* 0x0000000008bd7211 */ /* 0x000fc800018f16ff */
[----:B------:R-:W-:Y:S01]  /*24f20*/  LEA R184, P3, R7, R2, 0x2 ;  /* 0x0000000207b87211 */ /* 0x000fe200078610ff */
[----:B-----5:R-:W-:Y:S02]  /*24f30*/  IMAD R5, R185, c[0x0][0x190], RZ ;  /* 0x00006400b9057a24 */ /* 0x020fe400078e02ff */
[----:B------:R-:W-:-:S03]  /*24f40*/  IMAD R8, R183, c[0x0][0x184], RZ ;  /* 0x00006100b7087a24 */ /* 0x000fc600078e02ff */
[----:B------:R-:W-:Y:S02]  /*24f50*/  LEA R182, P4, R5, R2, 0x2 ;  /* 0x0000000205b67211 */ /* 0x000fe400078810ff */
[-C--:B------:R-:W-:Y:S01]  /*24f60*/  LEA.HI.X.SX32 R185, R7, R0.reuse, 0x2, P3 ;  /* 0x0000000007b97211 */ /* 0x080fe200018f16ff */
[----:B------:R-:W-:Y:S01]  /*24f70*/  IMAD R6, R180, c[0x0][0x184], RZ ;  /* 0x00006100b4067a24 */ /* 0x000fe200078e02ff */
[----:B------:R-:W-:Y:S02]  /*24f80*/  LEA R180, P3, R8, c[0x0][0x160], 0x2 ;  /* 0x0000580008b47a11 */ /* 0x000fe400078610ff */
[----:B------:R-:W-:Y:S02]  /*24f90*/  LEA.HI.X.SX32 R183, R5, R0, 0x2, P4 ;  /* 0x0000000005b77211 */ /* 0x000fe400020f16ff */
[----:B------:R-:W-:-:S04]  /*24fa0*/  LEA R178, P4, R6, c[0x0][0x160], 0x2 ;  /* 0x0000580006b27a11 */ /* 0x000fc800078810ff */
[----:B------:R-:W-:Y:S02]  /*24fb0*/  LEA.HI.X.SX32 R179, R6, c[0x0][0x164], 0x2, P4 ;  /* 0x0000590006b37a11 */ /* 0x000fe400020f16ff */
[----:B------:R-:W-:Y:S01]  /*24fc0*/  ISETP.GE.U32.AND P4, PT, R20, 0x7fffff80, PT ;  /* 0x7fffff801400780c */ /* 0x000fe20003f86070 */
[----:B------:R-:W-:Y:S01]  /*24fd0*/  IMAD R7, R181, c[0x0][0x184], RZ ;  /* 0x00006100b5077a24 */ /* 0x000fe200078e02ff */
[----:B------:R-:W-:Y:S01]  /*24fe0*/  LEA.HI.X.SX32 R181, R8, c[0x0][0x164], 0x2, P3 ;  /* 0x0000590008b57a11 */ /* 0x000fe200018f16ff */
[----:B------:R-:W-:-:S03]  /*24ff0*/  IMAD R5, R177, c[0x0][0x184], RZ ;  /* 0x00006100b1057a24 */ /* 0x000fc600078e02ff */
[----:B------:R-:W-:Y:S02]  /*25000*/  LEA R176, P3, R7, c[0x0][0x160], 0x2 ;  /* 0x0000580007b07a11 */ /* 0x000fe400078610ff */
[----:B------:R-:W-:Y:S02]  /*25010*/  IADD3 R6, R171, -0x6c, RZ ;  /* 0xffffff94ab067810 */ /* 0x000fe40007ffe0ff */
[----:B------:R-:W-:Y:S02]  /*25020*/  LEA.HI.X.SX32 R177, R7, c[0x0][0x164], 0x2, P3 ;  /* 0x0000590007b17a11 */ /* 0x000fe400018f16ff */
[----:B------:R-:W-:Y:S02]  /*25030*/  LEA R174, P3, R5, c[0x0][0x160], 0x2 ;  /* 0x0000580005ae7a11 */ /* 0x000fe400078610ff */
[----:B------:R-:W-:Y:S02]  /*25040*/  IADD3 R7, R171, -0x5, RZ ;  /* 0xfffffffbab077810 */ /* 0x000fe40007ffe0ff */
[----:B------:R-:W-:-:S02]  /*25050*/  LEA.HI.X.SX32 R175, R5, c[0x0][0x164], 0x2, P3 ;  /* 0x0000590005af7a11 */ /* 0x000fc400018f16ff */
[----:B------:R-:W-:Y:S02]  /*25060*/  ISETP.GE.U32.AND P6, PT, R7, 0x7fffff7c, PT ;  /* 0x7fffff7c0700780c */ /* 0x000fe40003fc6070 */
[----:B------:R-:W-:Y:S01]  /*25070*/  ISETP.GE.U32.AND P3, PT, R6, 0x7fffff15, PT ;  /* 0x7fffff150600780c */ /* 0x000fe20003f66070 */
[----:B------:R-:W-:Y:S01]  /*25080*/  IMAD.SHL.U32 R6, R170, 0x4, RZ ;  /* 0x00000004aa067824 */ /* 0x000fe200078e00ff */
[----:B------:R-:W-:Y:S01]  /*25090*/  STL [R1+0x6228], R193 ;  /* 0x006228c101007387 */ /* 0x000fe20000100800 */
[----:B------:R-:W-:Y:S01]  /*250a0*/  IADD3 R5, R171, -0x9, RZ ;  /* 0xfffffff7ab057810 */ /* 0x000fe20007ffe0ff */
[C---:B------:R-:W-:Y:S02]  /*250b0*/  IMAD.WIDE R14, R4.reuse, 0x4, R174 ;  /* 0x00000004040e7825 */ /* 0x040fe400078e02ae */
[----:B------:R1:W-:Y:S02]  /*250c0*/  LDGSTS.E [R6], [R174.64], !P4 ;  /* 0x00000000ae067fae */ /* 0x0003e4000e121844 */
[----:B------:R-:W-:-:S02]  /*250d0*/  IMAD.WIDE R12, R4, 0x4, R176 ;  /* 0x00000004040c7825 */ /* 0x000fc400078e02b0 */
[----:B------:R-:W-:Y:S02]  /*250e0*/  STL [R1+0x6240], R190 ;  /* 0x006240be01007387 */ /* 0x000fe40000100800 */
[C---:B------:R-:W-:Y:S02]  /*250f0*/  IMAD.WIDE R10, R4.reuse, 0x4, R178 ;  /* 0x00000004040a7825 */ /* 0x040fe400078e02b2 */
[----:B------:R1:W-:Y:S02]  /*25100*/  LDGSTS.E [R6+0x200], [R176.64], !P4 ;  /* 0x00200000b0067fae */ /* 0x0003e4000e121844 */
[----:B------:R-:W-:Y:S02]  /*25110*/  IMAD.WIDE R8, R4, 0x4, R180 ;  /* 0x0000000404087825 */ /* 0x000fe400078e02b4 */
[----:B------:R-:W-:Y:S04]  /*25120*/  STL [R1+0x6238], R191 ;  /* 0x006238bf01007387 */ /* 0x000fe80000100800 */
[----:B------:R1:W-:Y:S01]  /*25130*/  LDGSTS.E [R6+0x400], [R178.64], !P4 ;  /* 0x00400000b2067fae */ /* 0x0003e2000e121844 */
[----:B------:R-:W-:-:S03]  /*25140*/  IADD3 R4, R171, -0xd, RZ ;  /* 0xfffffff3ab047810 */ /* 0x000fc60007ffe0ff */
[----:B------:R-:W-:Y:S04]  /*25150*/  STL [R1+0x6250], R188 ;  /* 0x006250bc01007387 */ /* 0x000fe80000100800 */
[----:B------:R1:W-:Y:S01]  /*25160*/  LDGSTS.E [R6+0x600], [R180.64], !P4 ;  /* 0x00600000b4067fae */ /* 0x0003e2000e121844 */
[----:B------:R-:W-:-:S03]  /*25170*/  ISETP.GE.U32.AND P4, PT, R5, 0x7fffff78, PT ;  /* 0x7fffff780500780c */ /* 0x000fc60003f86070 */
[----:B------:R-:W-:Y:S01]  /*25180*/  STL [R1+0x6248], R189 ;  /* 0x006248bd01007387 */ /* 0x000fe20000100800 */
[----:B------:R-:W-:-:S03]  /*25190*/  SHF.L.U32 R5, R252, 0x3, RZ ;  /* 0x00000003fc057819 */ /* 0x000fc600000006ff */
[----:B------:R-:W-:Y:S04]  /*251a0*/  STL [R1+0x6260], R186 ;  /* 0x006260ba01007387 */ /* 0x000fe80000100800 */
[----:B------:R-:W-:Y:S04]  /*251b0*/  STL [R1+0x6258], R187 ;  /* 0x006258bb01007387 */ /* 0x000fe80000100800 */
[----:B------:R2:W-:Y:S04]  /*251c0*/  LDGSTS.E [R6+0x2000], [R14.64], !P6 ;  /* 0x020000000e067fae */ /* 0x0005e8000f121844 */
[----:B------:R-:W-:Y:S04]  /*251d0*/  STL [R1+0x6270], R184 ;  /* 0x006270b801007387 */ /* 0x000fe80000100800 */
[----:B------:R3:W-:Y:S04]  /*251e0*/  LDGSTS.E [R6+0x2200], [R12.64], !P6 ;  /* 0x022000000c067fae */ /* 0x0007e8000f121844 */
[----:B------:R-:W-:Y:S04]  /*251f0*/  STL [R1+0x6268], R185 ;  /* 0x006268b901007387 */ /* 0x000fe80000100800 */
[----:B------:R4:W-:Y:S04]  /*25200*/  LDGSTS.E [R6+0x2400], [R10.64], !P6 ;  /* 0x024000000a067fae */ /* 0x0009e8000f121844 */
[----:B------:R-:W-:Y:S04]  /*25210*/  STL.64 [R1+0x62c0], R182 ;  /* 0x0062c0b601007387 */ /* 0x000fe80000100a00 */
[----:B------:R5:W-:Y:S01]  /*25220*/  LDGSTS.E [R6+0x2600], [R8.64], !P6 ;  /* 0x0260000008067fae */ /* 0x000be2000f121844 */
[----:B------:R-:W-:-:S03]  /*25230*/  ISETP.GE.U32.AND P6, PT, R4, 0x7fffff74, PT ;  /* 0x7fffff740400780c */ /* 0x000fc60003fc6070 */
[----:B------:R-:W-:Y:S01]  /*25240*/  STL.64 [R1+0x62c8], R172 ;  /* 0x0062c8ac01007387 */ /* 0x000fe20000100a00 */
[----:B------:R-:W-:-:S03]  /*25250*/  IMAD R4, R252, 0xc, RZ ;  /* 0x0000000cfc047824 */ /* 0x000fc600078e02ff */
[----:B------:R2:W-:Y:S04]  /*25260*/  STL.64 [R1+0xe18], R14 ;  /* 0x000e180e01007387 */ /* 0x0005e80000100a00 */
[----:B------:R3:W-:Y:S04]  /*25270*/  STL.64 [R1+0xe10], R12 ;  /* 0x000e100c01007387 */ /* 0x0007e80000100a00 */
[----:B------:R4:W-:Y:S01]  /*25280*/  STL.64 [R1+0xe08], R10 ;  /* 0x000e080a01007387 */ /* 0x0009e20000100a00 */
[----:B--2---:R-:W-:-:S03]  /*25290*/  IMAD.WIDE R14, R5, 0x4, R174 ;  /* 0x00000004050e7825 */ /* 0x004fc600078e02ae */
[----:B------:R5:W-:Y:S01]  /*252a0*/  STL.64 [R1+0xe00], R8 ;  /* 0x000e000801007387 */ /* 0x000be20000100a00 */
[----:B---3--:R-:W-:-:S03]  /*252b0*/  IMAD.WIDE R12, R5, 0x4, R176 ;  /* 0x00000004050c7825 */ /* 0x008fc600078e02b0 */
[----:B------:R2:W-:Y:S01]  /*252c0*/  STL.64 [R1+0xdf8], R14 ;  /* 0x000df80e01007387 */ /* 0x0005e20000100a00 */
[----:B----4-:R-:W-:-:S03]  /*252d0*/  IMAD.WIDE R10, R5, 0x4, R178 ;  /* 0x00000004050a7825 */ /* 0x010fc600078e02b2 */
[----:B------:R2:W-:Y:S01]  /*252e0*/  LDGSTS.E [R6+0x4000], [R14.64], !P4 ;  /* 0x040000000e067fae */ /* 0x0005e2000e121844 */
[----:B-----5:R-:W-:Y:S01]  /*252f0*/  IMAD.WIDE R8, R5, 0x4, R180 ;  /* 0x0000000405087825 */ /* 0x020fe200078e02b4 */
[----:B------:R-:W-:Y:S02]  /*25300*/  IADD3 R5, R171, -0x11, RZ ;  /* 0xffffffefab057810 */ /* 0x000fe40007ffe0ff */
[----:B------:R3:W-:Y:S04]  /*25310*/  STL.64 [R1+0xdf0], R12 ;  /* 0x000df00c01007387 */ /* 0x0007e80000100a00 */
[----:B------:R3:W-:Y:S01]  /*25320*/  LDGSTS.E [R6+0x4200], [R12.64], !P4 ;  /* 0x042000000c067fae */ /* 0x0007e2000e121844 */
[----:B--2---:R-:W-:-:S03]  /*25330*/  IMAD.WIDE R14, R4, 0x4, R174 ;  /* 0x00000004040e7825 */ /* 0x004fc600078e02ae */
[----:B------:R2:W-:Y:S04]  /*25340*/  STL.64 [R1+0xde8], R10 ;  /* 0x000de80a01007387 */ /* 0x0005e80000100a00 */
[----:B------:R2:W-:Y:S01]  /*25350*/  LDGSTS.E [R6+0x4400], [R10.64], !P4 ;  /* 0x044000000a067fae */ /* 0x0005e2000e121844 */
[----:B---3--:R-:W-:-:S03]  /*25360*/  IMAD.WIDE R12, R4, 0x4, R176 ;  /* 0x00000004040c7825 */ /* 0x008fc600078e02b0 */
[----:B------:R3:W-:Y:S04]  /*25370*/  STL.64 [R1+0xe20], R8 ;  /* 0x000e200801007387 */ /* 0x0007e80000100a00 */
[----:B------:R3:W-:Y:S01]  /*25380*/  LDGSTS.E [R6+0x4600], [R8.64], !P4 ;  /* 0x0460000008067fae */ /* 0x0007e2000e121844 */
[----:B------:R-:W-:Y:S01]  /*25390*/  ISETP.GE.U32.AND P4, PT, R5, 0x7fffff70, PT ;  /* 0x7fffff700500780c */ /* 0x000fe20003f86070 */
[----:B--2---:R-:W-:Y:S02]  /*253a0*/  IMAD.WIDE R10, R4, 0x4, R178 ;  /* 0x00000004040a7825 */ /* 0x004fe400078e02b2 */
[----:B------:R2:W-:Y:S02]  /*253b0*/  LDGSTS.E [R6+0x6000], [R14.64], !P6 ;  /* 0x060000000e067fae */ /* 0x0005e4000f121844 */
[----:B------:R-:W-:-:S02]  /*253c0*/  IMAD.SHL.U32 R5, R252, 0x10, RZ ;  /* 0x00000010fc057824 */ /* 0x000fc400078e00ff */
[----:B------:R4:W-:Y:S01]  /*253d0*/  LDGSTS.E [R6+0x6200], [R12.64], !P6 ;  /* 0x062000000c067fae */ /* 0x0009e2000f121844 */
[----:B---3--:R-:W-:Y:S01]  /*253e0*/  IMAD.WIDE R8, R4, 0x4, R180 ;  /* 0x0000000404087825 */ /* 0x008fe200078e02b4 */
[----:B------:R-:W-:Y:S02]  /*253f0*/  IADD3 R4, R171, -0x15, RZ ;  /* 0xffffffebab047810 */ /* 0x000fe40007ffe0ff */
[----:B------:R3:W-:Y:S04]  /*25400*/  LDGSTS.E [R6+0x6400], [R10.64], !P6 ;  /* 0x064000000a067fae */ /* 0x0007e8000f121844 */
[----:B------:R5:W-:Y:S01]  /*25410*/  LDGSTS.E [R6+0x6600], [R8.64], !P6 ;  /* 0x0660000008067fae */ /* 0x000be2000f121844 */
[----:B------:R-:W-:-:S03]  /*25420*/  ISETP.GE.U32.AND P6, PT, R4, 0x7fffff6c, PT ;  /* 0x7fffff6c0400780c */ /* 0x000fc60003fc6070 */
[----:B------:R2:W-:Y:S01]  /*25430*/  STL.64 [R1+0xde0], R14 ;  /* 0x000de00e01007387 */ /* 0x0005e20000100a00 */
[----:B------:R-:W-:-:S03]  /*25440*/  IMAD R4, R252, 0x14, RZ ;  /* 0x00000014fc047824 */ /* 0x000fc600078e02ff */
[----:B------:R4:W-:Y:S04]  /*25450*/  STL.64 [R1+0xdd8], R12 ;  /* 0x000dd80c01007387 */ /* 0x0009e80000100a00 */
[----:B------:R3:W-:Y:S01]  /*25460*/  STL.64 [R1+0xdd0], R10 ;  /* 0x000dd00a01007387 */ /* 0x0007e20000100a00 */
[----:B--2---:R-:W-:-:S03]  /*25470*/  IMAD.WIDE R14, R5, 0x4, R174 ;  /* 0x00000004050e7825 */ /* 0x004fc600078e02ae */
[----:B------:R5:W-:Y:S01]  /*25480*/  STL.64 [R1+0xdc8], R8 ;  /* 0x000dc80801007387 */ /* 0x000be20000100a00 */
[----:B----4-:R-:W-:-:S03]  /*25490*/  IMAD.WIDE R12, R5, 0x4, R176 ;  /* 0x00000004050c7825 */ /* 0x010fc600078e02b0 */
[----:B------:R2:W-:Y:S01]  /*254a0*/  STL.64 [R1+0xdc0], R14 ;  /* 0x000dc00e01007387 */ /* 0x0005e20000100a00 */
[----:B---3--:R-:W-:-:S03]  /*254b0*/  IMAD.WIDE R10, R5, 0x4, R178 ;  /* 0x00000004050a7825 */ /* 0x008fc600078e02b2 */
        /* <DEDUP_REMOVED lines=14> */
[----:B------:R-:W-:-:S02]  /*255a0*/  IMAD R5, R252, 0x18, RZ ;  /* 0x00000018fc057824 */ /* 0x000fc400078e02ff */
        /* <DEDUP_REMOVED lines=148> */
[----:B------:R2:W-:Y:S01]  /*25ef0*/  LDGSTS.E [R6+0x1e000], [R14.64], !P6 ;  /* 0x1e0000000e067fae */ /* 0x0005e2000f121844 */
[----:B------:R-:W-:-:S03]  /*25f00*/  SHF.L.U32 R5, R252, 0x6, RZ ;  /* 0x00000006fc057819 */ /* 0x000fc600000006ff */
        /* <DEDUP_REMOVED lines=147> */
[C---:B--2---:R-:W-:Y:S01]  /*26840*/  IMAD.WIDE R10, R4.reuse, 0x4, R178 ;  /* 0x00000004040a7825 */ /* 0x044fe200078e02b2 */
[----:B------:R-:W-:Y:S01]  /*26850*/  IADD3 R5, R171, -0x6d, RZ ;  /* 0xffffff93ab057810 */ /* 0x000fe20007ffe0ff */
[----:B------:R2:W-:Y:S04]  /*26860*/  LDGSTS.E [R6+0x32000], [R14.64], !P6 ;  /* 0x320000000e067fae */ /* 0x0005e8000f121844 */
[----:B------:R4:W-:Y:S01]  /*26870*/  LDGSTS.E [R6+0x32200], [R12.64], !P6 ;  /* 0x322000000c067fae */ /* 0x0009e2000f121844 */
[----:B---3--:R-:W-:-:S03]  /*26880*/  IMAD.WIDE R8, R4, 0x4, R180 ;  /* 0x0000000404087825 */ /* 0x008fc600078e02b4 */
[----:B------:R3:W-:Y:S01]  /*26890*/  LDGSTS.E [R6+0x32400], [R10.64], !P6 ;  /* 0x324000000a067fae */ /* 0x0007e2000f121844 */
[----:B------:R-:W-:-:S03]  /*268a0*/  IMAD R4, R252, 0x68, RZ ;  /* 0x00000068fc047824 */ /* 0x000fc600078e02ff */
[----:B------:R2:W-:Y:S04]  /*268b0*/  STL.64 [R1+0xf40], R14 ;  /* 0x000f400e01007387 */ /* 0x0005e80000100a00 */
[----:B------:R5:W-:Y:S01]  /*268c0*/  LDGSTS.E [R6+0x32600], [R8.64], !P6 ;  /* 0x3260000008067fae */ /* 0x000be2000f121844 */
[----:B------:R-:W-:-:S03]  /*268d0*/  ISETP.GE.U32.AND P6, PT, R5, 0x7fffff14, PT ;  /* 0x7fffff140500780c */ /* 0x000fc60003fc6070 */
[----:B------:R4:W-:Y:S04]  /*268e0*/  STL.64 [R1+0xf48], R12 ;  /* 0x000f480c01007387 */ /* 0x0009e80000100a00 */
[----:B------:R3:W-:Y:S01]  /*268f0*/  STL.64 [R1+0xf50], R10 ;  /* 0x000f500a01007387 */ /* 0x0007e20000100a00 */
[----:B--2---:R-:W-:-:S03]  /*26900*/  IMAD.WIDE R14, R4, 0x4, R174 ;  /* 0x00000004040e7825 */ /* 0x004fc600078e02ae */
[----:B------:R5:W-:Y:S01]  /*26910*/  STL.64 [R1+0xf58], R8 ;  /* 0x000f580801007387 */ /* 0x000be20000100a00 */
[----:B----4-:R-:W-:-:S04]  /*26920*/  IMAD.WIDE R12, R4, 0x4, R176 ;  /* 0x00000004040c7825 */ /* 0x010fc800078e02b0 */
[C---:B---3--:R-:W-:Y:S01]  /*26930*/  IMAD.WIDE R10, R4.reuse, 0x4, R178 ;  /* 0x00000004040a7825 */ /* 0x048fe200078e02b2 */
[----:B------:R-:W-:Y:S01]  /*26940*/  IADD3 R5, R171, -0x71, RZ ;  /* 0xffffff8fab057810 */ /* 0x000fe20007ffe0ff */
[----:B------:R2:W-:Y:S02]  /*26950*/  LDGSTS.E [R6+0x34000], [R14.64], !P4 ;  /* 0x340000000e067fae */ /* 0x0005e4000e121844 */
[----:B-----5:R-:W-:Y:S02]  /*26960*/  IMAD.WIDE R8, R4, 0x4, R180 ;  /* 0x0000000404087825 */ /* 0x020fe400078e02b4 */
[----:B------:R2:W-:Y:S02]  /*26970*/  STL.64 [R1+0xf60], R14 ;  /* 0x000f600e01007387 */ /* 0x0005e40000100a00 */
[----:B------:R-:W-:Y:S02]  /*26980*/  IMAD R4, R252, 0x6c, RZ ;  /* 0x0000006cfc047824 */ /* 0x000fe400078e02ff */
        /* <DEDUP_REMOVED lines=69> */
[C---:B--2---:R-:W-:Y:S02]  /*26de0*/  IMAD.WIDE R10, R4.reuse, 0x4, R178 ;  /* 0x00000004040a7825 */ /* 0x044fe400078e02b2 */
[----:B------:R2:W-:Y:S04]  /*26df0*/  LDGSTS.E [R6+0x3e000], [R14.64], !P6 ;  /* 0x3e0000000e067fae */ /* 0x0005e8000f121844 */
[----:B------:R4:W-:Y:S01]  /*26e00*/  LDGSTS.E [R6+0x3e200], [R12.64], !P6 ;  /* 0x3e2000000c067fae */ /* 0x0009e2000f121844 */
[----:B---3--:R-:W-:Y:S01]  /*26e10*/  IMAD.WIDE R8, R4, 0x4, R180 ;  /* 0x0000000404087825 */ /* 0x008fe200078e02b4 */
[----:B------:R-:W-:-:S02]  /*26e20*/  IADD3 R4, R171, -0x6, RZ ;  /* 0xfffffffaab047810 */ /* 0x000fc40007ffe0ff */
[----:B------:R3:W-:Y:S01]  /*26e30*/  LDGSTS.E [R6+0x3e400], [R10.64], !P6 ;  /* 0x3e4000000a067fae */ /* 0x0007e2000f121844 */
[----:B------:R-:W-:-:S03]  /*26e40*/  LOP3.LUT R7, R6, 0x20, RZ, 0x3c, !PT ;  /* 0x0000002006077812 */ /* 0x000fc600078e3cff */
        /* <DEDUP_REMOVED lines=8> */
[----:B----4-:R-:W-:Y:S01]  /*26ed0*/  IMAD.WIDE R12, R252, 0x4, R176 ;  /* 0x00000004fc0c7825 */ /* 0x010fe200078e02b0 */
[----:B------:R-:W-:-:S03]  /*26ee0*/  IADD3 R5, R171, -0xa, RZ ;  /* 0xfffffff6ab057810 */ /* 0x000fc60007ffe0ff */
[C---:B---3--:R-:W-:Y:S01]  /*26ef0*/  IMAD.WIDE R10, R252.reuse, 0x4, R178 ;  /* 0x00000004fc0a7825 */ /* 0x048fe200078e02b2 */
[----:B------:R2:W-:Y:S03]  /*26f00*/  STL.64 [R1+0x1020], R14 ;  /* 0x0010200e01007387 */ /* 0x0005e60000100a00 */
[----:B-----5:R-:W-:Y:S01]  /*26f10*/  IMAD.WIDE R8, R252, 0x4, R180 ;  /* 0x00000004fc087825 */ /* 0x020fe200078e02b4 */
[----:B------:R2:W-:Y:S04]  /*26f20*/  LDGSTS.E [R7+0x800], [R14.64], !P4 ;  /* 0x008000000e077fae */ /* 0x0005e8000e121844 */
        /* <DEDUP_REMOVED lines=465> */
[----:B------:R-:W-:-:S03]  /*28c40*/  IMAD.SHL.U32 R4, R252, 0x2, RZ ;  /* 0x00000002fc047824 */ /* 0x000fc600078e00ff */
[----:B------:R2:W-:Y:S04]  /*28c50*/  STL.64 [R1+0x1400], R14 ;  /* 0x0014000e01007387 */ /* 0x0005e80000100a00 */
[----:B------:R4:W-:Y:S01]  /*28c60*/  LDGSTS.E [R7+0x3ee00], [R8.64], !P6 ;  /* 0x3ee0000008077fae */ /* 0x0009e2000f121844 */
[----:B------:R-:W-:-:S03]  /*28c70*/  ISETP.GE.U32.AND P6, PT, R5, 0x7fffff7a, PT ;  /* 0x7fffff7a0500780c */ /* 0x000fc60003fc6070 */
[----:B------:R3:W-:Y:S04]  /*28c80*/  STL.64 [R1+0x1408], R12 ;  /* 0x0014080c01007387 */ /* 0x0007e80000100a00 */
[----:B------:R5:W-:Y:S01]  /*28c90*/  STL.64 [R1+0x1410], R10 ;  /* 0x0014100a01007387 */ /* 0x000be20000100a00 */
[----:B--2---:R-:W-:-:S03]  /*28ca0*/  IMAD.WIDE R14, R4, 0x4, R174 ;  /* 0x00000004040e7825 */ /* 0x004fc600078e02ae */
[----:B------:R2:W-:Y:S01]  /*28cb0*/  STL.64 [R1+0x1418], R8 ;  /* 0x0014180801007387 */ /* 0x0005e20000100a00 */
[----:B----4-:R-:W-:Y:S01]  /*28cc0*/  LOP3.LUT R7, R6, 0x40, RZ, 0x3c, !PT ;  /* 0x0000004006077812 */ /* 0x010fe200078e3cff */
[----:B---3--:R-:W-:-:S04]  /*28cd0*/  IMAD.WIDE R12, R4, 0x4, R176 ;  /* 0x00000004040c7825 */ /* 0x008fc800078e02b0 */
[----:B-----5:R-:W-:-:S04]  /*28ce0*/  IMAD.WIDE R10, R4, 0x4, R178 ;  /* 0x00000004040a7825 */ /* 0x020fc800078e02b2 */
[----:B--2---:R-:W-:Y:S01]  /*28cf0*/  IMAD.WIDE R8, R4, 0x4, R180 ;  /* 0x0000000404087825 */ /* 0x004fe200078e02b4 */
[----:B------:R-:W-:Y:S01]  /*28d00*/  IADD3 R5, R171, -0xb, RZ ;  /* 0xfffffff5ab057810 */ /* 0x000fe20007ffe0ff */
[----:B------:R2:W-:Y:S02]  /*28d10*/  STL.64 [R1+0x1420], R14 ;  /* 0x0014200e01007387 */ /* 0x0005e40000100a00 */
[----:B------:R-:W-:Y:S02]  /*28d20*/  IMAD R4, R252, 0x6, RZ ;  /* 0x00000006fc047824 */ /* 0x000fe400078e02ff */
        /* <DEDUP_REMOVED lines=467> */
[----:B------:R-:W-:Y:S01]  /*2aa60*/  STL.64 [R1+0x1800], R14 ;  /* 0x0018000e01007387 */ /* 0x000fe20000100a00 */
[----:B------:R-:W-:-:S03]  /*2aa70*/  LOP3.LUT R242, R6, 0x60, RZ, 0x3c, !PT ;  /* 0x0000006006f27812 */ /* 0x000fc600078e3cff */
[----:B------:R1:W-:Y:S01]  /*2aa80*/  LDGSTS.E [R7+0x3f600], [R8.64], !P6 ;  /* 0x3f60000008077fae */ /* 0x0003e2000f121844 */
[----:B------:R-:W-:-:S03]  /*2aa90*/  ISETP.GE.U32.AND P6, PT, R5, 0x7fffff79, PT ;  /* 0x7fffff790500780c */ /* 0x000fc60003fc6070 */
[----:B------:R2:W-:Y:S04]  /*2aaa0*/  STL.64 [R1+0x1808], R12 ;  /* 0x0018080c01007387 */ /* 0x0005e80000100a00 */
[----:B------:R3:W-:Y:S04]  /*2aab0*/  STL.64 [R1+0x1810], R10 ;  /* 0x0018100a01007387 */ /* 0x0007e80000100a00 */
[----:B------:R4:W-:Y:S01]  /*2aac0*/  STL.64 [R1+0x1818], R8 ;  /* 0x0018180801007387 */ /* 0x0009e20000100a00 */
[----:B-1----:R-:W-:-:S04]  /*2aad0*/  IMAD.WIDE R6, R4, 0x4, R180 ;  /* 0x0000000404067825 */ /* 0x002fc800078e02b4 */
[----:B--2---:R-:W-:-:S04]  /*2aae0*/  IMAD.WIDE R12, R4, 0x4, R174 ;  /* 0x00000004040c7825 */ /* 0x004fc800078e02ae */
[----:B---3--:R-:W-:-:S04]  /*2aaf0*/  IMAD.WIDE R10, R4, 0x4, R176 ;  /* 0x00000004040a7825 */ /* 0x008fc800078e02b0 */
[----:B----4-:R-:W-:Y:S01]  /*2ab00*/  IMAD.WIDE R8, R4, 0x4, R178 ;  /* 0x0000000404087825 */ /* 0x010fe200078e02b2 */
[----:B------:R-:W-:Y:S01]  /*2ab10*/  IADD3 R5, R171, -0xc, RZ ;  /* 0xfffffff4ab057810 */ /* 0x000fe20007ffe0ff */
[----:B------:R1:W-:Y:S02]  /*2ab20*/  LDGSTS.E [R242+0x1800], [R12.64], !P4 ;  /* 0x018000000cf27fae */ /* 0x0003e4000e121844 */
[----:B------:R-:W-:Y:S02]  /*2ab30*/  IMAD R4, R252, 0x7, RZ ;  /* 0x00000007fc047824 */ /* 0x000fe400078e02ff */
[----:B------:R1:W-:Y:S04]  /*2ab40*/  STL.64 [R1+0x1820], R12 ;  /* 0x0018200c01007387 */ /* 0x0003e80000100a00 */
[----:B------:R2:W-:Y:S04]  /*2ab50*/  STL.64 [R1+0x1828], R10 ;  /* 0x0018280a01007387 */ /* 0x0005e80000100a00 */
[----:B------:R2:W-:Y:S01]  /*2ab60*/  LDGSTS.E [R242+0x1a00], [R10.64], !P4 ;  /* 0x01a000000af27fae */ /* 0x0005e2000e121844 */
[----:B-1----:R-:W-:-:S03]  /*2ab70*/  IMAD.WIDE R12, R4, 0x4, R174 ;  /* 0x00000004040c7825 */ /* 0x002fc600078e02ae */
[----:B------:R1:W-:Y:S04]  /*2ab80*/  STL.64 [R1+0x1830], R8 ;  /* 0x0018300801007387 */ /* 0x0003e80000100a00 */
[----:B------:R1:W-:Y:S01]  /*2ab90*/  LDGSTS.E [R242+0x1c00], [R8.64], !P4 ;  /* 0x01c0000008f27fae */ /* 0x0003e2000e121844 */
[----:B--2---:R-:W-:-:S03]  /*2aba0*/  IMAD.WIDE R10, R4, 0x4, R176 ;  /* 0x00000004040a7825 */ /* 0x004fc600078e02b0 */
[----:B------:R2:W-:Y:S04]  /*2abb0*/  STL.64 [R1+0x1838], R6 ;  /* 0x0018380601007387 */ /* 0x0005e80000100a00 */
[----:B------:R2:W-:Y:S01]  /*2abc0*/  LDGSTS.E [R242+0x1e00], [R6.64], !P4 ;  /* 0x01e0000006f27fae */ /* 0x0005e2000e121844 */
[----:B------:R-:W-:Y:S01]  /*2abd0*/  ISETP.GE.U32.AND P4, PT, R5, 0x7fffff75, PT ;  /* 0x7fffff750500780c */ /* 0x000fe20003f86070 */
[C---:B-1----:R-:W-:Y:S01]  /*2abe0*/  IMAD.WIDE R8, R4.reuse, 0x4, R178 ;  /* 0x0000000404087825 */ /* 0x042fe200078e02b2 */
[----:B------:R-:W-:Y:S01]  /*2abf0*/  IADD3 R5, R171, -0x10, RZ ;  /* 0xfffffff0ab057810 */ /* 0x000fe20007ffe0ff */
[----:B------:R1:W-:Y:S04]  /*2ac00*/  LDGSTS.E [R242+0x3800], [R12.64], !P6 ;  /* 0x038000000cf27fae */ /* 0x0003e8000f121844 */
[----:B------:R3:W-:Y:S01]  /*2ac10*/  LDGSTS.E [R242+0x3a00], [R10.64], !P6 ;  /* 0x03a000000af27fae */ /* 0x0007e2000f121844 */
[----:B--2---:R-:W-:-:S03]  /*2ac20*/  IMAD.WIDE R6, R4, 0x4, R180 ;  /* 0x0000000404067825 */ /* 0x004fc600078e02b4 */
[----:B------:R2:W-:Y:S01]  /*2ac30*/  LDGSTS.E [R242+0x3c00], [R8.64], !P6 ;  /* 0x03c0000008f27fae */ /* 0x0005e2000f121844 */
[----:B------:R-:W-:-:S03]  /*2ac40*/  IMAD R4, R252, 0xb, RZ ;  /* 0x0000000bfc047824 */ /* 0x000fc600078e02ff */
[----:B------:R1:W-:Y:S04]  /*2ac50*/  STL.64 [R1+0x1840], R12 ;  /* 0x0018400c01007387 */ /* 0x0003e80000100a00 */
[----:B------:R4:W-:Y:S01]  /*2ac60*/  LDGSTS.E [R242+0x3e00], [R6.64], !P6 ;  /* 0x03e0000006f27fae */ /* 0x0009e2000f121844 */
[----:B------:R-:W-:-:S03]  /*2ac70*/  ISETP.GE.U32.AND P6, PT, R5, 0x7fffff71, PT ;  /* 0x7fffff710500780c */ /* 0x000fc60003fc6070 */
[----:B------:R3:W-:Y:S04]  /*2ac80*/  STL.64 [R1+0x1848], R10 ;  /* 0x0018480a01007387 */ /* 0x0007e80000100a00 */
[----:B------:R2:W-:Y:S01]  /*2ac90*/  STL.64 [R1+0x1850], R8 ;  /* 0x0018500801007387 */ /* 0x0005e20000100a00 */
[----:B-1----:R-:W-:-:S03]  /*2aca0*/  IMAD.WIDE R12, R4, 0x4, R174 ;  /* 0x00000004040c7825 */ /* 0x002fc600078e02ae */
[----:B------:R4:W-:Y:S01]  /*2acb0*/  STL.64 [R1+0x1858], R6 ;  /* 0x0018580601007387 */ /* 0x0009e20000100a00 */
[----:B---3--:R-:W-:-:S04]  /*2acc0*/  IMAD.WIDE R10, R4, 0x4, R176 ;  /* 0x00000004040a7825 */ /* 0x008fc800078e02b0 */
[C---:B--2---:R-:W-:Y:S01]  /*2acd0*/  IMAD.WIDE R8, R4.reuse, 0x4, R178 ;  /* 0x0000000404087825 */ /* 0x044fe200078e02b2 */
[----:B------:R-:W-:Y:S01]  /*2ace0*/  IADD3 R5, R171, -0x14, RZ ;  /* 0xffffffecab057810 */ /* 0x000fe20007ffe0ff */
[----:B------:R1:W-:Y:S02]  /*2acf0*/  LDGSTS.E [R242+0x5800], [R12.64], !P4 ;  /* 0x058000000cf27fae */ /* 0x0003e4000e121844 */
[----:B----4-:R-:W-:Y:S02]  /*2ad00*/  IMAD.WIDE R6, R4, 0x4, R180 ;  /* 0x0000000404067825 */ /* 0x010fe400078e02b4 */
[----:B------:R1:W-:Y:S02]  /*2ad10*/  STL.64 [R1+0x1860], R12 ;  /* 0x0018600c01007387 */ /* 0x0003e40000100a00 */
[----:B------:R-:W-:Y:S02]  /*2ad20*/  IMAD R4, R252, 0xf, RZ ;  /* 0x0000000ffc047824 */ /* 0x000fe400078e02ff */
        /* <DEDUP_REMOVED lines=295> */
[----:B------:R1:W-:Y:S03]  /*2bfa0*/  LDGSTS.E [R242+0x2d800], [R12.64], !P4 ;  /* 0x2d8000000cf27fae */ /* 0x0003e6000e121844 */
[----:B----4-:R-:W-:Y:S01]  /*2bfb0*/  IMAD.WIDE R6, R4, 0x4, R180 ;  /* 0x0000000404067825 */ /* 0x010fe200078e02b4 */
[----:B------:R1:W-:Y:S03]  /*2bfc0*/  STL.64 [R1+0x1ae0], R12 ;  /* 0x001ae00c01007387 */ /* 0x0003e60000100a00 */
[----:B------:R-:W-:Y:S01]  /*2bfd0*/  IMAD R4, R252, 0x5f, RZ ;  /* 0x0000005ffc047824 */ /* 0x000fe200078e02ff */
        /* <DEDUP_REMOVED lines=8> */
[----:B-1----:R-:W-:-:S03]  /*2c060*/  IMAD.WIDE R8, R4, 0x4, R178 ;  /* 0x0000000404087825 */ /* 0x002fc600078e02b2 */
[----:B------:R1:W-:Y:S01]  /*2c070*/  LDGSTS.E [R242+0x2f800], [R12.64], !P6 ;  /* 0x2f8000000cf27fae */ /* 0x0003e2000f121844 */
[----:B------:R-:W-:-:S03]  /*2c080*/  IADD3 R5, R171, -0x68, RZ ;  /* 0xffffff98ab057810 */ /* 0x000fc60007ffe0ff */
[----:B------:R3:W-:Y:S01]  /*2c090*/  LDGSTS.E [R242+0x2fa00], [R10.64], !P6 ;  /* 0x2fa000000af27fae */ /* 0x0007e2000f121844 */
[----:B--2---:R-:W-:Y:S01]  /*2c0a0*/  IMAD.WIDE R6, R4, 0x4, R180 ;  /* 0x0000000404067825 */ /* 0x004fe200078e02b4 */
[----:B------:R-:W-:Y:S02]  /*2c0b0*/  IADD3 R4, R171, -0x64, RZ ;  /* 0xffffff9cab047810 */ /* 0x000fe40007ffe0ff */
[----:B------:R2:W-:Y:S01]  /*2c0c0*/  LDGSTS.E [R242+0x2fc00], [R8.64], !P6 ;  /* 0x2fc0000008f27fae */ /* 0x0005e2000f121844 */
[----:B------:R-:W-:-:S03]  /*2c0d0*/  ISETP.GE.U32.AND P4, PT, R5, 0x7fffff19, PT ;  /* 0x7fffff190500780c */ /* 0x000fc60003f86070 */
[----:B------:R4:W-:Y:S01]  /*2c0e0*/  LDGSTS.E [R242+0x2fe00], [R6.64], !P6 ;  /* 0x2fe0000006f27fae */ /* 0x0009e2000f121844 */
[----:B------:R-:W-:Y:S01]  /*2c0f0*/  ISETP.GE.U32.AND P6, PT, R4, 0x7fffff1d, PT ;  /* 0x7fffff1d0400780c */ /* 0x000fe20003fc6070 */
[C---:B------:R-:W-:Y:S02]  /*2c100*/  IMAD R5, R252.reuse, 0x67, RZ ;  /* 0x00000067fc057824 */ /* 0x040fe400078e02ff */
[----:B------:R-:W-:Y:S01]  /*2c110*/  IMAD R4, R252, 0x63, RZ ;  /* 0x00000063fc047824 */ /* 0x000fe200078e02ff */
[----:B------:R-:W-:Y:S01]  /*2c120*/  STL.64 [R1+0x1b00], R12 ;  /* 0x001b000c01007387 */ /* 0x000fe20000100a00 */
[----:B------:R-:W-:-:S03]  /*2c130*/  IMAD.WIDE R14, R5, 0x4, R174 ;  /* 0x00000004050e7825 */ /* 0x000fc600078e02ae */
[----:B------:R-:W-:Y:S01]  /*2c140*/  STL.64 [R1+0x1b08], R10 ;  /* 0x001b080a01007387 */ /* 0x000fe20000100a00 */
[----:B------:R-:W-:-:S03]  /*2c150*/  IMAD.WIDE R22, R4, 0x4, R174 ;  /* 0x0000000404167825 */ /* 0x000fc600078e02ae */
[----:B------:R2:W-:Y:S01]  /*2c160*/  STL.64 [R1+0x1b10], R8 ;  /* 0x001b100801007387 */ /* 0x0005e20000100a00 */
[----:B------:R-:W-:-:S03]  /*2c170*/  IMAD.WIDE R16, R4, 0x4, R180 ;  /* 0x0000000404107825 */ /* 0x000fc600078e02b4 */
[----:B------:R4:W-:Y:S01]  /*2c180*/  STL.64 [R1+0x1b18], R6 ;  /* 0x001b180601007387 */ /* 0x0009e20000100a00 */
[----:B------:R-:W-:-:S04]  /*2c190*/  IMAD.WIDE R18, R4, 0x4, R178 ;  /* 0x0000000404127825 */ /* 0x000fc800078e02b2 */
[----:B------:R-:W-:Y:S01]  /*2c1a0*/  IMAD.WIDE R20, R4, 0x4, R176 ;  /* 0x0000000404147825 */ /* 0x000fe200078e02b0 */
[----:B------:R5:W-:Y:S03]  /*2c1b0*/  STL.64 [R1+0x1b40], R14 ;  /* 0x001b400e01007387 */ /* 0x000be60000100a00 */
[C---:B--2---:R-:W-:Y:S01]  /*2c1c0*/  IMAD.WIDE R8, R5.reuse, 0x4, R180 ;  /* 0x0000000405087825 */ /* 0x044fe200078e02b4 */
[----:B------:R-:W-:Y:S03]  /*2c1d0*/  STL.64 [R1+0x1b20], R22 ;  /* 0x001b201601007387 */ /* 0x000fe60000100a00 */
[C---:B---3--:R-:W-:Y:S01]  /*2c1e0*/  IMAD.WIDE R10, R5.reuse, 0x4, R178 ;  /* 0x00000004050a7825 */ /* 0x048fe200078e02b2 */
[----:B------:R-:W-:Y:S03]  /*2c1f0*/  STL.64 [R1+0x1b38], R16 ;  /* 0x001b381001007387 */ /* 0x000fe60000100a00 */
[----:B-1----:R-:W-:Y:S01]  /*2c200*/  IMAD.WIDE R12, R5, 0x4, R176 ;  /* 0x00000004050c7825 */ /* 0x002fe200078e02b0 */
[----:B------:R1:W-:Y:S03]  /*2c210*/  LDGSTS.E [R242+0x31800], [R22.64], !P6 ;  /* 0x3180000016f27fae */ /* 0x0003e6000f121844 */
[C---:B----4-:R-:W-:Y:S01]  /*2c220*/  IMAD R6, R252.reuse, 0x6b, RZ ;  /* 0x0000006bfc067824 */ /* 0x050fe200078e02ff */
[----:B------:R-:W-:Y:S04]  /*2c230*/  STL.64 [R1+0x1b30], R18 ;  /* 0x001b301201007387 */ /* 0x000fe80000100a00 */
[----:B------:R2:W-:Y:S04]  /*2c240*/  LDGSTS.E [R242+0x31a00], [R20.64], !P6 ;  /* 0x31a0000014f27fae */ /* 0x0005e8000f121844 */
[----:B------:R-:W-:Y:S04]  /*2c250*/  STL.64 [R1+0x1b28], R20 ;  /* 0x001b281401007387 */ /* 0x000fe80000100a00 */
[----:B------:R3:W-:Y:S04]  /*2c260*/  LDGSTS.E [R242+0x31c00], [R18.64], !P6 ;  /* 0x31c0000012f27fae */ /* 0x0007e8000f121844 */
[----:B------:R-:W-:Y:S04]  /*2c270*/  STL.64 [R1+0x1b58], R8 ;  /* 0x001b580801007387 */ /* 0x000fe80000100a00 */
[----:B------:R4:W-:Y:S01]  /*2c280*/  LDGSTS.E [R242+0x31e00], [R16.64], !P6 ;  /* 0x31e0000010f27fae */ /* 0x0009e2000f121844 */
[----:B------:R-:W-:-:S03]  /*2c290*/  IMAD R4, R252, 0x6f, RZ ;  /* 0x0000006ffc047824 */ /* 0x000fc600078e02ff */
[----:B------:R-:W-:Y:S04]  /*2c2a0*/  STL.64 [R1+0x1b50], R10 ;  /* 0x001b500a01007387 */ /* 0x000fe80000100a00 */
[----:B------:R5:W-:Y:S04]  /*2c2b0*/  LDGSTS.E [R242+0x33800], [R14.64], !P4 ;  /* 0x338000000ef27fae */ /* 0x000be8000e121844 */
[----:B------:R1:W-:Y:S04]  /*2c2c0*/  STL.64 [R1+0x1b48], R12 ;  /* 0x001b480c01007387 */ /* 0x0003e80000100a00 */
[----:B------:R1:W-:Y:S01]  /*2c2d0*/  LDGSTS.E [R242+0x33a00], [R12.64], !P4 ;  /* 0x33a000000cf27fae */ /* 0x0003e2000e121844 */
[----:B-----5:R-:W-:-:S03]  /*2c2e0*/  IMAD.WIDE R14, R6, 0x4, R174 ;  /* 0x00000004060e7825 */ /* 0x020fc600078e02ae */
[----:B------:R5:W-:Y:S01]  /*2c2f0*/  LDGSTS.E [R242+0x33c00], [R10.64], !P4 ;  /* 0x33c000000af27fae */ /* 0x000be2000e121844 */
[----:B------:R-:W-:-:S03]  /*2c300*/  IADD3 R5, R171, -0x81, RZ ;  /* 0xffffff7fab057810 */ /* 0x000fc60007ffe0ff */
[----:B------:R2:W-:Y:S01]  /*2c310*/  LDGSTS.E [R242+0x33e00], [R8.64], !P4 ;  /* 0x33e0000008f27fae */ /* 0x0005e2000e121844 */
[----:B-1----:R-:W-:-:S03]  /*2c320*/  IMAD.WIDE R12, R6, 0x4, R176 ;  /* 0x00000004060c7825 */ /* 0x002fc600078e02b0 */
[----:B------:R1:W-:Y:S01]  /*2c330*/  STL.64 [R1+0x1b60], R14 ;  /* 0x001b600e01007387 */ /* 0x0003e20000100a00 */
[----:B-----5:R-:W-:-:S03]  /*2c340*/  IMAD.WIDE R10, R6, 0x4, R178 ;  /* 0x00000004060a7825 */ /* 0x020fc600078e02b2 */
[----:B------:R1:W-:Y:S01]  /*2c350*/  LDGSTS.E [R242+0x35800], [R14.64], !P3 ;  /* 0x358000000ef27fae */ /* 0x0003e2000d921844 */
[----:B--2---:R-:W-:-:S03]  /*2c360*/  IMAD.WIDE R8, R6, 0x4, R180 ;  /* 0x0000000406087825 */ /* 0x004fc600078e02b4 */
[----:B------:R2:W-:Y:S04]  /*2c370*/  STL.64 [R1+0x1b68], R12 ;  /* 0x001b680c01007387 */ /* 0x0005e80000100a00 */
[----:B------:R2:W-:Y:S01]  /*2c380*/  LDGSTS.E [R242+0x35a00], [R12.64], !P3 ;  /* 0x35a000000cf27fae */ /* 0x0005e2000d921844 */
[----:B------:R-:W-:Y:S02]  /*2c390*/  IMAD R6, R252, 0x77, RZ ;  /* 0x00000077fc067824 */ /* 0x000fe400078e02ff */
[C---:B-1----:R-:W-:Y:S01]  /*2c3a0*/  IMAD.WIDE R14, R4.reuse, 0x4, R174 ;  /* 0x00000004040e7825 */ /* 0x042fe200078e02ae */
[----:B------:R1:W-:Y:S04]  /*2c3b0*/  STL.64 [R1+0x1b70], R10 ;  /* 0x001b700a01007387 */ /* 0x0003e80000100a00 */
[----:B------:R1:W-:Y:S01]  /*2c3c0*/  LDGSTS.E [R242+0x35c00], [R10.64], !P3 ;  /* 0x35c000000af27fae */ /* 0x0003e2000d921844 */
[----:B--2---:R-:W-:-:S03]  /*2c3d0*/  IMAD.WIDE R12, R4, 0x4, R176 ;  /* 0x00000004040c7825 */ /* 0x004fc600078e02b0 */
[----:B------:R2:W-:Y:S04]  /*2c3e0*/  STL.64 [R1+0x1b78], R8 ;  /* 0x001b780801007387 */ /* 0x0005e80000100a00 */
[----:B------:R2:W-:Y:S01]  /*2c3f0*/  LDGSTS.E [R242+0x35e00], [R8.64], !P3 ;  /* 0x35e0000008f27fae */ /* 0x0005e2000d921844 */
[----:B------:R-:W-:Y:S01]  /*2c400*/  ISETP.GE.U32.AND P3, PT, R5, 0x7fffff00, PT ;  /* 0x7fffff000500780c */ /* 0x000fe20003f66070 */
[----:B------:R-:W-:Y:S02]  /*2c410*/  IMAD R5, R252, 0x73, RZ ;  /* 0x00000073fc057824 */ /* 0x000fe400078e02ff */
[C---:B-1----:R-:W-:Y:S01]  /*2c420*/  IMAD.WIDE R10, R4.reuse, 0x4, R178 ;  /* 0x00000004040a7825 */ /* 0x042fe200078e02b2 */
[----:B------:R1:W-:Y:S04]  /*2c430*/  STL.64 [R1+0x1b80], R14 ;  /* 0x001b800e01007387 */ /* 0x0003e80000100a00 */
[----:B------:R5:W-:Y:S01]  /*2c440*/  STL.64 [R1+0x1b88], R12 ;  /* 0x001b880c01007387 */ /* 0x000be20000100a00 */
[----:B--2---:R-:W-:-:S03]  /*2c450*/  IMAD.WIDE R8, R4, 0x4, R180 ;  /* 0x0000000404087825 */ /* 0x004fc600078e02b4 */
[----:B------:R1:W-:Y:S01]  /*2c460*/  LDGSTS.E [R242+0x37800], [R14.64], !P5 ;  /* 0x378000000ef27fae */ /* 0x0003e2000e921844 */
[----:B------:R-:W-:-:S03]  /*2c470*/  IMAD.WIDE R22, R5, 0x4, R174 ;  /* 0x0000000405167825 */ /* 0x000fc600078e02ae */
[----:B------:R2:W-:Y:S01]  /*2c480*/  STL.64 [R1+0x1b90], R10 ;  /* 0x001b900a01007387 */ /* 0x0005e20000100a00 */
[----:B----4-:R-:W-:-:S03]  /*2c490*/  IMAD.WIDE R16, R5, 0x4, R180 ;  /* 0x0000000405107825 */ /* 0x010fc600078e02b4 */
[----:B------:R4:W-:Y:S01]  /*2c4a0*/  STL.64 [R1+0x1b98], R8 ;  /* 0x001b980801007387 */ /* 0x0009e20000100a00 */
[----:B-1----:R-:W-:-:S03]  /*2c4b0*/  IMAD.WIDE R14, R6, 0x4, R174 ;  /* 0x00000004060e7825 */ /* 0x002fc600078e02ae */
[----:B------:R5:W-:Y:S01]  /*2c4c0*/  LDGSTS.E [R242+0x37a00], [R12.64], !P5 ;  /* 0x37a000000cf27fae */ /* 0x000be2000e921844 */
[----:B---3--:R-:W-:-:S03]  /*2c4d0*/  IMAD.WIDE R18, R5, 0x4, R178 ;  /* 0x0000000405127825 */ /* 0x008fc600078e02b2 */
[----:B------:R-:W3:Y:S01]  /*2c4e0*/  LDL.LU R168, [R1+0x5bc] ;  /* 0x0005bc0001a87983 */ /* 0x000ee20000300800 */
[----:B------:R-:W-:-:S03]  /*2c4f0*/  IMAD.WIDE R20, R5, 0x4, R176 ;  /* 0x0000000405147825 */ /* 0x000fc600078e02b0 */
[----:B------:R2:W-:Y:S04]  /*2c500*/  LDGSTS.E [R242+0x37c00], [R10.64], !P5 ;  /* 0x37c000000af27fae */ /* 0x0005e8000e921844 */
[----:B------:R4:W-:Y:S01]  /*2c510*/  LDGSTS.E [R242+0x37e00], [R8.64], !P5 ;  /* 0x37e0000008f27fae */ /* 0x0009e2000e921844 */
[----:B-----5:R-:W-:-:S03]  /*2c520*/  IMAD.WIDE R12, R6, 0x4, R176 ;  /* 0x00000004060c7825 */ /* 0x020fc600078e02b0 */
[----:B------:R-:W-:Y:S04]  /*2c530*/  STL.64 [R1+0x1bc0], R14 ;  /* 0x001bc00e01007387 */ /* 0x000fe80000100a00 */
[----:B------:R-:W-:Y:S01]  /*2c540*/  STL.64 [R1+0x1ba0], R22 ;  /* 0x001ba01601007387 */ /* 0x000fe20000100a00 */
[----:B--2---:R-:W-:-:S04]  /*2c550*/  IMAD.WIDE R10, R6, 0x4, R178 ;  /* 0x00000004060a7825 */ /* 0x004fc800078e02b2 */
[----:B----4-:R-:W-:Y:S01]  /*2c560*/  IMAD.WIDE R8, R6, 0x4, R180 ;  /* 0x0000000406087825 */ /* 0x010fe200078e02b4 */
[----:B------:R-:W-:Y:S04]  /*2c570*/  STL.64 [R1+0x1bb8], R16 ;  /* 0x001bb81001007387 */ /* 0x000fe80000100a00 */
[----:B------:R-:W-:Y:S04]  /*2c580*/  STL.64 [R1+0x1bb0], R18 ;  /* 0x001bb01201007387 */ /* 0x000fe80000100a00 */
[----:B------:R-:W-:Y:S04]  /*2c590*/  STL.64 [R1+0x1ba8], R20 ;  /* 0x001ba81401007387 */ /* 0x000fe80000100a00 */
[----:B------:R1:W-:Y:S04]  /*2c5a0*/  STL.64 [R1+0x1bd8], R8 ;  /* 0x001bd80801007387 */ /* 0x0003e80000100a00 */
[----:B------:R2:W-:Y:S04]  /*2c5b0*/  STL.64 [R1+0x1bd0], R10 ;  /* 0x001bd00a01007387 */ /* 0x0005e80000100a00 */
[----:B------:R4:W-:Y:S04]  /*2c5c0*/  STL.64 [R1+0x1bc8], R12 ;  /* 0x001bc80c01007387 */ /* 0x0009e80000100a00 */
[----:B------:R-:W5:Y:S01]  /*2c5d0*/  LDL.LU R169, [R1+0x5b8] ;  /* 0x0005b80001a97983 */ /* 0x000f620000300800 */
[----:B------:R-:W-:-:S02]  /*2c5e0*/  IADD3 R4, R171, -0x85, RZ ;  /* 0xffffff7bab047810 */ /* 0x000fc40007ffe0ff */
[C---:B------:R-:W-:Y:S01]  /*2c5f0*/  IADD3 R7, R171.reuse, -0x80, RZ ;  /* 0xffffff80ab077810 */ /* 0x040fe20007ffe0ff */
[----:B------:R1:W-:Y:S01]  /*2c600*/  LDGSTS.E [R242+0x39800], [R22.64], !P1 ;  /* 0x3980000016f27fae */ /* 0x0003e2000c921844 */
[----:B------:R-:W-:Y:S02]  /*2c610*/  ISETP.GE.U32.AND P5, PT, R4, 0x7ffffefc, PT ;  /* 0x7ffffefc0400780c */ /* 0x000fe40003fa6070 */
[----:B------:R-:W-:Y:S01]  /*2c620*/  IADD3 R4, R171, -0x89, RZ ;  /* 0xffffff77ab047810 */ /* 0x000fe20007ffe0ff */
[----:B------:R1:W-:Y:S04]  /*2c630*/  LDGSTS.E [R242+0x39a00], [R20.64], !P1 ;  /* 0x39a0000014f27fae */ /* 0x0003e8000c921844 */
[----:B------:R-:W2:Y:S04]  /*2c640*/  LDL.LU R171, [R1+0x5b4] ;  /* 0x0005b40001ab7983 */ /* 0x000ea80000300800 */
[----:B------:R-:W4:Y:S04]  /*2c650*/  LDL.LU R150, [R1+0x5b0] ;  /* 0x0005b00001967983 */ /* 0x000f280000300800 */
[----:B------:R-:W4:Y:S04]  /*2c660*/  LDL.LU R151, [R1+0x5ac] ;  /* 0x0005ac0001977983 */ /* 0x000f280000300800 */
[----:B------:R-:W1:Y:S04]  /*2c670*/  LDL.LU R152, [R1+0x5a8] ;  /* 0x0005a80001987983 */ /* 0x000e680000300800 */
[----:B------:R-:W4:Y:S04]  /*2c680*/  LDL.LU R153, [R1+0x5a4] ;  /* 0x0005a40001997983 */ /* 0x000f280000300800 */
[----:B------:R-:W4:Y:S04]  /*2c690*/  LDL.LU R154, [R1+0x59c] ;  /* 0x00059c00019a7983 */ /* 0x000f280000300800 */
[----:B------:R-:W4:Y:S04]  /*2c6a0*/  LDL.LU R155, [R1+0x598] ;  /* 0x00059800019b7983 */ /* 0x000f280000300800 */
[----:B------:R-:W4:Y:S04]  /*2c6b0*/  LDL.LU R156, [R1+0x594] ;  /* 0x00059400019c7983 */ /* 0x000f280000300800 */
[----:B------:R-:W4:Y:S04]  /*2c6c0*/  LDL.LU R159, [R1+0x590] ;  /* 0x00059000019f7983 */ /* 0x000f280000300800 */
[----:B------:R-:W4:Y:S04]  /*2c6d0*/  LDL.LU R158, [R1+0x58c] ;  /* 0x00058c00019e7983 */ /* 0x000f280000300800 */
[----:B------:R-:W4:Y:S04]  /*2c6e0*/  LDL.LU R161, [R1+0x588] ;  /* 0x0005880001a17983 */ /* 0x000f280000300800 */
[----:B------:R-:W4:Y:S04]  /*2c6f0*/  LDL.LU R160, [R1+0x584] ;  /* 0x0005840001a07983 */ /* 0x000f280000300800 */
[----:B------:R-:W4:Y:S01]  /*2c700*/  LDL.LU R162, [R1+0x57c] ;  /* 0x00057c0001a27983 */ /* 0x000f220000300800 */
[----:B------:R-:W-:-:S03]  /*2c710*/  ISETP.GE.AND P4, PT, R170, R7, PT ;  /* 0x00000007aa00720c */ /* 0x000fc60003f86270 */
[----:B------:R-:W4:Y:S04]  /*2c720*/  LDL.LU R163, [R1+0x578] ;  /* 0x0005780001a37983 */ /* 0x000f280000300800 */
[----:B------:R-:W4:Y:S04]  /*2c730*/  LDL.LU R170, [R1+0x574] ;  /* 0x0005740001aa7983 */ /* 0x000f280000300800 */
[----:B------:R1:W-:Y:S04]  /*2c740*/  LDGSTS.E [R242+0x39c00], [R18.64], !P1 ;  /* 0x39c0000012f27fae */ /* 0x0003e8000c921844 */
[----:B------:R1:W-:Y:S04]  /*2c750*/  LDGSTS.E [R242+0x39e00], [R16.64], !P1 ;  /* 0x39e0000010f27fae */ /* 0x0003e8000c921844 */
[----:B------:R1:W-:Y:S04]  /*2c760*/  LDGSTS.E [R242+0x3b800], [R14.64], !P2 ;  /* 0x3b8000000ef27fae */ /* 0x0003e8000d121844 */
[----:B------:R1:W-:Y:S04]  /*2c770*/  LDGSTS.E [R242+0x3ba00], [R12.64], !P2 ;  /* 0x3ba000000cf27fae */ /* 0x0003e8000d121844 */
[----:B------:R1:W-:Y:S04]  /*2c780*/  LDGSTS.E [R242+0x3bc00], [R10.64], !P2 ;  /* 0x3bc000000af27fae */ /* 0x0003e8000d121844 */
[----:B------:R1:W-:Y:S01]  /*2c790*/  LDGSTS.E [R242+0x3be00], [R8.64], !P2 ;  /* 0x3be0000008f27fae */ /* 0x0003e2000d121844 */
[----:B------:R-:W-:-:S03]  /*2c7a0*/  ISETP.NE.U32.AND P2, PT, R3, RZ, PT ;  /* 0x000000ff0300720c */ /* 0x000fc60003f45070 */
[----:B------:R-:W4:Y:S04]  /*2c7b0*/  LDL.LU R164, [R1+0x570] ;  /* 0x0005700001a47983 */ /* 0x000f280000300800 */
[----:B------:R-:W4:Y:S01]  /*2c7c0*/  LDL.LU R166, [R1+0x56c] ;  /* 0x00056c0001a67983 */ /* 0x000f220000300800 */
[----:B------:R-:W-:Y:S02]  /*2c7d0*/  ISETP.GE.U32.AND P1, PT, R4, 0x7ffffef8, PT ;  /* 0x7ffffef80400780c */ /* 0x000fe40003f26070 */
[----:B------:R-:W-:Y:S01]  /*2c7e0*/  ISETP.GE.U32.AND P6, PT, R7, 0x7fffff01, PT ;  /* 0x7fffff010700780c */ /* 0x000fe20003fc6070 */
[----:B---3--:R-:W-:-:S05]  /*2c7f0*/  IMAD R3, R168, c[0x0][0x190], RZ ;  /* 0x00006400a8037a24 */ /* 0x008fca00078e02ff */
[----:B------:R-:W-:Y:S04]  /*2c800*/  STL.64 [R1+0x6310], R2 ;  /* 0x0063100201007387 */ /* 0x000fe80000100a00 */
[----:B------:R-:W3:Y:S04]  /*2c810*/  LDL.LU R167, [R1+0x568] ;  /* 0x0005680001a77983 */ /* 0x000ee80000300800 */
[----:B------:R-:W3:Y:S01]  /*2c820*/  LDL.LU R168, [R1+0x564] ;  /* 0x0005640001a87983 */ /* 0x000ee20000300800 */
[----:B-----5:R-:W-:-:S03]  /*2c830*/  IMAD R4, R169, c[0x0][0x190], RZ ;  /* 0x00006400a9047a24 */ /* 0x020fc600078e02ff */
[----:B------:R-:W5:Y:S01]  /*2c840*/  LDL.LU R169, [R1+0x55c] ;  /* 0x00055c0001a97983 */ /* 0x000f620000300800 */
[----:B--2---:R-:W-:-:S03]  /*2c850*/  IMAD R5, R171, c[0x0][0x190], RZ ;  /* 0x00006400ab057a24 */ /* 0x004fc600078e02ff */
[----:B------:R-:W2:Y:S01]  /*2c860*/  LDL.LU R171, [R1+0x558] ;  /* 0x0005580001ab7983 */ /* 0x000ea20000300800 */
[----:B----4-:R-:W-:Y:S02]  /*2c870*/  IMAD R6, R150, c[0x0][0x190], RZ ;  /* 0x0000640096067a24 */ /* 0x010fe400078e02ff */
[----:B------:R-:W-:Y:S01]  /*2c880*/  IMAD R7, R151, c[0x0][0x190], RZ ;  /* 0x0000640097077a24 */ /* 0x000fe200078e02ff */
[----:B------:R-:W-:Y:S01]  /*2c890*/  STL.64 [R1+0x62f8], R4 ;  /* 0x0062f80401007387 */ /* 0x000fe20000100a00 */
[----:B-1----:R-:W-:Y:S02]  /*2c8a0*/  IMAD R8, R152, c[0x0][0x190], RZ ;  /* 0x0000640098087a24 */ /* 0x002fe400078e02ff */
[----:B------:R-:W-:Y:S01]  /*2c8b0*/  IMAD R9, R153, c[0x0][0x190], RZ ;  /* 0x0000640099097a24 */ /* 0x000fe200078e02ff */
[----:B------:R-:W-:Y:S01]  /*2c8c0*/  STL.64 [R1+0x62f0], R6 ;  /* 0x0062f00601007387 */ /* 0x000fe20000100a00 */
[----:B------:R-:W-:Y:S02]  /*2c8d0*/  IMAD R10, R154, c[0x0][0x190], RZ ;  /* 0x000064009a0a7a24 */ /* 0x000fe400078e02ff */
[----:B------:R-:W-:Y:S01]  /*2c8e0*/  IMAD R11, R155, c[0x0][0x190], RZ ;  /* 0x000064009b0b7a24 */ /* 0x000fe200078e02ff */
[----:B------:R-:W-:Y:S01]  /*2c8f0*/  STL.64 [R1+0x6300], R8 ;  /* 0x0063000801007387 */ /* 0x000fe20000100a00 */
[----:B------:R-:W-:-:S02]  /*2c900*/  IMAD R12, R156, c[0x0][0x190], RZ ;  /* 0x000064009c0c7a24 */ /* 0x000fc400078e02ff */
[----:B------:R-:W-:Y:S01]  /*2c910*/  IMAD R13, R159, c[0x0][0x190], RZ ;  /* 0x000064009f0d7a24 */ /* 0x000fe200078e02ff */
[----:B------:R1:W-:Y:S01]  /*2c920*/  STL.64 [R1+0x62e8], R10 ;  /* 0x0062e80a01007387 */ /* 0x0003e20000100a00 */
[----:B------:R-:W-:Y:S02]  /*2c930*/  IMAD R14, R158, c[0x0][0x190], RZ ;  /* 0x000064009e0e7a24 */ /* 0x000fe400078e02ff */
[----:B------:R-:W-:Y:S01]  /*2c940*/  IMAD R15, R161, c[0x0][0x190], RZ ;  /* 0x00006400a10f7a24 */ /* 0x000fe200078e02ff */
[----:B------:R-:W-:Y:S01]  /*2c950*/  STL.64 [R1+0x62e0], R12 ;  /* 0x0062e00c01007387 */ /* 0x000fe20000100a00 */
[----:B------:R-:W-:Y:S02]  /*2c960*/  IMAD R16, R160, c[0x0][0x190], RZ ;  /* 0x00006400a0107a24 */ /* 0x000fe400078e02ff */
[----:B------:R-:W-:Y:S01]  /*2c970*/  IMAD R17, R162, c[0x0][0x190], RZ ;  /* 0x00006400a2117a24 */ /* 0x000fe200078e02ff */
[----:B------:R-:W-:Y:S04]  /*2c980*/  STL.64 [R1+0x6308], R14 ;  /* 0x0063080e01007387 */ /* 0x000fe80000100a00 */
[----:B------:R-:W-:Y:S01]  /*2c990*/  STL.64 [R1+0x62d8], R16 ;  /* 0x0062d81001007387 */ /* 0x000fe20000100a00 */
[----:B------:R-:W-:-:S03]  /*2c9a0*/  IMAD R19, R170, c[0x0][0x190], RZ ;  /* 0x00006400aa137a24 */ /* 0x000fc600078e02ff */
[----:B------:R-:W4:Y:S01]  /*2c9b0*/  LDL.LU R170, [R1+0x554] ;  /* 0x0005540001aa7983 */ /* 0x000f220000300800 */
[----:B------:R-:W-:-:S05]  /*2c9c0*/  IMAD R18, R163, c[0x0][0x190], RZ ;  /* 0x00006400a3127a24 */ /* 0x000fca00078e02ff */
[----:B------:R-:W-:Y:S01]  /*2c9d0*/  STL.64 [R1+0x6318], R18 ;  /* 0x0063181201007387 */ /* 0x000fe20000100a00 */
[----:B------:R-:W-:Y:S02]  /*2c9e0*/  IMAD R20, R164, c[0x0][0x190], RZ ;  /* 0x00006400a4147a24 */ /* 0x000fe400078e02ff */
[----:B------:R-:W-:-:S05]  /*2c9f0*/  IMAD R21, R166, c[0x0][0x190], RZ ;  /* 0x00006400a6157a24 */ /* 0x000fca00078e02ff */
[----:B------:R1:W-:Y:S01]  /*2ca00*/  STL.64 [R1+0x62d0], R20 ;  /* 0x0062d01401007387 */ /* 0x0003e20000100a00 */
[----:B---3--:R-:W-:Y:S02]  /*2ca10*/  IMAD R22, R167, c[0x0][0x190], RZ ;  /* 0x00006400a7167a24 */ /* 0x008fe400078e02ff */
[----:B------:R-:W-:-:S05]  /*2ca20*/  IMAD R23, R168, c[0x0][0x190], RZ ;  /* 0x00006400a8177a24 */ /* 0x000fca00078e02ff */
[----:B------:R3:W-:Y:S01]  /*2ca30*/  STL.64 [R1+0x6320], R22 ;  /* 0x0063201601007387 */ /* 0x0007e20000100a00 */
[----:B-----5:R-:W-:-:S03]  /*2ca40*/  IMAD R24, R169, c[0x0][0x190], RZ ;  /* 0x00006400a9187a24 */ /* 0x020fc600078e02ff */
[----:B------:R-:W5:Y:S04]  /*2ca50*/  LDL.LU R169, [R1+0x550] ;  /* 0x0005500001a97983 */ /* 0x000f680000300800 */
[----:B------:R-:W3:Y:S04]  /*2ca60*/  LDL.LU R141, [R1+0x54c] ;  /* 0x00054c00018d7983 */ /* 0x000ee80000300800 */
        /* <DEDUP_REMOVED lines=14> */
[----:B------:R-:W3:Y:S01]  /*2cb50*/  LDL.LU R156, [R1+0x508] ;  /* 0x00050800019c7983 */ /* 0x000ee20000300800 */
[----:B--2---:R-:W-:-:S03]  /*2cb60*/  IMAD R25, R171, c[0x0][0x190], RZ ;  /* 0x00006400ab197a24 */ /* 0x004fc600078e02ff */
[----:B------:R-:W2:Y:S04]  /*2cb70*/  LDL.LU R159, [R1+0x504] ;  /* 0x00050400019f7983 */ /* 0x000ea80000300800 */
[----:B------:R-:W2:Y:S04]  /*2cb80*/  LDL.LU R158, [R1+0x4fc] ;  /* 0x0004fc00019e7983 */ /* 0x000ea80000300800 */
[----:B------:R-:W2:Y:S04]  /*2cb90*/  LDL.LU R161, [R1+0x4f8] ;  /* 0x0004f80001a17983 */ /* 0x000ea80000300800 */
[----:B------:R-:W2:Y:S04]  /*2cba0*/  LDL.LU R160, [R1+0x4f4] ;  /* 0x0004f40001a07983 */ /* 0x000ea80000300800 */
[----:B------:R-:W2:Y:S04]  /*2cbb0*/  LDL.LU R171, [R1+0x4f0] ;  /* 0x0004f00001ab7983 */ /* 0x000ea80000300800 */
[----:B------:R-:W3:Y:S04]  /*2cbc0*/  LDL.LU R162, [R1+0x4ec] ;  /* 0x0004ec0001a27983 */ /* 0x000ee80000300800 */
[----:B------:R-:W3:Y:S01]  /*2cbd0*/  LDL.LU R163, [R1+0x4e8] ;  /* 0x0004e80001a37983 */ /* 0x000ee20000300800 */
[----:B----4-:R-:W-:-:S03]  /*2cbe0*/  IMAD R26, R170, c[0x0][0x190], RZ ;  /* 0x00006400aa1a7a24 */ /* 0x010fc600078e02ff */
[----:B------:R-:W4:Y:S04]  /*2cbf0*/  LDL.LU R164, [R1+0x4e4] ;  /* 0x0004e40001a47983 */ /* 0x000f280000300800 */
[----:B------:R-:W3:Y:S04]  /*2cc00*/  LDL.LU R166, [R1+0x4dc] ;  /* 0x0004dc0001a67983 */ /* 0x000ee80000300800 */
[----:B------:R-:W3:Y:S04]  /*2cc10*/  LDL.LU R167, [R1+0x4d8] ;  /* 0x0004d80001a77983 */ /* 0x000ee80000300800 */
[----:B------:R-:W3:Y:S04]  /*2cc20*/  LDL.LU R168, [R1+0x4d4] ;  /* 0x0004d40001a87983 */ /* 0x000ee80000300800 */
[----:B------:R-:W3:Y:S01]  /*2cc30*/  LDL.LU R170, [R1+0x4d0] ;  /* 0x0004d00001aa7983 */ /* 0x000ee20000300800 */
[----:B-----5:R-:W-:-:S03]  /*2cc40*/  IMAD R27, R169, c[0x0][0x190], RZ ;  /* 0x00006400a91b7a24 */ /* 0x020fc600078e02ff */
[----:B------:R-:W5:Y:S01]  /*2cc50*/  LDL.LU R169, [R1+0x4cc] ;  /* 0x0004cc0001a97983 */ /* 0x000f620000300800 */
[----:B--2---:R-:W-:-:S03]  /*2cc60*/  IMAD R48, R171, c[0x0][0x190], RZ ;  /* 0x00006400ab307a24 */ /* 0x004fc600078e02ff */
[----:B------:R-:W2:Y:S01]  /*2cc70*/  LDL.LU R171, [R1+0x4c8] ;  /* 0x0004c80001ab7983 */ /* 0x000ea20000300800 */
[----:B---3--:R-:W-:-:S03]  /*2cc80*/  IMAD R55, R170, c[0x0][0x190], RZ ;  /* 0x00006400aa377a24 */ /* 0x008fc600078e02ff */
[----:B------:R-:W3:Y:S01]  /*2cc90*/  LDL.LU R170, [R1+0x4c4] ;  /* 0x0004c40001aa7983 */ /* 0x000ee20000300800 */
[----:B------:R-:W-:Y:S02]  /*2cca0*/  IMAD R28, R141, c[0x0][0x190], RZ ;  /* 0x000064008d1c7a24 */ /* 0x000fe400078e02ff */
[----:B------:R-:W-:Y:S01]  /*2ccb0*/  IMAD R29, R142, c[0x0][0x190], RZ ;  /* 0x000064008e1d7a24 */ /* 0x000fe200078e02ff */
[----:B------:R-:W3:Y:S01]  /*2ccc0*/  LDL.LU R141, [R1+0x4bc] ;  /* 0x0004bc00018d7983 */ /* 0x000ee20000300800 */
[----:B------:R-:W-:Y:S02]  /*2ccd0*/  IMAD R30, R143, c[0x0][0x190], RZ ;  /* 0x000064008f1e7a24 */ /* 0x000fe400078e02ff */
[----:B------:R-:W-:Y:S01]  /*2cce0*/  IMAD R31, R144, c[0x0][0x190], RZ ;  /* 0x00006400901f7a24 */ /* 0x000fe200078e02ff */
[----:B------:R-:W3:Y:S01]  /*2ccf0*/  LDL.LU R142, [R1+0x4b8] ;  /* 0x0004b800018e7983 */ /* 0x000ee20000300800 */
[----:B------:R-:W-:-:S03]  /*2cd00*/  IMAD R32, R145, c[0x0][0x190], RZ ;  /* 0x0000640091207a24 */ /* 0x000fc600078e02ff */
        /* <DEDUP_REMOVED lines=30> */
[----:B------:R-:W3:Y:S04]  /*2cef0*/  LDL.LU R158, [R1+0x38c] ;  /* 0x00038c00019e7983 */ /* 0x000ee80000300800 */
[----:B------:R-:W3:Y:S04]  /*2cf00*/  LDL.LU R161, [R1+0x388] ;  /* 0x0003880001a17983 */ /* 0x000ee80000300800 */
[----:B------:R-:W3:Y:S01]  /*2cf10*/  LDL.LU R160, [R1+0x384] ;  /* 0x0003840001a07983 */ /* 0x000ee20000300800 */
[----:B------:R-:W-:Y:S02]  /*2cf20*/  IMAD R49, R162, c[0x0][0x190], RZ ;  /* 0x00006400a2317a24 */ /* 0x000fe400078e02ff */
[----:B------:R-:W-:-:S02]  /*2cf30*/  IMAD R50, R163, c[0x0][0x190], RZ ;  /* 0x00006400a3327a24 */ /* 0x000fc400078e02ff */
[----:B----4-:R-:W-:Y:S02]  /*2cf40*/  IMAD R51, R164, c[0x0][0x190], RZ ;  /* 0x00006400a4337a24 */ /* 0x010fe400078e02ff */
[----:B------:R-:W-:Y:S02]  /*2cf50*/  IMAD R52, R166, c[0x0][0x190], RZ ;  /* 0x00006400a6347a24 */ /* 0x000fe400078e02ff */
[----:B------:R-:W-:Y:S02]  /*2cf60*/  IMAD R53, R167, c[0x0][0x190], RZ ;  /* 0x00006400a7357a24 */ /* 0x000fe400078e02ff */
[----:B------:R-:W-:Y:S02]  /*2cf70*/  IMAD R54, R168, c[0x0][0x190], RZ ;  /* 0x00006400a8367a24 */ /* 0x000fe400078e02ff */
[----:B-----5:R-:W-:Y:S02]  /*2cf80*/  IMAD R56, R169, c[0x0][0x190], RZ ;  /* 0x00006400a9387a24 */ /* 0x020fe400078e02ff */
[----:B------:R-:W4:Y:S04]  /*2cf90*/  LDL.LU R169, [R1+0x380] ;  /* 0x0003800001a97983 */ /* 0x000f280000300800 */
[----:B------:R-:W5:Y:S04]  /*2cfa0*/  LDL.LU R162, [R1+0x37c] ;  /* 0x00037c0001a27983 */ /* 0x000f680000300800 */
[----:B------:R-:W5:Y:S04]  /*2cfb0*/  LDL.LU R163, [R1+0x378] ;  /* 0x0003780001a37983 */ /* 0x000f680000300800 */
[----:B------:R-:W5:Y:S04]  /*2cfc0*/  LDL.LU R164, [R1+0x374] ;  /* 0x0003740001a47983 */ /* 0x000f680000300800 */
[----:B------:R-:W5:Y:S04]  /*2cfd0*/  LDL.LU R166, [R1+0x370] ;  /* 0x0003700001a67983 */ /* 0x000f680000300800 */
[----:B------:R-:W5:Y:S04]  /*2cfe0*/  LDL.LU R167, [R1+0x36c] ;  /* 0x00036c0001a77983 */ /* 0x000f680000300800 */
[----:B------:R-:W5:Y:S01]  /*2cff0*/  LDL.LU R168, [R1+0x368] ;  /* 0x0003680001a87983 */ /* 0x000f620000300800 */
[----:B--2---:R-:W-:-:S03]  /*2d000*/  IMAD R57, R171, c[0x0][0x190], RZ ;  /* 0x00006400ab397a24 */ /* 0x004fc600078e02ff */
[----:B------:R-:W2:Y:S01]  /*2d010*/  LDL.LU R171, [R1+0x364] ;  /* 0x0003640001ab7983 */ /* 0x000ea20000300800 */
[----:B---3--:R-:W-:-:S03]  /*2d020*/  IMAD R58, R170, c[0x0][0x190], RZ ;  /* 0x00006400aa3a7a24 */ /* 0x008fc600078e02ff */
[----:B------:R-:W3:Y:S01]  /*2d030*/  LDL.LU R170, [R1+0x360] ;  /* 0x0003600001aa7983 */ /* 0x000ee20000300800 */
[----:B------:R-:W-:Y:S02]  /*2d040*/  IMAD R59, R141, c[0x0][0x190], RZ ;  /* 0x000064008d3b7a24 */ /* 0x000fe400078e02ff */
[----:B------:R-:W-:Y:S02]  /*2d050*/  IMAD R60, R142, c[0x0][0x190], RZ ;  /* 0x000064008e3c7a24 */ /* 0x000fe400078e02ff */
[----:B------:R-:W-:Y:S02]  /*2d060*/  IMAD R61, R143, c[0x0][0x190], RZ ;  /* 0x000064008f3d7a24 */ /* 0x000fe400078e02ff */
[----:B------:R-:W-:Y:S02]  /*2d070*/  IMAD R62, R144, c[0x0][0x190], RZ ;  /* 0x00006400903e7a24 */ /* 0x000fe400078e02ff */
[----:B------:R-:W-:Y:S02]  /*2d080*/  IMAD R63, R145, c[0x0][0x190], RZ ;  /* 0x00006400913f7a24 */ /* 0x000fe400078e02ff */
[----:B------:R-:W-:-:S02]  /*2d090*/  IMAD R64, R146, c[0x0][0x190], RZ ;  /* 0x0000640092407a24 */ /* 0x000fc400078e02ff */
        /* <DEDUP_REMOVED lines=13> */
[----:B----4-:R-:W-:Y:S02]  /*2d170*/  IMAD R79, R169, c[0x0][0x190], RZ ;  /* 0x00006400a94f7a24 */ /* 0x010fe400078e02ff */
[----:B------:R-:W4:Y:S01]  /*2d180*/  LDL.LU R169, [R1+0x35c] ;  /* 0x00035c0001a97983 */ /* 0x000f220000300800 */
[----:B-----5:R-:W-:Y:S02]  /*2d190*/  IMAD R85, R168, c[0x0][0x190], RZ ;  /* 0x00006400a8557a24 */ /* 0x020fe400078e02ff */
[----:B--2---:R-:W-:Y:S02]  /*2d1a0*/  IMAD R86, R171, c[0x0][0x190], RZ ;  /* 0x00006400ab567a24 */ /* 0x004fe400078e02ff */
[----:B------:R-:W2:Y:S04]  /*2d1b0*/  LDL.LU R171, [R1+0x358] ;  /* 0x0003580001ab7983 */ /* 0x000ea80000300800 */
        /* <DEDUP_REMOVED lines=16> */
[----:B---3--:R-:W-:-:S03]  /*2d2c0*/  IMAD R87, R170, c[0x0][0x190], RZ ;  /* 0x00006400aa577a24 */ /* 0x008fc600078e02ff */
[----:B------:R-:W3:Y:S04]  /*2d2d0*/  LDL.LU R159, [R1+0x314] ;  /* 0x00031400019f7983 */ /* 0x000ee80000300800 */
[----:B------:R-:W3:Y:S04]  /*2d2e0*/  LDL.LU R158, [R1+0x310] ;  /* 0x00031000019e7983 */ /* 0x000ee80000300800 */
[----:B------:R-:W3:Y:S04]  /*2d2f0*/  LDL.LU R168, [R1+0x30c] ;  /* 0x00030c0001a87983 */ /* 0x000ee80000300800 */
[----:B------:R-:W1:Y:S04]  /*2d300*/  LDL.LU R160, [R1+0x308] ;  /* 0x0003080001a07983 */ /* 0x000e680000300800 */
[----:B------:R-:W3:Y:S01]  /*2d310*/  LDL.LU R170, [R1+0x304] ;  /* 0x0003040001aa7983 */ /* 0x000ee20000300800 */
[----:B------:R-:W-:-:S02]  /*2d320*/  IMAD R77, R161, c[0x0][0x190], RZ ;  /* 0x00006400a14d7a24 */ /* 0x000fc400078e02ff */
[----:B------:R-:W-:Y:S01]  /*2d330*/  IMAD R80, R162, c[0x0][0x190], RZ ;  /* 0x00006400a2507a24 */ /* 0x000fe200078e02ff */
[----:B------:R-:W5:Y:S01]  /*2d340*/  LDL.LU R161, [R1+0x300] ;  /* 0x0003000001a17983 */ /* 0x000f620000300800 */
[----:B------:R-:W-:Y:S02]  /*2d350*/  IMAD R81, R163, c[0x0][0x190], RZ ;  /* 0x00006400a3517a24 */ /* 0x000fe400078e02ff */
[----:B------:R-:W-:Y:S01]  /*2d360*/  IMAD R82, R164, c[0x0][0x190], RZ ;  /* 0x00006400a4527a24 */ /* 0x000fe200078e02ff */
[----:B------:R-:W5:Y:S01]  /*2d370*/  LDL.LU R162, [R1+0x2fc] ;  /* 0x0002fc0001a27983 */ /* 0x000f620000300800 */
[----:B------:R-:W-:-:S03]  /*2d380*/  IMAD R83, R166, c[0x0][0x190], RZ ;  /* 0x00006400a6537a24 */ /* 0x000fc600078e02ff */
[----:B------:R-:W5:Y:S01]  /*2d390*/  LDL.LU R163, [R1+0x2f8] ;  /* 0x0002f80001a37983 */ /* 0x000f620000300800 */
[----:B------:R-:W-:-:S03]  /*2d3a0*/  IMAD R84, R167, c[0x0][0x190], RZ ;  /* 0x00006400a7547a24 */ /* 0x000fc600078e02ff */
[----:B------:R-:W5:Y:S04]  /*2d3b0*/  LDL.LU R164, [R1+0x2f4] ;  /* 0x0002f40001a47983 */ /* 0x000f680000300800 */
[----:B------:R-:W5:Y:S04]  /*2d3c0*/  LDL.LU R166, [R1+0x2f0] ;  /* 0x0002f00001a67983 */ /* 0x000f680000300800 */
[----:B------:R-:W5:Y:S01]  /*2d3d0*/  LDL.LU R167, [R1+0x2ec] ;  /* 0x0002ec0001a77983 */ /* 0x000f620000300800 */
[----:B----4-:R-:W-:-:S03]  /*2d3e0*/  IMAD R88, R169, c[0x0][0x190], RZ ;  /* 0x00006400a9587a24 */ /* 0x010fc600078e02ff */
[----:B------:R-:W4:Y:S01]  /*2d3f0*/  LDL.LU R169, [R1+0x2e8] ;  /* 0x0002e80001a97983 */ /* 0x000f220000300800 */
[----:B--2---:R-:W-:-:S03]  /*2d400*/  IMAD R89, R171, c[0x0][0x190], RZ ;  /* 0x00006400ab597a24 */ /* 0x004fc600078e02ff */
[----:B------:R-:W2:Y:S01]  /*2d410*/  LDL.LU R171, [R1+0x2e4] ;  /* 0x0002e40001ab7983 */ /* 0x000ea20000300800 */
[----:B-1----:R-:W-:Y:S02]  /*2d420*/  IMAD R10, R160, c[0x0][0x190], RZ ;  /* 0x00006400a00a7a24 */ /* 0x002fe400078e02ff */
[----:B---3--:R-:W-:Y:S02]  /*2d430*/  IMAD R160, R170, c[0x0][0x190], RZ ;  /* 0x00006400aaa07a24 */ /* 0x008fe400078e02ff */
[----:B------:R-:W3:Y:S01]  /*2d440*/  LDL.LU R170, [R1+0x2e0] ;  /* 0x0002e00001aa7983 */ /* 0x000ee20000300800 */
[----:B------:R-:W-:Y:S02]  /*2d450*/  IMAD R107, R158, c[0x0][0x190], RZ ;  /* 0x000064009e6b7a24 */ /* 0x000fe400078e02ff */
[----:B-----5:R-:W-:Y:S02]  /*2d460*/  IMAD R104, R155, c[0x0][0x190], RZ ;  /* 0x000064009b687a24 */ /* 0x020fe400078e02ff */
        /* <DEDUP_REMOVED lines=42> */
[----:B--2---:R-:W-:-:S03]  /*2d710*/  IMAD R164, R171, c[0x0][0x190], RZ ;  /* 0x00006400aba47a24 */ /* 0x004fc600078e02ff */
[----:B------:R-:W2:Y:S04]  /*2d720*/  LDL.LU R171, [R1+0x288] ;  /* 0x0002880001ab7983 */ /* 0x000ea80000300800 */
[----:B------:R-:W2:Y:S04]  /*2d730*/  LDL.LU R145, [R1+0x284] ;  /* 0x0002840001917983 */ /* 0x000ea80000300800 */
[----:B------:R-:W2:Y:S04]  /*2d740*/  LDL.LU R144, [R1+0x27c] ;  /* 0x00027c0001907983 */ /* 0x000ea80000300800 */
[----:B------:R-:W2:Y:S04]  /*2d750*/  LDL.LU R159, [R1+0x278] ;  /* 0x00027800019f7983 */ /* 0x000ea80000300800 */
[----:B------:R-:W2:Y:S04]  /*2d760*/  LDL.LU R161, [R1+0x270] ;  /* 0x0002700001a17983 */ /* 0x000ea80000300800 */
[----:B------:R-:W2:Y:S04]  /*2d770*/  LDL.LU R162, [R1+0x26c] ;  /* 0x00026c0001a27983 */ /* 0x000ea80000300800 */
[----:B------:R-:W2:Y:S01]  /*2d780*/  LDL.LU R166, [R1+0x268] ;  /* 0x0002680001a67983 */ /* 0x000ea20000300800 */
[----:B---3--:R-:W-:-:S03]  /*2d790*/  IMAD R167, R170, c[0x0][0x190], RZ ;  /* 0x00006400aaa77a24 */ /* 0x008fc600078e02ff */
[----:B------:R-:W3:Y:S01]  /*2d7a0*/  LDL.LU R170, [R1+0x228] ;  /* 0x0002280001aa7983 */ /* 0x000ee20000300800 */
[----:B------:R-:W-:Y:S02]  /*2d7b0*/  IMAD R105, R156, c[0x0][0x190], RZ ;  /* 0x000064009c697a24 */ /* 0x000fe400078e02ff */
[----:B----4-:R-:W-:Y:S02]  /*2d7c0*/  IMAD R156, R169, c[0x0][0x190], RZ ;  /* 0x00006400a99c7a24 */ /* 0x010fe400078e02ff */
[----:B------:R-:W4:Y:S01]  /*2d7d0*/  LDL.LU R169, [R1+0x224] ;  /* 0x0002240001a97983 */ /* 0x000f220000300800 */
[----:B-----5:R-:W-:Y:S02]  /*2d7e0*/  IMAD R192, R142, c[0x0][0x190], RZ ;  /* 0x000064008ec07a24 */ /* 0x020fe400078e02ff */
[----:B--2---:R-:W-:Y:S02]  /*2d7f0*/  IMAD R194, R171, c[0x0][0x190], RZ ;  /* 0x00006400abc27a24 */ /* 0x004fe400078e02ff */
[----:B------:R-:W2:Y:S01]  /*2d800*/  LDL.LU R171, [R1+0x21c] ;  /* 0x00021c0001ab7983 */ /* 0x000ea20000300800 */
[----:B---3--:R-:W-:-:S03]  /*2d810*/  IMAD R142, R170, c[0x0][0x190], RZ ;  /* 0x00006400aa8e7a24 */ /* 0x008fc600078e02ff */
[----:B------:R-:W3:Y:S01]  /*2d820*/  LDL.LU R170, [R1+0x218] ;  /* 0x0002180001aa7983 */ /* 0x000ee20000300800 */
[----:B------:R-:W-:Y:S02]  /*2d830*/  IMAD R190, R140, c[0x0][0x190], RZ ;  /* 0x000064008cbe7a24 */ /* 0x000fe400078e02ff */
[----:B------:R-:W-:Y:S01]  /*2d840*/  IMAD R189, R139, c[0x0][0x190], RZ ;  /* 0x000064008bbd7a24 */ /* 0x000fe200078e02ff */
[----:B------:R-:W5:Y:S01]  /*2d850*/  LDL.LU R140, [R1+0x214] ;  /* 0x00021400018c7983 */ /* 0x000f620000300800 */
[----:B------:R-:W-:-:S03]  /*2d860*/  IMAD R188, R138, c[0x0][0x190], RZ ;  /* 0x000064008abc7a24 */ /* 0x000fc600078e02ff */
[----:B------:R-:W5:Y:S01]  /*2d870*/  LDL.LU R119, [R1+0x20c] ;  /* 0x00020c0001777983 */ /* 0x000f620000300800 */
[----:B------:R-:W-:-:S03]  /*2d880*/  IMAD R187, R137, c[0x0][0x190], RZ ;  /* 0x0000640089bb7a24 */ /* 0x000fc600078e02ff */
[----:B------:R-:W5:Y:S04]  /*2d890*/  LDL.LU R139, [R1+0x208] ;  /* 0x00020800018b7983 */ /* 0x000f680000300800 */
        /* <DEDUP_REMOVED lines=20> */
[----:B------:R-:W-:-:S02]  /*2d9e0*/  IMAD R195, R144, c[0x0][0x190], RZ ;  /* 0x0000640090c37a24 */ /* 0x000fc400078e02ff */
[----:B------:R-:W-:Y:S02]  /*2d9f0*/  IMAD R144, R159, c[0x0][0x190], RZ ;  /* 0x000064009f907a24 */ /* 0x000fe400078e02ff */
[----:B------:R-:W-:Y:S02]  /*2da00*/  IMAD R193, R143, c[0x0][0x190], RZ ;  /* 0x000064008fc17a24 */ /* 0x000fe400078e02ff */
[----:B------:R-:W-:Y:S02]  /*2da10*/  IMAD R196, R161, c[0x0][0x190], RZ ;  /* 0x00006400a1c47a24 */ /* 0x000fe400078e02ff */
[----:B------:R-:W-:Y:S02]  /*2da20*/  IMAD R143, R162, c[0x0][0x190], RZ ;  /* 0x00006400a28f7a24 */ /* 0x000fe400078e02ff */
[----:B------:R-:W-:Y:S02]  /*2da30*/  IMAD R191, R141, c[0x0][0x190], RZ ;  /* 0x000064008dbf7a24 */ /* 0x000fe400078e02ff */
[----:B------:R-:W-:-:S02]  /*2da40*/  IMAD R197, R166, c[0x0][0x190], RZ ;  /* 0x00006400a6c57a24 */ /* 0x000fc400078e02ff */
[----:B----4-:R-:W-:Y:S02]  /*2da50*/  IMAD R198, R169, c[0x0][0x190], RZ ;  /* 0x00006400a9c67a24 */ /* 0x010fe400078e02ff */
[----:B------:R-:W4:Y:S04]  /*2da60*/  LDL.LU R169, [R1+0x1a0] ;  /* 0x0001a00001a97983 */ /* 0x000f280000300800 */
[----:B------:R-:W4:Y:S04]  /*2da70*/  LDL.LU R128, [R1+0x19c] ;  /* 0x00019c0001807983 */ /* 0x000f280000300800 */
[----:B------:R-:W4:Y:S04]  /*2da80*/  LDL.LU R129, [R1+0x194] ;  /* 0x0001940001817983 */ /* 0x000f280000300800 */
[----:B------:R-:W4:Y:S04]  /*2da90*/  LDL.LU R159, [R1+0x190] ;  /* 0x00019000019f7983 */ /* 0x000f280000300800 */
[----:B------:R-:W4:Y:S04]  /*2daa0*/  LDL.LU R161, [R1+0x18c] ;  /* 0x00018c0001a17983 */ /* 0x000f280000300800 */
[----:B------:R-:W4:Y:S04]  /*2dab0*/  LDL.LU R162, [R1+0x184] ;  /* 0x0001840001a27983 */ /* 0x000f280000300800 */
[----:B------:R-:W4:Y:S01]  /*2dac0*/  LDL.LU R166, [R1+0x180] ;  /* 0x0001800001a67983 */ /* 0x000f220000300800 */
[----:B--2---:R-:W-:-:S03]  /*2dad0*/  IMAD R141, R171, c[0x0][0x190], RZ ;  /* 0x00006400ab8d7a24 */ /* 0x004fc600078e02ff */
[----:B------:R-:W2:Y:S01]  /*2dae0*/  LDL.LU R171, [R1+0x178] ;  /* 0x0001780001ab7983 */ /* 0x000ea20000300800 */
[----:B---3--:R-:W-:-:S03]  /*2daf0*/  IMAD R199, R170, c[0x0][0x190], RZ ;  /* 0x00006400aac77a24 */ /* 0x008fc600078e02ff */
[----:B------:R-:W3:Y:S01]  /*2db00*/  LDL.LU R170, [R1+0x174] ;  /* 0x0001740001aa7983 */ /* 0x000ee20000300800 */
[----:B-----5:R-:W-:Y:S02]  /*2db10*/  IMAD R201, R120, c[0x0][0x190], RZ ;  /* 0x0000640078c97a24 */ /* 0x020fe400078e02ff */
        /* <DEDUP_REMOVED lines=8> */
[----:B------:R-:W-:Y:S02]  /*2dba0*/  IMAD R210, R128, c[0x0][0x190], RZ ;  /* 0x0000640080d27a24 */ /* 0x000fe400078e02ff */
[----:B------:R-:W-:Y:S02]  /*2dbb0*/  IMAD R128, R161, c[0x0][0x190], RZ ;  /* 0x00006400a1807a24 */ /* 0x000fe400078e02ff */
        /* <DEDUP_REMOVED lines=17> */
[----:B------:R-:W3:Y:S04]  /*2dcd0*/  LDL.LU R109, [R1+0x118] ;  /* 0x00011800016d7983 */ /* 0x000ee80000300800 */
[----:B------:R-:W3:Y:S01]  /*2dce0*/  LDL.LU R110, [R1+0x110] ;  /* 0x00011000016e7983 */ /* 0x000ee20000300800 */
[----:B------:R-:W-:-:S03]  /*2dcf0*/  IMAD R211, R159, c[0x0][0x190], RZ ;  /* 0x000064009fd37a24 */ /* 0x000fc600078e02ff */
[----:B------:R-:W3:Y:S04]  /*2dd00*/  LDL.LU R111, [R1+0x10c] ;  /* 0x00010c00016f7983 */ /* 0x000ee80000300800 */
[----:B------:R-:W3:Y:S04]  /*2dd10*/  LDL.LU R112, [R1+0x104] ;  /* 0x0001040001707983 */ /* 0x000ee80000300800 */
[----:B------:R-:W3:Y:S04]  /*2dd20*/  LDL.LU R159, [R1+0x100] ;  /* 0x00010000019f7983 */ /* 0x000ee80000300800 */
[----:B------:R-:W3:Y:S04]  /*2dd30*/  LDL.LU R114, [R1+0xfc] ;  /* 0x0000fc0001727983 */ /* 0x000ee80000300800 */
[----:B------:R-:W3:Y:S01]  /*2dd40*/  LDL.LU R115, [R1+0xf0] ;  /* 0x0000f00001737983 */ /* 0x000ee20000300800 */
[----:B------:R-:W-:-:S02]  /*2dd50*/  IMAD R200, R119, c[0x0][0x190], RZ ;  /* 0x0000640077c87a24 */ /* 0x000fc400078e02ff */
[----:B------:R-:W-:Y:S02]  /*2dd60*/  IMAD R208, R127, c[0x0][0x190], RZ ;  /* 0x000064007fd07a24 */ /* 0x000fe400078e02ff */
[----:B------:R-:W-:Y:S02]  /*2dd70*/  IMAD R212, R162, c[0x0][0x190], RZ ;  /* 0x00006400a2d47a24 */ /* 0x000fe400078e02ff */
[----:B------:R-:W-:Y:S02]  /*2dd80*/  IMAD R127, R166, c[0x0][0x190], RZ ;  /* 0x00006400a67f7a24 */ /* 0x000fe400078e02ff */
[----:B------:R-:W-:Y:S02]  /*2dd90*/  IMAD R206, R125, c[0x0][0x190], RZ ;  /* 0x000064007dce7a24 */ /* 0x000fe400078e02ff */
        /* <DEDUP_REMOVED lines=10> */
[----:B-----5:R-:W-:Y:S02]  /*2de40*/  IMAD R216, R244, c[0x0][0x190], RZ ;  /* 0x00006400f4d87a24 */ /* 0x020fe400078e02ff */
[----:B---3--:R-:W-:Y:S02]  /*2de50*/  IMAD R244, R110, c[0x0][0x190], RZ ;  /* 0x000064006ef47a24 */ /* 0x008fe400078e02ff */
[----:B------:R-:W3:Y:S01]  /*2de60*/  LDL.LU R110, [R1+0xc0] ;  /* 0x0000c000016e7983 */ /* 0x000ee20000300800 */
[----:B------:R-:W-:Y:S02]  /*2de70*/  IMAD R218, R251, c[0x0][0x190], RZ ;  /* 0x00006400fbda7a24 */ /* 0x000fe400078e02ff */
[----:B------:R-:W-:Y:S02]  /*2de80*/  IMAD R17, R111, c[0x0][0x190], RZ ;  /* 0x000064006f117a24 */ /* 0x000fe400078e02ff */
        /* <DEDUP_REMOVED lines=9> */
[----:B------:R-:W-:Y:S02]  /*2df20*/  IMAD R251, R117, c[0x0][0x190], RZ ;  /* 0x0000640075fb7a24 */ /* 0x000fe400078e02ff */
[----:B------:R-:W4:Y:S04]  /*2df30*/  LDL.LU R117, [R1+0xb4] ;  /* 0x0000b40001757983 */ /* 0x000f280000300800 */
[----:B------:R-:W4:Y:S04]  /*2df40*/  LDL.LU R245, [R1+0xac] ;  /* 0x0000ac0001f57983 */ /* 0x000f280000300800 */
[----:B------:R-:W4:Y:S04]  /*2df50*/  LDL.LU R222, [R1+0xa8] ;  /* 0x0000a80001de7983 */ /* 0x000f280000300800 */
[----:B------:R-:W5:Y:S01]  /*2df60*/  LDL.LU R116, [R1+0xa4] ;  /* 0x0000a40001747983 */ /* 0x000f620000300800 */
[----:B------:R-:W-:-:S03]  /*2df70*/  IMAD R221, R162, c[0x0][0x190], RZ ;  /* 0x00006400a2dd7a24 */ /* 0x000fc600078e02ff */
[----:B------:R-:W5:Y:S01]  /*2df80*/  LDL.LU R109, [R1+0x9c] ;  /* 0x00009c00016d7983 */ /* 0x000f620000300800 */
[----:B------:R-:W-:-:S03]  /*2df90*/  IMAD R112, R166, c[0x0][0x190], RZ ;  /* 0x00006400a6707a24 */ /* 0x000fc600078e02ff */
[----:B------:R-:W5:Y:S04]  /*2dfa0*/  LDL.LU R224, [R1+0x98] ;  /* 0x0000980001e07983 */ /* 0x000f680000300800 */
[----:B------:R-:W5:Y:S04]  /*2dfb0*/  LDL.LU R227, [R1+0x90] ;  /* 0x0000900001e37983 */ /* 0x000f680000300800 */
[----:B------:R-:W5:Y:S04]  /*2dfc0*/  LDL.LU R113, [R1+0x8c] ;  /* 0x00008c0001717983 */ /* 0x000f680000300800 */
[----:B------:R-:W5:Y:S04]  /*2dfd0*/  LDL.LU R162, [R1+0x88] ;  /* 0x0000880001a27983 */ /* 0x000f680000300800 */
[----:B------:R-:W5:Y:S04]  /*2dfe0*/  LDL.LU R166, [R1+0x80] ;  /* 0x0000800001a67983 */ /* 0x000f680000300800 */
[----:B------:R-:W5:Y:S01]  /*2dff0*/  LDL.LU R228, [R1+0x7c] ;  /* 0x00007c0001e47983 */ /* 0x000f620000300800 */
[----:B------:R-:W-:-:S02]  /*2e000*/  IMAD R225, R118, c[0x0][0x190], RZ ;  /* 0x0000640076e17a24 */ /* 0x000fc400078e02ff */
[----:B--2---:R-:W-:Y:S02]  /*2e010*/  IMAD R226, R171, c[0x0][0x190], RZ ;  /* 0x00006400abe27a24 */ /* 0x004fe400078e02ff */
[----:B------:R-:W2:Y:S04]  /*2e020*/  LDL.LU R171, [R1+0x78] ;  /* 0x0000780001ab7983 */ /* 0x000ea80000300800 */
        /* <DEDUP_REMOVED lines=14> */
[----:B------:R-:W3:Y:S04]  /*2e110*/  LDL.LU R110, [R1+0x2c] ;  /* 0x00002c00016e7983 */ /* 0x000ee80000300800 */
[----:B------:R-:W3:Y:S04]  /*2e120*/  LDL.LU R240, [R1+0x1c] ;  /* 0x00001c0001f07983 */ /* 0x000ee80000300800 */
[----:B------:R-:W3:Y:S01]  /*2e130*/  LDL.LU R247, [R1+0xc] ;  /* 0x00000c0001f77983 */ /* 0x000ee20000300800 */
[C---:B------:R-:W-:Y:S02]  /*2e140*/  IMAD R243, R252.reuse, 0x7f, RZ ;  /* 0x0000007ffcf37824 */ /* 0x040fe400078e02ff */
[----:B------:R-:W-:-:S02]  /*2e150*/  IMAD R246, R252, 0x7b, RZ ;  /* 0x0000007bfcf67824 */ /* 0x000fc400078e02ff */
[----:B------:R-:W-:Y:S02]  /*2e160*/  IMAD R241, R108, c[0x0][0x190], RZ ;  /* 0x000064006cf17a24 */ /* 0x000fe400078e02ff */
[--C-:B------:R-:W-:Y:S01]  /*2e170*/  IMAD.WIDE R14, R243, 0x4, R174.reuse ;  /* 0x00000004f30e7825 */ /* 0x100fe200078e02ae */
[----:B------:R-:W3:Y:S03]  /*2e180*/  LDL.LU R108, [R1] ;  /* 0x00000000016c7983 */ /* 0x000ee60000300800 */
[----:B------:R-:W-:-:S04]  /*2e190*/  IMAD.WIDE R22, R246, 0x4, R174 ;  /* 0x00000004f6167825 */ /* 0x000fc800078e02ae */
[C---:B------:R-:W-:Y:S01]  /*2e1a0*/  IMAD.WIDE R6, R246.reuse, 0x4, R180 ;  /* 0x00000004f6067825 */ /* 0x040fe200078e02b4 */
[----:B------:R1:W-:Y:S03]  /*2e1b0*/  LDGSTS.E [R242+0x3d800], [R22.64], !P0 ;  /* 0x3d80000016f27fae */ /* 0x0003e6000c121844 */
[----:B------:R-:W-:-:S04]  /*2e1c0*/  IMAD.WIDE R2, R246, 0x4, R178 ;  /* 0x00000004f6027825 */ /* 0x000fc800078e02b2 */
[----:B------:R-:W-:-:S04]  /*2e1d0*/  IMAD.WIDE R18, R246, 0x4, R176 ;  /* 0x00000004f6127825 */ /* 0x000fc800078e02b0 */
[C---:B------:R-:W-:Y:S01]  /*2e1e0*/  IMAD.WIDE R4, R243.reuse, 0x4, R178 ;  /* 0x00000004f3047825 */ /* 0x040fe200078e02b2 */
[----:B------:R1:W-:Y:S03]  /*2e1f0*/  LDGSTS.E [R242+0x3da00], [R18.64], !P0 ;  /* 0x3da0000012f27fae */ /* 0x0003e6000c121844 */
[----:B------:R-:W-:Y:S01]  /*2e200*/  IMAD.WIDE R8, R243, 0x4, R176 ;  /* 0x00000004f3087825 */ /* 0x000fe200078e02b0 */
[----:B------:R1:W-:Y:S04]  /*2e210*/  LDGSTS.E [R242+0x3dc00], [R2.64], !P0 ;  /* 0x3dc0000002f27fae */ /* 0x0003e8000c121844 */
[----:B------:R1:W-:Y:S04]  /*2e220*/  LDGSTS.E [R242+0x3de00], [R6.64], !P0 ;  /* 0x3de0000006f27fae */ /* 0x0003e8000c121844 */
[----:B------:R1:W-:Y:S04]  /*2e230*/  LDGSTS.E [R242+0x3f800], [R14.64], !P6 ;  /* 0x3f8000000ef27fae */ /* 0x0003e8000f121844 */
[----:B------:R1:W-:Y:S04]  /*2e240*/  LDGSTS.E [R242+0x3fa00], [R8.64], !P6 ;  /* 0x3fa0000008f27fae */ /* 0x0003e8000f121844 */
[----:B------:R1:W-:Y:S01]  /*2e250*/  LDGSTS.E [R242+0x3fc00], [R4.64], !P6 ;  /* 0x3fc0000004f27fae */ /* 0x0003e2000f121844 */
[----:B----4-:R-:W-:-:S02]  /*2e260*/  IMAD R223, R222, c[0x0][0x190], RZ ;  /* 0x00006400dedf7a24 */ /* 0x010fc400078e02ff */
[----:B-----5:R-:W-:Y:S02]  /*2e270*/  IMAD R252, R227, c[0x0][0x190], RZ ;  /* 0x00006400e3fc7a24 */ /* 0x020fe400078e02ff */
[----:B--2---:R-:W-:Y:S02]  /*2e280*/  IMAD R13, R233, c[0x0][0x190], RZ ;  /* 0x00006400e90d7a24 */ /* 0x004fe400078e02ff */
[----:B------:R-:W-:Y:S02]  /*2e290*/  IMAD R233, R235, c[0x0][0x190], RZ ;  /* 0x00006400ebe97a24 */ /* 0x000fe400078e02ff */
[----:B------:R-:W-:Y:S02]  /*2e2a0*/  IMAD R222, R250, c[0x0][0x190], RZ ;  /* 0x00006400fade7a24 */ /* 0x000fe400078e02ff */
[----:B------:R-:W2:Y:S01]  /*2e2b0*/  LDL.LU R250, [R1+0x74] ;  /* 0x0000740001fa7983 */ /* 0x000ea20000300800 */
[----:B------:R-:W-:Y:S02]  /*2e2c0*/  IMAD R235, R237, c[0x0][0x190], RZ ;  /* 0x00006400edeb7a24 */ /* 0x000fe400078e02ff */
[----:B------:R-:W-:-:S02]  /*2e2d0*/  IMAD R227, R236, c[0x0][0x190], RZ ;  /* 0x00006400ece37a24 */ /* 0x000fc400078e02ff */
[----:B------:R-:W-:Y:S02]  /*2e2e0*/  IMAD R236, R239, c[0x0][0x190], RZ ;  /* 0x00006400efec7a24 */ /* 0x000fe400078e02ff */
[----:B------:R-:W-:Y:S02]  /*2e2f0*/  IMAD R237, R238, c[0x0][0x190], RZ ;  /* 0x00006400eeed7a24 */ /* 0x000fe400078e02ff */
[----:B---3--:R-:W-:Y:S02]  /*2e300*/  IMAD R238, R240, c[0x0][0x190], RZ ;  /* 0x00006400f0ee7a24 */ /* 0x008fe400078e02ff */
[----:B------:R-:W3:Y:S01]  /*2e310*/  LDL.LU R240, [R1+0x84] ;  /* 0x0000840001f07983 */ /* 0x000ee20000300800 */
[----:B------:R-:W-:-:S03]  /*2e320*/  IMAD R239, R247, c[0x0][0x190], RZ ;  /* 0x00006400f7ef7a24 */ /* 0x000fc600078e02ff */
[----:B------:R-:W4:Y:S01]  /*2e330*/  LDL.LU R183, [R1+0x94] ;  /* 0x0000940001b77983 */ /* 0x000f220000300800 */
[----:B------:R-:W-:-:S03]  /*2e340*/  IMAD.WIDE R246, R243, 0x4, R180 ;  /* 0x00000004f3f67825 */ /* 0x000fc600078e02b4 */
[----:B------:R-:W-:Y:S04]  /*2e350*/  STL.64 [R1+0x1c00], R14 ;  /* 0x001c000e01007387 */ /* 0x000fe80000100a00 */
[----:B------:R1:W-:Y:S04]  /*2e360*/  STL.64 [R1+0x1be0], R22 ;  /* 0x001be01601007387 */ /* 0x0003e80000100a00 */
[----:B------:R-:W-:Y:S04]  /*2e370*/  STL.64 [R1+0x1bf8], R6 ;  /* 0x001bf80601007387 */ /* 0x000fe80000100a00 */
[----:B------:R-:W-:Y:S04]  /*2e380*/  STL.64 [R1+0x1bf0], R2 ;  /* 0x001bf00201007387 */ /* 0x000fe80000100a00 */
[----:B------:R5:W-:Y:S04]  /*2e390*/  STL.64 [R1+0x1be8], R18 ;  /* 0x001be81201007387 */ /* 0x000be80000100a00 */
[----:B-1----:R-:W2:Y:S04]  /*2e3a0*/  LDL.LU.64 R22, [R1+0x6320] ;  /* 0x0063200001167983 */ /* 0x002ea80000300a00 */
[----:B------:R-:W-:Y:S04]  /*2e3b0*/  STL.64 [R1+0x1c18], R246 ;  /* 0x001c18f601007387 */ /* 0x000fe80000100a00 */
[----:B------:R-:W-:Y:S04]  /*2e3c0*/  STL.64 [R1+0x1c10], R4 ;  /* 0x001c100401007387 */ /* 0x000fe80000100a00 */
[----:B------:R1:W-:Y:S04]  /*2e3d0*/  STL.64 [R1+0x1c08], R8 ;  /* 0x001c080801007387 */ /* 0x0003e80000100a00 */
[----:B-----5:R-:W5:Y:S04]  /*2e3e0*/  LDL.LU.64 R18, [R1+0x6318] ;  /* 0x0063180001127983 */ /* 0x020f680000300a00 */
[----:B------:R-:W2:Y:S04]  /*2e3f0*/  LDL.LU.64 R2, [R1+0x6310] ;  /* 0x0063100001027983 */ /* 0x000ea80000300a00 */
[----:B------:R-:W3:Y:S04]  /*2e400*/  LDL.LU R243, [R1+0xa0] ;  /* 0x0000a00001f37983 */ /* 0x000ee80000300800 */
[----:B------:R-:W3:Y:S04]  /*2e410*/  LDL.LU.64 R14, [R1+0x6308] ;  /* 0x00630800010e7983 */ /* 0x000ee80000300a00 */
[----:B-1----:R-:W3:Y:S04]  /*2e420*/  LDL.LU.64 R8, [R1+0x6300] ;  /* 0x0063000001087983 */ /* 0x002ee80000300a00 */
[----:B------:R-:W3:Y:S04]  /*2e430*/  LDL.LU.64 R4, [R1+0x62f8] ;  /* 0x0062f80001047983 */ /* 0x000ee80000300a00 */
[----:B------:R1:W-:Y:S01]  /*2e440*/  LDGSTS.E [R242+0x3fe00], [R246.64], !P6 ;  /* 0x3fe00000f6f27fae */ /* 0x0003e2000f121844 */
[----:B------:R-:W-:-:S02]  /*2e450*/  IMAD R245, R245, c[0x0][0x190], RZ ;  /* 0x00006400f5f57a24 */ /* 0x000fc400078e02ff */
[----:B------:R-:W-:Y:S01]  /*2e460*/  IMAD R163, R163, c[0x0][0x190], RZ ;  /* 0x00006400a3a37a24 */ /* 0x000fe200078e02ff */
[----:B------:R-:W0:Y:S04]  /*2e470*/  LDGDEPBAR ;  /* 0x00000000000079af */ /* 0x000e280000000000 */
[----:B-1----:R-:W4:Y:S01]  /*2e480*/  LDL.LU R242, [R1+0xb0] ;  /* 0x0000b00001f27983 */ /* 0x002f220000300800 */
[----:B--2---:R-:W-:-:S04]  /*2e490*/  LEA R6, P0, R3, R2, 0x2 ;  /* 0x0000000203067211 */ /* 0x004fc800078010ff */
[----:B------:R-:W-:-:S05]  /*2e4a0*/  LEA.HI.X.SX32 R7, R3, R0, 0x2, P0 ;  /* 0x0000000003077211 */ /* 0x000fca00000f16ff */
[----:B------:R1:W-:Y:S04]  /*2e4b0*/  STL.64 [R1+0xc30], R6 ;  /* 0x000c300601007387 */ /* 0x0003e80000100a00 */
[----:B-1----:R-:W2:Y:S01]  /*2e4c0*/  LDL.LU.64 R6, [R1+0x62f0] ;  /* 0x0062f00001067983 */ /* 0x002ea20000300a00 */
[CC--:B---3--:R-:W-:Y:S01]  /*2e4d0*/  LEA R246, P6, R4.reuse, R2.reuse, 0x2 ;  /* 0x0000000204f67211 */ /* 0x0c8fe200078c10ff */
[----:B------:R-:W-:Y:S01]  /*2e4e0*/  IMAD.MOV.U32 R3, RZ, RZ, R10 ;  /* 0x000000ffff037224 */ /* 0x000fe200078e000a */
[C---:B------:R-:W-:Y:S02]  /*2e4f0*/  LEA R10, P0, R5.reuse, R2, 0x2 ;  /* 0x00000002050a7211 */ /* 0x040fe400078010ff */
[-C--:B------:R-:W-:Y:S02]  /*2e500*/  LEA.HI.X.SX32 R247, R4, R0.reuse, 0x2, P6 ;  /* 0x0000000004f77211 */ /* 0x080fe400030f16ff */
[----:B------:R-:W-:-:S02]  /*2e510*/  LEA.HI.X.SX32 R11, R5, R0, 0x2, P0 ;  /* 0x00000000050b7211 */ /* 0x000fc400000f16ff */
[----:B------:R-:W-:Y:S02]  /*2e520*/  MOV R4, R244 ;  /* 0x000000f400047202 */ /* 0x000fe40000000f00 */
[----:B------:R-:W3:Y:S04]  /*2e530*/  LDL.LU R244, [R1+0xbc] ;  /* 0x0000bc0001f47983 */ /* 0x000ee80000300800 */
[----:B------:R2:W-:Y:S04]  /*2e540*/  STL.64 [R1+0xc28], R246 ;  /* 0x000c28f601007387 */ /* 0x0005e80000100a00 */
[----:B------:R1:W-:Y:S01]  /*2e550*/  STL.64 [R1+0xc20], R10 ;  /* 0x000c200a01007387 */ /* 0x0003e20000100a00 */
[----:B--2---:R-:W-:-:S02]  /*2e560*/  LEA R246, P6, R6, R2, 0x2 ;  /* 0x0000000206f67211 */ /* 0x004fc400078c10ff */
[C---:B-1----:R-:W-:Y:S02]  /*2e570*/  LEA R10, P0, R7.reuse, R2, 0x2 ;  /* 0x00000002070a7211 */ /* 0x042fe400078010ff */
[-C--:B------:R-:W-:Y:S02]  /*2e580*/  LEA.HI.X.SX32 R247, R6, R0.reuse, 0x2, P6 ;  /* 0x0000000006f77211 */ /* 0x080fe400030f16ff */
[----:B------:R-:W-:Y:S01]  /*2e590*/  LEA.HI.X.SX32 R11, R7, R0, 0x2, P0 ;  /* 0x00000000070b7211 */ /* 0x000fe200000f16ff */
[----:B------:R-:W-:Y:S02]  /*2e5a0*/  IMAD.MOV.U32 R6, RZ, RZ, R12 ;  /* 0x000000ffff067224 */ /* 0x000fe400078e000c */
[----:B------:R1:W-:Y:S01]  /*2e5b0*/  STL.64 [R1+0xc18], R246 ;  /* 0x000c18f601007387 */ /* 0x0003e20000100a00 */
[----:B------:R-:W-:-:S03]  /*2e5c0*/  LEA R12, P0, R9, R2, 0x2 ;  /* 0x00000002090c7211 */ /* 0x000fc600078010ff */
[----:B------:R2:W-:Y:S01]  /*2e5d0*/  STL.64 [R1+0xc10], R10 ;  /* 0x000c100a01007387 */ /* 0x0005e20000100a00 */
[----:B------:R-:W-:Y:S01]  /*2e5e0*/  IMAD.MOV.U32 R7, RZ, RZ, R4 ;  /* 0x000000ffff077224 */ /* 0x000fe200078e0004 */
[----:B------:R-:W-:Y:S02]  /*2e5f0*/  MOV R4, R13 ;  /* 0x0000000d00047202 */ /* 0x000fe40000000f00 */
[C---:B-1----:R-:W-:Y:S01]  /*2e600*/  LEA R246, P6, R8.reuse, R2, 0x2 ;  /* 0x0000000208f67211 */ /* 0x042fe200078c10ff */
[----:B--2---:R-:W2:Y:S03]  /*2e610*/  LDL.LU.64 R10, [R1+0x62e8] ;  /* 0x0062e800010a7983 */ /* 0x004ea60000300a00 */
[-C--:B------:R-:W-:Y:S02]  /*2e620*/  LEA.HI.X.SX32 R247, R8, R0.reuse, 0x2, P6 ;  /* 0x0000000008f77211 */ /* 0x080fe400030f16ff */
[----:B------:R-:W-:-:S03]  /*2e630*/  LEA.HI.X.SX32 R13, R9, R0, 0x2, P0 ;  /* 0x00000000090d7211 */ /* 0x000fc600000f16ff */
[----:B------:R-:W-:Y:S04]  /*2e640*/  STL.64 [R1+0xc08], R246 ;  /* 0x000c08f601007387 */ /* 0x000fe80000100a00 */
[----:B------:R1:W-:Y:S04]  /*2e650*/  STL.64 [R1+0xc00], R12 ;  /* 0x000c000c01007387 */ /* 0x0003e80000100a00 */
[----:B-1----:R-:W5:Y:S01]  /*2e660*/  LDL.LU.64 R12, [R1+0x62e0] ;  /* 0x0062e000010c7983 */ /* 0x002f620000300a00 */
[----:B------:R-:W-:Y:S01]  /*2e670*/  MOV R9, R16 ;  /* 0x0000001000097202 */ /* 0x000fe20000000f00 */
[----:B----4-:R-:W-:-:S02]  /*2e680*/  IMAD R183, R183, c[0x0][0x190], RZ ;  /* 0x00006400b7b77a24 */ /* 0x010fc400078e02ff */
[----:B------:R-:W-:Y:S02]  /*2e690*/  IMAD.MOV.U32 R8, RZ, RZ, R17 ;  /* 0x000000ffff087224 */ /* 0x000fe400078e0011 */
[----:B------:R-:W-:Y:S02]  /*2e6a0*/  IMAD.MOV.U32 R5, RZ, RZ, R241 ;  /* 0x000000ffff057224 */ /* 0x000fe400078e00f1 */
[----:B------:R-:W-:Y:S02]  /*2e6b0*/  IMAD R241, R243, c[0x0][0x190], RZ ;  /* 0x00006400f3f17a24 */ /* 0x000fe400078e02ff */
[----:B---3--:R-:W-:Y:S01]  /*2e6c0*/  IMAD R243, R244, c[0x0][0x190], RZ ;  /* 0x00006400f4f37a24 */ /* 0x008fe200078e02ff */
[CC--:B--2---:R-:W-:Y:S02]  /*2e6d0*/  LEA R246, P6, R10.reuse, R2.reuse, 0x2 ;  /* 0x000000020af67211 */ /* 0x0c4fe400078c10ff */
[C---:B------:R-:W-:Y:S02]  /*2e6e0*/  LEA R16, P0, R11.reuse, R2, 0x2 ;  /* 0x000000020b107211 */ /* 0x040fe400078010ff */
[-C--:B------:R-:W-:Y:S01]  /*2e6f0*/  LEA.HI.X.SX32 R247, R10, R0.reuse, 0x2, P6 ;  /* 0x000000000af77211 */ /* 0x080fe200030f16ff */
[----:B------:R-:W-:Y:S01]  /*2e700*/  IMAD.MOV.U32 R10, RZ, RZ, R183 ;  /* 0x000000ffff0a7224 */ /* 0x000fe200078e00b7 */
[----:B------:R-:W-:Y:S01]  /*2e710*/  LEA.HI.X.SX32 R17, R11, R0, 0x2, P0 ;  /* 0x000000000b117211 */ /* 0x000fe200000f16ff */
[----:B------:R-:W2:Y:S04]  /*2e720*/  LDL.LU R183, [R1+0xd8] ;  /* 0x0000d80001b77983 */ /* 0x000ea80000300800 */
[----:B------:R5:W-:Y:S04]  /*2e730*/  STL.64 [R1+0xbf8], R246 ;  /* 0x000bf8f601007387 */ /* 0x000be80000100a00 */
[----:B------:R-:W3:Y:S04]  /*2e740*/  LDL.LU R11, [R1+0xc8] ;  /* 0x0000c800010b7983 */ /* 0x000ee80000300800 */
[----:B------:R1:W-:Y:S01]  /*2e750*/  STL.64 [R1+0xbf0], R16 ;  /* 0x000bf01001007387 */ /* 0x0003e20000100a00 */
[----:B-----5:R-:W-:-:S04]  /*2e760*/  LEA R246, P6, R12, R2, 0x2 ;  /* 0x000000020cf67211 */ /* 0x020fc800078c10ff */
[----:B------:R-:W-:Y:S02]  /*2e770*/  LEA.HI.X.SX32 R247, R12, R0, 0x2, P6 ;  /* 0x000000000cf77211 */ /* 0x000fe400030f16ff */
[----:B-1----:R-:W-:-:S03]  /*2e780*/  LEA R16, P0, R13, R2, 0x2 ;  /* 0x000000020d107211 */ /* 0x002fc600078010ff */
[----:B------:R-:W-:Y:S01]  /*2e790*/  STL.64 [R1+0xbe8], R246 ;  /* 0x000be8f601007387 */ /* 0x000fe20000100a00 */
[----:B------:R-:W-:-:S03]  /*2e7a0*/  LEA.HI.X.SX32 R17, R13, R0, 0x2, P0 ;  /* 0x000000000d117211 */ /* 0x000fc600000f16ff */
[----:B------:R-:W4:Y:S04]  /*2e7b0*/  LDL.LU R244, [R1+0xe4] ;  /* 0x0000e40001f47983 */ /* 0x000f280000300800 */
[----:B------:R1:W-:Y:S04]  /*2e7c0*/  STL.64 [R1+0xbe0], R16 ;  /* 0x000be01001007387 */ /* 0x0003e80000100a00 */
[----:B-1----:R-:W5:Y:S01]  /*2e7d0*/  LDL.LU.64 R16, [R1+0x62d8] ;  /* 0x0062d80001107983 */ /* 0x002f620000300a00 */
[-C--:B------:R-:W-:Y:S02]  /*2e7e0*/  LEA R246, P6, R14, R2.reuse, 0x2 ;  /* 0x000000020ef67211 */ /* 0x080fe400078c10ff */
[----:B------:R-:W-:-:S02]  /*2e7f0*/  LEA R12, P0, R15, R2, 0x2 ;  /* 0x000000020f0c7211 */ /* 0x000fc400078010ff */
[-C--:B------:R-:W-:Y:S02]  /*2e800*/  LEA.HI.X.SX32 R247, R14, R0.reuse, 0x2, P6 ;  /* 0x000000000ef77211 */ /* 0x080fe400030f16ff */
[----:B------:R-:W-:-:S03]  /*2e810*/  LEA.HI.X.SX32 R13, R15, R0, 0x2, P0 ;  /* 0x000000000f0d7211 */ /* 0x000fc600000f16ff */
[----:B------:R-:W-:Y:S01]  /*2e820*/  STL.64 [R1+0xbd8], R246 ;  /* 0x000bd8f601007387 */ /* 0x000fe20000100a00 */
[----:B---3--:R-:W-:Y:S02]  /*2e830*/  IMAD R14, R11, c[0x0][0x190], RZ ;  /* 0x000064000b0e7a24 */ /* 0x008fe400078e02ff */
[----:B------:R-:W-:Y:S02]  /*2e840*/  IMAD.MOV.U32 R11, RZ, RZ, R245 ;  /* 0x000000ffff0b7224 */ /* 0x000fe400078e00f5 */
[----:B------:R-:W3:Y:S04]  /*2e850*/  LDL.LU R245, [R1+0xf4] ;  /* 0x0000f40001f57983 */ /* 0x000ee80000300800 */
[----:B------:R1:W-:Y:S02]  /*2e860*/  STL.64 [R1+0xbd0], R12 ;  /* 0x000bd00c01007387 */ /* 0x0003e40000100a00 */
[----:B-1----:R-:W-:Y:S01]  /*2e870*/  IMAD.MOV.U32 R12, RZ, RZ, R20 ;  /* 0x000000ffff0c7224 */ /* 0x002fe200078e0014 */
[----:B------:R-:W-:-:S02]  /*2e880*/  MOV R13, R21 ;  /* 0x00000015000d7202 */ /* 0x000fc40000000f00 */
[CC--:B-----5:R-:W-:Y:S02]  /*2e890*/  LEA R246, P6, R16.reuse, R2.reuse, 0x2 ;  /* 0x0000000210f67211 */ /* 0x0e0fe400078c10ff */
[C---:B------:R-:W-:Y:S02]  /*2e8a0*/  LEA R20, P0, R17.reuse, R2, 0x2 ;  /* 0x0000000211147211 */ /* 0x040fe400078010ff */
[-C--:B------:R-:W-:Y:S02]  /*2e8b0*/  LEA.HI.X.SX32 R247, R16, R0.reuse, 0x2, P6 ;  /* 0x0000000010f77211 */ /* 0x080fe400030f16ff */
[----:B------:R-:W-:-:S03]  /*2e8c0*/  LEA.HI.X.SX32 R21, R17, R0, 0x2, P0 ;  /* 0x0000000011157211 */ /* 0x000fc600000f16ff */
[----:B------:R-:W-:Y:S04]  /*2e8d0*/  STL.64 [R1+0xbc8], R246 ;  /* 0x000bc8f601007387 */ /* 0x000fe80000100a00 */
[----:B------:R1:W-:Y:S04]  /*2e8e0*/  STL.64 [R1+0xbc0], R20 ;  /* 0x000bc01401007387 */ /* 0x0003e80000100a00 */
[----:B-1----:R-:W5:Y:S01]  /*2e8f0*/  LDL.LU.64 R20, [R1+0x62d0] ;  /* 0x0062d00001147983 */ /* 0x002f620000300a00 */
[----:B------:R-:W-:-:S04]  /*2e900*/  LEA R246, P6, R18, R2, 0x2 ;  /* 0x0000000212f67211 */ /* 0x000fc800078c10ff */
[----:B------:R-:W-:Y:S01]  /*2e910*/  LEA.HI.X.SX32 R247, R18, R0, 0x2, P6 ;  /* 0x0000000012f77211 */ /* 0x000fe200030f16ff */
[----:B------:R-:W-:Y:S01]  /*2e920*/  IMAD.MOV.U32 R18, RZ, RZ, R163 ;  /* 0x000000ffff127224 */ /* 0x000fe200078e00a3 */
[----:B------:R-:W-:Y:S01]  /*2e930*/  MOV R17, R172 ;  /* 0x000000ac00117202 */ /* 0x000fe20000000f00 */
[----:B------:R-:W3:Y:S01]  /*2e940*/  LDL.LU R163, [R1+0x108] ;  /* 0x0001080001a37983 */ /* 0x000ee20000300800 */
[----:B------:R-:W-:Y:S01]  /*2e950*/  LEA R172, P0, R19, R2, 0x2 ;  /* 0x0000000213ac7211 */ /* 0x000fe200078010ff */
[----:B------:R-:W-:-:S03]  /*2e960*/  IMAD.MOV.U32 R16, RZ, RZ, R173 ;  /* 0x000000ffff107224 */ /* 0x000fc600078e00ad */
[----:B------:R-:W-:Y:S01]  /*2e970*/  LEA.HI.X.SX32 R173, R19, R0, 0x2, P0 ;  /* 0x0000000013ad7211 */ /* 0x000fe200000f16ff */
[----:B------:R-:W-:Y:S01]  /*2e980*/  STL.64 [R1+0xbb8], R246 ;  /* 0x000bb8f601007387 */ /* 0x000fe20000100a00 */
[----:B--2---:R-:W-:Y:S01]  /*2e990*/  IMAD R15, R183, c[0x0][0x190], RZ ;  /* 0x00006400b70f7a24 */ /* 0x004fe200078e02ff */
[----:B------:R-:W-:Y:S02]  /*2e9a0*/  MOV R183, R249 ;  /* 0x000000f900b77202 */ /* 0x000fe40000000f00 */
[----:B------:R1:W-:Y:S04]  /*2e9b0*/  STL.64 [R1+0xbb0], R172 ;  /* 0x000bb0ac01007387 */ /* 0x0003e80000100a00 */
[----:B-1----:R-:W2:Y:S04]  /*2e9c0*/  LDL.LU.64 R172, [R1+0x62c8] ;  /* 0x0062c80001ac7983 */ /* 0x002ea80000300a00 */
[----:B------:R-:W2:Y:S01]  /*2e9d0*/  LDL.LU R249, [R1+0x114] ;  /* 0x0001140001f97983 */ /* 0x000ea20000300800 */
[----:B------:R-:W-:-:S02]  /*2e9e0*/  IMAD.MOV.U32 R19, RZ, RZ, R182 ;  /* 0x000000ffff137224 */ /* 0x000fc400078e00b6 */
[----:B------:R-:W-:Y:S01]  /*2e9f0*/  IMAD R161, R161, c[0x0][0x190], RZ ;  /* 0x00006400a1a17a24 */ /* 0x000fe200078e02ff */
[CC--:B-----5:R-:W-:Y:S02]  /*2ea00*/  LEA R246, P6, R20.reuse, R2.reuse, 0x2 ;  /* 0x0000000214f67211 */ /* 0x0e0fe400078c10ff */
[C---:B------:R-:W-:Y:S02]  /*2ea10*/  LEA R182, P0, R21.reuse, R2, 0x2 ;  /* 0x0000000215b67211 */ /* 0x040fe400078010ff */
[-C--:B------:R-:W-:Y:S01]  /*2ea20*/  LEA.HI.X.SX32 R247, R20, R0.reuse, 0x2, P6 ;  /* 0x0000000014f77211 */ /* 0x080fe200030f16ff */
[----:B------:R-:W-:Y:S01]  /*2ea30*/  IMAD.MOV.U32 R20, RZ, RZ, R183 ;  /* 0x000000ffff147224 */ /* 0x000fe200078e00b7 */
[----:B------:R-:W-:-:S03]  /*2ea40*/  LEA.HI.X.SX32 R183, R21, R0, 0x2, P0 ;  /* 0x0000000015b77211 */ /* 0x000fc600000f16ff */
[----:B------:R1:W-:Y:S04]  /*2ea50*/  STL.64 [R1+0xba8], R246 ;  /* 0x000ba8f601007387 */ /* 0x0003e80000100a00 */
[----:B------:R5:W-:Y:S01]  /*2ea60*/  STL.64 [R1+0xba0], R182 ;  /* 0x000ba0b601007387 */ /* 0x000be20000100a00 */
[CC--:B-1----:R-:W-:Y:S02]  /*2ea70*/  LEA R246, P6, R22.reuse, R2.reuse, 0x2 ;  /* 0x0000000216f67211 */ /* 0x0c2fe400078c10ff */
[----:B-----5:R-:W-:Y:S02]  /*2ea80*/  LEA R182, P0, R23, R2, 0x2 ;  /* 0x0000000217b67211 */ /* 0x020fe400078010ff */
[----:B------:R-:W-:Y:S02]  /*2ea90*/  LEA.HI.X.SX32 R247, R22, R0, 0x2, P6 ;  /* 0x0000000016f77211 */ /* 0x000fe400030f16ff */
[----:B------:R-:W-:-:S02]  /*2eaa0*/  MOV R22, R160 ;  /* 0x000000a000167202 */ /* 0x000fc40000000f00 */
[C---:B------:R-:W-:Y:S02]  /*2eab0*/  LEA R160, P6, R24.reuse, R2, 0x2 ;  /* 0x0000000218a07211 */ /* 0x040fe400078c10ff */
[-C--:B------:R-:W-:Y:S01]  /*2eac0*/  LEA.HI.X.SX32 R183, R23, R0.reuse, 0x2, P0 ;  /* 0x0000000017b77211 */ /* 0x080fe200000f16ff */
[----:B------:R-:W-:Y:S01]  /*2ead0*/  IMAD.MOV.U32 R21, RZ, RZ, R161 ;  /* 0x000000ffff157224 */ /* 0x000fe200078e00a1 */
[----:B------:R3:W-:Y:S01]  /*2eae0*/  STL.64 [R1+0xb98], R246 ;  /* 0x000b98f601007387 */ /* 0x0007e20000100a00 */
[----:B------:R-:W-:Y:S01]  /*2eaf0*/  LEA.HI.X.SX32 R161, R24, R0, 0x2, P6 ;  /* 0x0000000018a17211 */ /* 0x000fe200030f16ff */
[----:B---3--:R-:W-:Y:S02]  /*2eb00*/  IMAD R246, R163, c[0x0][0x190], RZ ;  /* 0x00006400a3f67a24 */ /* 0x008fe400078e02ff */
[----:B------:R-:W3:Y:S04]  /*2eb10*/  LDL.LU R163, [R1+0x124] ;  /* 0x0001240001a37983 */ /* 0x000ee80000300800 */
[----:B------:R1:W-:Y:S04]  /*2eb20*/  STL.64 [R1+0xb90], R182 ;  /* 0x000b90b601007387 */ /* 0x0003e80000100a00 */
[----:B------:R5:W-:Y:S01]  /*2eb30*/  STL.64 [R1+0xb88], R160 ;  /* 0x000b88a001007387 */ /* 0x000be20000100a00 */
[----:B-1----:R-:W-:-:S02]  /*2eb40*/  LEA R182, P0, R25, R2, 0x2 ;  /* 0x0000000219b67211 */ /* 0x002fc400078010ff */
[C---:B-----5:R-:W-:Y:S02]  /*2eb50*/  LEA R160, P6, R26.reuse, R2, 0x2 ;  /* 0x000000021aa07211 */ /* 0x060fe400078c10ff */
[-C--:B------:R-:W-:Y:S02]  /*2eb60*/  LEA.HI.X.SX32 R183, R25, R0.reuse, 0x2, P0 ;  /* 0x0000000019b77211 */ /* 0x080fe400000f16ff */
[----:B------:R-:W-:Y:S01]  /*2eb70*/  LEA.HI.X.SX32 R161, R26, R0, 0x2, P6 ;  /* 0x000000001aa17211 */ /* 0x000fe200030f16ff */
[----:B--2---:R-:W-:Y:S02]  /*2eb80*/  IMAD R247, R249, c[0x0][0x190], RZ ;  /* 0x00006400f9f77a24 */ /* 0x004fe400078e02ff */
[----:B------:R1:W-:Y:S04]  /*2eb90*/  STL.64 [R1+0xb80], R182 ;  /* 0x000b80b601007387 */ /* 0x0003e80000100a00 */
[----:B-1----:R-:W2:Y:S04]  /*2eba0*/  LDL.LU.64 R182, [R1+0x62c0] ;  /* 0x0062c00001b67983 */ /* 0x002ea80000300a00 */
[----:B------:R-:W5:Y:S04]  /*2ebb0*/  LDL.LU R249, [R1+0x134] ;  /* 0x0001340001f97983 */ /* 0x000f680000300800 */
[----:B------:R1:W-:Y:S04]  /*2ebc0*/  STL.64 [R1+0xb78], R160 ;  /* 0x000b78a001007387 */ /* 0x0003e80000100a00 */
[----:B-1----:R-:W2:Y:S01]  /*2ebd0*/  LDL.LU R161, [R1+0x62b8] ;  /* 0x0062b80001a17983 */ /* 0x002ea20000300800 */
[----:B------:R-:W-:-:S02]  /*2ebe0*/  MOV R23, R19 ;  /* 0x0000001300177202 */ /* 0x000fc40000000f00 */
[----:B------:R-:W-:Y:S01]  /*2ebf0*/  MOV R19, R16 ;  /* 0x0000001000137202 */ /* 0x000fe20000000f00 */
[----:B------:R-:W-:Y:S01]  /*2ec00*/  IMAD R159, R159, c[0x0][0x190], RZ ;  /* 0x000064009f9f7a24 */ /* 0x000fe200078e02ff */
[----:B------:R-:W-:Y:S01]  /*2ec10*/  MOV R16, R11 ;  /* 0x0000000b00107202 */ /* 0x000fe20000000f00 */
[----:B------:R-:W-:Y:S01]  /*2ec20*/  IMAD.MOV.U32 R24, RZ, RZ, R20 ;  /* 0x000000ffff187224 */ /* 0x000fe200078e0014 */
[----:B------:R-:W-:Y:S01]  /*2ec30*/  MOV R11, R158 ;  /* 0x0000009e000b7202 */ /* 0x000fe20000000f00 */
[----:B------:R-:W-:Y:S01]  /*2ec40*/  IMAD.MOV.U32 R20, RZ, RZ, R17 ;  /* 0x000000ffff147224 */ /* 0x000fe200078e0011 */
[C---:B------:R-:W-:Y:S01]  /*2ec50*/  LEA R158, P0, R27.reuse, R2, 0x2 ;  /* 0x000000021b9e7211 */ /* 0x040fe200078010ff */
[----:B------:R-:W-:Y:S02]  /*2ec60*/  IMAD.MOV.U32 R17, RZ, RZ, R12 ;  /* 0x000000ffff117224 */ /* 0x000fe400078e000c */
[----:B------:R-:W-:Y:S01]  /*2ec70*/  IMAD.MOV.U32 R12, RZ, RZ, R159 ;  /* 0x000000ffff0c7224 */ /* 0x000fe200078e009f */
[----:B------:R-:W-:-:S02]  /*2ec80*/  LEA.HI.X.SX32 R159, R27, R0, 0x2, P0 ;  /* 0x000000001b9f7211 */ /* 0x000fc400000f16ff */
[----:B------:R-:W-:-:S03]  /*2ec90*/  LEA R160, P6, R28, R2, 0x2 ;  /* 0x000000021ca07211 */ /* 0x000fc600078c10ff */
[----:B------:R1:W-:Y:S02]  /*2eca0*/  STL.64 [R1+0xb70], R158 ;  /* 0x000b709e01007387 */ /* 0x0003e40000100a00 */
[----:B------:R-:W-:Y:S02]  /*2ecb0*/  IMAD.MOV.U32 R26, RZ, RZ, R160 ;  /* 0x000000ffff1a7224 */ /* 0x000fe400078e00a0 */
[----:B------:R-:W-:Y:S02]  /*2ecc0*/  IMAD.MOV.U32 R25, RZ, RZ, R22 ;  /* 0x000000ffff197224 */ /* 0x000fe400078e0016 */
[----:B------:R-:W-:Y:S01]  /*2ecd0*/  IMAD.MOV.U32 R22, RZ, RZ, R18 ;  /* 0x000000ffff167224 */ /* 0x000fe200078e0012 */
[----:B-1----:R-:W4:Y:S04]  /*2ece0*/  LDL.LU R159, [R1+0x62b4] ;  /* 0x0062b400019f7983 */ /* 0x002f280000300800 */
[----:B------:R1:W-:Y:S01]  /*2ecf0*/  STL [R1+0xb68], R160 ;  /* 0x000b68a001007387 */ /* 0x0003e20000100800 */
[----:B------:R-:W-:-:S02]  /*2ed00*/  IMAD.MOV.U32 R18, RZ, RZ, R13 ;  /* 0x000000ffff127224 */ /* 0x000fc400078e000d */
[----:B------:R-:W-:Y:S01]  /*2ed10*/  IMAD.MOV.U32 R13, RZ, RZ, R248 ;  /* 0x000000ffff0d7224 */ /* 0x000fe200078e00f8 */
[----:B-1----:R-:W-:Y:S01]  /*2ed20*/  LEA R160, P0, R29, R2, 0x2 ;  /* 0x000000021da07211 */ /* 0x002fe200078010ff */
[----:B---3--:R-:W-:Y:S02]  /*2ed30*/  IMAD R248, R163, c[0x0][0x190], RZ ;  /* 0x00006400a3f87a24 */ /* 0x008fe400078e02ff */
[----:B------:R-:W3:Y:S01]  /*2ed40*/  LDL.LU R163, [R1+0x140] ;  /* 0x0001400001a37983 */ /* 0x000ee20000300800 */
[----:B--2---:R-:W-:Y:S01]  /*2ed50*/  IMAD.MOV.U32 R27, RZ, RZ, R161 ;  /* 0x000000ffff1b7224 */ /* 0x004fe200078e00a1 */
[----:B------:R-:W-:Y:S02]  /*2ed60*/  LEA.HI.X.SX32 R27, R28, R0, 0x2, P6 ;  /* 0x000000001c1b7211 */ /* 0x000fe400030f16ff */
[C---:B------:R-:W-:Y:S02]  /*2ed70*/  LEA R158, P6, R30.reuse, R2, 0x2 ;  /* 0x000000021e9e7211 */ /* 0x040fe400078c10ff */
[----:B------:R-:W-:Y:S01]  /*2ed80*/  LEA.HI.X.SX32 R161, R29, R0, 0x2, P0 ;  /* 0x000000001da17211 */ /* 0x000fe200000f16ff */
[----:B------:R-:W-:Y:S04]  /*2ed90*/  STL [R1+0xb6c], R27 ;  /* 0x000b6c1b01007387 */ /* 0x000fe80000100800 */
[----:B------:R-:W-:Y:S04]  /*2eda0*/  STL [R1+0xb58], R158 ;  /* 0x000b589e01007387 */ /* 0x000fe80000100800 */
[----:B------:R1:W-:Y:S04]  /*2edb0*/  STL.64 [R1+0xb60], R160 ;  /* 0x000b60a001007387 */ /* 0x0003e80000100a00 */
[----:B-1----:R-:W2:Y:S01]  /*2edc0*/  LDL.LU R161, [R1+0x62b0] ;  /* 0x0062b00001a17983 */ /* 0x002ea20000300800 */
[----:B------:R-:W-:Y:S01]  /*2edd0*/  IMAD.MOV.U32 R26, RZ, RZ, R24 ;  /* 0x000000ffff1a7224 */ /* 0x000fe200078e0018 */
[----:B------:R-:W-:Y:S01]  /*2ede0*/  MOV R24, R22 ;  /* 0x0000001600187202 */ /* 0x000fe20000000f00 */
[----:B------:R-:W-:Y:S01]  /*2edf0*/  IMAD.MOV.U32 R28, RZ, RZ, R158 ;  /* 0x000000ffff1c7224 */ /* 0x000fe200078e009e */
[C---:B------:R-:W-:Y:S01]  /*2ee00*/  LEA R158, P0, R31.reuse, R2, 0x2 ;  /* 0x000000021f9e7211 */ /* 0x040fe200078010ff */
[----:B------:R-:W-:Y:S01]  /*2ee10*/  IMAD.MOV.U32 R22, RZ, RZ, R18 ;  /* 0x000000ffff167224 */ /* 0x000fe200078e0012 */
[----:B------:R-:W-:Y:S01]  /*2ee20*/  MOV R18, R16 ;  /* 0x0000001000127202 */ /* 0x000fe20000000f00 */
[----:B----4-:R-:W-:Y:S01]  /*2ee30*/  IMAD.MOV.U32 R29, RZ, RZ, R159 ;  /* 0x000000ffff1d7224 */ /* 0x010fe200078e009f */
[----:B------:R-:W-:Y:S01]  /*2ee40*/  LEA.HI.X.SX32 R29, R30, R0, 0x2, P6 ;  /* 0x000000001e1d7211 */ /* 0x000fe200030f16ff */
[----:B------:R-:W-:Y:S01]  /*2ee50*/  IMAD R162, R162, c[0x0][0x190], RZ ;  /* 0x00006400a2a27a24 */ /* 0x000fe200078e02ff */
[----:B------:R-:W-:Y:S01]  /*2ee60*/  MOV R27, R25 ;  /* 0x00000019001b7202 */ /* 0x000fe20000000f00 */
[----:B------:R-:W-:Y:S01]  /*2ee70*/  IMAD.MOV.U32 R16, RZ, RZ, R13 ;  /* 0x000000ffff107224 */ /* 0x000fe200078e000d */
[----:B------:R-:W-:Y:S01]  /*2ee80*/  LEA R160, P6, R32, R2, 0x2 ;  /* 0x0000000220a07211 */ /* 0x000fe200078c10ff */
[----:B------:R-:W-:Y:S01]  /*2ee90*/  IMAD.MOV.U32 R25, RZ, RZ, R23 ;  /* 0x000000ffff197224 */ /* 0x000fe200078e0017 */
[----:B------:R-:W-:Y:S01]  /*2eea0*/  LEA.HI.X.SX32 R159, R31, R0, 0x2, P0 ;  /* 0x000000001f9f7211 */ /* 0x000fe200000f16ff */
[----:B------:R-:W-:Y:S01]  /*2eeb0*/  IMAD.MOV.U32 R13, RZ, RZ, R12 ;  /* 0x000000ffff0d7224 */ /* 0x000fe200078e000c */
[----:B------:R-:W-:Y:S01]  /*2eec0*/  MOV R12, R11 ;  /* 0x0000000b000c7202 */ /* 0x000fe20000000f00 */
[----:B------:R-:W-:Y:S01]  /*2eed0*/  IMAD.MOV.U32 R23, RZ, RZ, R19 ;  /* 0x000000ffff177224 */ /* 0x000fe200078e0013 */
[----:B------:R-:W-:Y:S01]  /*2eee0*/  MOV R30, R160 ;  /* 0x000000a0001e7202 */ /* 0x000fe20000000f00 */
[----:B------:R-:W4:Y:S01]  /*2eef0*/  LDL.LU R19, [R1+0x150] ;  /* 0x0001500001137983 */ /* 0x000f220000300800 */
[----:B------:R-:W-:Y:S01]  /*2ef00*/  IMAD.MOV.U32 R11, RZ, RZ, R162 ;  /* 0x000000ffff0b7224 */ /* 0x000fe200078e00a2 */
[----:B------:R-:W-:-:S02]  /*2ef10*/  LEA R162, P0, R33, R2, 0x2 ;  /* 0x0000000221a27211 */ /* 0x000fc400078010ff */
[----:B------:R1:W-:Y:S01]  /*2ef20*/  STL [R1+0xb5c], R29 ;  /* 0x000b5c1d01007387 */ /* 0x0003e20000100800 */
[----:B------:R-:W-:Y:S01]  /*2ef30*/  MOV R30, R27 ;  /* 0x0000001b001e7202 */ /* 0x000fe20000000f00 */
[----:B------:R-:W-:Y:S02]  /*2ef40*/  IMAD R250, R250, c[0x0][0x190], RZ ;  /* 0x00006400fafa7a24 */ /* 0x000fe400078e02ff */
[----:B------:R-:W-:Y:S01]  /*2ef50*/  IMAD.MOV.U32 R27, RZ, RZ, R25 ;  /* 0x000000ffff1b7224 */ /* 0x000fe200078e0019 */
[----:B------:R5:W-:Y:S01]  /*2ef60*/  STL.64 [R1+0xb50], R158 ;  /* 0x000b509e01007387 */ /* 0x000be20000100a00 */
[----:B------:R-:W-:Y:S01]  /*2ef70*/  IMAD.MOV.U32 R25, RZ, RZ, R23 ;  /* 0x000000ffff197224 */ /* 0x000fe200078e0017 */
[----:B------:R-:W-:Y:S01]  /*2ef80*/  MOV R23, R16 ;  /* 0x0000001000177202 */ /* 0x000fe20000000f00 */
[----:B-1----:R-:W-:Y:S01]  /*2ef90*/  IMAD.MOV.U32 R29, RZ, RZ, R26 ;  /* 0x000000ffff1d7224 */ /* 0x002fe200078e001a */
[----:B------:R-:W-:Y:S01]  /*2efa0*/  MOV R26, R24 ;  /* 0x00000018001a7202 */ /* 0x000fe20000000f00 */
[----:B------:R-:W-:-:S02]  /*2efb0*/  IMAD.MOV.U32 R24, RZ, RZ, R22 ;  /* 0x000000ffff187224 */ /* 0x000fc400078e0016 */
[----:B------:R-:W-:Y:S02]  /*2efc0*/  IMAD.MOV.U32 R22, RZ, RZ, R12 ;  /* 0x000000ffff167224 */ /* 0x000fe400078e000c */
[----:B------:R-:W-:Y:S01]  /*2efd0*/  IMAD.MOV.U32 R16, RZ, RZ, R13 ;  /* 0x000000ffff107224 */ /* 0x000fe200078e000d */
[----:B-----5:R-:W5:Y:S01]  /*2efe0*/  LDL.LU.64 R158, [R1+0x62a8] ;  /* 0x0062a800019e7983 */ /* 0x020f620000300a00 */
[----:B------:R-:W-:Y:S01]  /*2eff0*/  IMAD.MOV.U32 R12, RZ, RZ, R164 ;  /* 0x000000ffff0c7224 */ /* 0x000fe200078e00a4 */
[----:B------:R-:W-:Y:S02]  /*2f000*/  MOV R13, R9 ;  /* 0x00000009000d7202 */ /* 0x000fe40000000f00 */
[----:B------:R1:W-:Y:S01]  /*2f010*/  STL [R1+0xb48], R160 ;  /* 0x000b48a001007387 */ /* 0x0003e20000100800 */
[----:B------:R-:W-:Y:S02]  /*2f020*/  IMAD.MOV.U32 R9, RZ, RZ, R250 ;  /* 0x000000ffff097224 */ /* 0x000fe400078e00fa */
[----:B---3--:R-:W-:Y:S01]  /*2f030*/  IMAD R28, R163, c[0x0][0x190], RZ ;  /* 0x00006400a31c7a24 */ /* 0x008fe200078e02ff */
[----:B------:R-:W-:Y:S01]  /*2f040*/  LEA.HI.X.SX32 R163, R33, R0, 0x2, P0 ;  /* 0x0000000021a37211 */ /* 0x000fe200000f16ff */
[----:B------:R-:W-:-:S02]  /*2f050*/  IMAD.MOV.U32 R33, RZ, RZ, R165 ;  /* 0x000000ffff217224 */ /* 0x000fc400078e00a5 */
[----:B--2---:R-:W-:Y:S01]  /*2f060*/  IMAD.MOV.U32 R31, RZ, RZ, R161 ;  /* 0x000000ffff1f7224 */ /* 0x004fe200078e00a1 */
[----:B------:R-:W-:Y:S01]  /*2f070*/  LEA.HI.X.SX32 R31, R32, R0, 0x2, P6 ;  /* 0x00000000201f7211 */ /* 0x000fe200030f16ff */
[----:B-1----:R-:W2:Y:S01]  /*2f080*/  LDL.LU.64 R160, [R1+0x62a0] ;  /* 0x0062a00001a07983 */ /* 0x002ea20000300a00 */
[----:B------:R-:W-:-:S03]  /*2f090*/  LEA R164, P6, R34, R2, 0x2 ;  /* 0x0000000222a47211 */ /* 0x000fc600078c10ff */
[----:B------:R-:W-:Y:S01]  /*2f0a0*/  STL [R1+0xb4c], R31 ;  /* 0x000b4c1f01007387 */ /* 0x000fe20000100800 */
[----:B------:R-:W-:-:S03]  /*2f0b0*/  LEA.HI.X.SX32 R33, R34, R0, 0x2, P6 ;  /* 0x0000000022217211 */ /* 0x000fc600030f16ff */
[----:B------:R-:W3:Y:S04]  /*2f0c0*/  LDL.LU R250, [R1+0x15c] ;  /* 0x00015c0001fa7983 */ /* 0x000ee80000300800 */
[----:B------:R1:W-:Y:S04]  /*2f0d0*/  STL.64 [R1+0xb40], R162 ;  /* 0x000b40a201007387 */ /* 0x0003e80000100a00 */
[----:B-1----:R-:W2:Y:S04]  /*2f0e0*/  LDL.LU.64 R162, [R1+0x6298] ;  /* 0x0062980001a27983 */ /* 0x002ea80000300a00 */
[----:B------:R1:W-:Y:S04]  /*2f0f0*/  STL [R1+0xb38], R164 ;  /* 0x000b38a401007387 */ /* 0x0003e80000100800 */
[----:B------:R-:W2:Y:S01]  /*2f100*/  LDL.LU R34, [R1+0x16c] ;  /* 0x00016c0001227983 */ /* 0x000ea20000300800 */
[----:B------:R-:W-:-:S02]  /*2f110*/  MOV R32, R164 ;  /* 0x000000a400207202 */ /* 0x000fc40000000f00 */
[CC--:B-1----:R-:W-:Y:S02]  /*2f120*/  LEA R164, P0, R35.reuse, R2.reuse, 0x2 ;  /* 0x0000000223a47211 */ /* 0x0c2fe400078010ff */
[C---:B------:R-:W-:Y:S02]  /*2f130*/  LEA R32, P6, R36.reuse, R2, 0x2 ;  /* 0x0000000224207211 */ /* 0x040fe400078c10ff */
[-C--:B------:R-:W-:Y:S01]  /*2f140*/  LEA.HI.X.SX32 R165, R35, R0.reuse, 0x2, P0 ;  /* 0x0000000023a57211 */ /* 0x080fe200000f16ff */
[----:B------:R1:W-:Y:S04]  /*2f150*/  STL [R1+0xb3c], R33 ;  /* 0x000b3c2101007387 */ /* 0x0003e80000100800 */
[----:B------:R4:W-:Y:S04]  /*2f160*/  STL.64 [R1+0xb30], R164 ;  /* 0x000b30a401007387 */ /* 0x0009e80000100a00 */
[----:B------:R-:W3:Y:S01]  /*2f170*/  LDL.LU R31, [R1+0x17c] ;  /* 0x00017c00011f7983 */ /* 0x000ee20000300800 */
[----:B-1----:R-:W-:-:S05]  /*2f180*/  LEA.HI.X.SX32 R33, R36, R0, 0x2, P6 ;  /* 0x0000000024217211 */ /* 0x002fca00030f16ff */
[----:B------:R1:W-:Y:S01]  /*2f190*/  STL.64 [R1+0xb28], R32 ;  /* 0x000b282001007387 */ /* 0x0003e20000100a00 */
[----:B----4-:R-:W-:-:S04]  /*2f1a0*/  LEA R164, P0, R37, R2, 0x2 ;  /* 0x0000000225a47211 */ /* 0x010fc800078010ff */
[----:B------:R-:W-:Y:S02]  /*2f1b0*/  LEA.HI.X.SX32 R165, R37, R0, 0x2, P0 ;  /* 0x0000000025a57211 */ /* 0x000fe400000f16ff */
[----:B-1----:R-:W-:-:S04]  /*2f1c0*/  LEA R32, P6, R38, R2, 0x2 ;  /* 0x0000000226207211 */ /* 0x002fc800078c10ff */
[----:B------:R-:W-:Y:S01]  /*2f1d0*/  LEA.HI.X.SX32 R33, R38, R0, 0x2, P6 ;  /* 0x0000000026217211 */ /* 0x000fe200030f16ff */
[----:B------:R1:W-:Y:S04]  /*2f1e0*/  STL.64 [R1+0xb20], R164 ;  /* 0x000b20a401007387 */ /* 0x0003e80000100a00 */
[----:B------:R3:W-:Y:S01]  /*2f1f0*/  STL.64 [R1+0xb18], R32 ;  /* 0x000b182001007387 */ /* 0x0007e20000100a00 */
[----:B--2---:R-:W-:-:S03]  /*2f200*/  IMAD R35, R34, c[0x0][0x190], RZ ;  /* 0x0000640022237a24 */ /* 0x004fc600078e02ff */
[----:B------:R-:W2:Y:S01]  /*2f210*/  LDL.LU R34, [R1+0x188] ;  /* 0x0001880001227983 */ /* 0x000ea20000300800 */
[CC--:B-1----:R-:W-:Y:S02]  /*2f220*/  LEA R164, P0, R39.reuse, R2.reuse, 0x2 ;  /* 0x0000000227a47211 */ /* 0x0c2fe400078010ff */
[C---:B------:R-:W-:Y:S02]  /*2f230*/  LEA R36, P6, R40.reuse, R2, 0x2 ;  /* 0x0000000228247211 */ /* 0x040fe400078c10ff */
[----:B------:R-:W-:Y:S02]  /*2f240*/  LEA.HI.X.SX32 R165, R39, R0, 0x2, P0 ;  /* 0x0000000027a57211 */ /* 0x000fe400000f16ff */
[C---:B------:R-:W-:Y:S02]  /*2f250*/  LEA R38, P0, R41.reuse, R2, 0x2 ;  /* 0x0000000229267211 */ /* 0x040fe400078010ff */
[-C--:B------:R-:W-:Y:S02]  /*2f260*/  LEA.HI.X.SX32 R37, R40, R0.reuse, 0x2, P6 ;  /* 0x0000000028257211 */ /* 0x080fe400030f16ff */
[----:B------:R-:W-:Y:S01]  /*2f270*/  LEA.HI.X.SX32 R39, R41, R0, 0x2, P0 ;  /* 0x0000000029277211 */ /* 0x000fe200000f16ff */
[----:B------:R1:W-:Y:S01]  /*2f280*/  STL.64 [R1+0xb10], R164 ;  /* 0x000b10a401007387 */ /* 0x0003e20000100a00 */
[----:B------:R-:W-:-:S02]  /*2f290*/  IMAD R166, R166, c[0x0][0x190], RZ ;  /* 0x00006400a6a67a24 */ /* 0x000fc400078e02ff */
[----:B---3--:R-:W-:Y:S01]  /*2f2a0*/  IMAD R32, R31, c[0x0][0x190], RZ ;  /* 0x000064001f207a24 */ /* 0x008fe200078e02ff */
[----:B------:R-:W-:Y:S01]  /*2f2b0*/  MOV R31, R29 ;  /* 0x0000001d001f7202 */ /* 0x000fe20000000f00 */
[----:B------:R-:W-:Y:S02]  /*2f2c0*/  IMAD.MOV.U32 R29, RZ, RZ, R26 ;  /* 0x000000ffff1d7224 */ /* 0x000fe400078e001a */
[----:B------:R-:W-:Y:S01]  /*2f2d0*/  IMAD.MOV.U32 R26, RZ, RZ, R24 ;  /* 0x000000ffff1a7224 */ /* 0x000fe200078e0018 */
[----:B------:R-:W-:Y:S01]  /*2f2e0*/  MOV R24, R22 ;  /* 0x0000001600187202 */ /* 0x000fe20000000f00 */
[----:B------:R-:W-:Y:S01]  /*2f2f0*/  IMAD.MOV.U32 R33, RZ, RZ, R30 ;  /* 0x000000ffff217224 */ /* 0x000fe200078e001e */
[----:B-1----:R-:W3:Y:S01]  /*2f300*/  LDL.LU.64 R164, [R1+0x6290] ;  /* 0x0062900001a47983 */ /* 0x002ee20000300a00 */
[----:B------:R-:W-:Y:S01]  /*2f310*/  IMAD.MOV.U32 R30, RZ, RZ, R27 ;  /* 0x000000ffff1e7224 */ /* 0x000fe200078e001b */
[----:B------:R-:W-:Y:S02]  /*2f320*/  MOV R27, R25 ;  /* 0x00000019001b7202 */ /* 0x000fe40000000f00 */
[----:B------:R-:W-:Y:S01]  /*2f330*/  STL.64 [R1+0xb08], R36 ;  /* 0x000b082401007387 */ /* 0x000fe20000100a00 */
[----:B------:R-:W-:-:S02]  /*2f340*/  IMAD R168, R168, c[0x0][0x190], RZ ;  /* 0x00006400a8a87a24 */ /* 0x000fc400078e02ff */
[----:B------:R-:W-:Y:S01]  /*2f350*/  IMAD.MOV.U32 R22, RZ, RZ, R167 ;  /* 0x000000ffff167224 */ /* 0x000fe200078e00a7 */
[----:B------:R1:W-:Y:S01]  /*2f360*/  STL.64 [R1+0xb00], R38 ;  /* 0x000b002601007387 */ /* 0x0003e20000100a00 */
[----:B------:R-:W-:Y:S02]  /*2f370*/  IMAD.MOV.U32 R25, RZ, RZ, R23 ;  /* 0x000000ffff197224 */ /* 0x000fe400078e0017 */
[----:B------:R-:W-:Y:S01]  /*2f380*/  IMAD.MOV.U32 R23, RZ, RZ, R12 ;  /* 0x000000ffff177224 */ /* 0x000fe200078e000c */
[----:B------:R-:W-:Y:S01]  /*2f390*/  MOV R12, R166 ;  /* 0x000000a6000c7202 */ /* 0x000fe20000000f00 */
[----:B------:R-:W-:Y:S01]  /*2f3a0*/  IMAD R169, R169, c[0x0][0x190], RZ ;  /* 0x00006400a9a97a24 */ /* 0x000fe200078e02ff */
[C---:B------:R-:W-:Y:S01]  /*2f3b0*/  LEA R166, P6, R42.reuse, R2, 0x2 ;  /* 0x000000022aa67211 */ /* 0x040fe200078c10ff */
[----:B-1----:R-:W-:Y:S02]  /*2f3c0*/  IMAD.MOV.U32 R38, RZ, RZ, R31 ;  /* 0x000000ffff267224 */ /* 0x002fe400078e001f */
[----:B------:R-:W-:Y:S01]  /*2f3d0*/  IMAD.MOV.U32 R31, RZ, RZ, R29 ;  /* 0x000000ffff1f7224 */ /* 0x000fe200078e001d */
[----:B------:R-:W-:Y:S01]  /*2f3e0*/  MOV R29, R26 ;  /* 0x0000001a001d7202 */ /* 0x000fe20000000f00 */
[----:B------:R-:W-:Y:S01]  /*2f3f0*/  IMAD.MOV.U32 R26, RZ, RZ, R24 ;  /* 0x000000ffff1a7224 */ /* 0x000fe200078e0018 */
[----:B------:R-:W-:Y:S01]  /*2f400*/  MOV R37, R30 ;  /* 0x0000001e00257202 */ /* 0x000fe20000000f00 */
[----:B------:R-:W-:Y:S01]  /*2f410*/  IMAD.MOV.U32 R24, RZ, RZ, R22 ;  /* 0x000000ffff187224 */ /* 0x000fe200078e0016 */
[----:B------:R-:W-:Y:S01]  /*2f420*/  MOV R22, R168 ;  /* 0x000000a800167202 */ /* 0x000fe20000000f00 */
[----:B------:R-:W-:Y:S01]  /*2f430*/  IMAD.MOV.U32 R30, RZ, RZ, R27 ;  /* 0x000000ffff1e7224 */ /* 0x000fe200078e001b */
[----:B------:R-:W-:Y:S01]  /*2f440*/  LEA R168, P0, R43, R2, 0x2 ;  /* 0x000000022ba87211 */ /* 0x000fe200078010ff */
[----:B------:R-:W-:Y:S01]  /*2f450*/  IMAD.MOV.U32 R27, RZ, RZ, R25 ;  /* 0x000000ffff1b7224 */ /* 0x000fe200078e0019 */
[----:B------:R-:W-:Y:S01]  /*2f460*/  MOV R25, R23 ;  /* 0x0000001700197202 */ /* 0x000fe20000000f00 */
[----:B------:R-:W-:Y:S01]  /*2f470*/  IMAD.MOV.U32 R23, RZ, RZ, R169 ;  /* 0x000000ffff177224 */ /* 0x000fe200078e00a9 */
[----:B------:R-:W-:-:S02]  /*2f480*/  LEA.HI.X.SX32 R167, R42, R0, 0x2, P6 ;  /* 0x000000002aa77211 */ /* 0x000fc400030f16ff */
[----:B------:R-:W-:Y:S02]  /*2f490*/  LEA.HI.X.SX32 R169, R43, R0, 0x2, P0 ;  /* 0x000000002ba97211 */ /* 0x000fe400000f16ff */
[----:B------:R-:W-:Y:S01]  /*2f4a0*/  LEA R40, P6, R44, R2, 0x2 ;  /* 0x000000022c287211 */ /* 0x000fe200078c10ff */
[----:B------:R-:W-:-:S04]  /*2f4b0*/  IMAD.MOV.U32 R43, RZ, RZ, R41 ;  /* 0x000000ffff2b7224 */ /* 0x000fc800078e0029 */
[----:B------:R-:W-:Y:S01]  /*2f4c0*/  IMAD.MOV.U32 R42, RZ, RZ, R40 ;  /* 0x000000ffff2a7224 */ /* 0x000fe200078e0028 */
[----:B------:R-:W-:Y:S02]  /*2f4d0*/  LEA.HI.X.SX32 R43, R44, R0, 0x2, P6 ;  /* 0x000000002c2b7211 */ /* 0x000fe400030f16ff */
[----:B------:R-:W-:Y:S01]  /*2f4e0*/  MOV R39, R38 ;  /* 0x0000002600277202 */ /* 0x000fe20000000f00 */
[----:B------:R-:W-:Y:S01]  /*2f4f0*/  IMAD.MOV.U32 R38, RZ, RZ, R37 ;  /* 0x000000ffff267224 */ /* 0x000fe200078e0025 */
[----:B------:R-:W-:Y:S01]  /*2f500*/  LEA R42, P6, R46, R2, 0x2 ;  /* 0x000000022e2a7211 */ /* 0x000fe200078c10ff */
[----:B------:R-:W-:Y:S02]  /*2f510*/  IMAD R170, R170, c[0x0][0x190], RZ ;  /* 0x00006400aaaa7a24 */ /* 0x000fe400078e02ff */
[----:B------:R-:W-:Y:S02]  /*2f520*/  IMAD R171, R171, c[0x0][0x190], RZ ;  /* 0x00006400abab7a24 */ /* 0x000fe400078e02ff */
[----:B--2---:R-:W-:-:S02]  /*2f530*/  IMAD R36, R34, c[0x0][0x190], RZ ;  /* 0x0000640022247a24 */ /* 0x004fc400078e02ff */
[----:B------:R-:W-:Y:S02]  /*2f540*/  IMAD.MOV.U32 R34, RZ, RZ, R33 ;  /* 0x000000ffff227224 */ /* 0x000fe400078e0021 */
[----:B------:R-:W2:Y:S04]  /*2f550*/  LDL.LU R33, [R1+0x198] ;  /* 0x0001980001217983 */ /* 0x000ea80000300800 */
[----:B------:R1:W-:Y:S04]  /*2f560*/  STL.64 [R1+0xaf8], R166 ;  /* 0x000af8a601007387 */ /* 0x0003e80000100a00 */
[----:B-1----:R-:W4:Y:S04]  /*2f570*/  LDL.LU.64 R166, [R1+0x6288] ;  /* 0x0062880001a67983 */ /* 0x002f280000300a00 */
[----:B------:R1:W-:Y:S04]  /*2f580*/  STL.64 [R1+0xaf0], R168 ;  /* 0x000af0a801007387 */ /* 0x0003e80000100a00 */
[----:B-1----:R-:W2:Y:S04]  /*2f590*/  LDL.LU.64 R168, [R1+0x6280] ;  /* 0x0062800001a87983 */ /* 0x002ea80000300a00 */
[----:B------:R1:W-:Y:S04]  /*2f5a0*/  STL [R1+0xae8], R40 ;  /* 0x000ae82801007387 */ /* 0x0003e80000100800 */
[----:B------:R-:W2:Y:S01]  /*2f5b0*/  LDL.LU R37, [R1+0x1a8] ;  /* 0x0001a80001257983 */ /* 0x000ea20000300800 */
[----:B-1----:R-:W-:-:S04]  /*2f5c0*/  LEA R40, P0, R45, R2, 0x2 ;  /* 0x000000022d287211 */ /* 0x002fc800078010ff */
[-C--:B------:R-:W-:Y:S01]  /*2f5d0*/  LEA.HI.X.SX32 R41, R45, R0.reuse, 0x2, P0 ;  /* 0x000000002d297211 */ /* 0x080fe200000f16ff */
[----:B------:R1:W-:Y:S04]  /*2f5e0*/  STL [R1+0xaec], R43 ;  /* 0x000aec2b01007387 */ /* 0x0003e80000100800 */
[----:B------:R3:W-:Y:S01]  /*2f5f0*/  STL.64 [R1+0xae0], R40 ;  /* 0x000ae02801007387 */ /* 0x0007e20000100a00 */
[----:B-1----:R-:W-:Y:S01]  /*2f600*/  LEA.HI.X.SX32 R43, R46, R0, 0x2, P6 ;  /* 0x000000002e2b7211 */ /* 0x002fe200030f16ff */
[----:B---3--:R-:W-:Y:S02]  /*2f610*/  IMAD.MOV.U32 R41, RZ, RZ, R39 ;  /* 0x000000ffff297224 */ /* 0x008fe400078e0027 */
[----:B------:R-:W-:Y:S01]  /*2f620*/  IMAD.MOV.U32 R39, RZ, RZ, R22 ;  /* 0x000000ffff277224 */ /* 0x000fe200078e0016 */
[----:B------:R-:W-:Y:S01]  /*2f630*/  MOV R40, R38 ;  /* 0x0000002600287202 */ /* 0x000fe20000000f00 */
[----:B------:R-:W-:Y:S01]  /*2f640*/  IMAD.MOV.U32 R22, RZ, RZ, R170 ;  /* 0x000000ffff167224 */ /* 0x000fe200078e00aa */
[-C--:B------:R-:W-:Y:S01]  /*2f650*/  LEA R170, P0, R47, R2.reuse, 0x2 ;  /* 0x000000022faa7211 */ /* 0x080fe200078010ff */
[----:B------:R-:W-:Y:S01]  /*2f660*/  IMAD.MOV.U32 R38, RZ, RZ, R3 ;  /* 0x000000ffff267224 */ /* 0x000fe200078e0003 */
[----:B------:R-:W-:Y:S01]  /*2f670*/  LEA R44, P6, R48, R2, 0x2 ;  /* 0x00000002302c7211 */ /* 0x000fe200078c10ff */
[----:B------:R1:W-:Y:S01]  /*2f680*/  STL.64 [R1+0xad8], R42 ;  /* 0x000ad82a01007387 */ /* 0x0003e20000100a00 */
[----:B------:R-:W-:-:S02]  /*2f690*/  MOV R3, R171 ;  /* 0x000000ab00037202 */ /* 0x000fc40000000f00 */
[-C--:B------:R-:W-:Y:S02]  /*2f6a0*/  LEA.HI.X.SX32 R171, R47, R0.reuse, 0x2, P0 ;  /* 0x000000002fab7211 */ /* 0x080fe400000f16ff */
[----:B------:R-:W-:Y:S01]  /*2f6b0*/  LEA.HI.X.SX32 R45, R48, R0, 0x2, P6 ;  /* 0x00000000302d7211 */ /* 0x000fe200030f16ff */
[----:B-1----:R-:W-:Y:S01]  /*2f6c0*/  IMAD.MOV.U32 R42, RZ, RZ, R39 ;  /* 0x000000ffff2a7224 */ /* 0x002fe200078e0027 */
[----:B------:R-:W-:Y:S01]  /*2f6d0*/  MOV R39, R38 ;  /* 0x0000002600277202 */ /* 0x000fe20000000f00 */
[----:B------:R-:W-:Y:S02]  /*2f6e0*/  IMAD.MOV.U32 R38, RZ, RZ, R34 ;  /* 0x000000ffff267224 */ /* 0x000fe400078e0022 */
[----:B------:R-:W3:Y:S01]  /*2f6f0*/  LDL.LU R34, [R1+0x1b4] ;  /* 0x0001b40001227983 */ /* 0x000ee20000300800 */
[----:B------:R-:W-:-:S03]  /*2f700*/  LEA R46, P0, R49, R2, 0x2 ;  /* 0x00000002312e7211 */ /* 0x000fc600078010ff */
[----:B------:R1:W-:Y:S01]  /*2f710*/  STL.64 [R1+0xad0], R170 ;  /* 0x000ad0aa01007387 */ /* 0x0003e20000100a00 */
[----:B------:R-:W-:Y:S01]  /*2f720*/  LEA.HI.X.SX32 R47, R49, R0, 0x2, P0 ;  /* 0x00000000312f7211 */ /* 0x000fe200000f16ff */
[----:B------:R-:W-:Y:S01]  /*2f730*/  IMAD.MOV.U32 R43, RZ, RZ, R42 ;  /* 0x000000ffff2b7224 */ /* 0x000fe200078e002a */
[----:B------:R-:W-:Y:S01]  /*2f740*/  MOV R42, R39 ;  /* 0x00000027002a7202 */ /* 0x000fe20000000f00 */
[----:B------:R-:W-:Y:S01]  /*2f750*/  IMAD.MOV.U32 R39, RZ, RZ, R38 ;  /* 0x000000ffff277224 */ /* 0x000fe200078e0026 */
[----:B-1----:R-:W2:Y:S04]  /*2f760*/  LDL.LU.64 R170, [R1+0x6278] ;  /* 0x0062780001aa7983 */ /* 0x002ea80000300a00 */
[----:B------:R1:W-:Y:S01]  /*2f770*/  STL.64 [R1+0xac8], R44 ;  /* 0x000ac82c01007387 */ /* 0x0003e20000100a00 */
[----:B------:R-:W-:-:S03]  /*2f780*/  LEA R48, P0, R51, R2, 0x2 ;  /* 0x0000000233307211 */ /* 0x000fc600078010ff */
[----:B------:R-:W2:Y:S01]  /*2f790*/  LDL.LU R38, [R1+0x1c4] ;  /* 0x0001c40001267983 */ /* 0x000ea20000300800 */
[----:B-1----:R-:W-:-:S04]  /*2f7a0*/  LEA R44, P6, R50, R2, 0x2 ;  /* 0x00000002322c7211 */ /* 0x002fc800078c10ff */
[-C--:B------:R-:W-:Y:S01]  /*2f7b0*/  LEA.HI.X.SX32 R45, R50, R0.reuse, 0x2, P6 ;  /* 0x00000000322d7211 */ /* 0x080fe200030f16ff */
[----:B------:R1:W-:Y:S01]  /*2f7c0*/  STL.64 [R1+0xac0], R46 ;  /* 0x000ac02e01007387 */ /* 0x0003e20000100a00 */
[----:B------:R-:W-:-:S03]  /*2f7d0*/  LEA.HI.X.SX32 R49, R51, R0, 0x2, P0 ;  /* 0x0000000033317211 */ /* 0x000fc600000f16ff */
[----:B------:R5:W-:Y:S01]  /*2f7e0*/  STL.64 [R1+0xab8], R44 ;  /* 0x000ab82c01007387 */ /* 0x000be20000100a00 */
[----:B------:R-:W-:-:S03]  /*2f7f0*/  LEA R50, P0, R53, R2, 0x2 ;  /* 0x0000000235327211 */ /* 0x000fc600078010ff */
[----:B-1----:R-:W2:Y:S01]  /*2f800*/  LDL.LU R46, [R1+0x1d0] ;  /* 0x0001d000012e7983 */ /* 0x002ea20000300800 */
[----:B-----5:R-:W-:-:S03]  /*2f810*/  LEA R44, P6, R52, R2, 0x2 ;  /* 0x00000002342c7211 */ /* 0x020fc600078c10ff */
[----:B------:R1:W-:Y:S01]  /*2f820*/  STL.64 [R1+0xab0], R48 ;  /* 0x000ab03001007387 */ /* 0x0003e20000100a00 */
[-C--:B------:R-:W-:Y:S02]  /*2f830*/  LEA.HI.X.SX32 R45, R52, R0.reuse, 0x2, P6 ;  /* 0x00000000342d7211 */ /* 0x080fe400030f16ff */
[----:B------:R-:W-:-:S03]  /*2f840*/  LEA.HI.X.SX32 R51, R53, R0, 0x2, P0 ;  /* 0x0000000035337211 */ /* 0x000fc600000f16ff */
[----:B------:R5:W-:Y:S01]  /*2f850*/  STL.64 [R1+0xaa8], R44 ;  /* 0x000aa82c01007387 */ /* 0x000be20000100a00 */
[----:B-1----:R-:W-:-:S04]  /*2f860*/  LEA R48, P6, R54, R2, 0x2 ;  /* 0x0000000236307211 */ /* 0x002fc800078c10ff */
[----:B------:R-:W-:Y:S01]  /*2f870*/  LEA.HI.X.SX32 R49, R54, R0, 0x2, P6 ;  /* 0x0000000036317211 */ /* 0x000fe200030f16ff */
[----:B-----5:R-:W-:Y:S01]  /*2f880*/  IMAD.MOV.U32 R44, RZ, RZ, R43 ;  /* 0x000000ffff2c7224 */ /* 0x020fe200078e002b */
[----:B------:R-:W-:Y:S01]  /*2f890*/  MOV R43, R42 ;  /* 0x0000002a002b7202 */ /* 0x000fe20000000f00 */
[----:B------:R-:W-:Y:S02]  /*2f8a0*/  IMAD.MOV.U32 R42, RZ, RZ, R39 ;  /* 0x000000ffff2a7224 */ /* 0x000fe400078e0027 */
[----:B------:R-:W5:Y:S04]  /*2f8b0*/  LDL.LU R39, [R1+0x1e0] ;  /* 0x0001e00001277983 */ /* 0x000f680000300800 */
[----:B------:R1:W-:Y:S04]  /*2f8c0*/  STL.64 [R1+0xaa0], R50 ;  /* 0x000aa03201007387 */ /* 0x0003e80000100a00 */
[----:B------:R1:W-:Y:S04]  /*2f8d0*/  STL.64 [R1+0xa98], R48 ;  /* 0x000a983001007387 */ /* 0x0003e80000100a00 */
[----:B------:R-:W3:Y:S01]  /*2f8e0*/  LDL.LU R45, [R1+0x1f0] ;  /* 0x0001f000012d7983 */ /* 0x000ee20000300800 */
[----:B-1----:R-:W-:-:S04]  /*2f8f0*/  LEA R50, P0, R55, R2, 0x2 ;  /* 0x0000000237327211 */ /* 0x002fc800078010ff */
[----:B------:R-:W-:Y:S02]  /*2f900*/  LEA.HI.X.SX32 R51, R55, R0, 0x2, P0 ;  /* 0x0000000037337211 */ /* 0x000fe400000f16ff */
[----:B------:R-:W-:-:S03]  /*2f910*/  LEA R48, P6, R56, R2, 0x2 ;  /* 0x0000000238307211 */ /* 0x000fc600078c10ff */
[----:B------:R1:W-:Y:S01]  /*2f920*/  STL.64 [R1+0xa90], R50 ;  /* 0x000a903201007387 */ /* 0x0003e20000100a00 */
[----:B------:R-:W-:-:S05]  /*2f930*/  LEA.HI.X.SX32 R49, R56, R0, 0x2, P6 ;  /* 0x0000000038317211 */ /* 0x000fca00030f16ff */
[----:B------:R1:W-:Y:S02]  /*2f940*/  STL.64 [R1+0xa88], R48 ;  /* 0x000a883001007387 */ /* 0x0003e40000100a00 */
[----:B-1----:R-:W-:-:S04]  /*2f950*/  LEA R50, P0, R57, R2, 0x2 ;  /* 0x0000000239327211 */ /* 0x002fc800078010ff */
[----:B------:R-:W-:Y:S02]  /*2f960*/  LEA.HI.X.SX32 R51, R57, R0, 0x2, P0 ;  /* 0x0000000039337211 */ /* 0x000fe400000f16ff */
[CC--:B------:R-:W-:Y:S02]  /*2f970*/  LEA R48, P6, R58.reuse, R2.reuse, 0x2 ;  /* 0x000000023a307211 */ /* 0x0c0fe400078c10ff */
[C---:B------:R-:W-:Y:S02]  /*2f980*/  LEA R52, P0, R59.reuse, R2, 0x2 ;  /* 0x000000023b347211 */ /* 0x040fe400078010ff */
[-C--:B------:R-:W-:Y:S02]  /*2f990*/  LEA.HI.X.SX32 R49, R58, R0.reuse, 0x2, P6 ;  /* 0x000000003a317211 */ /* 0x080fe400030f16ff */
[----:B------:R-:W-:Y:S01]  /*2f9a0*/  LEA.HI.X.SX32 R53, R59, R0, 0x2, P0 ;  /* 0x000000003b357211 */ /* 0x000fe200000f16ff */
[----:B--2---:R-:W-:Y:S02]  /*2f9b0*/  IMAD R47, R46, c[0x0][0x190], RZ ;  /* 0x000064002e2f7a24 */ /* 0x004fe400078e02ff */
[----:B---3--:R-:W-:-:S02]  /*2f9c0*/  IMAD R46, R45, c[0x0][0x190], RZ ;  /* 0x000064002d2e7a24 */ /* 0x008fc400078e02ff */
[----:B------:R-:W2:Y:S04]  /*2f9d0*/  LDL.LU R45, [R1+0x1fc] ;  /* 0x0001fc00012d7983 */ /* 0x000ea80000300800 */
[----:B------:R1:W-:Y:S04]  /*2f9e0*/  STL.64 [R1+0xa80], R50 ;  /* 0x000a803201007387 */ /* 0x0003e80000100a00 */
[----:B------:R3:W-:Y:S01]  /*2f9f0*/  STL.64 [R1+0xa78], R48 ;  /* 0x000a783001007387 */ /* 0x0007e20000100a00 */
[----:B-1----:R-:W-:-:S04]  /*2fa00*/  LEA R50, P6, R60, R2, 0x2 ;  /* 0x000000023c327211 */ /* 0x002fc800078c10ff */
[----:B------:R-:W-:Y:S01]  /*2fa10*/  LEA.HI.X.SX32 R51, R60, R0, 0x2, P6 ;  /* 0x000000003c337211 */ /* 0x000fe200030f16ff */
[----:B---3--:R-:W-:Y:S02]  /*2fa20*/  IMAD.MOV.U32 R48, RZ, RZ, R44 ;  /* 0x000000ffff307224 */ /* 0x008fe400078e002c */
[----:B------:R-:W3:Y:S04]  /*2fa30*/  LDL.LU R44, [R1+0x210] ;  /* 0x00021000012c7983 */ /* 0x000ee80000300800 */
[----:B------:R1:W-:Y:S04]  /*2fa40*/  STL.64 [R1+0xa70], R52 ;  /* 0x000a703401007387 */ /* 0x0003e80000100a00 */
[----:B------:R4:W-:Y:S01]  /*2fa50*/  STL.64 [R1+0xa68], R50 ;  /* 0x000a683201007387 */ /* 0x0009e20000100a00 */
[----:B------:R-:W-:-:S02]  /*2fa60*/  MOV R49, R48 ;  /* 0x0000003000317202 */ /* 0x000fc40000000f00 */
[CC--:B-1----:R-:W-:Y:S02]  /*2fa70*/  LEA R52, P0, R61.reuse, R2.reuse, 0x2 ;  /* 0x000000023d347211 */ /* 0x0c2fe400078010ff */
[C---:B----4-:R-:W-:Y:S02]  /*2fa80*/  LEA R50, P6, R62.reuse, R2, 0x2 ;  /* 0x000000023e327211 */ /* 0x050fe400078c10ff */
[-C--:B------:R-:W-:Y:S01]  /*2fa90*/  LEA.HI.X.SX32 R53, R61, R0.reuse, 0x2, P0 ;  /* 0x000000003d357211 */ /* 0x080fe200000f16ff */
[----:B------:R-:W-:Y:S01]  /*2faa0*/  IMAD.MOV.U32 R48, RZ, RZ, R43 ;  /* 0x000000ffff307224 */ /* 0x000fe200078e002b */
[----:B------:R-:W-:Y:S01]  /*2fab0*/  LEA.HI.X.SX32 R51, R62, R0, 0x2, P6 ;  /* 0x000000003e337211 */ /* 0x000fe200030f16ff */
[----:B------:R-:W4:Y:S01]  /*2fac0*/  LDL.LU R43, [R1+0x220] ;  /* 0x00022000012b7983 */ /* 0x000f220000300800 */
[----:B------:R-:W-:-:S03]  /*2fad0*/  LEA R54, P0, R63, R2, 0x2 ;  /* 0x000000023f367211 */ /* 0x000fc600078010ff */
[----:B------:R1:W-:Y:S01]  /*2fae0*/  STL.64 [R1+0xa60], R52 ;  /* 0x000a603401007387 */ /* 0x0003e20000100a00 */
[----:B------:R-:W-:-:S03]  /*2faf0*/  LEA.HI.X.SX32 R55, R63, R0, 0x2, P0 ;  /* 0x000000003f377211 */ /* 0x000fc600000f16ff */
[----:B------:R5:W-:Y:S01]  /*2fb00*/  STL.64 [R1+0xa58], R50 ;  /* 0x000a583201007387 */ /* 0x000be20000100a00 */
[C---:B-1----:R-:W-:Y:S01]  /*2fb10*/  LEA R52, P6, R64.reuse, R2, 0x2 ;  /* 0x0000000240347211 */ /* 0x042fe200078c10ff */
[----:B-----5:R-:W-:Y:S01]  /*2fb20*/  IMAD.MOV.U32 R50, RZ, RZ, R49 ;  /* 0x000000ffff327224 */ /* 0x020fe200078e0031 */
[----:B------:R-:W-:Y:S01]  /*2fb30*/  MOV R49, R48 ;  /* 0x0000003000317202 */ /* 0x000fe20000000f00 */
[----:B------:R-:W-:Y:S01]  /*2fb40*/  IMAD.MOV.U32 R48, RZ, RZ, R42 ;  /* 0x000000ffff307224 */ /* 0x000fe200078e002a */
[----:B------:R-:W-:Y:S01]  /*2fb50*/  LEA.HI.X.SX32 R53, R64, R0, 0x2, P6 ;  /* 0x0000000040357211 */ /* 0x000fe200030f16ff */
[----:B------:R-:W5:Y:S04]  /*2fb60*/  LDL.LU R42, [R1+0x22c] ;  /* 0x00022c00012a7983 */ /* 0x000f680000300800 */
[----:B------:R1:W-:Y:S01]  /*2fb70*/  STL.64 [R1+0xa50], R54 ;  /* 0x000a503601007387 */ /* 0x0003e20000100a00 */
[----:B------:R-:W-:-:S03]  /*2fb80*/  IMAD.MOV.U32 R51, RZ, RZ, R50 ;  /* 0x000000ffff337224 */ /* 0x000fc600078e0032 */
[----:B------:R1:W-:Y:S01]  /*2fb90*/  STL.64 [R1+0xa48], R52 ;  /* 0x000a483401007387 */ /* 0x0003e20000100a00 */
[----:B------:R-:W-:Y:S01]  /*2fba0*/  MOV R50, R49 ;  /* 0x0000003100327202 */ /* 0x000fe20000000f00 */
[----:B------:R-:W-:Y:S01]  /*2fbb0*/  IMAD.MOV.U32 R49, RZ, RZ, R48 ;  /* 0x000000ffff317224 */ /* 0x000fe200078e0030 */
[CC--:B-1----:R-:W-:Y:S02]  /*2fbc0*/  LEA R54, P0, R65.reuse, R2.reuse, 0x2 ;  /* 0x0000000241367211 */ /* 0x0c2fe400078010ff */
[C---:B------:R-:W-:Y:S02]  /*2fbd0*/  LEA R52, P6, R66.reuse, R2, 0x2 ;  /* 0x0000000242347211 */ /* 0x040fe400078c10ff */
[-C--:B------:R-:W-:Y:S01]  /*2fbe0*/  LEA.HI.X.SX32 R55, R65, R0.reuse, 0x2, P0 ;  /* 0x0000000041377211 */ /* 0x080fe200000f16ff */
[----:B------:R-:W-:Y:S01]  /*2fbf0*/  IMAD.MOV.U32 R48, RZ, RZ, R41 ;  /* 0x000000ffff307224 */ /* 0x000fe200078e0029 */
[----:B------:R-:W-:Y:S01]  /*2fc00*/  LEA.HI.X.SX32 R53, R66, R0, 0x2, P6 ;  /* 0x0000000042357211 */ /* 0x000fe200030f16ff */
[----:B------:R-:W2:Y:S01]  /*2fc10*/  LDL.LU R41, [R1+0x274] ;  /* 0x0002740001297983 */ /* 0x000ea20000300800 */
[----:B------:R-:W-:-:S03]  /*2fc20*/  LEA R56, P6, R68, R2, 0x2 ;  /* 0x0000000244387211 */ /* 0x000fc600078c10ff */
[----:B------:R1:W-:Y:S04]  /*2fc30*/  STL.64 [R1+0xa40], R54 ;  /* 0x000a403601007387 */ /* 0x0003e80000100a00 */
[----:B------:R1:W-:Y:S01]  /*2fc40*/  STL.64 [R1+0xa38], R52 ;  /* 0x000a383401007387 */ /* 0x0003e20000100a00 */
[----:B------:R-:W-:Y:S02]  /*2fc50*/  LEA.HI.X.SX32 R57, R68, R0, 0x2, P6 ;  /* 0x0000000044397211 */ /* 0x000fe400030f16ff */
[C---:B-1----:R-:W-:Y:S02]  /*2fc60*/  LEA R54, P0, R67.reuse, R2, 0x2 ;  /* 0x0000000243367211 */ /* 0x042fe400078010ff */
[----:B------:R-:W-:Y:S01]  /*2fc70*/  MOV R52, R51 ;  /* 0x0000003300347202 */ /* 0x000fe20000000f00 */
[----:B------:R-:W-:Y:S01]  /*2fc80*/  IMAD.MOV.U32 R51, RZ, RZ, R50 ;  /* 0x000000ffff337224 */ /* 0x000fe200078e0032 */
[----:B------:R-:W-:Y:S01]  /*2fc90*/  LEA.HI.X.SX32 R55, R67, R0, 0x2, P0 ;  /* 0x0000000043377211 */ /* 0x000fe200000f16ff */
[----:B------:R-:W-:Y:S01]  /*2fca0*/  IMAD.MOV.U32 R50, RZ, RZ, R49 ;  /* 0x000000ffff327224 */ /* 0x000fe200078e0031 */
[----:B------:R-:W-:Y:S01]  /*2fcb0*/  MOV R49, R48 ;  /* 0x0000003000317202 */ /* 0x000fe20000000f00 */
[----:B------:R-:W-:-:S02]  /*2fcc0*/  IMAD.MOV.U32 R48, RZ, RZ, R40 ;  /* 0x000000ffff307224 */ /* 0x000fc400078e0028 */
[----:B------:R-:W2:Y:S04]  /*2fcd0*/  LDL.LU R40, [R1+0x280] ;  /* 0x0002800001287983 */ /* 0x000ea80000300800 */
[----:B------:R1:W-:Y:S04]  /*2fce0*/  STL.64 [R1+0xa30], R54 ;  /* 0x000a303601007387 */ /* 0x0003e80000100a00 */
[----:B------:R1:W-:Y:S02]  /*2fcf0*/  STL.64 [R1+0xa28], R56 ;  /* 0x000a283801007387 */ /* 0x0003e40000100a00 */
[----:B-1----:R-:W-:-:S02]  /*2fd00*/  LEA R54, P0, R69, R2, 0x2 ;  /* 0x0000000245367211 */ /* 0x002fc400078010ff */
[C---:B------:R-:W-:Y:S02]  /*2fd10*/  LEA R56, P6, R70.reuse, R2, 0x2 ;  /* 0x0000000246387211 */ /* 0x040fe400078c10ff */
[-C--:B------:R-:W-:Y:S02]  /*2fd20*/  LEA.HI.X.SX32 R55, R69, R0.reuse, 0x2, P0 ;  /* 0x0000000045377211 */ /* 0x080fe400000f16ff */
[----:B------:R-:W-:-:S03]  /*2fd30*/  LEA.HI.X.SX32 R57, R70, R0, 0x2, P6 ;  /* 0x0000000046397211 */ /* 0x000fc600030f16ff */
[----:B------:R1:W-:Y:S04]  /*2fd40*/  STL.64 [R1+0xa20], R54 ;  /* 0x000a203601007387 */ /* 0x0003e80000100a00 */
[----:B------:R1:W-:Y:S02]  /*2fd50*/  STL.64 [R1+0xa18], R56 ;  /* 0x000a183801007387 */ /* 0x0003e40000100a00 */
[CC--:B-1----:R-:W-:Y:S02]  /*2fd60*/  LEA R54, P0, R71.reuse, R2.reuse, 0x2 ;  /* 0x0000000247367211 */ /* 0x0c2fe400078010ff */
[----:B------:R-:W-:Y:S02]  /*2fd70*/  LEA R56, P6, R72, R2, 0x2 ;  /* 0x0000000248387211 */ /* 0x000fe400078c10ff */
[----:B------:R-:W-:-:S02]  /*2fd80*/  LEA.HI.X.SX32 R55, R71, R0, 0x2, P0 ;  /* 0x0000000047377211 */ /* 0x000fc400000f16ff */
        /* <DEDUP_REMOVED lines=38> */
[----:B------:R3:W-:Y:S01]  /*2fff0*/  STL.64 [R1+0x9a8], R56 ;  /* 0x0009a83801007387 */ /* 0x0007e20000100a00 */
[CC--:B-1----:R-:W-:Y:S02]  /*30000*/  LEA R54, P0, R85.reuse, R2.reuse, 0x2 ;  /* 0x0000000255367211 */ /* 0x0c2fe400078010ff */
[C---:B---3--:R-:W-:Y:S02]  /*30010*/  LEA R56, P6, R86.reuse, R2, 0x2 ;  /* 0x0000000256387211 */ /* 0x048fe400078c10ff */
[-C--:B------:R-:W-:Y:S02]  /*30020*/  LEA.HI.X.SX32 R55, R85, R0.reuse, 0x2, P0 ;  /* 0x0000000055377211 */ /* 0x080fe400000f16ff */
        /* <DEDUP_REMOVED lines=27> */
[----:B------:R-:W-:Y:S01]  /*301e0*/  IMAD.MOV.U32 R53, RZ, RZ, R52 ;  /* 0x000000ffff357224 */ /* 0x000fe200078e0034 */
[CC--:B-1----:R-:W-:Y:S02]  /*301f0*/  LEA R54, P0, R95.reuse, R2.reuse, 0x2 ;  /* 0x000000025f367211 */ /* 0x0c2fe400078010ff */
[----:B---3--:R-:W-:Y:S02]  /*30200*/  LEA R56, P6, R96, R2, 0x2 ;  /* 0x0000000260387211 */ /* 0x008fe400078c10ff */
[----:B------:R-:W-:-:S02]  /*30210*/  LEA.HI.X.SX32 R55, R95, R0, 0x2, P0 ;  /* 0x000000005f377211 */ /* 0x000fc400000f16ff */
[----:B------:R-:W-:Y:S02]  /*30220*/  LEA.HI.X.SX32 R57, R96, R0, 0x2, P6 ;  /* 0x0000000060397211 */ /* 0x000fe400030f16ff */
[----:B------:R-:W-:Y:S01]  /*30230*/  MOV R52, R51 ;  /* 0x0000003300347202 */ /* 0x000fe20000000f00 */
[----:B------:R1:W-:Y:S01]  /*30240*/  STL.64 [R1+0x950], R54 ;  /* 0x0009503601007387 */ /* 0x0003e20000100a00 */
[----:B------:R-:W-:Y:S02]  /*30250*/  IMAD.MOV.U32 R51, RZ, RZ, R50 ;  /* 0x000000ffff337224 */ /* 0x000fe400078e0032 */
[----:B------:R-:W-:Y:S01]  /*30260*/  IMAD.MOV.U32 R50, RZ, RZ, R49 ;  /* 0x000000ffff327224 */ /* 0x000fe200078e0031 */
[----:B------:R3:W-:Y:S01]  /*30270*/  STL.64 [R1+0x948], R56 ;  /* 0x0009483801007387 */ /* 0x0007e20000100a00 */
[----:B------:R-:W-:Y:S01]  /*30280*/  MOV R49, R48 ;  /* 0x0000003000317202 */ /* 0x000fe20000000f00 */
[----:B------:R-:W-:Y:S02]  /*30290*/  IMAD.MOV.U32 R48, RZ, RZ, R31 ;  /* 0x000000ffff307224 */ /* 0x000fe400078e001f */
[----:B------:R-:W-:Y:S01]  /*302a0*/  IMAD.MOV.U32 R31, RZ, RZ, R30 ;  /* 0x000000ffff1f7224 */ /* 0x000fe200078e001e */
[----:B-1----:R-:W-:-:S02]  /*302b0*/  LEA R54, P0, R97, R2, 0x2 ;  /* 0x0000000261367211 */ /* 0x002fc400078010ff */
[----:B------:R-:W-:Y:S02]  /*302c0*/  MOV R30, R29 ;  /* 0x0000001d001e7202 */ /* 0x000fe40000000f00 */
[C---:B---3--:R-:W-:Y:S01]  /*302d0*/  LEA R56, P6, R98.reuse, R2, 0x2 ;  /* 0x0000000262387211 */ /* 0x048fe200078c10ff */
[----:B------:R-:W-:Y:S01]  /*302e0*/  IMAD.MOV.U32 R29, RZ, RZ, R27 ;  /* 0x000000ffff1d7224 */ /* 0x000fe200078e001b */
[-C--:B------:R-:W-:Y:S01]  /*302f0*/  LEA.HI.X.SX32 R55, R97, R0.reuse, 0x2, P0 ;  /* 0x0000000061377211 */ /* 0x080fe200000f16ff */
[----:B------:R-:W-:Y:S01]  /*30300*/  IMAD.MOV.U32 R27, RZ, RZ, R26 ;  /* 0x000000ffff1b7224 */ /* 0x000fe200078e001a */
[----:B------:R-:W-:Y:S02]  /*30310*/  LEA.HI.X.SX32 R57, R98, R0, 0x2, P6 ;  /* 0x0000000062397211 */ /* 0x000fe400030f16ff */
[----:B------:R-:W-:Y:S01]  /*30320*/  MOV R26, R25 ;  /* 0x00000019001a7202 */ /* 0x000fe20000000f00 */
[----:B------:R-:W-:Y:S01]  /*30330*/  IMAD.MOV.U32 R25, RZ, RZ, R24 ;  /* 0x000000ffff197224 */ /* 0x000fe200078e0018 */
[----:B------:R1:W-:Y:S01]  /*30340*/  STL.64 [R1+0x940], R54 ;  /* 0x0009403601007387 */ /* 0x0003e20000100a00 */
[----:B------:R-:W-:-:S03]  /*30350*/  IMAD.MOV.U32 R24, RZ, RZ, R156 ;  /* 0x000000ffff187224 */ /* 0x000fc600078e009c */
[----:B------:R-:W3:Y:S04]  /*30360*/  LDL.LU R156, [R1+0x6274] ;  /* 0x00627400019c7983 */ /* 0x000ee80000300800 */
[----:B------:R2:W-:Y:S01]  /*30370*/  STL.64 [R1+0x938], R56 ;  /* 0x0009383801007387 */ /* 0x0005e20000100a00 */
[----:B-1----:R-:W-:Y:S02]  /*30380*/  LEA R54, P0, R99, R2, 0x2 ;  /* 0x0000000263367211 */ /* 0x002fe400078010ff */
[----:B--2---:R-:W-:Y:S01]  /*30390*/  MOV R57, R52 ;  /* 0x0000003400397202 */ /* 0x004fe20000000f00 */
[----:B------:R-:W-:Y:S02]  /*303a0*/  IMAD.MOV.U32 R52, RZ, RZ, R51 ;  /* 0x000000ffff347224 */ /* 0x000fe400078e0033 */
[----:B------:R-:W-:Y:S01]  /*303b0*/  IMAD.MOV.U32 R51, RZ, RZ, R50 ;  /* 0x000000ffff337224 */ /* 0x000fe200078e0032 */
[----:B------:R-:W-:Y:S01]  /*303c0*/  MOV R50, R49 ;  /* 0x0000003100327202 */ /* 0x000fe20000000f00 */
[----:B------:R-:W-:-:S02]  /*303d0*/  IMAD.MOV.U32 R49, RZ, RZ, R48 ;  /* 0x000000ffff317224 */ /* 0x000fc400078e0030 */
[----:B------:R-:W-:Y:S01]  /*303e0*/  IMAD.MOV.U32 R48, RZ, RZ, R31 ;  /* 0x000000ffff307224 */ /* 0x000fe200078e001f */
[----:B------:R-:W-:Y:S01]  /*303f0*/  MOV R31, R30 ;  /* 0x0000001e001f7202 */ /* 0x000fe20000000f00 */
[----:B------:R-:W-:Y:S01]  /*30400*/  IMAD.MOV.U32 R30, RZ, RZ, R29 ;  /* 0x000000ffff1e7224 */ /* 0x000fe200078e001d */
[----:B------:R-:W-:Y:S01]  /*30410*/  LEA.HI.X.SX32 R55, R99, R0, 0x2, P0 ;  /* 0x0000000063377211 */ /* 0x000fe200000f16ff */
[----:B------:R-:W-:Y:S01]  /*30420*/  IMAD.MOV.U32 R29, RZ, RZ, R27 ;  /* 0x000000ffff1d7224 */ /* 0x000fe200078e001b */
[----:B------:R-:W-:Y:S01]  /*30430*/  MOV R27, R26 ;  /* 0x0000001a001b7202 */ /* 0x000fe20000000f00 */
[----:B------:R-:W-:Y:S02]  /*30440*/  IMAD.MOV.U32 R26, RZ, RZ, R25 ;  /* 0x000000ffff1a7224 */ /* 0x000fe400078e0019 */
[----:B------:R-:W-:Y:S01]  /*30450*/  IMAD.MOV.U32 R25, RZ, RZ, R24 ;  /* 0x000000ffff197224 */ /* 0x000fe200078e0018 */
[----:B------:R-:W-:Y:S02]  /*30460*/  MOV R24, R184 ;  /* 0x000000b800187202 */ /* 0x000fe40000000f00 */
[----:B------:R-:W2:Y:S04]  /*30470*/  LDL.LU R184, [R1+0x6270] ;  /* 0x0062700001b87983 */ /* 0x000ea80000300800 */
[----:B------:R1:W-:Y:S01]  /*30480*/  STL.64 [R1+0x930], R54 ;  /* 0x0009303601007387 */ /* 0x0003e20000100a00 */
[----:B------:R-:W-:Y:S01]  /*30490*/  LEA R58, P6, R100, R2, 0x2 ;  /* 0x00000002643a7211 */ /* 0x000fe200078c10ff */
[----:B------:R-:W-:-:S02]  /*304a0*/  IMAD R155, R155, c[0x0][0x190], RZ ;  /* 0x000064009b9b7a24 */ /* 0x000fc400078e02ff */
[----:B-1----:R-:W-:Y:S02]  /*304b0*/  IMAD.MOV.U32 R54, RZ, RZ, R52 ;  /* 0x000000ffff367224 */ /* 0x002fe400078e0034 */
[----:B------:R-:W-:Y:S01]  /*304c0*/  IMAD.MOV.U32 R52, RZ, RZ, R51 ;  /* 0x000000ffff347224 */ /* 0x000fe200078e0033 */
[----:B------:R-:W-:Y:S01]  /*304d0*/  MOV R51, R50 ;  /* 0x0000003200337202 */ /* 0x000fe20000000f00 */
[----:B------:R-:W-:Y:S02]  /*304e0*/  IMAD.MOV.U32 R50, RZ, RZ, R49 ;  /* 0x000000ffff327224 */ /* 0x000fe400078e0031 */
[----:B------:R-:W-:Y:S01]  /*304f0*/  IMAD.MOV.U32 R49, RZ, RZ, R48 ;  /* 0x000000ffff317224 */ /* 0x000fe200078e0030 */
[----:B------:R-:W-:Y:S01]  /*30500*/  MOV R48, R31 ;  /* 0x0000001f00307202 */ /* 0x000fe20000000f00 */
[----:B------:R-:W-:Y:S02]  /*30510*/  IMAD.MOV.U32 R31, RZ, RZ, R30 ;  /* 0x000000ffff1f7224 */ /* 0x000fe400078e001e */
[----:B------:R-:W-:Y:S01]  /*30520*/  IMAD.MOV.U32 R30, RZ, RZ, R29 ;  /* 0x000000ffff1e7224 */ /* 0x000fe200078e001d */
[----:B------:R-:W-:Y:S01]  /*30530*/  MOV R29, R27 ;  /* 0x0000001b001d7202 */ /* 0x000fe20000000f00 */
[----:B------:R-:W-:Y:S01]  /*30540*/  IMAD.MOV.U32 R27, RZ, RZ, R26 ;  /* 0x000000ffff1b7224 */ /* 0x000fe200078e001a */
[----:B------:R-:W-:Y:S01]  /*30550*/  LEA.HI.X.SX32 R59, R100, R0, 0x2, P6 ;  /* 0x00000000643b7211 */ /* 0x000fe200030f16ff */
[----:B------:R-:W-:Y:S01]  /*30560*/  IMAD.MOV.U32 R26, RZ, RZ, R25 ;  /* 0x000000ffff1a7224 */ /* 0x000fe200078e0019 */
[----:B------:R-:W-:Y:S01]  /*30570*/  MOV R25, R24 ;  /* 0x0000001800197202 */ /* 0x000fe20000000f00 */
[----:B------:R-:W-:-:S02]  /*30580*/  IMAD.MOV.U32 R24, RZ, RZ, R155 ;  /* 0x000000ffff187224 */ /* 0x000fc400078e009b */
[----:B------:R-:W2:Y:S04]  /*30590*/  LDL.LU R155, [R1+0x626c] ;  /* 0x00626c00019b7983 */ /* 0x000ea80000300800 */
[----:B------:R1:W-:Y:S01]  /*305a0*/  STL.64 [R1+0x928], R58 ;  /* 0x0009283a01007387 */ /* 0x0003e20000100a00 */
[----:B------:R-:W-:Y:S01]  /*305b0*/  LEA R62, P0, R101, R2, 0x2 ;  /* 0x00000002653e7211 */ /* 0x000fe200078010ff */
[----:B-1----:R-:W-:Y:S01]  /*305c0*/  IMAD.MOV.U32 R58, RZ, RZ, R52 ;  /* 0x000000ffff3a7224 */ /* 0x002fe200078e0034 */
[----:B------:R-:W-:Y:S01]  /*305d0*/  MOV R52, R51 ;  /* 0x0000003300347202 */ /* 0x000fe20000000f00 */
[----:B------:R-:W-:Y:S02]  /*305e0*/  IMAD.MOV.U32 R51, RZ, RZ, R50 ;  /* 0x000000ffff337224 */ /* 0x000fe400078e0032 */
[----:B------:R-:W-:Y:S01]  /*305f0*/  IMAD.MOV.U32 R50, RZ, RZ, R49 ;  /* 0x000000ffff327224 */ /* 0x000fe200078e0031 */
[----:B------:R-:W-:Y:S01]  /*30600*/  MOV R49, R48 ;  /* 0x0000003000317202 */ /* 0x000fe20000000f00 */
[----:B------:R-:W-:Y:S01]  /*30610*/  IMAD.MOV.U32 R48, RZ, RZ, R31 ;  /* 0x000000ffff307224 */ /* 0x000fe200078e001f */
[----:B------:R-:W-:Y:S01]  /*30620*/  MOV R55, R52 ;  /* 0x0000003400377202 */ /* 0x000fe20000000f00 */
[----:B------:R-:W-:Y:S01]  /*30630*/  IMAD.MOV.U32 R31, RZ, RZ, R30 ;  /* 0x000000ffff1f7224 */ /* 0x000fe200078e001e */
[----:B------:R-:W-:Y:S01]  /*30640*/  MOV R30, R29 ;  /* 0x0000001d001e7202 */ /* 0x000fe20000000f00 */
[----:B------:R-:W-:-:S02]  /*30650*/  IMAD.MOV.U32 R52, RZ, RZ, R51 ;  /* 0x000000ffff347224 */ /* 0x000fc400078e0033 */
[----:B------:R-:W-:Y:S01]  /*30660*/  IMAD.MOV.U32 R51, RZ, RZ, R50 ;  /* 0x000000ffff337224 */ /* 0x000fe200078e0032 */
[----:B------:R-:W-:Y:S01]  /*30670*/  MOV R50, R49 ;  /* 0x0000003100327202 */ /* 0x000fe20000000f00 */
[----:B------:R-:W-:Y:S01]  /*30680*/  IMAD.MOV.U32 R29, RZ, RZ, R27 ;  /* 0x000000ffff1d7224 */ /* 0x000fe200078e001b */
[----:B------:R-:W-:Y:S01]  /*30690*/  LEA R60, P6, R102, R2, 0x2 ;  /* 0x00000002663c7211 */ /* 0x000fe200078c10ff */
[----:B------:R-:W-:Y:S01]  /*306a0*/  IMAD.MOV.U32 R27, RZ, RZ, R26 ;  /* 0x000000ffff1b7224 */ /* 0x000fe200078e001a */
[----:B------:R-:W-:Y:S01]  /*306b0*/  MOV R26, R25 ;  /* 0x00000019001a7202 */ /* 0x000fe20000000f00 */
[----:B------:R-:W-:Y:S02]  /*306c0*/  IMAD.MOV.U32 R49, RZ, RZ, R48 ;  /* 0x000000ffff317224 */ /* 0x000fe400078e0030 */
[----:B------:R-:W-:Y:S01]  /*306d0*/  IMAD.MOV.U32 R48, RZ, RZ, R31 ;  /* 0x000000ffff307224 */ /* 0x000fe200078e001f */
[----:B------:R-:W-:Y:S01]  /*306e0*/  MOV R31, R30 ;  /* 0x0000001e001f7202 */ /* 0x000fe20000000f00 */
[----:B------:R-:W-:Y:S01]  /*306f0*/  IMAD.MOV.U32 R59, RZ, RZ, R52 ;  /* 0x000000ffff3b7224 */ /* 0x000fe200078e0034 */
[----:B------:R-:W-:Y:S01]  /*30700*/  LEA.HI.X.SX32 R63, R101, R0, 0x2, P0 ;  /* 0x00000000653f7211 */ /* 0x000fe200000f16ff */
[----:B------:R-:W-:-:S02]  /*30710*/  IMAD.MOV.U32 R25, RZ, RZ, R24 ;  /* 0x000000ffff197224 */ /* 0x000fc400078e0018 */
[----:B------:R-:W-:Y:S01]  /*30720*/  IMAD.MOV.U32 R52, RZ, RZ, R51 ;  /* 0x000000ffff347224 */ /* 0x000fe200078e0033 */
[----:B------:R-:W-:Y:S01]  /*30730*/  MOV R51, R50 ;  /* 0x0000003200337202 */ /* 0x000fe20000000f00 */
[----:B------:R-:W-:Y:S02]  /*30740*/  IMAD R154, R154, c[0x0][0x190], RZ ;  /* 0x000064009a9a7a24 */ /* 0x000fe400078e02ff */
[----:B------:R-:W-:Y:S02]  /*30750*/  IMAD.MOV.U32 R24, RZ, RZ, R185 ;  /* 0x000000ffff187224 */ /* 0x000fe400078e00b9 */
[----:B------:R-:W-:Y:S01]  /*30760*/  IMAD.MOV.U32 R30, RZ, RZ, R29 ;  /* 0x000000ffff1e7224 */ /* 0x000fe200078e001d */
[----:B------:R-:W-:Y:S01]  /*30770*/  LEA.HI.X.SX32 R61, R102, R0, 0x2, P6 ;  /* 0x00000000663d7211 */ /* 0x000fe200030f16ff */
[----:B------:R-:W-:Y:S01]  /*30780*/  IMAD.MOV.U32 R29, RZ, RZ, R27 ;  /* 0x000000ffff1d7224 */ /* 0x000fe200078e001b */
[----:B------:R-:W-:Y:S01]  /*30790*/  MOV R27, R26 ;  /* 0x0000001a001b7202 */ /* 0x000fe20000000f00 */
[----:B------:R-:W-:Y:S01]  /*307a0*/  IMAD.MOV.U32 R50, RZ, RZ, R49 ;  /* 0x000000ffff327224 */ /* 0x000fe200078e0031 */
[----:B------:R-:W2:Y:S01]  /*307b0*/  LDL.LU R185, [R1+0x6268] ;  /* 0x0062680001b97983 */ /* 0x000ea20000300800 */
[----:B------:R-:W-:Y:S01]  /*307c0*/  IMAD.MOV.U32 R49, RZ, RZ, R48 ;  /* 0x000000ffff317224 */ /* 0x000fe200078e0030 */
[----:B------:R-:W-:Y:S01]  /*307d0*/  MOV R48, R31 ;  /* 0x0000001f00307202 */ /* 0x000fe20000000f00 */
[----:B------:R-:W-:-:S02]  /*307e0*/  IMAD.MOV.U32 R26, RZ, RZ, R25 ;  /* 0x000000ffff1a7224 */ /* 0x000fc400078e0019 */
[----:B------:R-:W-:Y:S01]  /*307f0*/  IMAD.MOV.U32 R66, RZ, RZ, R52 ;  /* 0x000000ffff427224 */ /* 0x000fe200078e0034 */
[----:B------:R-:W-:Y:S01]  /*30800*/  MOV R52, R51 ;  /* 0x0000003300347202 */ /* 0x000fe20000000f00 */
[----:B------:R-:W-:Y:S01]  /*30810*/  IMAD.MOV.U32 R25, RZ, RZ, R24 ;  /* 0x000000ffff197224 */ /* 0x000fe200078e0018 */
[----:B------:R1:W-:Y:S01]  /*30820*/  STL.64 [R1+0x920], R62 ;  /* 0x0009203e01007387 */ /* 0x0003e20000100a00 */
[----:B------:R-:W-:Y:S01]  /*30830*/  IMAD.MOV.U32 R31, RZ, RZ, R30 ;  /* 0x000000ffff1f7224 */ /* 0x000fe200078e001e */
[----:B------:R-:W-:Y:S01]  /*30840*/  MOV R24, R154 ;  /* 0x0000009a00187202 */ /* 0x000fe20000000f00 */
[----:B------:R-:W-:Y:S01]  /*30850*/  IMAD.MOV.U32 R30, RZ, RZ, R29 ;  /* 0x000000ffff1e7224 */ /* 0x000fe200078e001d */
[----:B------:R-:W2:Y:S01]  /*30860*/  LDL.LU R154, [R1+0x6264] ;  /* 0x00626400019a7983 */ /* 0x000ea20000300800 */
[----:B------:R-:W-:Y:S01]  /*30870*/  IMAD.MOV.U32 R51, RZ, RZ, R50 ;  /* 0x000000ffff337224 */ /* 0x000fe200078e0032 */
[----:B------:R-:W-:Y:S01]  /*30880*/  MOV R29, R27 ;  /* 0x0000001b001d7202 */ /* 0x000fe20000000f00 */
[----:B------:R-:W-:Y:S01]  /*30890*/  IMAD.MOV.U32 R50, RZ, RZ, R49 ;  /* 0x000000ffff327224 */ /* 0x000fe200078e0031 */
[----:B------:R4:W-:Y:S01]  /*308a0*/  STL.64 [R1+0x918], R60 ;  /* 0x0009183c01007387 */ /* 0x0009e20000100a00 */
[----:B------:R-:W-:Y:S01]  /*308b0*/  IMAD.MOV.U32 R27, RZ, RZ, R26 ;  /* 0x000000ffff1b7224 */ /* 0x000fe200078e001a */
[----:B------:R-:W-:-:S02]  /*308c0*/  MOV R49, R48 ;  /* 0x0000003000317202 */ /* 0x000fc40000000f00 */
[C---:B-1----:R-:W-:Y:S01]  /*308d0*/  LEA R62, P0, R103.reuse, R2, 0x2 ;  /* 0x00000002673e7211 */ /* 0x042fe200078010ff */
[----:B------:R-:W-:Y:S01]  /*308e0*/  IMAD.MOV.U32 R26, RZ, RZ, R25 ;  /* 0x000000ffff1a7224 */ /* 0x000fe200078e0019 */
[----:B------:R-:W-:Y:S01]  /*308f0*/  MOV R25, R24 ;  /* 0x0000001800197202 */ /* 0x000fe20000000f00 */
[----:B------:R-:W-:Y:S01]  /*30900*/  IMAD.MOV.U32 R48, RZ, RZ, R31 ;  /* 0x000000ffff307224 */ /* 0x000fe200078e001f */
[----:B------:R-:W-:Y:S01]  /*30910*/  LEA.HI.X.SX32 R63, R103, R0, 0x2, P0 ;  /* 0x00000000673f7211 */ /* 0x000fe200000f16ff */
[----:B------:R-:W-:Y:S01]  /*30920*/  IMAD.MOV.U32 R31, RZ, RZ, R30 ;  /* 0x000000ffff1f7224 */ /* 0x000fe200078e001e */
[----:B------:R-:W-:Y:S02]  /*30930*/  MOV R30, R29 ;  /* 0x0000001d001e7202 */ /* 0x000fe40000000f00 */
[C---:B----4-:R-:W-:Y:S01]  /*30940*/  LEA R60, P6, R104.reuse, R2, 0x2 ;  /* 0x00000002683c7211 */ /* 0x050fe200078c10ff */
[----:B------:R-:W-:Y:S02]  /*30950*/  IMAD R153, R153, c[0x0][0x190], RZ ;  /* 0x0000640099997a24 */ /* 0x000fe400078e02ff */
[----:B------:R-:W-:Y:S01]  /*30960*/  IMAD.MOV.U32 R24, RZ, RZ, R186 ;  /* 0x000000ffff187224 */ /* 0x000fe200078e00ba */
[----:B------:R-:W-:Y:S01]  /*30970*/  LEA.HI.X.SX32 R61, R104, R0, 0x2, P6 ;  /* 0x00000000683d7211 */ /* 0x000fe200030f16ff */
[----:B------:R-:W-:Y:S01]  /*30980*/  IMAD.MOV.U32 R29, RZ, RZ, R27 ;  /* 0x000000ffff1d7224 */ /* 0x000fe200078e001b */
[----:B------:R-:W4:Y:S01]  /*30990*/  LDL.LU R186, [R1+0x6260] ;  /* 0x0062600001ba7983 */ /* 0x000f220000300800 */
[----:B------:R-:W-:Y:S01]  /*309a0*/  IMAD.MOV.U32 R27, RZ, RZ, R26 ;  /* 0x000000ffff1b7224 */ /* 0x000fe200078e001a */
[----:B------:R-:W-:Y:S01]  /*309b0*/  MOV R26, R25 ;  /* 0x00000019001a7202 */ /* 0x000fe20000000f00 */
[----:B------:R-:W-:Y:S01]  /*309c0*/  IMAD.MOV.U32 R25, RZ, RZ, R24 ;  /* 0x000000ffff197224 */ /* 0x000fe200078e0018 */
[----:B------:R-:W-:Y:S01]  /*309d0*/  STL.64 [R1+0x910], R62 ;  /* 0x0009103e01007387 */ /* 0x000fe20000100a00 */
[----:B------:R-:W-:-:S03]  /*309e0*/  IMAD.MOV.U32 R24, RZ, RZ, R153 ;  /* 0x000000ffff187224 */ /* 0x000fc600078e0099 */
[----:B------:R-:W2:Y:S04]  /*309f0*/  LDL.LU R153, [R1+0x625c] ;  /* 0x00625c0001997983 */ /* 0x000ea80000300800 */
[----:B------:R1:W-:Y:S01]  /*30a00*/  STL.64 [R1+0x908], R60 ;  /* 0x0009083c01007387 */ /* 0x0003e20000100a00 */
[----:B------:R-:W-:Y:S02]  /*30a10*/  LEA R64, P0, R105, R2, 0x2 ;  /* 0x0000000269407211 */ /* 0x000fe400078010ff */
[----:B-1----:R-:W-:Y:S01]  /*30a20*/  MOV R60, R52 ;  /* 0x00000034003c7202 */ /* 0x002fe20000000f00 */
[----:B------:R-:W-:Y:S02]  /*30a30*/  IMAD.MOV.U32 R52, RZ, RZ, R51 ;  /* 0x000000ffff347224 */ /* 0x000fe400078e0033 */
[----:B------:R-:W-:Y:S01]  /*30a40*/  IMAD.MOV.U32 R51, RZ, RZ, R50 ;  /* 0x000000ffff337224 */ /* 0x000fe200078e0032 */
[----:B------:R-:W-:Y:S01]  /*30a50*/  MOV R50, R49 ;  /* 0x0000003100327202 */ /* 0x000fe20000000f00 */
[----:B------:R-:W-:-:S02]  /*30a60*/  IMAD.MOV.U32 R49, RZ, RZ, R48 ;  /* 0x000000ffff317224 */ /* 0x000fc400078e0030 */
        /* <DEDUP_REMOVED lines=9> */
[----:B------:R-:W-:Y:S01]  /*30b00*/  LEA R62, P6, R106, R2, 0x2 ;  /* 0x000000026a3e7211 */ /* 0x000fe200078c10ff */
[----:B------:R-:W-:Y:S01]  /*30b10*/  IMAD.MOV.U32 R49, RZ, RZ, R48 ;  /* 0x000000ffff317224 */ /* 0x000fe200078e0030 */
[----:B------:R-:W-:Y:S01]  /*30b20*/  MOV R48, R31 ;  /* 0x0000001f00307202 */ /* 0x000fe20000000f00 */
[----:B------:R-:W-:Y:S01]  /*30b30*/  IMAD.MOV.U32 R26, RZ, RZ, R25 ;  /* 0x000000ffff1a7224 */ /* 0x000fe200078e0019 */
[----:B------:R-:W-:Y:S01]  /*30b40*/  LEA.HI.X.SX32 R65, R105, R0, 0x2, P0 ;  /* 0x0000000069417211 */ /* 0x000fe200000f16ff */
[----:B------:R-:W-:Y:S01]  /*30b50*/  IMAD.MOV.U32 R25, RZ, RZ, R24 ;  /* 0x000000ffff197224 */ /* 0x000fe200078e0018 */
[----:B------:R-:W-:Y:S01]  /*30b60*/  MOV R24, R187 ;  /* 0x000000bb00187202 */ /* 0x000fe20000000f00 */
[----:B------:R-:W-:-:S02]  /*30b70*/  IMAD.MOV.U32 R31, RZ, RZ, R30 ;  /* 0x000000ffff1f7224 */ /* 0x000fc400078e001e */
[----:B------:R-:W-:Y:S01]  /*30b80*/  IMAD R152, R152, c[0x0][0x190], RZ ;  /* 0x0000640098987a24 */ /* 0x000fe200078e02ff */
[----:B------:R-:W-:Y:S01]  /*30b90*/  LEA.HI.X.SX32 R63, R106, R0, 0x2, P6 ;  /* 0x000000006a3f7211 */ /* 0x000fe200030f16ff */
[----:B------:R-:W-:Y:S01]  /*30ba0*/  IMAD.MOV.U32 R30, RZ, RZ, R29 ;  /* 0x000000ffff1e7224 */ /* 0x000fe200078e001d */
[----:B------:R-:W-:Y:S01]  /*30bb0*/  MOV R29, R27 ;  /* 0x0000001b001d7202 */ /* 0x000fe20000000f00 */
[----:B------:R-:W-:Y:S01]  /*30bc0*/  IMAD.MOV.U32 R27, RZ, RZ, R26 ;  /* 0x000000ffff1b7224 */ /* 0x000fe200078e001a */
[----:B------:R-:W4:Y:S01]  /*30bd0*/  LDL.LU R187, [R1+0x6258] ;  /* 0x0062580001bb7983 */ /* 0x000f220000300800 */
[----:B------:R-:W-:Y:S01]  /*30be0*/  IMAD.MOV.U32 R61, RZ, RZ, R52 ;  /* 0x000000ffff3d7224 */ /* 0x000fe200078e0034 */
[----:B------:R-:W-:Y:S01]  /*30bf0*/  MOV R52, R51 ;  /* 0x0000003300347202 */ /* 0x000fe20000000f00 */
[----:B------:R-:W-:Y:S01]  /*30c00*/  IMAD.MOV.U32 R26, RZ, RZ, R25 ;  /* 0x000000ffff1a7224 */ /* 0x000fe200078e0019 */
[----:B------:R-:W-:Y:S01]  /*30c10*/  MOV R25, R24 ;  /* 0x0000001800197202 */ /* 0x000fe20000000f00 */
[----:B------:R-:W-:Y:S01]  /*30c20*/  IMAD.MOV.U32 R51, RZ, RZ, R50 ;  /* 0x000000ffff337224 */ /* 0x000fe200078e0032 */
[----:B------:R1:W-:Y:S01]  /*30c30*/  STL.64 [R1+0x900], R64 ;  /* 0x0009004001007387 */ /* 0x0003e20000100a00 */
[----:B------:R-:W-:-:S02]  /*30c40*/  IMAD.MOV.U32 R24, RZ, RZ, R152 ;  /* 0x000000ffff187224 */ /* 0x000fc400078e0098 */
[----:B------:R-:W-:Y:S01]  /*30c50*/  IMAD.MOV.U32 R50, RZ, RZ, R49 ;  /* 0x000000ffff327224 */ /* 0x000fe200078e0031 */
[----:B------:R-:W2:Y:S01]  /*30c60*/  LDL.LU R152, [R1+0x6254] ;  /* 0x0062540001987983 */ /* 0x000ea20000300800 */
[----:B------:R-:W-:Y:S01]  /*30c70*/  MOV R49, R48 ;  /* 0x0000003000317202 */ /* 0x000fe20000000f00 */
[----:B------:R-:W-:Y:S01]  /*30c80*/  IMAD.MOV.U32 R48, RZ, RZ, R31 ;  /* 0x000000ffff307224 */ /* 0x000fe200078e001f */
[----:B------:R-:W-:Y:S01]  /*30c90*/  MOV R56, R52 ;  /* 0x0000003400387202 */ /* 0x000fe20000000f00 */
[----:B------:R5:W-:Y:S01]  /*30ca0*/  STL.64 [R1+0x8f8], R62 ;  /* 0x0008f83e01007387 */ /* 0x000be20000100a00 */
[----:B------:R-:W-:Y:S01]  /*30cb0*/  IMAD.MOV.U32 R31, RZ, RZ, R30 ;  /* 0x000000ffff1f7224 */ /* 0x000fe200078e001e */
[----:B------:R-:W-:Y:S02]  /*30cc0*/  MOV R30, R29 ;  /* 0x0000001d001e7202 */ /* 0x000fe40000000f00 */
[----:B-1----:R-:W-:Y:S01]  /*30cd0*/  LEA R64, P0, R107, R2, 0x2 ;  /* 0x000000026b407211 */ /* 0x002fe200078010ff */
[----:B------:R-:W-:-:S02]  /*30ce0*/  IMAD.MOV.U32 R52, RZ, RZ, R51 ;  /* 0x000000ffff347224 */ /* 0x000fc400078e0033 */
[----:B------:R-:W-:Y:S01]  /*30cf0*/  IMAD.MOV.U32 R29, RZ, RZ, R27 ;  /* 0x000000ffff1d7224 */ /* 0x000fe200078e001b */
[----:B------:R-:W-:Y:S01]  /*30d00*/  LEA.HI.X.SX32 R65, R107, R0, 0x2, P0 ;  /* 0x000000006b417211 */ /* 0x000fe200000f16ff */
[----:B------:R-:W-:Y:S01]  /*30d10*/  IMAD.MOV.U32 R51, RZ, RZ, R50 ;  /* 0x000000ffff337224 */ /* 0x000fe200078e0032 */
[C---:B-----5:R-:W-:Y:S01]  /*30d20*/  LEA R62, P6, R53.reuse, R2, 0x2 ;  /* 0x00000002353e7211 */ /* 0x060fe200078c10ff */
[----:B------:R-:W-:Y:S01]  /*30d30*/  IMAD.MOV.U32 R27, RZ, RZ, R26 ;  /* 0x000000ffff1b7224 */ /* 0x000fe200078e001a */
[----:B------:R-:W-:Y:S01]  /*30d40*/  MOV R50, R49 ;  /* 0x0000003100327202 */ /* 0x000fe20000000f00 */
[----:B------:R-:W-:Y:S01]  /*30d50*/  IMAD.MOV.U32 R49, RZ, RZ, R48 ;  /* 0x000000ffff317224 */ /* 0x000fe200078e0030 */
[----:B------:R-:W-:Y:S01]  /*30d60*/  MOV R26, R25 ;  /* 0x00000019001a7202 */ /* 0x000fe20000000f00 */
[----:B------:R-:W-:Y:S01]  /*30d70*/  IMAD.MOV.U32 R25, RZ, RZ, R24 ;  /* 0x000000ffff197224 */ /* 0x000fe200078e0018 */
[----:B------:R-:W-:Y:S01]  /*30d80*/  LEA.HI.X.SX32 R63, R53, R0, 0x2, P6 ;  /* 0x00000000353f7211 */ /* 0x000fe200030f16ff */
[----:B------:R-:W-:Y:S01]  /*30d90*/  IMAD.MOV.U32 R48, RZ, RZ, R31 ;  /* 0x000000ffff307224 */ /* 0x000fe200078e001f */
[----:B------:R-:W-:Y:S01]  /*30da0*/  MOV R31, R30 ;  /* 0x0000001e001f7202 */ /* 0x000fe20000000f00 */
[----:B------:R-:W-:-:S02]  /*30db0*/  IMAD.MOV.U32 R53, RZ, RZ, R52 ;  /* 0x000000ffff357224 */ /* 0x000fc400078e0034 */
[----:B------:R-:W-:Y:S02]  /*30dc0*/  IMAD.MOV.U32 R24, RZ, RZ, R188 ;  /* 0x000000ffff187224 */ /* 0x000fe400078e00bc */
[----:B------:R-:W-:Y:S01]  /*30dd0*/  IMAD.MOV.U32 R52, RZ, RZ, R51 ;  /* 0x000000ffff347224 */ /* 0x000fe200078e0033 */
[----:B------:R-:W5:Y:S01]  /*30de0*/  LDL.LU R188, [R1+0x6250] ;  /* 0x0062500001bc7983 */ /* 0x000f620000300800 */
[----:B------:R-:W-:Y:S01]  /*30df0*/  IMAD R151, R151, c[0x0][0x190], RZ ;  /* 0x0000640097977a24 */ /* 0x000fe200078e02ff */
[----:B------:R-:W-:Y:S01]  /*30e00*/  MOV R51, R50 ;  /* 0x0000003200337202 */ /* 0x000fe20000000f00 */
[----:B------:R-:W-:Y:S01]  /*30e10*/  IMAD.MOV.U32 R30, RZ, RZ, R29 ;  /* 0x000000ffff1e7224 */ /* 0x000fe200078e001d */
[----:B------:R1:W-:Y:S01]  /*30e20*/  STL.64 [R1+0x8f0], R64 ;  /* 0x0008f04001007387 */ /* 0x0003e20000100a00 */
[----:B------:R-:W-:Y:S01]  /*30e30*/  IMAD.MOV.U32 R29, RZ, RZ, R27 ;  /* 0x000000ffff1d7224 */ /* 0x000fe200078e001b */
[----:B------:R-:W-:Y:S01]  /*30e40*/  MOV R27, R26 ;  /* 0x0000001a001b7202 */ /* 0x000fe20000000f00 */
[----:B------:R-:W-:-:S02]  /*30e50*/  IMAD.MOV.U32 R50, RZ, RZ, R49 ;  /* 0x000000ffff327224 */ /* 0x000fc400078e0031 */
[----:B------:R-:W-:Y:S01]  /*30e60*/  IMAD.MOV.U32 R49, RZ, RZ, R48 ;  /* 0x000000ffff317224 */ /* 0x000fe200078e0030 */
[----:B------:R-:W-:Y:S01]  /*30e70*/  MOV R48, R31 ;  /* 0x0000001f00307202 */ /* 0x000fe20000000f00 */
[----:B------:R-:W-:Y:S02]  /*30e80*/  IMAD.MOV.U32 R26, RZ, RZ, R25 ;  /* 0x000000ffff1a7224 */ /* 0x000fe400078e0019 */
[----:B------:R-:W-:Y:S01]  /*30e90*/  IMAD.MOV.U32 R25, RZ, RZ, R24 ;  /* 0x000000ffff197224 */ /* 0x000fe200078e0018 */
[C---:B-1----:R-:W-:Y:S01]  /*30ea0*/  LEA R64, P0, R57.reuse, R2, 0x2 ;  /* 0x0000000239407211 */ /* 0x042fe200078010ff */
[----:B------:R-:W-:Y:S01]  /*30eb0*/  IMAD.MOV.U32 R31, RZ, RZ, R30 ;  /* 0x000000ffff1f7224 */ /* 0x000fe200078e001e */
[----:B------:R-:W-:Y:S01]  /*30ec0*/  MOV R24, R151 ;  /* 0x0000009700187202 */ /* 0x000fe20000000f00 */
[----:B------:R-:W-:Y:S01]  /*30ed0*/  IMAD.MOV.U32 R30, RZ, RZ, R29 ;  /* 0x000000ffff1e7224 */ /* 0x000fe200078e001d */
[----:B------:R-:W2:Y:S01]  /*30ee0*/  LDL.LU R151, [R1+0x624c] ;  /* 0x00624c0001977983 */ /* 0x000ea20000300800 */
[----:B------:R-:W-:Y:S01]  /*30ef0*/  MOV R29, R27 ;  /* 0x0000001b001d7202 */ /* 0x000fe20000000f00 */
[----:B------:R-:W-:Y:S01]  /*30f00*/  IMAD.MOV.U32 R27, RZ, RZ, R26 ;  /* 0x000000ffff1b7224 */ /* 0x000fe200078e001a */
[----:B------:R-:W-:Y:S01]  /*30f10*/  LEA.HI.X.SX32 R65, R57, R0, 0x2, P0 ;  /* 0x0000000039417211 */ /* 0x000fe200000f16ff */
[----:B------:R1:W-:Y:S01]  /*30f20*/  STL.64 [R1+0x8e8], R62 ;  /* 0x0008e83e01007387 */ /* 0x0003e20000100a00 */
[----:B------:R-:W-:Y:S01]  /*30f30*/  IMAD.MOV.U32 R57, RZ, RZ, R52 ;  /* 0x000000ffff397224 */ /* 0x000fe200078e0034 */
[----:B------:R-:W-:Y:S01]  /*30f40*/  MOV R52, R51 ;  /* 0x0000003300347202 */ /* 0x000fe20000000f00 */
[----:B------:R-:W-:Y:S01]  /*30f50*/  IMAD.MOV.U32 R26, RZ, RZ, R25 ;  /* 0x000000ffff1a7224 */ /* 0x000fe200078e0019 */
[----:B------:R-:W-:Y:S01]  /*30f60*/  MOV R25, R24 ;  /* 0x0000001800197202 */ /* 0x000fe20000000f00 */
[----:B------:R-:W-:-:S02]  /*30f70*/  IMAD.MOV.U32 R51, RZ, RZ, R50 ;  /* 0x000000ffff337224 */ /* 0x000fc400078e0032 */
[----:B------:R-:W-:Y:S02]  /*30f80*/  IMAD.MOV.U32 R24, RZ, RZ, R189 ;  /* 0x000000ffff187224 */ /* 0x000fe400078e00bd */
[----:B------:R-:W-:Y:S01]  /*30f90*/  IMAD.MOV.U32 R50, RZ, RZ, R49 ;  /* 0x000000ffff327224 */ /* 0x000fe200078e0031 */
[----:B------:R-:W5:Y:S01]  /*30fa0*/  LDL.LU R189, [R1+0x6248] ;  /* 0x0062480001bd7983 */ /* 0x000f620000300800 */
[C---:B-1----:R-:W-:Y:S02]  /*30fb0*/  LEA R62, P6, R54.reuse, R2, 0x2 ;  /* 0x00000002363e7211 */ /* 0x042fe400078c10ff */
[----:B------:R-:W-:Y:S01]  /*30fc0*/  MOV R49, R48 ;  /* 0x0000003000317202 */ /* 0x000fe20000000f00 */
[----:B------:R1:W-:Y:S01]  /*30fd0*/  STL.64 [R1+0x8e0], R64 ;  /* 0x0008e04001007387 */ /* 0x0003e20000100a00 */
[----:B------:R-:W-:Y:S01]  /*30fe0*/  IMAD.MOV.U32 R48, RZ, RZ, R31 ;  /* 0x000000ffff307224 */ /* 0x000fe200078e001f */
[----:B------:R-:W-:Y:S01]  /*30ff0*/  LEA.HI.X.SX32 R63, R54, R0, 0x2, P6 ;  /* 0x00000000363f7211 */ /* 0x000fe200030f16ff */
[----:B------:R-:W-:Y:S01]  /*31000*/  IMAD.MOV.U32 R31, RZ, RZ, R30 ;  /* 0x000000ffff1f7224 */ /* 0x000fe200078e001e */
[----:B------:R-:W-:Y:S01]  /*31010*/  MOV R54, R52 ;  /* 0x0000003400367202 */ /* 0x000fe20000000f00 */
[----:B------:R-:W-:Y:S01]  /*31020*/  IMAD R150, R150, c[0x0][0x190], RZ ;  /* 0x0000640096967a24 */ /* 0x000fe200078e02ff */
[----:B------:R-:W-:Y:S01]  /*31030*/  MOV R30, R29 ;  /* 0x0000001d001e7202 */ /* 0x000fe20000000f00 */
[----:B------:R-:W-:-:S02]  /*31040*/  IMAD.MOV.U32 R52, RZ, RZ, R51 ;  /* 0x000000ffff347224 */ /* 0x000fc400078e0033 */
[----:B------:R-:W-:Y:S01]  /*31050*/  IMAD.MOV.U32 R29, RZ, RZ, R27 ;  /* 0x000000ffff1d7224 */ /* 0x000fe200078e001b */
[C---:B-1----:R-:W-:Y:S01]  /*31060*/  LEA R64, P0, R58.reuse, R2, 0x2 ;  /* 0x000000023a407211 */ /* 0x042fe200078010ff */
[----:B------:R-:W-:Y:S01]  /*31070*/  IMAD.MOV.U32 R51, RZ, RZ, R50 ;  /* 0x000000ffff337224 */ /* 0x000fe200078e0032 */
[----:B------:R-:W-:Y:S01]  /*31080*/  MOV R50, R49 ;  /* 0x0000003100327202 */ /* 0x000fe20000000f00 */
[----:B------:R-:W-:Y:S01]  /*31090*/  IMAD.MOV.U32 R27, RZ, RZ, R26 ;  /* 0x000000ffff1b7224 */ /* 0x000fe200078e001a */
[----:B------:R-:W-:Y:S01]  /*310a0*/  MOV R26, R25 ;  /* 0x00000019001a7202 */ /* 0x000fe20000000f00 */
[----:B------:R-:W-:Y:S01]  /*310b0*/  IMAD.MOV.U32 R49, RZ, RZ, R48 ;  /* 0x000000ffff317224 */ /* 0x000fe200078e0030 */
[----:B------:R-:W-:Y:S01]  /*310c0*/  LEA.HI.X.SX32 R65, R58, R0, 0x2, P0 ;  /* 0x000000003a417211 */ /* 0x000fe200000f16ff */
[----:B------:R-:W-:Y:S02]  /*310d0*/  IMAD.MOV.U32 R25, RZ, RZ, R24 ;  /* 0x000000ffff197224 */ /* 0x000fe400078e0018 */
[----:B------:R-:W-:Y:S01]  /*310e0*/  IMAD.MOV.U32 R48, RZ, RZ, R31 ;  /* 0x000000ffff307224 */ /* 0x000fe200078e001f */
[----:B------:R-:W-:Y:S01]  /*310f0*/  MOV R31, R30 ;  /* 0x0000001e001f7202 */ /* 0x000fe20000000f00 */
[----:B------:R-:W-:-:S02]  /*31100*/  IMAD.MOV.U32 R58, RZ, RZ, R52 ;  /* 0x000000ffff3a7224 */ /* 0x000fc400078e0034 */
[----:B------:R-:W-:Y:S02]  /*31110*/  IMAD.MOV.U32 R24, RZ, RZ, R150 ;  /* 0x000000ffff187224 */ /* 0x000fe400078e0096 */
[----:B------:R-:W-:Y:S01]  /*31120*/  IMAD.MOV.U32 R52, RZ, RZ, R51 ;  /* 0x000000ffff347224 */ /* 0x000fe200078e0033 */
[----:B------:R-:W2:Y:S01]  /*31130*/  LDL.LU R150, [R1+0x6244] ;  /* 0x0062440001967983 */ /* 0x000ea20000300800 */
[----:B------:R-:W-:Y:S01]  /*31140*/  IMAD.MOV.U32 R30, RZ, RZ, R29 ;  /* 0x000000ffff1e7224 */ /* 0x000fe200078e001d */
[----:B------:R-:W-:Y:S01]  /*31150*/  MOV R51, R50 ;  /* 0x0000003200337202 */ /* 0x000fe20000000f00 */
[----:B------:R-:W-:Y:S01]  /*31160*/  IMAD.MOV.U32 R29, RZ, RZ, R27 ;  /* 0x000000ffff1d7224 */ /* 0x000fe200078e001b */
[----:B------:R1:W-:Y:S01]  /*31170*/  STL.64 [R1+0x8d8], R62 ;  /* 0x0008d83e01007387 */ /* 0x0003e20000100a00 */
        /* <DEDUP_REMOVED lines=8> */
[----:B------:R-:W2:Y:S01]  /*31200*/  LDL.LU R190, [R1+0x6240] ;  /* 0x0062400001be7983 */ /* 0x000ea20000300800 */
[----:B-1----:R-:W-:Y:S01]  /*31210*/  LEA R62, P6, R55, R2, 0x2 ;  /* 0x00000002373e7211 */ /* 0x002fe200078c10ff */
[----:B------:R-:W-:Y:S02]  /*31220*/  IMAD R149, R149, c[0x0][0x190], RZ ;  /* 0x0000640095957a24 */ /* 0x000fe400078e02ff */
[----:B------:R-:W-:Y:S01]  /*31230*/  IMAD.MOV.U32 R30, RZ, RZ, R29 ;  /* 0x000000ffff1e7224 */ /* 0x000fe200078e001d */
[----:B------:R-:W-:Y:S01]  /*31240*/  MOV R29, R27 ;  /* 0x0000001b001d7202 */ /* 0x000fe20000000f00 */
[----:B------:R1:W-:Y:S01]  /*31250*/  STL.64 [R1+0x8d0], R64 ;  /* 0x0008d04001007387 */ /* 0x0003e20000100a00 */
[----:B------:R-:W-:Y:S01]  /*31260*/  LEA.HI.X.SX32 R63, R55, R0, 0x2, P6 ;  /* 0x00000000373f7211 */ /* 0x000fe200030f16ff */
[----:B------:R-:W-:-:S02]  /*31270*/  IMAD.MOV.U32 R27, RZ, RZ, R26 ;  /* 0x000000ffff1b7224 */ /* 0x000fc400078e001a */
[----:B------:R-:W-:Y:S01]  /*31280*/  IMAD.MOV.U32 R55, RZ, RZ, R52 ;  /* 0x000000ffff377224 */ /* 0x000fe200078e0034 */
[----:B------:R-:W-:Y:S01]  /*31290*/  MOV R52, R51 ;  /* 0x0000003300347202 */ /* 0x000fe20000000f00 */
[----:B------:R-:W-:Y:S01]  /*312a0*/  IMAD.MOV.U32 R26, RZ, RZ, R25 ;  /* 0x000000ffff1a7224 */ /* 0x000fe200078e0019 */
[----:B------:R-:W-:Y:S01]  /*312b0*/  MOV R25, R24 ;  /* 0x0000001800197202 */ /* 0x000fe20000000f00 */
[----:B------:R-:W-:Y:S02]  /*312c0*/  IMAD.MOV.U32 R51, RZ, RZ, R50 ;  /* 0x000000ffff337224 */ /* 0x000fe400078e0032 */
[----:B------:R-:W-:Y:S01]  /*312d0*/  IMAD.MOV.U32 R24, RZ, RZ, R149 ;  /* 0x000000ffff187224 */ /* 0x000fe200078e0095 */
[C---:B-1----:R-:W-:Y:S01]  /*312e0*/  LEA R64, P0, R59.reuse, R2, 0x2 ;  /* 0x000000023b407211 */ /* 0x042fe200078010ff */
        /* <DEDUP_REMOVED lines=14> */
[C---:B-1----:R-:W-:Y:S01]  /*313d0*/  LEA R62, P6, R66.reuse, R2, 0x2 ;  /* 0x00000002423e7211 */ /* 0x042fe200078c10ff */
        /* <DEDUP_REMOVED lines=9> */
[----:B------:R-:W2:Y:S01]  /*31470*/  LDL.LU R191, [R1+0x6238] ;  /* 0x0062380001bf7983 */ /* 0x000ea20000300800 */
        /* <DEDUP_REMOVED lines=27> */
[----:B------:R-:W2:Y:S01]  /*31630*/  LDL.LU R192, [R1+0x6230] ;  /* 0x0062300001c07983 */ /* 0x000ea20000300800 */
        /* <DEDUP_REMOVED lines=112> */
[----:B------:R-:W-:Y:S01]  /*31d40*/  IMAD.MOV.U32 R52, RZ, RZ, R51 ;  /* 0x000000ffff347224 */ /* 0x000fe200078e0033 */
        /* <DEDUP_REMOVED lines=29> */
[C---:B-1----:R-:W-:Y:S01]  /*31f20*/  LEA R62, P6, R59.reuse, R2, 0x2 ;  /* 0x000000023b3e7211 */ /* 0x042fe200078c10ff */
[----:B------:R-:W-:Y:S01]  /*31f30*/  IMAD.MOV.U32 R30, RZ, RZ, R29 ;  /* 0x000000ffff1e7224 */ /* 0x000fe200078e001d */
[----:B------:R-:W-:Y:S01]  /*31f40*/  MOV R29, R27 ;  /* 0x0000001b001d7202 */ /* 0x000fe20000000f00 */
[----:B------:R1:W-:Y:S01]  /*31f50*/  STL.64 [R1+0x870], R64 ;  /* 0x0008704001007387 */ /* 0x0003e20000100a00 */
[----:B------:R-:W-:Y:S01]  /*31f60*/  LEA.HI.X.SX32 R63, R59, R0, 0x2, P6 ;  /* 0x000000003b3f7211 */ /* 0x000fe200030f16ff */
[----:B------:R-:W-:Y:S02]  /*31f70*/  IMAD.MOV.U32 R27, RZ, RZ, R26 ;  /* 0x000000ffff1b7224 */ /* 0x000fe400078e001a */
        /* <DEDUP_REMOVED lines=484> */
[----:B------:R-:W-:Y:S01]  /*33dc0*/  IMAD R129, R129, c[0x0][0x190], RZ ;  /* 0x0000640081817a24 */ /* 0x000fe200078e02ff */
[----:B------:R-:W-:Y:S01]  /*33dd0*/  MOV R30, R29 ;  /* 0x0000001d001e7202 */ /* 0x000fe20000000f00 */
[----:B------:R-:W-:-:S02]  /*33de0*/  IMAD.MOV.U32 R52, RZ, RZ, R51 ;  /* 0x000000ffff347224 */ /* 0x000fc400078e0033 */
[----:B------:R-:W-:Y:S02]  /*33df0*/  IMAD.MOV.U32 R29, RZ, RZ, R27 ;  /* 0x000000ffff1d7224 */ /* 0x000fe400078e001b */
        /* <DEDUP_REMOVED lines=339> */
[----:B------:R-:W-:Y:S01]  /*35330*/  IMAD.MOV.U32 R30, RZ, RZ, R29 ;  /* 0x000000ffff1e7224 */ /* 0x000fe200078e001d */
[----:B------:R-:W-:Y:S01]  /*35340*/  MOV R29, R27 ;  /* 0x0000001b001d7202 */ /* 0x000fe20000000f00 */
[----:B------:R-:W-:Y:S01]  /*35350*/  IMAD R119, R119, c[0x0][0x190], RZ ;  /* 0x0000640077777a24 */ /* 0x000fe200078e02ff */
        /* <DEDUP_REMOVED lines=11> */
[----:B------:R-:W-:Y:S02]  /*35410*/  IMAD.MOV.U32 R22, RZ, RZ, R119 ;  /* 0x000000ffff167224 */ /* 0x000fe400078e0077 */
[----:B------:R-:W-:Y:S01]  /*35420*/  IMAD.MOV.U32 R49, RZ, RZ, R48 ;  /* 0x000000ffff317224 */ /* 0x000fe200078e0030 */
[----:B------:R-:W2:Y:S01]  /*35430*/  LDL.LU R119, [R1+0x614c] ;  /* 0x00614c0001777983 */ /* 0x000ea20000300800 */
[----:B------:R-:W-:Y:S01]  /*35440*/  IMAD.MOV.U32 R48, RZ, RZ, R31 ;  /* 0x000000ffff307224 */ /* 0x000fe200078e001f */
[----:B------:R-:W-:Y:S01]  /*35450*/  LEA.HI.X.SX32 R65, R56, R0, 0x2, P0 ;  /* 0x0000000038417211 */ /* 0x000fe200000f16ff */
[----:B------:R-:W-:Y:S01]  /*35460*/  IMAD.MOV.U32 R56, RZ, RZ, R52 ;  /* 0x000000ffff387224 */ /* 0x000fe200078e0034 */
[----:B------:R1:W-:Y:S01]  /*35470*/  STL.64 [R1+0x6e8], R62 ;  /* 0x0006e83e01007387 */ /* 0x0003e20000100a00 */
[----:B------:R-:W-:Y:S01]  /*35480*/  MOV R31, R30 ;  /* 0x0000001e001f7202 */ /* 0x000fe20000000f00 */
[----:B------:R-:W-:Y:S01]  /*35490*/  IMAD.MOV.U32 R30, RZ, RZ, R29 ;  /* 0x000000ffff1e7224 */ /* 0x000fe200078e001d */
[----:B------:R-:W-:Y:S01]  /*354a0*/  MOV R52, R51 ;  /* 0x0000003300347202 */ /* 0x000fe20000000f00 */
[----:B------:R-:W-:Y:S01]  /*354b0*/  IMAD.MOV.U32 R29, RZ, RZ, R27 ;  /* 0x000000ffff1d7224 */ /* 0x000fe200078e001b */
[----:B------:R-:W-:Y:S01]  /*354c0*/  MOV R27, R26 ;  /* 0x0000001a001b7202 */ /* 0x000fe20000000f00 */
[----:B------:R-:W-:-:S02]  /*354d0*/  IMAD.MOV.U32 R51, RZ, RZ, R50 ;  /* 0x000000ffff337224 */ /* 0x000fc400078e0032 */
[----:B------:R-:W-:Y:S01]  /*354e0*/  IMAD.MOV.U32 R50, RZ, RZ, R49 ;  /* 0x000000ffff327224 */ /* 0x000fe200078e0031 */
[----:B------:R-:W-:Y:S02]  /*354f0*/  MOV R49, R48 ;  /* 0x0000003000317202 */ /* 0x000fe40000000f00 */
[C---:B-1----:R-:W-:Y:S01]  /*35500*/  LEA R62, P6, R53.reuse, R2, 0x2 ;  /* 0x00000002353e7211 */ /* 0x042fe200078c10ff */
[----:B------:R-:W-:Y:S02]  /*35510*/  IMAD.MOV.U32 R26, RZ, RZ, R25 ;  /* 0x000000ffff1a7224 */ /* 0x000fe400078e0019 */
[----:B------:R-:W-:Y:S01]  /*35520*/  IMAD.MOV.U32 R25, RZ, RZ, R24 ;  /* 0x000000ffff197224 */ /* 0x000fe200078e0018 */
[----:B------:R-:W-:Y:S01]  /*35530*/  LEA.HI.X.SX32 R63, R53, R0, 0x2, P6 ;  /* 0x00000000353f7211 */ /* 0x000fe200030f16ff */
        /* <DEDUP_REMOVED lines=43> */
[----:B------:R-:W-:-:S02]  /*357f0*/  IMAD.MOV.U32 R54, RZ, RZ, R51 ;  /* 0x000000ffff367224 */ /* 0x000fc400078e0033 */
[----:B------:R-:W-:Y:S01]  /*35800*/  IMAD.MOV.U32 R51, RZ, RZ, R50 ;  /* 0x000000ffff337224 */ /* 0x000fe200078e0032 */
[----:B------:R-:W-:Y:S01]  /*35810*/  MOV R50, R49 ;  /* 0x0000003100327202 */ /* 0x000fe20000000f00 */
[----:B------:R-:W-:Y:S01]  /*35820*/  IMAD R117, R117, c[0x0][0x190], RZ ;  /* 0x0000640075757a24 */ /* 0x000fe200078e02ff */
[C---:B-1----:R-:W-:Y:S01]  /*35830*/  LEA R64, P0, R58.reuse, R2, 0x2 ;  /* 0x000000023a407211 */ /* 0x042fe200078010ff */
        /* <DEDUP_REMOVED lines=8> */
[----:B------:R-:W-:Y:S01]  /*358c0*/  IMAD.MOV.U32 R58, RZ, RZ, R54 ;  /* 0x000000ffff3a7224 */ /* 0x000fe200078e0036 */
[----:B------:R-:W-:Y:S01]  /*358d0*/  MOV R54, R51 ;  /* 0x0000003300367202 */ /* 0x000fe20000000f00 */
        /* <DEDUP_REMOVED lines=15> */
[----:B------:R-:W-:Y:S02]  /*359d0*/  MOV R30, R29 ;  /* 0x0000001d001e7202 */ /* 0x000fe40000000f00 */
[C---:B-1----:R-:W-:Y:S01]  /*359e0*/  LEA R62, P6, R55.reuse, R2, 0x2 ;  /* 0x00000002373e7211 */ /* 0x042fe200078c10ff */
[----:B------:R-:W-:Y:S02]  /*359f0*/  IMAD.MOV.U32 R8, RZ, RZ, R223 ;  /* 0x000000ffff087224 */ /* 0x000fe400078e00df */
[----:B------:R-:W-:Y:S01]  /*35a00*/  IMAD R116, R116, c[0x0][0x190], RZ ;  /* 0x0000640074747a24 */ /* 0x000fe200078e02ff */
[----:B------:R-:W2:Y:S01]  /*35a10*/  LDL.LU R223, [R1+0x6138] ;  /* 0x0061380001df7983 */ /* 0x000ea20000300800 */
[----:B------:R-:W-:Y:S01]  /*35a20*/  IMAD.MOV.U32 R29, RZ, RZ, R27 ;  /* 0x000000ffff1d7224 */ /* 0x000fe200078e001b */
[----:B------:R-:W-:Y:S01]  /*35a30*/  LEA.HI.X.SX32 R63, R55, R0, 0x2, P6 ;  /* 0x00000000373f7211 */ /* 0x000fe200030f16ff */
[----:B------:R-:W-:Y:S01]  /*35a40*/  IMAD.MOV.U32 R27, RZ, RZ, R26 ;  /* 0x000000ffff1b7224 */ /* 0x000fe200078e001a */
[----:B------:R1:W-:Y:S01]  /*35a50*/  STL.64 [R1+0x6c0], R64 ;  /* 0x0006c04001007387 */ /* 0x0003e20000100a00 */
[----:B------:R-:W-:Y:S01]  /*35a60*/  MOV R26, R25 ;  /* 0x00000019001a7202 */ /* 0x000fe20000000f00 */
[----:B------:R-:W-:-:S02]  /*35a70*/  IMAD.MOV.U32 R55, RZ, RZ, R51 ;  /* 0x000000ffff377224 */ /* 0x000fc400078e0033 */
[----:B------:R-:W-:Y:S02]  /*35a80*/  IMAD.MOV.U32 R25, RZ, RZ, R24 ;  /* 0x000000ffff197224 */ /* 0x000fe400078e0018 */
[----:B------:R-:W-:Y:S01]  /*35a90*/  IMAD.MOV.U32 R51, RZ, RZ, R50 ;  /* 0x000000ffff337224 */ /* 0x000fe200078e0032 */
[----:B------:R-:W-:Y:S01]  /*35aa0*/  MOV R50, R49 ;  /* 0x0000003100327202 */ /* 0x000fe20000000f00 */
[----:B------:R-:W-:Y:S01]  /*35ab0*/  IMAD.MOV.U32 R24, RZ, RZ, R17 ;  /* 0x000000ffff187224 */ /* 0x000fe200078e0011 */
[----:B------:R-:W-:Y:S02]  /*35ac0*/  MOV R17, R116 ;  /* 0x0000007400117202 */ /* 0x000fe40000000f00 */
[C---:B-1----:R-:W-:Y:S01]  /*35ad0*/  LEA R64, P0, R59.reuse, R2, 0x2 ;  /* 0x000000023b407211 */ /* 0x042fe200078010ff */
        /* <DEDUP_REMOVED lines=24> */
[----:B------:R-:W-:Y:S01]  /*35c60*/  MOV R51, R50 ;  /* 0x0000003200337202 */ /* 0x000fe20000000f00 */
[----:B------:R-:W-:Y:S02]  /*35c70*/  IMAD R115, R115, c[0x0][0x190], RZ ;  /* 0x0000640073737a24 */ /* 0x000fe400078e02ff */
[----:B------:R-:W-:Y:S02]  /*35c80*/  IMAD.MOV.U32 R29, RZ, RZ, R27 ;  /* 0x000000ffff1d7224 */ /* 0x000fe400078e001b */
[----:B------:R-:W-:Y:S01]  /*35c90*/  IMAD.MOV.U32 R27, RZ, RZ, R26 ;  /* 0x000000ffff1b7224 */ /* 0x000fe200078e001a */
[----:B------:R-:W-:Y:S01]  /*35ca0*/  MOV R26, R25 ;  /* 0x00000019001a7202 */ /* 0x000fe20000000f00 */
[----:B------:R-:W-:Y:S02]  /*35cb0*/  IMAD.MOV.U32 R50, RZ, RZ, R49 ;  /* 0x000000ffff327224 */ /* 0x000fe400078e0031 */
[----:B------:R-:W-:-:S02]  /*35cc0*/  IMAD R224, R224, c[0x0][0x190], RZ ;  /* 0x00006400e0e07a24 */ /* 0x000fc400078e02ff */
        /* <DEDUP_REMOVED lines=8> */
[----:B------:R-:W-:-:S02]  /*35d50*/  IMAD R113, R113, c[0x0][0x190], RZ ;  /* 0x0000640071717a24 */ /* 0x000fc400078e02ff */
[----:B------:R-:W-:Y:S02]  /*35d60*/  IMAD.MOV.U32 R16, RZ, RZ, R224 ;  /* 0x000000ffff107224 */ /* 0x000fe400078e00e0 */
[----:B------:R-:W-:Y:S01]  /*35d70*/  IMAD.MOV.U32 R27, RZ, RZ, R26 ;  /* 0x000000ffff1b7224 */ /* 0x000fe200078e001a */
[----:B------:R-:W2:Y:S01]  /*35d80*/  LDL.LU R224, [R1+0x6130] ;  /* 0x0061300001e07983 */ /* 0x000ea20000300800 */
[----:B------:R-:W-:Y:S01]  /*35d90*/  IMAD.MOV.U32 R26, RZ, RZ, R25 ;  /* 0x000000ffff1a7224 */ /* 0x000fe200078e0019 */
[----:B------:R-:W-:Y:S01]  /*35da0*/  MOV R25, R24 ;  /* 0x0000001800197202 */ /* 0x000fe20000000f00 */
[----:B------:R-:W-:Y:S01]  /*35db0*/  IMAD.MOV.U32 R24, RZ, RZ, R13 ;  /* 0x000000ffff187224 */ /* 0x000fe200078e000d */
[----:B------:R1:W-:Y:S01]  /*35dc0*/  STL.64 [R1+0x6b0], R64 ;  /* 0x0006b04001007387 */ /* 0x0003e20000100a00 */
[----:B------:R-:W-:-:S03]  /*35dd0*/  IMAD.MOV.U32 R13, RZ, RZ, R113 ;  /* 0x000000ffff0d7224 */ /* 0x000fc600078e0071 */
[----:B------:R-:W2:Y:S04]  /*35de0*/  LDL.LU R115, [R1+0x612c] ;  /* 0x00612c0001737983 */ /* 0x000ea80000300800 */
[----:B------:R3:W-:Y:S04]  /*35df0*/  STL.64 [R1+0x6a8], R62 ;  /* 0x0006a83e01007387 */ /* 0x0007e80000100a00 */
[----:B------:R-:W2:Y:S01]  /*35e00*/  LDL.LU R113, [R1+0x6128] ;  /* 0x0061280001717983 */ /* 0x000ea20000300800 */
[----:B-1----:R-:W-:-:S04]  /*35e10*/  LEA R64, P0, R60, R2, 0x2 ;  /* 0x000000023c407211 */ /* 0x002fc800078010ff */
[----:B------:R-:W-:Y:S02]  /*35e20*/  LEA.HI.X.SX32 R65, R60, R0, 0x2, P0 ;  /* 0x000000003c417211 */ /* 0x000fe400000f16ff */
[----:B------:R-:W-:Y:S01]  /*35e30*/  MOV R60, R55 ;  /* 0x00000037003c7202 */ /* 0x000fe20000000f00 */
[----:B------:R-:W-:Y:S02]  /*35e40*/  IMAD.MOV.U32 R55, RZ, RZ, R51 ;  /* 0x000000ffff377224 */ /* 0x000fe400078e0033 */
[----:B------:R-:W-:Y:S01]  /*35e50*/  IMAD.MOV.U32 R51, RZ, RZ, R50 ;  /* 0x000000ffff337224 */ /* 0x000fe200078e0032 */
[----:B------:R-:W-:Y:S01]  /*35e60*/  MOV R50, R49 ;  /* 0x0000003100327202 */ /* 0x000fe20000000f00 */
[----:B------:R-:W-:Y:S01]  /*35e70*/  IMAD.MOV.U32 R49, RZ, RZ, R48 ;  /* 0x000000ffff317224 */ /* 0x000fe200078e0030 */
[C---:B---3--:R-:W-:Y:S01]  /*35e80*/  LEA R62, P6, R67.reuse, R2, 0x2 ;  /* 0x00000002433e7211 */ /* 0x048fe200078c10ff */
[----:B------:R-:W-:Y:S01]  /*35e90*/  IMAD.MOV.U32 R48, RZ, RZ, R31 ;  /* 0x000000ffff307224 */ /* 0x000fe200078e001f */
[----:B------:R-:W-:Y:S01]  /*35ea0*/  MOV R31, R30 ;  /* 0x0000001e001f7202 */ /* 0x000fe20000000f00 */
[----:B------:R-:W-:Y:S01]  /*35eb0*/  IMAD.MOV.U32 R30, RZ, RZ, R29 ;  /* 0x000000ffff1e7224 */ /* 0x000fe200078e001d */
[----:B------:R1:W-:Y:S01]  /*35ec0*/  STL.64 [R1+0x6a0], R64 ;  /* 0x0006a04001007387 */ /* 0x0003e20000100a00 */
[----:B------:R-:W-:Y:S01]  /*35ed0*/  IMAD.MOV.U32 R29, RZ, RZ, R27 ;  /* 0x000000ffff1d7224 */ /* 0x000fe200078e001b */
[----:B------:R-:W-:Y:S01]  /*35ee0*/  MOV R27, R26 ;  /* 0x0000001a001b7202 */ /* 0x000fe20000000f00 */
[----:B------:R-:W-:Y:S01]  /*35ef0*/  IMAD.MOV.U32 R26, RZ, RZ, R25 ;  /* 0x000000ffff1a7224 */ /* 0x000fe200078e0019 */
[----:B------:R-:W-:Y:S01]  /*35f00*/  LEA.HI.X.SX32 R63, R67, R0, 0x2, P6 ;  /* 0x00000000433f7211 */ /* 0x000fe200030f16ff */
[----:B------:R-:W-:Y:S01]  /*35f10*/  IMAD.MOV.U32 R25, RZ, RZ, R24 ;  /* 0x000000ffff197224 */ /* 0x000fe200078e0018 */
[----:B------:R-:W-:Y:S01]  /*35f20*/  MOV R24, R23 ;  /* 0x0000001700187202 */ /* 0x000fe20000000f00 */
[----:B------:R-:W-:-:S02]  /*35f30*/  IMAD.MOV.U32 R23, RZ, RZ, R114 ;  /* 0x000000ffff177224 */ /* 0x000fc400078e0072 */
[----:B------:R-:W3:Y:S01]  /*35f40*/  LDL.LU R114, [R1+0x6124] ;  /* 0x0061240001727983 */ /* 0x000ee20000300800 */
[----:B-1----:R-:W-:-:S03]  /*35f50*/  LEA R64, P0, R61, R2, 0x2 ;  /* 0x000000023d407211 */ /* 0x002fc600078010ff */
[----:B------:R1:W-:Y:S01]  /*35f60*/  STL.64 [R1+0x698], R62 ;  /* 0x0006983e01007387 */ /* 0x0003e20000100a00 */
[----:B------:R-:W-:Y:S01]  /*35f70*/  LEA.HI.X.SX32 R65, R61, R0, 0x2, P0 ;  /* 0x000000003d417211 */ /* 0x000fe200000f16ff */
[----:B------:R-:W-:Y:S01]  /*35f80*/  IMAD.MOV.U32 R61, RZ, RZ, R51 ;  /* 0x000000ffff3d7224 */ /* 0x000fe200078e0033 */
[----:B------:R-:W-:Y:S01]  /*35f90*/  MOV R51, R50 ;  /* 0x0000003200337202 */ /* 0x000fe20000000f00 */
[----:B------:R-:W-:Y:S02]  /*35fa0*/  IMAD.MOV.U32 R50, RZ, RZ, R49 ;  /* 0x000000ffff327224 */ /* 0x000fe400078e0031 */
[----:B------:R-:W-:Y:S01]  /*35fb0*/  IMAD.MOV.U32 R49, RZ, RZ, R48 ;  /* 0x000000ffff317224 */ /* 0x000fe200078e0030 */
[----:B------:R-:W-:Y:S02]  /*35fc0*/  MOV R48, R31 ;  /* 0x0000001f00307202 */ /* 0x000fe40000000f00 */
[----:B-1----:R-:W-:Y:S01]  /*35fd0*/  LEA R62, P6, R56, R2, 0x2 ;  /* 0x00000002383e7211 */ /* 0x002fe200078c10ff */
[----:B------:R-:W-:-:S02]  /*35fe0*/  IMAD.MOV.U32 R31, RZ, RZ, R30 ;  /* 0x000000ffff1f7224 */ /* 0x000fc400078e001e */
[----:B------:R-:W-:Y:S01]  /*35ff0*/  IMAD.MOV.U32 R30, RZ, RZ, R29 ;  /* 0x000000ffff1e7224 */ /* 0x000fe200078e001d */
[----:B------:R-:W-:Y:S01]  /*36000*/  LEA.HI.X.SX32 R63, R56, R0, 0x2, P6 ;  /* 0x00000000383f7211 */ /* 0x000fe200030f16ff */
[----:B------:R-:W-:Y:S01]  /*36010*/  IMAD.MOV.U32 R56, RZ, RZ, R51 ;  /* 0x000000ffff387224 */ /* 0x000fe200078e0033 */
[----:B------:R-:W-:Y:S01]  /*36020*/  MOV R29, R27 ;  /* 0x0000001b001d7202 */ /* 0x000fe20000000f00 */
[----:B------:R-:W-:Y:S02]  /*36030*/  IMAD.MOV.U32 R27, RZ, RZ, R26 ;  /* 0x000000ffff1b7224 */ /* 0x000fe400078e001a */
[----:B------:R-:W-:Y:S01]  /*36040*/  IMAD.MOV.U32 R51, RZ, RZ, R50 ;  /* 0x000000ffff337224 */ /* 0x000fe200078e0032 */
[----:B------:R-:W-:Y:S01]  /*36050*/  MOV R50, R49 ;  /* 0x0000003100327202 */ /* 0x000fe20000000f00 */
[----:B------:R-:W-:Y:S01]  /*36060*/  IMAD.MOV.U32 R26, RZ, RZ, R25 ;  /* 0x000000ffff1a7224 */ /* 0x000fe200078e0019 */
[----:B------:R1:W-:Y:S01]  /*36070*/  STL.64 [R1+0x690], R64 ;  /* 0x0006904001007387 */ /* 0x0003e20000100a00 */
[----:B------:R-:W-:Y:S01]  /*36080*/  MOV R25, R24 ;  /* 0x0000001800197202 */ /* 0x000fe20000000f00 */
[----:B------:R-:W-:-:S02]  /*36090*/  IMAD.MOV.U32 R49, RZ, RZ, R48 ;  /* 0x000000ffff317224 */ /* 0x000fc400078e0030 */
[----:B------:R-:W-:Y:S02]  /*360a0*/  IMAD.MOV.U32 R24, RZ, RZ, R23 ;  /* 0x000000ffff187224 */ /* 0x000fe400078e0017 */
        /* <DEDUP_REMOVED lines=11> */
[----:B------:R-:W-:Y:S01]  /*36160*/  IMAD.MOV.U32 R50, RZ, RZ, R49 ;  /* 0x000000ffff327224 */ /* 0x000fe200078e0031 */
[----:B------:R-:W-:Y:S01]  /*36170*/  MOV R24, R23 ;  /* 0x0000001700187202 */ /* 0x000fe20000000f00 */
[----:B------:R-:W-:Y:S01]  /*36180*/  IMAD.MOV.U32 R49, RZ, RZ, R48 ;  /* 0x000000ffff317224 */ /* 0x000fe200078e0030 */
[----:B------:R-:W-:Y:S01]  /*36190*/  MOV R48, R31 ;  /* 0x0000001f00307202 */ /* 0x000fe20000000f00 */
[----:B------:R-:W-:-:S02]  /*361a0*/  IMAD.MOV.U32 R23, RZ, RZ, R22 ;  /* 0x000000ffff177224 */ /* 0x000fc400078e0016 */
[----:B------:R-:W-:Y:S02]  /*361b0*/  IMAD.MOV.U32 R22, RZ, RZ, R225 ;  /* 0x000000ffff167224 */ /* 0x000fe400078e00e1 */
[----:B------:R-:W-:Y:S02]  /*361c0*/  IMAD.MOV.U32 R31, RZ, RZ, R30 ;  /* 0x000000ffff1f7224 */ /* 0x000fe400078e001e */
[----:B------:R-:W-:Y:S01]  /*361d0*/  IMAD.MOV.U32 R30, RZ, RZ, R29 ;  /* 0x000000ffff1e7224 */ /* 0x000fe200078e001d */
[----:B------:R-:W-:Y:S01]  /*361e0*/  MOV R29, R27 ;  /* 0x0000001b001d7202 */ /* 0x000fe20000000f00 */
[----:B------:R-:W-:Y:S02]  /*361f0*/  IMAD.MOV.U32 R27, RZ, RZ, R26 ;  /* 0x000000ffff1b7224 */ /* 0x000fe400078e001a */
[----:B------:R-:W-:Y:S01]  /*36200*/  IMAD.MOV.U32 R26, RZ, RZ, R25 ;  /* 0x000000ffff1a7224 */ /* 0x000fe200078e0019 */
[----:B------:R-:W-:Y:S01]  /*36210*/  MOV R25, R24 ;  /* 0x0000001800197202 */ /* 0x000fe20000000f00 */
[----:B------:R-:W-:-:S02]  /*36220*/  IMAD.MOV.U32 R24, RZ, RZ, R23 ;  /* 0x000000ffff187224 */ /* 0x000fc400078e0017 */
[----:B------:R-:W-:Y:S01]  /*36230*/  IMAD.MOV.U32 R23, RZ, RZ, R22 ;  /* 0x000000ffff177224 */ /* 0x000fe200078e0016 */
[----:B------:R-:W-:Y:S01]  /*36240*/  MOV R22, R21 ;  /* 0x0000001500167202 */ /* 0x000fe20000000f00 */
[----:B------:R-:W-:Y:S02]  /*36250*/  IMAD.MOV.U32 R21, RZ, RZ, R112 ;  /* 0x000000ffff157224 */ /* 0x000fe400078e0070 */
        /* <DEDUP_REMOVED lines=8> */
[----:B------:R-:W-:Y:S01]  /*362e0*/  IMAD R232, R232, c[0x0][0x190], RZ ;  /* 0x00006400e8e87a24 */ /* 0x000fe200078e02ff */
[----:B--2---:R-:W-:Y:S02]  /*362f0*/  MOV R251, R113 ;  /* 0x0000007100fb7202 */ /* 0x004fe40000000f00 */
[----:B------:R-:W2:Y:S04]  /*36300*/  LDL.LU R113, [R1+0x6120] ;  /* 0x0061200001717983 */ /* 0x000ea80000300800 */
[----:B------:R1:W-:Y:S04]  /*36310*/  STL.64 [R1+0x688], R62 ;  /* 0x0006883e01007387 */ /* 0x0003e80000100a00 */
[----:B------:R-:W2:Y:S01]  /*36320*/  LDL.LU R225, [R1+0x611c] ;  /* 0x00611c0001e17983 */ /* 0x000ea20000300800 */
[----:B-1----:R-:W-:-:S03]  /*36330*/  LEA R62, P6, R57, R2, 0x2 ;  /* 0x00000002393e7211 */ /* 0x002fc600078c10ff */
[----:B------:R1:W-:Y:S01]  /*36340*/  STL.64 [R1+0x680], R64 ;  /* 0x0006804001007387 */ /* 0x0003e20000100a00 */
[----:B------:R-:W-:Y:S01]  /*36350*/  LEA.HI.X.SX32 R63, R57, R0, 0x2, P6 ;  /* 0x00000000393f7211 */ /* 0x000fe200030f16ff */
[----:B------:R-:W-:Y:S01]  /*36360*/  IMAD.MOV.U32 R57, RZ, RZ, R52 ;  /* 0x000000ffff397224 */ /* 0x000fe200078e0034 */
[----:B------:R-:W-:Y:S01]  /*36370*/  MOV R52, R50 ;  /* 0x0000003200347202 */ /* 0x000fe20000000f00 */
[----:B------:R-:W-:Y:S01]  /*36380*/  IMAD.MOV.U32 R50, RZ, RZ, R49 ;  /* 0x000000ffff327224 */ /* 0x000fe200078e0031 */
[----:B------:R-:W2:Y:S01]  /*36390*/  LDL.LU R112, [R1+0x6118] ;  /* 0x0061180001707983 */ /* 0x000ea20000300800 */
        /* <DEDUP_REMOVED lines=12> */
[----:B------:R-:W-:Y:S02]  /*36460*/  IMAD.MOV.U32 R49, RZ, RZ, R48 ;  /* 0x000000ffff317224 */ /* 0x000fe400078e0030 */
        /* <DEDUP_REMOVED lines=11> */
[----:B------:R-:W2:Y:S01]  /*36520*/  LDL.LU R226, [R1+0x6114] ;  /* 0x0061140001e27983 */ /* 0x000ea20000300800 */
[C---:B-1----:R-:W-:Y:S01]  /*36530*/  LEA R62, P6, R58.reuse, R2, 0x2 ;  /* 0x000000023a3e7211 */ /* 0x042fe200078c10ff */
        /* <DEDUP_REMOVED lines=40> */
[----:B------:R-:W-:Y:S01]  /*367c0*/  MOV R49, R48 ;  /* 0x0000003000317202 */ /* 0x000fe20000000f00 */
[----:B------:R-:W-:Y:S02]  /*367d0*/  IMAD.MOV.U32 R21, RZ, RZ, R20 ;  /* 0x000000ffff157224 */ /* 0x000fe400078e0014 */
[----:B------:R-:W-:Y:S02]  /*367e0*/  IMAD.MOV.U32 R20, RZ, RZ, R7 ;  /* 0x000000ffff147224 */ /* 0x000fe400078e0007 */
[----:B------:R-:W-:Y:S02]  /*367f0*/  IMAD.MOV.U32 R25, RZ, RZ, R24 ;  /* 0x000000ffff197224 */ /* 0x000fe400078e0018 */
[----:B------:R-:W-:-:S02]  /*36800*/  IMAD.MOV.U32 R48, RZ, RZ, R31 ;  /* 0x000000ffff307224 */ /* 0x000fc400078e001f */
[----:B------:R-:W-:Y:S01]  /*36810*/  IMAD.MOV.U32 R24, RZ, RZ, R23 ;  /* 0x000000ffff187224 */ /* 0x000fe200078e0017 */
[----:B------:R-:W-:Y:S01]  /*36820*/  MOV R23, R22 ;  /* 0x0000001600177202 */ /* 0x000fe20000000f00 */
        /* <DEDUP_REMOVED lines=10> */
[----:B------:R-:W-:Y:S01]  /*368d0*/  MOV R26, R25 ;  /* 0x00000019001a7202 */ /* 0x000fe20000000f00 */
[----:B------:R-:W-:-:S02]  /*368e0*/  IMAD.MOV.U32 R18, RZ, RZ, R8 ;  /* 0x000000ffff127224 */ /* 0x000fc400078e0008 */
[----:B------:R-:W-:Y:S02]  /*368f0*/  IMAD.MOV.U32 R25, RZ, RZ, R24 ;  /* 0x000000ffff197224 */ /* 0x000fe400078e0018 */
[----:B------:R-:W-:Y:S02]  /*36900*/  IMAD.MOV.U32 R8, RZ, RZ, R110 ;  /* 0x000000ffff087224 */ /* 0x000fe400078e006e */
[----:B------:R-:W-:Y:S01]  /*36910*/  IMAD.MOV.U32 R24, RZ, RZ, R23 ;  /* 0x000000ffff187224 */ /* 0x000fe200078e0017 */
[----:B------:R-:W2:Y:S01]  /*36920*/  LDL.LU R110, [R1+0x6108] ;  /* 0x00610800016e7983 */ /* 0x000ea20000300800 */
[----:B------:R-:W-:Y:S02]  /*36930*/  MOV R23, R22 ;  /* 0x0000001600177202 */ /* 0x000fe40000000f00 */
[----:B-1----:R-:W-:Y:S01]  /*36940*/  LEA R64, P0, R66, R2, 0x2 ;  /* 0x0000000242407211 */ /* 0x002fe200078010ff */
[----:B------:R1:W-:Y:S01]  /*36950*/  STL.64 [R1+0x658], R62 ;  /* 0x0006583e01007387 */ /* 0x0003e20000100a00 */
[----:B------:R-:W-:-:S02]  /*36960*/  IMAD.MOV.U32 R22, RZ, RZ, R21 ;  /* 0x000000ffff167224 */ /* 0x000fc400078e0015 */
[----:B------:R-:W-:Y:S01]  /*36970*/  IMAD.MOV.U32 R21, RZ, RZ, R20 ;  /* 0x000000ffff157224 */ /* 0x000fe200078e0014 */
[----:B------:R-:W-:Y:S02]  /*36980*/  LEA.HI.X.SX32 R65, R66, R0, 0x2, P0 ;  /* 0x0000000042417211 */ /* 0x000fe400000f16ff */
[----:B------:R-:W-:Y:S01]  /*36990*/  MOV R20, R18 ;  /* 0x0000001200147202 */ /* 0x000fe20000000f00 */
[----:B------:R-:W-:Y:S02]  /*369a0*/  IMAD.MOV.U32 R18, RZ, RZ, R17 ;  /* 0x000000ffff127224 */ /* 0x000fe400078e0011 */
[----:B------:R-:W-:Y:S02]  /*369b0*/  IMAD.MOV.U32 R17, RZ, RZ, R109 ;  /* 0x000000ffff117224 */ /* 0x000fe400078e006d */
[----:B------:R-:W2:Y:S01]  /*369c0*/  LDL.LU R109, [R1+0x6104] ;  /* 0x00610400016d7983 */ /* 0x000ea20000300800 */
[----:B-1----:R-:W-:-:S03]  /*369d0*/  LEA R62, P6, R60, R2, 0x2 ;  /* 0x000000023c3e7211 */ /* 0x002fc600078c10ff */
[----:B------:R1:W-:Y:S01]  /*369e0*/  STL.64 [R1+0x650], R64 ;  /* 0x0006504001007387 */ /* 0x0003e20000100a00 */
[----:B------:R-:W-:Y:S02]  /*369f0*/  LEA.HI.X.SX32 R63, R60, R0, 0x2, P6 ;  /* 0x000000003c3f7211 */ /* 0x000fe400030f16ff */
[----:B------:R-:W-:Y:S01]  /*36a00*/  MOV R60, R50 ;  /* 0x00000032003c7202 */ /* 0x000fe20000000f00 */
[----:B------:R-:W-:Y:S02]  /*36a10*/  IMAD.MOV.U32 R50, RZ, RZ, R49 ;  /* 0x000000ffff327224 */ /* 0x000fe400078e0031 */
[----:B------:R-:W-:Y:S01]  /*36a20*/  IMAD.MOV.U32 R49, RZ, RZ, R48 ;  /* 0x000000ffff317224 */ /* 0x000fe200078e0030 */
[----:B------:R-:W-:Y:S01]  /*36a30*/  MOV R48, R31 ;  /* 0x0000001f00307202 */ /* 0x000fe20000000f00 */
[----:B------:R-:W-:Y:S01]  /*36a40*/  IMAD.MOV.U32 R31, RZ, RZ, R30 ;  /* 0x000000ffff1f7224 */ /* 0x000fe200078e001e */
[----:B-1----:R-:W-:Y:S01]  /*36a50*/  LEA R64, P0, R55, R2, 0x2 ;  /* 0x0000000237407211 */ /* 0x002fe200078010ff */
[----:B------:R-:W-:Y:S01]  /*36a60*/  IMAD.MOV.U32 R30, RZ, RZ, R29 ;  /* 0x000000ffff1e7224 */ /* 0x000fe200078e001d */
[----:B------:R-:W-:-:S02]  /*36a70*/  MOV R29, R27 ;  /* 0x0000001b001d7202 */ /* 0x000fc40000000f00 */
[----:B------:R-:W-:Y:S01]  /*36a80*/  LEA.HI.X.SX32 R65, R55, R0, 0x2, P0 ;  /* 0x0000000037417211 */ /* 0x000fe200000f16ff */
[----:B------:R-:W-:Y:S01]  /*36a90*/  IMAD.MOV.U32 R27, RZ, RZ, R26 ;  /* 0x000000ffff1b7224 */ /* 0x000fe200078e001a */
[----:B------:R-:W-:Y:S01]  /*36aa0*/  MOV R55, R50 ;  /* 0x0000003200377202 */ /* 0x000fe20000000f00 */
[----:B------:R-:W-:Y:S02]  /*36ab0*/  IMAD.MOV.U32 R50, RZ, RZ, R49 ;  /* 0x000000ffff327224 */ /* 0x000fe400078e0031 */
[----:B------:R-:W-:Y:S01]  /*36ac0*/  IMAD.MOV.U32 R26, RZ, RZ, R25 ;  /* 0x000000ffff1a7224 */ /* 0x000fe200078e0019 */
[----:B------:R-:W-:Y:S01]  /*36ad0*/  MOV R25, R24 ;  /* 0x0000001800197202 */ /* 0x000fe20000000f00 */
[----:B------:R-:W-:Y:S01]  /*36ae0*/  IMAD.MOV.U32 R49, RZ, RZ, R48 ;  /* 0x000000ffff317224 */ /* 0x000fe200078e0030 */
[----:B------:R-:W-:Y:S01]  /*36af0*/  MOV R48, R31 ;  /* 0x0000001f00307202 */ /* 0x000fe20000000f00 */
[----:B------:R-:W-:Y:S02]  /*36b00*/  IMAD.MOV.U32 R24, RZ, RZ, R23 ;  /* 0x000000ffff187224 */ /* 0x000fe400078e0017 */
[----:B------:R-:W-:-:S02]  /*36b10*/  IMAD.MOV.U32 R31, RZ, RZ, R30 ;  /* 0x000000ffff1f7224 */ /* 0x000fc400078e001e */
[----:B------:R-:W-:Y:S01]  /*36b20*/  IMAD.MOV.U32 R23, RZ, RZ, R22 ;  /* 0x000000ffff177224 */ /* 0x000fe200078e0016 */
[----:B------:R-:W-:Y:S01]  /*36b30*/  MOV R22, R21 ;  /* 0x0000001500167202 */ /* 0x000fe20000000f00 */
[----:B------:R-:W-:Y:S01]  /*36b40*/  IMAD.MOV.U32 R30, RZ, RZ, R29 ;  /* 0x000000ffff1e7224 */ /* 0x000fe200078e001d */
[----:B------:R-:W-:Y:S01]  /*36b50*/  MOV R29, R27 ;  /* 0x0000001b001d7202 */ /* 0x000fe20000000f00 */
[----:B------:R-:W-:Y:S02]  /*36b60*/  IMAD.MOV.U32 R21, RZ, RZ, R20 ;  /* 0x000000ffff157224 */ /* 0x000fe400078e0014 */
[----:B------:R-:W-:Y:S02]  /*36b70*/  IMAD.MOV.U32 R27, RZ, RZ, R26 ;  /* 0x000000ffff1b7224 */ /* 0x000fe400078e001a */
        /* <DEDUP_REMOVED lines=8> */
[----:B------:R-:W-:Y:S01]  /*36c00*/  MOV R22, R21 ;  /* 0x0000001500167202 */ /* 0x000fe20000000f00 */
[----:B------:R-:W-:Y:S02]  /*36c10*/  IMAD.MOV.U32 R16, RZ, RZ, R252 ;  /* 0x000000ffff107224 */ /* 0x000fe400078e00fc */
[----:B------:R-:W-:Y:S01]  /*36c20*/  IMAD.MOV.U32 R21, RZ, RZ, R20 ;  /* 0x000000ffff157224 */ /* 0x000fe200078e0014 */
[----:B------:R-:W2:Y:S01]  /*36c30*/  LDL.LU R252, [R1+0x1cac] ;  /* 0x001cac0001fc7983 */ /* 0x000ea20000300800 */
[----:B------:R-:W-:Y:S01]  /*36c40*/  IMAD.MOV.U32 R20, RZ, RZ, R18 ;  /* 0x000000ffff147224 */ /* 0x000fe200078e0012 */
[C---:B-1----:R-:W-:Y:S02]  /*36c50*/  LEA R62, P6, R61.reuse, R2, 0x2 ;  /* 0x000000023d3e7211 */ /* 0x042fe400078c10ff */
[----:B------:R-:W-:Y:S01]  /*36c60*/  MOV R18, R17 ;  /* 0x0000001100127202 */ /* 0x000fe20000000f00 */
[----:B------:R-:W-:Y:S01]  /*36c70*/  IMAD.MOV.U32 R17, RZ, RZ, R16 ;  /* 0x000000ffff117224 */ /* 0x000fe200078e0010 */
[----:B------:R-:W-:Y:S01]  /*36c80*/  LEA.HI.X.SX32 R63, R61, R0, 0x2, P6 ;  /* 0x000000003d3f7211 */ /* 0x000fe200030f16ff */
[----:B------:R-:W-:Y:S01]  /*36c90*/  IMAD.MOV.U32 R16, RZ, RZ, R13 ;  /* 0x000000ffff107224 */ /* 0x000fe200078e000d */
[----:B------:R-:W-:Y:S01]  /*36ca0*/  MOV R13, R11 ;  /* 0x0000000b000d7202 */ /* 0x000fe20000000f00 */
[----:B------:R1:W-:Y:S01]  /*36cb0*/  STL.64 [R1+0x640], R64 ;  /* 0x0006404001007387 */ /* 0x0003e20000100a00 */
[----:B------:R-:W-:-:S03]  /*36cc0*/  IMAD.MOV.U32 R11, RZ, RZ, R108 ;  /* 0x000000ffff0b7224 */ /* 0x000fc600078e006c */
[----:B------:R-:W2:Y:S04]  /*36cd0*/  LDL.LU R108, [R1+0x6100] ;  /* 0x00610000016c7983 */ /* 0x000ea80000300800 */
[----:B------:R3:W-:Y:S01]  /*36ce0*/  STL.64 [R1+0x638], R62 ;  /* 0x0006383e01007387 */ /* 0x0007e20000100a00 */
[----:B-1----:R-:W-:Y:S01]  /*36cf0*/  LEA R64, P0, R56, R2, 0x2 ;  /* 0x0000000238407211 */ /* 0x002fe200078010ff */
[----:B---3--:R-:W-:Y:S01]  /*36d00*/  IMAD.MOV.U32 R63, RZ, RZ, R50 ;  /* 0x000000ffff3f7224 */ /* 0x008fe200078e0032 */
[----:B------:R-:W-:Y:S01]  /*36d10*/  MOV R50, R49 ;  /* 0x0000003100327202 */ /* 0x000fe20000000f00 */
        /* <DEDUP_REMOVED lines=10> */
[----:B------:R-:W-:Y:S01]  /*36dc0*/  IMAD.MOV.U32 R56, RZ, RZ, R50 ;  /* 0x000000ffff387224 */ /* 0x000fe200078e0032 */
[----:B------:R-:W-:Y:S01]  /*36dd0*/  LEA R66, P6, R51, R2, 0x2 ;  /* 0x0000000233427211 */ /* 0x000fe200078c10ff */
        /* <DEDUP_REMOVED lines=21> */
[----:B------:R-:W3:Y:S01]  /*36f30*/  LDL.LU R228, [R1+0x60fc] ;  /* 0x0060fc0001e47983 */ /* 0x000ee20000300800 */
[----:B------:R-:W-:-:S02]  /*36f40*/  IMAD.MOV.U32 R49, RZ, RZ, R48 ;  /* 0x000000ffff317224 */ /* 0x000fc400078e0030 */
[----:B------:R-:W-:Y:S01]  /*36f50*/  IMAD.MOV.U32 R24, RZ, RZ, R23 ;  /* 0x000000ffff187224 */ /* 0x000fe200078e0017 */
[----:B------:R-:W-:Y:S01]  /*36f60*/  MOV R23, R22 ;  /* 0x0000001600177202 */ /* 0x000fe20000000f00 */
[----:B------:R-:W-:Y:S01]  /*36f70*/  IMAD.MOV.U32 R48, RZ, RZ, R31 ;  /* 0x000000ffff307224 */ /* 0x000fe200078e001f */
[----:B------:R-:W-:Y:S01]  /*36f80*/  MOV R31, R30 ;  /* 0x0000001e001f7202 */ /* 0x000fe20000000f00 */
[----:B------:R1:W-:Y:S01]  /*36f90*/  STL.64 [R1+0x630], R64 ;  /* 0x0006304001007387 */ /* 0x0003e20000100a00 */
[----:B------:R-:W-:Y:S02]  /*36fa0*/  IMAD.MOV.U32 R22, RZ, RZ, R21 ;  /* 0x000000ffff167224 */ /* 0x000fe400078e0015 */
[----:B------:R-:W-:Y:S02]  /*36fb0*/  IMAD.MOV.U32 R30, RZ, RZ, R29 ;  /* 0x000000ffff1e7224 */ /* 0x000fe400078e001d */
[----:B------:R-:W-:Y:S02]  /*36fc0*/  IMAD.MOV.U32 R68, RZ, RZ, R51 ;  /* 0x000000ffff447224 */ /* 0x000fe400078e0033 */
[----:B------:R-:W-:Y:S01]  /*36fd0*/  IMAD.MOV.U32 R21, RZ, RZ, R20 ;  /* 0x000000ffff157224 */ /* 0x000fe200078e0014 */
[----:B------:R-:W-:Y:S01]  /*36fe0*/  MOV R20, R18 ;  /* 0x0000001200147202 */ /* 0x000fe20000000f00 */
[----:B------:R-:W-:Y:S01]  /*36ff0*/  IMAD.MOV.U32 R29, RZ, RZ, R27 ;  /* 0x000000ffff1d7224 */ /* 0x000fe200078e001b */
[----:B------:R-:W-:Y:S01]  /*37000*/  MOV R27, R26 ;  /* 0x0000001a001b7202 */ /* 0x000fe20000000f00 */
[----:B------:R-:W-:Y:S01]  /*37010*/  IMAD.MOV.U32 R51, RZ, RZ, R50 ;  /* 0x000000ffff337224 */ /* 0x000fe200078e0032 */
[----:B-1----:R-:W-:Y:S01]  /*37020*/  LEA R64, P0, R57, R2, 0x2 ;  /* 0x0000000239407211 */ /* 0x002fe200078010ff */
[----:B------:R-:W-:Y:S01]  /*37030*/  IMAD.MOV.U32 R18, RZ, RZ, R17 ;  /* 0x000000ffff127224 */ /* 0x000fe200078e0011 */
[----:B------:R-:W-:Y:S01]  /*37040*/  MOV R50, R49 ;  /* 0x0000003100327202 */ /* 0x000fe20000000f00 */
        /* <DEDUP_REMOVED lines=10> */
[----:B------:R-:W-:-:S02]  /*370f0*/  IMAD.MOV.U32 R23, RZ, RZ, R22 ;  /* 0x000000ffff177224 */ /* 0x000fc400078e0016 */
[----:B------:R-:W-:Y:S02]  /*37100*/  IMAD.MOV.U32 R30, RZ, RZ, R29 ;  /* 0x000000ffff1e7224 */ /* 0x000fe400078e001d */
[----:B------:R-:W-:Y:S02]  /*37110*/  IMAD.MOV.U32 R57, RZ, RZ, R51 ;  /* 0x000000ffff397224 */ /* 0x000fe400078e0033 */
[----:B------:R-:W-:Y:S01]  /*37120*/  IMAD.MOV.U32 R12, RZ, RZ, R10 ;  /* 0x000000ffff0c7224 */ /* 0x000fe200078e000a */
[----:B------:R-:W-:Y:S01]  /*37130*/  MOV R10, R3 ;  /* 0x00000003000a7202 */ /* 0x000fe20000000f00 */
        /* <DEDUP_REMOVED lines=8> */
[----:B------:R-:W3:Y:S01]  /*371c0*/  LDL.LU R229, [R1+0x60f8] ;  /* 0x0060f80001e57983 */ /* 0x000ee20000300800 */
        /* <DEDUP_REMOVED lines=10> */
[----:B------:R-:W-:Y:S01]  /*37270*/  IMAD.MOV.U32 R30, RZ, RZ, R29 ;  /* 0x000000ffff1e7224 */ /* 0x000fe200078e001d */
[----:B------:R1:W-:Y:S01]  /*37280*/  STL.64 [R1+0x628], R66 ;  /* 0x0006284201007387 */ /* 0x0003e20000100a00 */
        /* <DEDUP_REMOVED lines=25> */
[----:B------:R-:W-:Y:S01]  /*37420*/  MOV R50, R49 ;  /* 0x0000003100327202 */ /* 0x000fe20000000f00 */
[----:B------:R-:W-:Y:S01]  /*37430*/  IMAD.MOV.U32 R18, RZ, RZ, R17 ;  /* 0x000000ffff127224 */ /* 0x000fe200078e0011 */
[----:B------:R1:W-:Y:S01]  /*37440*/  STL.64 [R1+0x620], R64 ;  /* 0x0006204001007387 */ /* 0x0003e20000100a00 */
[----:B------:R-:W-:Y:S01]  /*37450*/  MOV R17, R16 ;  /* 0x0000001000117202 */ /* 0x000fe20000000f00 */
[----:B------:R-:W-:Y:S02]  /*37460*/  IMAD.MOV.U32 R49, RZ, RZ, R48 ;  /* 0x000000ffff317224 */ /* 0x000fe400078e0030 */
[----:B------:R-:W-:Y:S02]  /*37470*/  IMAD.MOV.U32 R16, RZ, RZ, R13 ;  /* 0x000000ffff107224 */ /* 0x000fe400078e000d */
        /* <DEDUP_REMOVED lines=9> */
[----:B------:R-:W2:Y:S01]  /*37510*/  LDL.LU R231, [R1+0x60f0] ;  /* 0x0060f00001e77983 */ /* 0x000ea20000300800 */
[----:B------:R-:W-:Y:S01]  /*37520*/  IMAD.MOV.U32 R29, RZ, RZ, R27 ;  /* 0x000000ffff1d7224 */ /* 0x000fe200078e001b */
[----:B------:R-:W-:Y:S01]  /*37530*/  MOV R27, R26 ;  /* 0x0000001a001b7202 */ /* 0x000fe20000000f00 */
[----:B------:R-:W-:Y:S01]  /*37540*/  IMAD.MOV.U32 R50, RZ, RZ, R49 ;  /* 0x000000ffff327224 */ /* 0x000fe200078e0031 */
[----:B------:R1:W-:Y:S01]  /*37550*/  STL.64 [R1+0x618], R66 ;  /* 0x0006184201007387 */ /* 0x0003e20000100a00 */
        /* <DEDUP_REMOVED lines=34> */
[----:B------:R-:W-:Y:S01]  /*37780*/  MOV R22, R21 ;  /* 0x0000001500167202 */ /* 0x000fe20000000f00 */
[----:B------:R-:W-:-:S02]  /*37790*/  IMAD.MOV.U32 R29, RZ, RZ, R27 ;  /* 0x000000ffff1d7224 */ /* 0x000fc400078e001b */
[----:B------:R-:W-:Y:S02]  /*377a0*/  IMAD.MOV.U32 R16, RZ, RZ, R13 ;  /* 0x000000ffff107224 */ /* 0x000fe400078e000d */
[----:B------:R-:W-:Y:S01]  /*377b0*/  IMAD.MOV.U32 R27, RZ, RZ, R26 ;  /* 0x000000ffff1b7224 */ /* 0x000fe200078e001a */
[----:B------:R-:W-:Y:S01]  /*377c0*/  MOV R26, R25 ;  /* 0x00000019001a7202 */ /* 0x000fe20000000f00 */
[----:B------:R-:W-:Y:S02]  /*377d0*/  IMAD.MOV.U32 R49, RZ, RZ, R48 ;  /* 0x000000ffff317224 */ /* 0x000fe400078e0030 */
        /* <DEDUP_REMOVED lines=30> */
[----:B------:R-:W-:Y:S01]  /*379c0*/  IMAD.MOV.U32 R48, RZ, RZ, R31 ;  /* 0x000000ffff307224 */ /* 0x000fe200078e001f */
[----:B------:R-:W2:Y:S01]  /*379d0*/  LDL.LU R232, [R1+0x60ec] ;  /* 0x0060ec0001e87983 */ /* 0x000ea20000300800 */
[----:B------:R-:W-:Y:S02]  /*379e0*/  IMAD.MOV.U32 R18, RZ, RZ, R17 ;  /* 0x000000ffff127224 */ /* 0x000fe400078e0011 */
[----:B------:R-:W-:Y:S01]  /*379f0*/  IMAD.MOV.U32 R31, RZ, RZ, R30 ;  /* 0x000000ffff1f7224 */ /* 0x000fe200078e001e */
[----:B------:R-:W-:Y:S01]  /*37a00*/  MOV R30, R29 ;  /* 0x0000001d001e7202 */ /* 0x000fe20000000f00 */
[----:B------:R-:W-:Y:S01]  /*37a10*/  IMAD.MOV.U32 R17, RZ, RZ, R16 ;  /* 0x000000ffff117224 */ /* 0x000fe200078e0010 */
[----:B------:R-:W-:Y:S01]  /*37a20*/  MOV R16, R13 ;  /* 0x0000000d00107202 */ /* 0x000fe20000000f00 */
[----:B------:R-:W-:-:S02]  /*37a30*/  IMAD.MOV.U32 R23, RZ, RZ, R22 ;  /* 0x000000ffff177224 */ /* 0x000fc400078e0016 */
[----:B------:R-:W-:Y:S01]  /*37a40*/  IMAD.MOV.U32 R22, RZ, RZ, R21 ;  /* 0x000000ffff167224 */ /* 0x000fe200078e0015 */
[----:B------:R-:W-:Y:S01]  /*37a50*/  MOV R21, R20 ;  /* 0x0000001400157202 */ /* 0x000fe20000000f00 */
[----:B------:R-:W-:Y:S02]  /*37a60*/  IMAD.MOV.U32 R29, RZ, RZ, R27 ;  /* 0x000000ffff1d7224 */ /* 0x000fe400078e001b */
[----:B------:R-:W-:Y:S02]  /*37a70*/  IMAD.MOV.U32 R13, RZ, RZ, R10 ;  /* 0x000000ffff0d7224 */ /* 0x000fe400078e000a */
        /* <DEDUP_REMOVED lines=15> */
[----:B------:R1:W-:Y:S01]  /*37b70*/  STL.64 [R1+0x610], R64 ;  /* 0x0006104001007387 */ /* 0x0003e20000100a00 */
[----:B------:R-:W-:Y:S02]  /*37b80*/  IMAD.MOV.U32 R18, RZ, RZ, R17 ;  /* 0x000000ffff127224 */ /* 0x000fe400078e0011 */
[----:B------:R-:W-:Y:S01]  /*37b90*/  IMAD.MOV.U32 R17, RZ, RZ, R16 ;  /* 0x000000ffff117224 */ /* 0x000fe200078e0010 */
[----:B------:R-:W2:Y:S01]  /*37ba0*/  LDL.LU R233, [R1+0x60e8] ;  /* 0x0060e80001e97983 */ /* 0x000ea20000300800 */
[----:B------:R-:W-:Y:S01]  /*37bb0*/  MOV R16, R13 ;  /* 0x0000000d00107202 */ /* 0x000fe20000000f00 */
[----:B------:R-:W-:Y:S02]  /*37bc0*/  IMAD.MOV.U32 R13, RZ, RZ, R10 ;  /* 0x000000ffff0d7224 */ /* 0x000fe400078e000a */
[----:B------:R4:W-:Y:S04]  /*37bd0*/  STL.64 [R1+0x608], R66 ;  /* 0x0006084201007387 */ /* 0x0009e80000100a00 */
[----:B------:R-:W2:Y:S04]  /*37be0*/  LDL.LU R5, [R1+0x3c0] ;  /* 0x0003c00001057983 */ /* 0x000ea80000300800 */
[----:B------:R-:W2:Y:S01]  /*37bf0*/  LDL.LU R10, [R1+0x1c98] ;  /* 0x001c9800010a7983 */ /* 0x000ea20000300800 */
[----:B-1----:R-:W-:-:S04]  /*37c00*/  LEA R64, P0, R59, R2, 0x2 ;  /* 0x000000023b407211 */ /* 0x002fc800078010ff */
[----:B------:R-:W-:Y:S01]  /*37c10*/  LEA.HI.X.SX32 R65, R59, R0, 0x2, P0 ;  /* 0x000000003b417211 */ /* 0x000fe200000f16ff */
[----:B------:R-:W-:Y:S01]  /*37c20*/  IMAD.MOV.U32 R59, RZ, RZ, R53 ;  /* 0x000000ffff3b7224 */ /* 0x000fe200078e0035 */
[C---:B----4-:R-:W-:Y:S02]  /*37c30*/  LEA R66, P6, R54.reuse, R2, 0x2 ;  /* 0x0000000236427211 */ /* 0x050fe400078c10ff */
        /* <DEDUP_REMOVED lines=34> */
[----:B------:R-:W-:Y:S02]  /*37e60*/  IMAD R234, R234, c[0x0][0x190], RZ ;  /* 0x00006400eaea7a24 */ /* 0x000fe400078e02ff */
        /* <DEDUP_REMOVED lines=19> */
[----:B------:R-:W-:Y:S02]  /*37fa0*/  IMAD.MOV.U32 R17, RZ, RZ, R16 ;  /* 0x000000ffff117224 */ /* 0x000fe400078e0010 */
        /* <DEDUP_REMOVED lines=8> */
[----:B--2---:R-:W-:Y:S01]  /*38030*/  IMAD.MOV.U32 R13, RZ, RZ, R10 ;  /* 0x000000ffff0d7224 */ /* 0x004fe200078e000a */
[----:B------:R-:W-:Y:S02]  /*38040*/  MOV R10, R234 ;  /* 0x000000ea000a7202 */ /* 0x000fe40000000f00 */
[----:B------:R-:W2:Y:S02]  /*38050*/  LDL.LU R234, [R1+0x60e4] ;  /* 0x0060e40001ea7983 */ /* 0x000ea40000300800 */
[----:B------:R-:W-:Y:S01]  /*38060*/  MOV R16, R13 ;  /* 0x0000000d00107202 */ /* 0x000fe20000000f00 */
[----:B------:R-:W-:Y:S02]  /*38070*/  IMAD.MOV.U32 R13, RZ, RZ, R10 ;  /* 0x000000ffff0d7224 */ /* 0x000fe400078e000a */
[----:B------:R-:W-:Y:S01]  /*38080*/  IMAD.MOV.U32 R10, RZ, RZ, R6 ;  /* 0x000000ffff0a7224 */ /* 0x000fe200078e0006 */
[----:B------:R4:W-:Y:S01]  /*38090*/  STL.64 [R1+0x5f8], R66 ;  /* 0x0005f84201007387 */ /* 0x0009e20000100a00 */
[----:B------:R-:W-:-:S03]  /*380a0*/  IMAD.MOV.U32 R17, RZ, RZ, R13 ;  /* 0x000000ffff117224 */ /* 0x000fc600078e000d */
[----:B------:R-:W2:Y:S01]  /*380b0*/  LDL.LU R6, [R1+0x3c4] ;  /* 0x0003c40001067983 */ /* 0x000ea20000300800 */
[----:B------:R-:W-:-:S03]  /*380c0*/  MOV R13, R10 ;  /* 0x0000000a000d7202 */ /* 0x000fc60000000f00 */
[----:B------:R-:W2:Y:S01]  /*380d0*/  LDL.LU R10, [R1+0x1c9c] ;  /* 0x001c9c00010a7983 */ /* 0x000ea20000300800 */
[----:B-1----:R-:W-:-:S04]  /*380e0*/  LEA R64, P0, R60, R2, 0x2 ;  /* 0x000000023c407211 */ /* 0x002fc800078010ff */
[----:B------:R-:W-:Y:S01]  /*380f0*/  LEA.HI.X.SX32 R65, R60, R0, 0x2, P0 ;  /* 0x000000003c417211 */ /* 0x000fe200000f16ff */
[----:B------:R-:W-:Y:S01]  /*38100*/  IMAD.MOV.U32 R60, RZ, RZ, R54 ;  /* 0x000000ffff3c7224 */ /* 0x000fe200078e0036 */
[C---:B----4-:R-:W-:Y:S01]  /*38110*/  LEA R66, P6, R55.reuse, R2, 0x2 ;  /* 0x0000000237427211 */ /* 0x050fe200078c10ff */
        /* <DEDUP_REMOVED lines=27> */
[----:B-1----:R-:W-:Y:S01]  /*382d0*/  LEA R64, P0, R63, R2, 0x2 ;  /* 0x000000023f407211 */ /* 0x002fe200078010ff */
        /* <DEDUP_REMOVED lines=55> */
[----:B--2---:R-:W-:Y:S02]  /*38650*/  IMAD.MOV.U32 R13, RZ, RZ, R10 ;  /* 0x000000ffff0d7224 */ /* 0x004fe400078e000a */
[----:B------:R-:W-:Y:S02]  /*38660*/  IMAD.MOV.U32 R10, RZ, RZ, R235 ;  /* 0x000000ffff0a7224 */ /* 0x000fe400078e00eb */
[----:B------:R-:W2:Y:S01]  /*38670*/  LDL.LU R235, [R1+0x60e0] ;  /* 0x0060e00001eb7983 */ /* 0x000ea20000300800 */
[----:B------:R-:W-:-:S03]  /*38680*/  IMAD.MOV.U32 R17, RZ, RZ, R13 ;  /* 0x000000ffff117224 */ /* 0x000fc600078e000d */
[----:B------:R1:W-:Y:S01]  /*38690*/  STL.64 [R1+0x5e8], R66 ;  /* 0x0005e84201007387 */ /* 0x0003e20000100a00 */
[----:B------:R-:W-:Y:S01]  /*386a0*/  MOV R13, R10 ;  /* 0x0000000a000d7202 */ /* 0x000fe20000000f00 */
[----:B------:R-:W-:Y:S02]  /*386b0*/  IMAD.MOV.U32 R10, RZ, RZ, R7 ;  /* 0x000000ffff0a7224 */ /* 0x000fe400078e0007 */
[----:B------:R-:W4:Y:S01]  /*386c0*/  LDL.LU R7, [R1+0x3c8] ;  /* 0x0003c80001077983 */ /* 0x000f220000300800 */
[----:B-1----:R-:W-:Y:S01]  /*386d0*/  LEA R66, P6, R56, R2, 0x2 ;  /* 0x0000000238427211 */ /* 0x002fe200078c10ff */
[----:B------:R-:W-:-:S03]  /*386e0*/  IMAD.MOV.U32 R18, RZ, RZ, R13 ;  /* 0x000000ffff127224 */ /* 0x000fc600078e000d */
[----:B------:R-:W-:Y:S02]  /*386f0*/  LEA.HI.X.SX32 R67, R56, R0, 0x2, P6 ;  /* 0x0000000038437211 */ /* 0x000fe400030f16ff */
[----:B------:R-:W-:Y:S01]  /*38700*/  MOV R56, R55 ;  /* 0x0000003700387202 */ /* 0x000fe20000000f00 */
[----:B------:R-:W-:Y:S02]  /*38710*/  IMAD.MOV.U32 R55, RZ, RZ, R54 ;  /* 0x000000ffff377224 */ /* 0x000fe400078e0036 */
        /* <DEDUP_REMOVED lines=16> */
[----:B------:R-:W-:Y:S01]  /*38820*/  STL.64 [R1+0x5e0], R64 ;  /* 0x0005e04001007387 */ /* 0x000fe20000100a00 */
[----:B------:R-:W-:Y:S02]  /*38830*/  IMAD.MOV.U32 R13, RZ, RZ, R10 ;  /* 0x000000ffff0d7224 */ /* 0x000fe400078e000a */
[----:B------:R-:W-:Y:S01]  /*38840*/  IMAD.MOV.U32 R54, RZ, RZ, R53 ;  /* 0x000000ffff367224 */ /* 0x000fe200078e0035 */
[----:B------:R-:W-:Y:S01]  /*38850*/  MOV R53, R52 ;  /* 0x0000003400357202 */ /* 0x000fe20000000f00 */
        /* <DEDUP_REMOVED lines=10> */
[----:B------:R-:W-:Y:S02]  /*38900*/  IMAD.MOV.U32 R26, RZ, RZ, R25 ;  /* 0x000000ffff1a7224 */ /* 0x000fe400078e0019 */
        /* <DEDUP_REMOVED lines=37> */
[----:B------:R-:W-:Y:S01]  /*38b60*/  LEA R64, P0, R68, R2, 0x2 ;  /* 0x0000000244407211 */ /* 0x000fe200078010ff */
        /* <DEDUP_REMOVED lines=55> */
[----:B------:R1:W-:Y:S01]  /*38ee0*/  STL.64 [R1+0x5d0], R64 ;  /* 0x0005d04001007387 */ /* 0x0003e20000100a00 */
[----:B------:R-:W-:Y:S01]  /*38ef0*/  IMAD.MOV.U32 R23, RZ, RZ, R22 ;  /* 0x000000ffff177224 */ /* 0x000fe200078e0016 */
[----:B------:R-:W-:Y:S01]  /*38f00*/  MOV R22, R21 ;  /* 0x0000001500167202 */ /* 0x000fe20000000f00 */
[----:B------:R-:W-:Y:S01]  /*38f10*/  IMAD.MOV.U32 R21, RZ, RZ, R20 ;  /* 0x000000ffff157224 */ /* 0x000fe200078e0014 */
[----:B------:R-:W2:Y:S01]  /*38f20*/  LDL.LU R239, [R1+0x60d0] ;  /* 0x0060d00001ef7983 */ /* 0x000ea20000300800 */
[----:B------:R-:W-:Y:S01]  /*38f30*/  IMAD.MOV.U32 R20, RZ, RZ, R13 ;  /* 0x000000ffff147224 */ /* 0x000fe200078e000d */
[----:B------:R-:W-:Y:S02]  /*38f40*/  MOV R13, R10 ;  /* 0x0000000a000d7202 */ /* 0x000fe40000000f00 */
[----:B------:R2:W-:Y:S04]  /*38f50*/  STL.64 [R1+0x5c8], R66 ;  /* 0x0005c84201007387 */ /* 0x0005e80000100a00 */
[----:B------:R-:W2:Y:S04]  /*38f60*/  LDL.LU R9, [R1+0x3d0] ;  /* 0x0003d00001097983 */ /* 0x000ea80000300800 */
[----:B------:R-:W2:Y:S01]  /*38f70*/  LDL.LU R10, [R1+0x1d40] ;  /* 0x001d4000010a7983 */ /* 0x000ea20000300800 */
[----:B-1----:R-:W-:-:S04]  /*38f80*/  LEA R64, P0, R61, R2, 0x2 ;  /* 0x000000023d407211 */ /* 0x002fc800078010ff */
[----:B------:R-:W-:Y:S01]  /*38f90*/  LEA.HI.X.SX32 R65, R61, R0, 0x2, P0 ;  /* 0x000000003d417211 */ /* 0x000fe200000f16ff */
[----:B------:R-:W-:Y:S02]  /*38fa0*/  IMAD.MOV.U32 R61, RZ, RZ, R57 ;  /* 0x000000ffff3d7224 */ /* 0x000fe400078e0039 */
        /* <DEDUP_REMOVED lines=21> */
[----:B--2---:R-:W-:-:S03]  /*39100*/  IMAD.MOV.U32 R13, RZ, RZ, R10 ;  /* 0x000000ffff0d7224 */ /* 0x004fc600078e000a */
[----:B------:R-:W2:Y:S01]  /*39110*/  LDL.LU R10, [R1+0x1cb4] ;  /* 0x001cb400010a7983 */ /* 0x000ea20000300800 */
[----:B------:R-:W-:-:S04]  /*39120*/  LEA R66, P6, R58, R2, 0x2 ;  /* 0x000000023a427211 */ /* 0x000fc800078c10ff */
        /* <DEDUP_REMOVED lines=66> */
[----:B--2---:R-:W-:-:S02]  /*39550*/  IMAD.MOV.U32 R13, RZ, RZ, R10 ;  /* 0x000000ffff0d7224 */ /* 0x004fc400078e000a */
[----:B------:R-:W2:Y:S03]  /*39560*/  LDL.LU R10, [R1+0x3d4] ;  /* 0x0003d400010a7983 */ /* 0x000ea60000300800 */
[----:B------:R-:W-:Y:S01]  /*39570*/  MOV R21, R13 ;  /* 0x0000000d00157202 */ /* 0x000fe20000000f00 */
[----:B------:R-:W-:Y:S02]  /*39580*/  IMAD.MOV.U32 R13, RZ, RZ, R252 ;  /* 0x000000ffff0d7224 */ /* 0x000fe400078e00fc */
[----:B------:R-:W2:Y:S02]  /*39590*/  LDL.LU R252, [R1+0x1dac] ;  /* 0x001dac0001fc7983 */ /* 0x000ea40000300800 */
[----:B------:R-:W-:Y:S02]  /*395a0*/  IMAD.MOV.U32 R22, RZ, RZ, R21 ;  /* 0x000000ffff167224 */ /* 0x000fe400078e0015 */
[----:B------:R2:W-:Y:S01]  /*395b0*/  STL.64 [R1+0x5b0], R64 ;  /* 0x0005b04001007387 */ /* 0x0005e20000100a00 */
[----:B------:R-:W-:-:S03]  /*395c0*/  IMAD.MOV.U32 R21, RZ, RZ, R13 ;  /* 0x000000ffff157224 */ /* 0x000fc600078e000d */
[----:B------:R-:W2:Y:S01]  /*395d0*/  LDL.LU R13, [R1+0x1d74] ;  /* 0x001d7400010d7983 */ /* 0x000ea20000300800 */
[----:B-1----:R-:W-:-:S04]  /*395e0*/  LEA R66, P6, R59, R2, 0x2 ;  /* 0x000000023b427211 */ /* 0x002fc800078c10ff */
[----:B------:R-:W-:Y:S02]  /*395f0*/  LEA.HI.X.SX32 R67, R59, R0, 0x2, P6 ;  /* 0x000000003b437211 */ /* 0x000fe400030f16ff */
        /* <DEDUP_REMOVED lines=34> */
[----:B------:R-:W-:Y:S02]  /*39820*/  IMAD.MOV.U32 R22, RZ, RZ, R21 ;  /* 0x000000ffff167224 */ /* 0x000fe400078e0015 */
[----:B------:R-:W-:-:S02]  /*39830*/  IMAD.MOV.U32 R30, RZ, RZ, R29 ;  /* 0x000000ffff1e7224 */ /* 0x000fc400078e001d */
[----:B------:R-:W-:Y:S01]  /*39840*/  IMAD.MOV.U32 R29, RZ, RZ, R27 ;  /* 0x000000ffff1d7224 */ /* 0x000fe200078e001b */
[----:B------:R-:W-:Y:S01]  /*39850*/  MOV R27, R26 ;  /* 0x0000001a001b7202 */ /* 0x000fe20000000f00 */
[----:B------:R-:W-:Y:S02]  /*39860*/  IMAD.MOV.U32 R26, RZ, RZ, R25 ;  /* 0x000000ffff1a7224 */ /* 0x000fe400078e0019 */
[----:B------:R-:W-:Y:S01]  /*39870*/  IMAD.MOV.U32 R25, RZ, RZ, R24 ;  /* 0x000000ffff197224 */ /* 0x000fe200078e0018 */
[----:B------:R-:W-:Y:S01]  /*39880*/  MOV R24, R22 ;  /* 0x0000001600187202 */ /* 0x000fe20000000f00 */
[----:B------:R1:W-:Y:S01]  /*39890*/  STL.64 [R1+0x5a8], R66 ;  /* 0x0005a84201007387 */ /* 0x0003e20000100a00 */
[----:B--2---:R-:W-:Y:S01]  /*398a0*/  MOV R21, R13 ;  /* 0x0000000d00157202 */ /* 0x004fe20000000f00 */
[----:B------:R-:W-:Y:S02]  /*398b0*/  IMAD.MOV.U32 R13, RZ, RZ, R11 ;  /* 0x000000ffff0d7224 */ /* 0x000fe400078e000b */
[----:B------:R-:W2:Y:S02]  /*398c0*/  LDL.LU R11, [R1+0x3d8] ;  /* 0x0003d800010b7983 */ /* 0x000ea40000300800 */
[----:B------:R-:W-:-:S02]  /*398d0*/  IMAD.MOV.U32 R22, RZ, RZ, R21 ;  /* 0x000000ffff167224 */ /* 0x000fc400078e0015 */
[----:B------:R-:W-:Y:S02]  /*398e0*/  IMAD.MOV.U32 R21, RZ, RZ, R13 ;  /* 0x000000ffff157224 */ /* 0x000fe400078e000d */
[----:B------:R-:W2:Y:S01]  /*398f0*/  LDL.LU R13, [R1+0x1c88] ;  /* 0x001c8800010d7983 */ /* 0x000ea20000300800 */
[----:B------:R-:W-:-:S04]  /*39900*/  LEA R64, P0, R70, R2, 0x2 ;  /* 0x0000000246407211 */ /* 0x000fc800078010ff */
[----:B------:R-:W-:Y:S02]  /*39910*/  LEA.HI.X.SX32 R65, R70, R0, 0x2, P0 ;  /* 0x0000000046417211 */ /* 0x000fe400000f16ff */
[----:B-1----:R-:W-:-:S03]  /*39920*/  LEA R66, P6, R60, R2, 0x2 ;  /* 0x000000023c427211 */ /* 0x002fc600078c10ff */
[----:B------:R1:W-:Y:S01]  /*39930*/  STL.64 [R1+0x5a0], R64 ;  /* 0x0005a04001007387 */ /* 0x0003e20000100a00 */
[----:B------:R-:W-:Y:S02]  /*39940*/  LEA.HI.X.SX32 R67, R60, R0, 0x2, P6 ;  /* 0x000000003c437211 */ /* 0x000fe400030f16ff */
[----:B-1----:R-:W-:Y:S01]  /*39950*/  MOV R64, R59 ;  /* 0x0000003b00407202 */ /* 0x002fe20000000f00 */
        /* <DEDUP_REMOVED lines=51> */
[C---:B------:R-:W-:Y:S01]  /*39c90*/  LEA R70, P0, R72.reuse, R2, 0x2 ;  /* 0x0000000248467211 */ /* 0x040fe200078010ff */
[----:B------:R-:W-:Y:S01]  /*39ca0*/  IMAD.MOV.U32 R48, RZ, RZ, R31 ;  /* 0x000000ffff307224 */ /* 0x000fe200078e001f */
[----:B------:R-:W-:Y:S01]  /*39cb0*/  MOV R31, R30 ;  /* 0x0000001e001f7202 */ /* 0x000fe20000000f00 */
[----:B------:R-:W-:Y:S02]  /*39cc0*/  IMAD.MOV.U32 R25, RZ, RZ, R22 ;  /* 0x000000ffff197224 */ /* 0x000fe400078e0016 */
[----:B------:R-:W-:Y:S02]  /*39cd0*/  IMAD.MOV.U32 R30, RZ, RZ, R29 ;  /* 0x000000ffff1e7224 */ /* 0x000fe400078e001d */
[----:B------:R-:W-:Y:S01]  /*39ce0*/  IMAD.MOV.U32 R29, RZ, RZ, R27 ;  /* 0x000000ffff1d7224 */ /* 0x000fe200078e001b */
[----:B------:R-:W-:Y:S01]  /*39cf0*/  MOV R27, R26 ;  /* 0x0000001a001b7202 */ /* 0x000fe20000000f00 */
[----:B------:R-:W-:Y:S01]  /*39d00*/  IMAD.MOV.U32 R26, RZ, RZ, R25 ;  /* 0x000000ffff1a7224 */ /* 0x000fe200078e0019 */
[----:B------:R-:W-:Y:S01]  /*39d10*/  LEA.HI.X.SX32 R71, R72, R0, 0x2, P0 ;  /* 0x0000000048477211 */ /* 0x000fe200000f16ff */
[----:B------:R-:W-:Y:S01]  /*39d20*/  IMAD R242, R242, c[0x0][0x190], RZ ;  /* 0x00006400f2f27a24 */ /* 0x000fe200078e02ff */
[----:B------:R-:W-:-:S04]  /*39d30*/  LEA R72, P0, R75, R2, 0x2 ;  /* 0x000000024b487211 */ /* 0x000fc800078010ff */
[----:B------:R-:W-:Y:S01]  /*39d40*/  LEA.HI.X.SX32 R73, R75, R0, 0x2, P0 ;  /* 0x000000004b497211 */ /* 0x000fe200000f16ff */
[----:B------:R-:W-:Y:S02]  /*39d50*/  IMAD R244, R244, c[0x0][0x190], RZ ;  /* 0x00006400f4f47a24 */ /* 0x000fe400078e02ff */
[----:B------:R-:W-:Y:S02]  /*39d60*/  IMAD R245, R245, c[0x0][0x190], RZ ;  /* 0x00006400f5f57a24 */ /* 0x000fe400078e02ff */
[----:B------:R-:W-:Y:S02]  /*39d70*/  IMAD R249, R249, c[0x0][0x190], RZ ;  /* 0x00006400f9f97a24 */ /* 0x000fe400078e02ff */
[----:B------:R-:W-:Y:S02]  /*39d80*/  IMAD R19, R19, c[0x0][0x190], RZ ;  /* 0x0000640013137a24 */ /* 0x000fe400078e02ff */
[----:B------:R-:W-:Y:S02]  /*39d90*/  IMAD R250, R250, c[0x0][0x190], RZ ;  /* 0x00006400fafa7a24 */ /* 0x000fe400078e02ff */
[----:B--2---:R-:W-:Y:S01]  /*39da0*/  IMAD.MOV.U32 R21, RZ, RZ, R13 ;  /* 0x000000ffff157224 */ /* 0x004fe200078e000d */
[----:B------:R-:W-:-:S02]  /*39db0*/  MOV R13, R240 ;  /* 0x000000f0000d7202 */ /* 0x000fc40000000f00 */
[----:B------:R-:W2:Y:S03]  /*39dc0*/  LDL.LU R240, [R1+0x60cc] ;  /* 0x0060cc0001f07983 */ /* 0x000ea60000300800 */
[----:B------:R-:W-:Y:S01]  /*39dd0*/  IMAD.MOV.U32 R22, RZ, RZ, R13 ;  /* 0x000000ffff167224 */ /* 0x000fe200078e000d */
[----:B------:R-:W-:Y:S01]  /*39de0*/  MOV R13, R12 ;  /* 0x0000000c000d7202 */ /* 0x000fe20000000f00 */
[----:B------:R1:W-:Y:S02]  /*39df0*/  STL.64 [R1+0x598], R66 ;  /* 0x0005984201007387 */ /* 0x0003e40000100a00 */
[----:B------:R-:W-:Y:S01]  /*39e00*/  IMAD.MOV.U32 R25, RZ, RZ, R22 ;  /* 0x000000ffff197224 */ /* 0x000fe200078e0016 */
[----:B------:R-:W-:Y:S01]  /*39e10*/  MOV R22, R13 ;  /* 0x0000000d00167202 */ /* 0x000fe20000000f00 */
[----:B------:R-:W2:Y:S01]  /*39e20*/  LDL.LU R12, [R1+0x3dc] ;  /* 0x0003dc00010c7983 */ /* 0x000ea20000300800 */
        /* <DEDUP_REMOVED lines=65> */
[----:B------:R-:W-:-:S02]  /*3a240*/  MOV R25, R243 ;  /* 0x000000f300197202 */ /* 0x000fc40000000f00 */
[----:B------:R-:W3:Y:S04]  /*3a250*/  LDL.LU R243, [R1+0x60c0] ;  /* 0x0060c00001f37983 */ /* 0x000ee80000300800 */
[----:B------:R-:W-:Y:S04]  /*3a260*/  STL.64 [R1+0x580], R72 ;  /* 0x0005804801007387 */ /* 0x000fe80000100a00 */
[----:B------:R1:W-:Y:S02]  /*3a270*/  STL.64 [R1+0x578], R66 ;  /* 0x0005784201007387 */ /* 0x0003e40000100a00 */
[----:B-1----:R-:W-:-:S02]  /*3a280*/  IMAD.MOV.U32 R66, RZ, RZ, R60 ;  /* 0x000000ffff427224 */ /* 0x002fc400078e003c */
        /* <DEDUP_REMOVED lines=23> */
[----:B------:R-:W-:Y:S01]  /*3a400*/  LEA R74, P6, R61, R2, 0x2 ;  /* 0x000000023d4a7211 */ /* 0x000fe200078c10ff */
[----:B------:R-:W-:Y:S01]  /*3a410*/  IMAD.MOV.U32 R53, RZ, RZ, R52 ;  /* 0x000000ffff357224 */ /* 0x000fe200078e0034 */
[----:B------:R-:W-:Y:S01]  /*3a420*/  MOV R52, R51 ;  /* 0x0000003300347202 */ /* 0x000fe20000000f00 */
[----:B------:R-:W-:-:S02]  /*3a430*/  IMAD.MOV.U32 R26, RZ, RZ, R25 ;  /* 0x000000ffff1a7224 */ /* 0x000fc400078e0019 */
[----:B------:R-:W-:Y:S02]  /*3a440*/  IMAD.MOV.U32 R25, RZ, RZ, R14 ;  /* 0x000000ffff197224 */ /* 0x000fe400078e000e */
[----:B------:R-:W-:Y:S01]  /*3a450*/  IMAD.MOV.U32 R51, RZ, RZ, R50 ;  /* 0x000000ffff337224 */ /* 0x000fe200078e0032 */
[----:B------:R-:W-:Y:S01]  /*3a460*/  LEA.HI.X.SX32 R73, R76, R0, 0x2, P0 ;  /* 0x000000004c497211 */ /* 0x000fe200000f16ff */
[----:B------:R-:W-:Y:S01]  /*3a470*/  IMAD.MOV.U32 R50, RZ, RZ, R49 ;  /* 0x000000ffff327224 */ /* 0x000fe200078e0031 */
[----:B------:R-:W-:Y:S01]  /*3a480*/  MOV R49, R48 ;  /* 0x0000003000317202 */ /* 0x000fe20000000f00 */
[----:B------:R-:W-:Y:S01]  /*3a490*/  IMAD.MOV.U32 R48, RZ, RZ, R27 ;  /* 0x000000ffff307224 */ /* 0x000fe200078e001b */
[----:B------:R-:W-:Y:S01]  /*3a4a0*/  LEA.HI.X.SX32 R75, R61, R0, 0x2, P6 ;  /* 0x000000003d4b7211 */ /* 0x000fe200030f16ff */
[----:B------:R-:W-:Y:S01]  /*3a4b0*/  IMAD.MOV.U32 R27, RZ, RZ, R26 ;  /* 0x000000ffff1b7224 */ /* 0x000fe200078e001a */
[----:B------:R-:W2:Y:S01]  /*3a4c0*/  LDL.LU R14, [R1+0x3e4] ;  /* 0x0003e400010e7983 */ /* 0x000ea20000300800 */
[----:B------:R-:W-:Y:S01]  /*3a4d0*/  IMAD.MOV.U32 R61, RZ, RZ, R60 ;  /* 0x000000ffff3d7224 */ /* 0x000fe200078e003c */
[----:B------:R-:W-:-:S02]  /*3a4e0*/  MOV R26, R25 ;  /* 0x00000019001a7202 */ /* 0x000fc40000000f00 */
[----:B------:R-:W-:Y:S01]  /*3a4f0*/  MOV R60, R59 ;  /* 0x0000003b003c7202 */ /* 0x000fe20000000f00 */
[----:B------:R-:W2:Y:S01]  /*3a500*/  LDL.LU R25, [R1+0x1cbc] ;  /* 0x001cbc0001197983 */ /* 0x000ea20000300800 */
[----:B------:R-:W-:Y:S02]  /*3a510*/  IMAD.MOV.U32 R59, RZ, RZ, R58 ;  /* 0x000000ffff3b7224 */ /* 0x000fe400078e003a */
[----:B------:R-:W-:Y:S01]  /*3a520*/  IMAD.MOV.U32 R58, RZ, RZ, R57 ;  /* 0x000000ffff3a7224 */ /* 0x000fe200078e0039 */
[----:B------:R1:W-:Y:S01]  /*3a530*/  STL.64 [R1+0x570], R72 ;  /* 0x0005704801007387 */ /* 0x0003e20000100a00 */
[----:B------:R-:W-:Y:S01]  /*3a540*/  MOV R57, R56 ;  /* 0x0000003800397202 */ /* 0x000fe20000000f00 */
[----:B------:R-:W-:Y:S02]  /*3a550*/  IMAD.MOV.U32 R56, RZ, RZ, R55 ;  /* 0x000000ffff387224 */ /* 0x000fe400078e0037 */
[----:B------:R-:W-:Y:S01]  /*3a560*/  IMAD.MOV.U32 R55, RZ, RZ, R54 ;  /* 0x000000ffff377224 */ /* 0x000fe200078e0036 */
[----:B------:R-:W-:Y:S01]  /*3a570*/  MOV R54, R53 ;  /* 0x0000003500367202 */ /* 0x000fe20000000f00 */
[----:B------:R-:W-:-:S02]  /*3a580*/  IMAD.MOV.U32 R53, RZ, RZ, R52 ;  /* 0x000000ffff357224 */ /* 0x000fc400078e0034 */
        /* <DEDUP_REMOVED lines=27> */
[----:B------:R-:W-:Y:S01]  /*3a740*/  LEA R76, P0, R68, R2, 0x2 ;  /* 0x00000002444c7211 */ /* 0x000fe200078010ff */
        /* <DEDUP_REMOVED lines=22> */
[----:B------:R-:W2:Y:S01]  /*3a8b0*/  LDL.LU R244, [R1+0x60bc] ;  /* 0x0060bc0001f47983 */ /* 0x000ea20000300800 */
        /* <DEDUP_REMOVED lines=27> */
[C---:B-1----:R-:W-:Y:S01]  /*3aa70*/  LEA R76, P0, R69.reuse, R2, 0x2 ;  /* 0x00000002454c7211 */ /* 0x042fe200078010ff */
[----:B------:R-:W-:Y:S01]  /*3aa80*/  IMAD.MOV.U32 R52, RZ, RZ, R51 ;  /* 0x000000ffff347224 */ /* 0x000fe200078e0033 */
[----:B------:R-:W-:Y:S01]  /*3aa90*/  MOV R51, R50 ;  /* 0x0000003200337202 */ /* 0x000fe20000000f00 */
[----:B------:R-:W-:Y:S01]  /*3aaa0*/  IMAD.MOV.U32 R50, RZ, RZ, R49 ;  /* 0x000000ffff327224 */ /* 0x000fe200078e0031 */
[----:B------:R-:W-:Y:S01]  /*3aab0*/  LEA.HI.X.SX32 R77, R69, R0, 0x2, P0 ;  /* 0x00000000454d7211 */ /* 0x000fe200000f16ff */
[----:B------:R-:W-:Y:S01]  /*3aac0*/  IMAD.MOV.U32 R49, RZ, RZ, R48 ;  /* 0x000000ffff317224 */ /* 0x000fe200078e0030 */
[----:B------:R1:W-:Y:S01]  /*3aad0*/  STL.64 [R1+0x558], R74 ;  /* 0x0005584a01007387 */ /* 0x0003e20000100a00 */
[----:B------:R-:W-:Y:S01]  /*3aae0*/  IMAD.MOV.U32 R26, RZ, RZ, R16 ;  /* 0x000000ffff1a7224 */ /* 0x000fe200078e0010 */
[----:B------:R-:W-:Y:S01]  /*3aaf0*/  MOV R48, R27 ;  /* 0x0000001b00307202 */ /* 0x000fe20000000f00 */
[----:B------:R-:W-:Y:S01]  /*3ab00*/  IMAD.MOV.U32 R27, RZ, RZ, R246 ;  /* 0x000000ffff1b7224 */ /* 0x000fe200078e00f6 */
[----:B------:R-:W2:Y:S04]  /*3ab10*/  LDL.LU R16, [R1+0x3ec] ;  /* 0x0003ec0001107983 */ /* 0x000ea80000300800 */
[----:B------:R-:W2:Y:S04]  /*3ab20*/  LDL.LU R246, [R1+0x60b4] ;  /* 0x0060b40001f67983 */ /* 0x000ea80000300800 */
[----:B------:R4:W-:Y:S01]  /*3ab30*/  STL.64 [R1+0x550], R76 ;  /* 0x0005504c01007387 */ /* 0x0009e20000100a00 */
[----:B-1----:R-:W-:-:S04]  /*3ab40*/  LEA R74, P6, R64, R2, 0x2 ;  /* 0x00000002404a7211 */ /* 0x002fc800078c10ff */
[----:B------:R-:W-:Y:S01]  /*3ab50*/  LEA.HI.X.SX32 R75, R64, R0, 0x2, P6 ;  /* 0x00000000404b7211 */ /* 0x000fe200030f16ff */
[----:B----4-:R-:W-:Y:S01]  /*3ab60*/  IMAD.MOV.U32 R76, RZ, RZ, R62 ;  /* 0x000000ffff4c7224 */ /* 0x010fe200078e003e */
        /* <DEDUP_REMOVED lines=32> */
[----:B------:R-:W4:Y:S01]  /*3ad70*/  LDL.LU R247, [R1+0x60b0] ;  /* 0x0060b00001f77983 */ /* 0x000f220000300800 */
[----:B------:R-:W-:-:S02]  /*3ad80*/  IMAD.MOV.U32 R60, RZ, RZ, R59 ;  /* 0x000000ffff3c7224 */ /* 0x000fc400078e003b */
[----:B------:R-:W-:Y:S01]  /*3ad90*/  IMAD.MOV.U32 R53, RZ, RZ, R52 ;  /* 0x000000ffff357224 */ /* 0x000fe200078e0034 */
[----:B------:R-:W-:Y:S01]  /*3ada0*/  MOV R52, R51 ;  /* 0x0000003300347202 */ /* 0x000fe20000000f00 */
        /* <DEDUP_REMOVED lines=29> */
[----:B------:R-:W-:Y:S01]  /*3af80*/  IMAD.MOV.U32 R48, RZ, RZ, R248 ;  /* 0x000000ffff307224 */ /* 0x000fe200078e00f8 */
[----:B------:R-:W2:Y:S01]  /*3af90*/  LDL.LU R17, [R1+0x3f0] ;  /* 0x0003f00001117983 */ /* 0x000ea20000300800 */
[----:B------:R-:W-:Y:S01]  /*3afa0*/  IMAD.MOV.U32 R52, RZ, RZ, R51 ;  /* 0x000000ffff347224 */ /* 0x000fe200078e0033 */
[----:B------:R-:W-:Y:S01]  /*3afb0*/  LEA.HI.X.SX32 R75, R70, R0, 0x2, P6 ;  /* 0x00000000464b7211 */ /* 0x000fe200030f16ff */
[----:B------:R-:W-:Y:S01]  /*3afc0*/  IMAD.MOV.U32 R51, RZ, RZ, R50 ;  /* 0x000000ffff337224 */ /* 0x000fe200078e0032 */
[----:B------:R-:W2:Y:S01]  /*3afd0*/  LDL.LU R248, [R1+0x60ac] ;  /* 0x0060ac0001f87983 */ /* 0x000ea20000300800 */
[----:B------:R-:W-:Y:S01]  /*3afe0*/  MOV R50, R49 ;  /* 0x0000003100327202 */ /* 0x000fe20000000f00 */
[----:B------:R-:W-:-:S02]  /*3aff0*/  IMAD.MOV.U32 R49, RZ, RZ, R48 ;  /* 0x000000ffff317224 */ /* 0x000fc400078e0030 */
[----:B------:R1:W-:Y:S01]  /*3b000*/  STL.64 [R1+0x540], R78 ;  /* 0x0005404e01007387 */ /* 0x0003e20000100a00 */
[----:B------:R-:W-:-:S03]  /*3b010*/  IMAD.MOV.U32 R48, RZ, RZ, R249 ;  /* 0x000000ffff307224 */ /* 0x000fc600078e00f9 */
[----:B------:R-:W2:Y:S04]  /*3b020*/  LDL.LU R249, [R1+0x60a8] ;  /* 0x0060a80001f97983 */ /* 0x000ea80000300800 */
[----:B------:R3:W-:Y:S01]  /*3b030*/  STL.64 [R1+0x538], R74 ;  /* 0x0005384a01007387 */ /* 0x0007e20000100a00 */
[----:B-1----:R-:W-:-:S04]  /*3b040*/  LEA R78, P0, R71, R2, 0x2 ;  /* 0x00000002474e7211 */ /* 0x002fc800078010ff */
[----:B------:R-:W-:Y:S02]  /*3b050*/  LEA.HI.X.SX32 R79, R71, R0, 0x2, P0 ;  /* 0x00000000474f7211 */ /* 0x000fe400000f16ff */
[C---:B---3--:R-:W-:Y:S02]  /*3b060*/  LEA R74, P6, R63.reuse, R2, 0x2 ;  /* 0x000000023f4a7211 */ /* 0x048fe400078c10ff */
[----:B------:R-:W-:Y:S01]  /*3b070*/  MOV R70, R18 ;  /* 0x0000001200467202 */ /* 0x000fe20000000f00 */
[----:B------:R-:W-:Y:S01]  /*3b080*/  IMAD.MOV.U32 R71, RZ, RZ, R62 ;  /* 0x000000ffff477224 */ /* 0x000fe200078e003e */
[----:B------:R-:W3:Y:S01]  /*3b090*/  LDL.LU R18, [R1+0x3f4] ;  /* 0x0003f40001127983 */ /* 0x000ee20000300800 */
[----:B------:R-:W-:Y:S01]  /*3b0a0*/  LEA.HI.X.SX32 R75, R63, R0, 0x2, P6 ;  /* 0x000000003f4b7211 */ /* 0x000fe200030f16ff */
[----:B------:R-:W-:Y:S01]  /*3b0b0*/  IMAD.MOV.U32 R63, RZ, RZ, R61 ;  /* 0x000000ffff3f7224 */ /* 0x000fe200078e003d */
[----:B------:R-:W-:Y:S01]  /*3b0c0*/  MOV R62, R60 ;  /* 0x0000003c003e7202 */ /* 0x000fe20000000f00 */
        /* <DEDUP_REMOVED lines=14> */
[----:B------:R-:W-:Y:S01]  /*3b1b0*/  STL.64 [R1+0x528], R74 ;  /* 0x0005284a01007387 */ /* 0x000fe20000100a00 */
[----:B------:R-:W-:Y:S01]  /*3b1c0*/  MOV R50, R48 ;  /* 0x0000003000327202 */ /* 0x000fe20000000f00 */
[----:B------:R-:W-:-:S02]  /*3b1d0*/  IMAD.MOV.U32 R49, RZ, RZ, R28 ;  /* 0x000000ffff317224 */ /* 0x000fc400078e001c */
[----:B------:R-:W-:Y:S01]  /*3b1e0*/  IMAD.MOV.U32 R48, RZ, RZ, R19 ;  /* 0x000000ffff307224 */ /* 0x000fe200078e0013 */
[----:B------:R-:W2:Y:S01]  /*3b1f0*/  LDL.LU R28, [R1+0x1ccc] ;  /* 0x001ccc00011c7983 */ /* 0x000ea20000300800 */
[----:B------:R-:W-:Y:S01]  /*3b200*/  MOV R66, R63 ;  /* 0x0000003f00427202 */ /* 0x000fe20000000f00 */
[----:B------:R-:W-:Y:S02]  /*3b210*/  IMAD.MOV.U32 R63, RZ, RZ, R62 ;  /* 0x000000ffff3f7224 */ /* 0x000fe400078e003e */
[----:B------:R-:W2:Y:S01]  /*3b220*/  LDL.LU R19, [R1+0x3f8] ;  /* 0x0003f80001137983 */ /* 0x000ea20000300800 */
[----:B------:R-:W-:-:S03]  /*3b230*/  IMAD.MOV.U32 R62, RZ, RZ, R61 ;  /* 0x000000ffff3e7224 */ /* 0x000fc600078e003d */
[----:B------:R1:W-:Y:S01]  /*3b240*/  STL.64 [R1+0x520], R78 ;  /* 0x0005204e01007387 */ /* 0x0003e20000100a00 */
[----:B------:R-:W-:Y:S01]  /*3b250*/  MOV R61, R60 ;  /* 0x0000003c003d7202 */ /* 0x000fe20000000f00 */
[----:B------:R-:W-:Y:S02]  /*3b260*/  IMAD.MOV.U32 R60, RZ, RZ, R59 ;  /* 0x000000ffff3c7224 */ /* 0x000fe400078e003b */
[----:B------:R-:W-:Y:S01]  /*3b270*/  IMAD.MOV.U32 R59, RZ, RZ, R58 ;  /* 0x000000ffff3b7224 */ /* 0x000fe200078e003a */
[----:B------:R-:W-:Y:S01]  /*3b280*/  MOV R58, R57 ;  /* 0x00000039003a7202 */ /* 0x000fe20000000f00 */
[----:B------:R-:W-:Y:S01]  /*3b290*/  IMAD.MOV.U32 R57, RZ, RZ, R56 ;  /* 0x000000ffff397224 */ /* 0x000fe200078e0038 */
[----:B-1----:R-:W-:Y:S01]  /*3b2a0*/  LEA R78, P0, R67, R2, 0x2 ;  /* 0x00000002434e7211 */ /* 0x002fe200078010ff */
[----:B------:R-:W-:-:S03]  /*3b2b0*/  IMAD.MOV.U32 R56, RZ, RZ, R55 ;  /* 0x000000ffff387224 */ /* 0x000fc600078e0037 */
[----:B------:R-:W-:Y:S02]  /*3b2c0*/  LEA.HI.X.SX32 R79, R67, R0, 0x2, P0 ;  /* 0x00000000434f7211 */ /* 0x000fe400000f16ff */
        /* <DEDUP_REMOVED lines=12> */
[----:B------:R-:W-:Y:S01]  /*3b390*/  LEA R74, P6, R72, R2, 0x2 ;  /* 0x00000002484a7211 */ /* 0x000fe200078c10ff */
        /* <DEDUP_REMOVED lines=8> */
[----:B------:R-:W2:Y:S01]  /*3b420*/  LDL.LU R250, [R1+0x60a4] ;  /* 0x0060a40001fa7983 */ /* 0x000ea20000300800 */
[----:B------:R-:W-:Y:S01]  /*3b430*/  IMAD.MOV.U32 R53, RZ, RZ, R52 ;  /* 0x000000ffff357224 */ /* 0x000fe200078e0034 */
[----:B------:R-:W-:Y:S01]  /*3b440*/  MOV R52, R51 ;  /* 0x0000003300347202 */ /* 0x000fe20000000f00 */
[----:B------:R-:W-:-:S02]  /*3b450*/  IMAD.MOV.U32 R51, RZ, RZ, R50 ;  /* 0x000000ffff337224 */ /* 0x000fc400078e0032 */
[----:B------:R-:W-:Y:S01]  /*3b460*/  IMAD.MOV.U32 R50, RZ, RZ, R49 ;  /* 0x000000ffff327224 */ /* 0x000fe200078e0031 */
[----:B------:R-:W-:Y:S01]  /*3b470*/  MOV R49, R48 ;  /* 0x0000003000317202 */ /* 0x000fe20000000f00 */
[----:B------:R-:W-:Y:S01]  /*3b480*/  STL.64 [R1+0x518], R74 ;  /* 0x0005184a01007387 */ /* 0x000fe20000100a00 */
[----:B------:R-:W-:Y:S02]  /*3b490*/  IMAD.MOV.U32 R72, RZ, RZ, R20 ;  /* 0x000000ffff487224 */ /* 0x000fe400078e0014 */
[----:B------:R-:W-:Y:S01]  /*3b4a0*/  IMAD.MOV.U32 R48, RZ, RZ, R32 ;  /* 0x000000ffff307224 */ /* 0x000fe200078e0020 */
[----:B------:R-:W2:Y:S01]  /*3b4b0*/  LDL.LU R20, [R1+0x3fc] ;  /* 0x0003fc0001147983 */ /* 0x000ea20000300800 */
[----:B------:R-:W-:Y:S01]  /*3b4c0*/  IMAD.MOV.U32 R32, RZ, RZ, R31 ;  /* 0x000000ffff207224 */ /* 0x000fe200078e001f */
[----:B------:R-:W-:Y:S02]  /*3b4d0*/  MOV R31, R24 ;  /* 0x00000018001f7202 */ /* 0x000fe40000000f00 */
[----:B------:R1:W-:Y:S04]  /*3b4e0*/  STL.64 [R1+0x510], R78 ;  /* 0x0005104e01007387 */ /* 0x0003e80000100a00 */
        /* <DEDUP_REMOVED lines=9> */
[----:B------:R-:W-:Y:S01]  /*3b580*/  IMAD.MOV.U32 R58, RZ, RZ, R57 ;  /* 0x000000ffff3a7224 */ /* 0x000fe200078e0039 */
[C---:B------:R-:W-:Y:S01]  /*3b590*/  LEA R74, P6, R73.reuse, R2, 0x2 ;  /* 0x00000002494a7211 */ /* 0x040fe200078c10ff */
[----:B------:R-:W-:Y:S01]  /*3b5a0*/  IMAD.MOV.U32 R57, RZ, RZ, R56 ;  /* 0x000000ffff397224 */ /* 0x000fe200078e0038 */
[----:B------:R-:W-:Y:S01]  /*3b5b0*/  MOV R56, R55 ;  /* 0x0000003700387202 */ /* 0x000fe20000000f00 */
[----:B------:R-:W-:Y:S01]  /*3b5c0*/  IMAD.MOV.U32 R55, RZ, RZ, R54 ;  /* 0x000000ffff377224 */ /* 0x000fe200078e0036 */
[----:B------:R-:W-:Y:S01]  /*3b5d0*/  LEA.HI.X.SX32 R75, R73, R0, 0x2, P6 ;  /* 0x00000000494b7211 */ /* 0x000fe200030f16ff */
[----:B------:R-:W-:Y:S01]  /*3b5e0*/  IMAD.MOV.U32 R54, RZ, RZ, R53 ;  /* 0x000000ffff367224 */ /* 0x000fe200078e0035 */
[----:B------:R-:W-:Y:S01]  /*3b5f0*/  MOV R53, R52 ;  /* 0x0000003400357202 */ /* 0x000fe20000000f00 */
[----:B------:R-:W-:-:S02]  /*3b600*/  IMAD.MOV.U32 R73, RZ, RZ, R32 ;  /* 0x000000ffff497224 */ /* 0x000fc400078e0020 */
[----:B------:R-:W-:Y:S02]  /*3b610*/  IMAD R33, R33, c[0x0][0x190], RZ ;  /* 0x0000640021217a24 */ /* 0x000fe400078e02ff */
[----:B------:R-:W-:Y:S02]  /*3b620*/  IMAD.MOV.U32 R52, RZ, RZ, R51 ;  /* 0x000000ffff347224 */ /* 0x000fe400078e0033 */
[----:B------:R-:W-:Y:S01]  /*3b630*/  IMAD.MOV.U32 R51, RZ, RZ, R50 ;  /* 0x000000ffff337224 */ /* 0x000fe200078e0032 */
[----:B------:R-:W-:Y:S01]  /*3b640*/  MOV R50, R49 ;  /* 0x0000003100327202 */ /* 0x000fe20000000f00 */
[----:B------:R-:W-:Y:S01]  /*3b650*/  IMAD.MOV.U32 R49, RZ, RZ, R48 ;  /* 0x000000ffff317224 */ /* 0x000fe200078e0030 */
[----:B------:R1:W-:Y:S01]  /*3b660*/  STL.64 [R1+0x508], R74 ;  /* 0x0005084a01007387 */ /* 0x0003e20000100a00 */
[----:B------:R-:W-:Y:S02]  /*3b670*/  IMAD.MOV.U32 R48, RZ, RZ, R33 ;  /* 0x000000ffff307224 */ /* 0x000fe400078e0021 */
[----:B--2---:R-:W-:Y:S01]  /*3b680*/  IMAD.MOV.U32 R32, RZ, RZ, R24 ;  /* 0x000000ffff207224 */ /* 0x004fe200078e0018 */
[----:B------:R-:W-:-:S02]  /*3b690*/  MOV R24, R21 ;  /* 0x0000001500187202 */ /* 0x000fc40000000f00 */
[----:B------:R-:W2:Y:S02]  /*3b6a0*/  LDL.LU R21, [R1+0x400] ;  /* 0x0004000001157983 */ /* 0x000ea40000300800 */
[----:B------:R-:W-:Y:S01]  /*3b6b0*/  MOV R33, R32 ;  /* 0x0000002000217202 */ /* 0x000fe20000000f00 */
[----:B------:R-:W-:Y:S01]  /*3b6c0*/  IMAD.MOV.U32 R32, RZ, RZ, R24 ;  /* 0x000000ffff207224 */ /* 0x000fe200078e0018 */
[----:B------:R3:W-:Y:S04]  /*3b6d0*/  STL.64 [R1+0x500], R78 ;  /* 0x0005004e01007387 */ /* 0x0007e80000100a00 */
[----:B------:R-:W2:Y:S01]  /*3b6e0*/  LDL.LU R24, [R1+0x1d28] ;  /* 0x001d280001187983 */ /* 0x000ea20000300800 */
[----:B-1----:R-:W-:-:S04]  /*3b6f0*/  LEA R74, P6, R76, R2, 0x2 ;  /* 0x000000024c4a7211 */ /* 0x002fc800078c10ff */
[----:B------:R-:W-:Y:S02]  /*3b700*/  LEA.HI.X.SX32 R75, R76, R0, 0x2, P6 ;  /* 0x000000004c4b7211 */ /* 0x000fe400030f16ff */
[CC--:B------:R-:W-:Y:S02]  /*3b710*/  LEA R76, P6, R64.reuse, R2.reuse, 0x2 ;  /* 0x00000002404c7211 */ /* 0x0c0fe400078c10ff */
[C---:B---3--:R-:W-:Y:S02]  /*3b720*/  LEA R78, P0, R69.reuse, R2, 0x2 ;  /* 0x00000002454e7211 */ /* 0x048fe400078010ff */
[-C--:B------:R-:W-:Y:S01]  /*3b730*/  LEA.HI.X.SX32 R77, R64, R0.reuse, 0x2, P6 ;  /* 0x00000000404d7211 */ /* 0x080fe200030f16ff */
[----:B------:R-:W-:Y:S01]  /*3b740*/  IMAD.MOV.U32 R64, RZ, RZ, R62 ;  /* 0x000000ffff407224 */ /* 0x000fe200078e003e */
[----:B------:R-:W-:Y:S01]  /*3b750*/  LEA.HI.X.SX32 R79, R69, R0, 0x2, P0 ;  /* 0x00000000454f7211 */ /* 0x000fe200000f16ff */
        /* <DEDUP_REMOVED lines=8> */
[----:B-1----:R-:W-:Y:S02]  /*3b7e0*/  IMAD.MOV.U32 R74, RZ, RZ, R22 ;  /* 0x000000ffff4a7224 */ /* 0x002fe400078e0016 */
[----:B------:R-:W3:Y:S04]  /*3b7f0*/  LDL.LU R22, [R1+0x404] ;  /* 0x0004040001167983 */ /* 0x000ee80000300800 */
[----:B------:R1:W-:Y:S04]  /*3b800*/  STL.64 [R1+0x4f0], R78 ;  /* 0x0004f04e01007387 */ /* 0x0003e80000100a00 */
[----:B------:R1:W-:Y:S01]  /*3b810*/  STL.64 [R1+0x4e8], R76 ;  /* 0x0004e84c01007387 */ /* 0x0003e20000100a00 */
[----:B--2---:R-:W-:-:S03]  /*3b820*/  IMAD.MOV.U32 R48, RZ, RZ, R24 ;  /* 0x000000ffff307224 */ /* 0x004fc600078e0018 */
[----:B------:R-:W2:Y:S01]  /*3b830*/  LDL.LU R24, [R1+0x1c8c] ;  /* 0x001c8c0001187983 */ /* 0x000ea20000300800 */
        /* <DEDUP_REMOVED lines=13> */
[----:B------:R-:W-:Y:S02]  /*3b910*/  IMAD R34, R34, c[0x0][0x190], RZ ;  /* 0x0000640022227a24 */ /* 0x000fe400078e02ff */
[----:B------:R-:W-:Y:S01]  /*3b920*/  IMAD.MOV.U32 R53, RZ, RZ, R51 ;  /* 0x000000ffff357224 */ /* 0x000fe200078e0033 */
[----:B------:R-:W-:Y:S01]  /*3b930*/  MOV R51, R49 ;  /* 0x0000003100337202 */ /* 0x000fe20000000f00 */
[----:B------:R-:W-:Y:S01]  /*3b940*/  IMAD.MOV.U32 R58, RZ, RZ, R57 ;  /* 0x000000ffff3a7224 */ /* 0x000fe200078e0039 */
[CC--:B-1----:R-:W-:Y:S01]  /*3b950*/  LEA R78, P0, R70.reuse, R2.reuse, 0x2 ;  /* 0x00000002464e7211 */ /* 0x0c2fe200078010ff */
[----:B------:R-:W-:Y:S01]  /*3b960*/  IMAD.MOV.U32 R57, RZ, RZ, R56 ;  /* 0x000000ffff397224 */ /* 0x000fe200078e0038 */
[----:B------:R-:W-:Y:S01]  /*3b970*/  MOV R56, R55 ;  /* 0x0000003700387202 */ /* 0x000fe20000000f00 */
[----:B------:R-:W-:Y:S01]  /*3b980*/  IMAD.MOV.U32 R49, RZ, RZ, R34 ;  /* 0x000000ffff317224 */ /* 0x000fe200078e0022 */
[C---:B------:R-:W-:Y:S01]  /*3b990*/  LEA R76, P6, R65.reuse, R2, 0x2 ;  /* 0x00000002414c7211 */ /* 0x040fe200078c10ff */
[----:B------:R-:W-:Y:S01]  /*3b9a0*/  IMAD.MOV.U32 R55, RZ, RZ, R54 ;  /* 0x000000ffff377224 */ /* 0x000fe200078e0036 */
[----:B------:R-:W-:Y:S01]  /*3b9b0*/  MOV R34, R32 ;  /* 0x0000002000227202 */ /* 0x000fe20000000f00 */
[----:B------:R-:W-:Y:S01]  /*3b9c0*/  IMAD.MOV.U32 R54, RZ, RZ, R53 ;  /* 0x000000ffff367224 */ /* 0x000fe200078e0035 */
[----:B------:R-:W-:Y:S01]  /*3b9d0*/  MOV R53, R52 ;  /* 0x0000003400357202 */ /* 0x000fe20000000f00 */
[----:B------:R-:W-:Y:S01]  /*3b9e0*/  IMAD.MOV.U32 R32, RZ, RZ, R23 ;  /* 0x000000ffff207224 */ /* 0x000fe200078e0017 */
[-C--:B------:R-:W-:Y:S01]  /*3b9f0*/  LEA.HI.X.SX32 R79, R70, R0.reuse, 0x2, P0 ;  /* 0x00000000464f7211 */ /* 0x080fe200000f16ff */
[----:B------:R-:W-:Y:S01]  /*3ba00*/  IMAD.MOV.U32 R52, RZ, RZ, R51 ;  /* 0x000000ffff347224 */ /* 0x000fe200078e0033 */
[----:B------:R-:W-:Y:S01]  /*3ba10*/  LEA.HI.X.SX32 R77, R65, R0, 0x2, P6 ;  /* 0x00000000414d7211 */ /* 0x000fe200030f16ff */
        /* <DEDUP_REMOVED lines=8> */
[----:B------:R1:W-:Y:S01]  /*3baa0*/  STL.64 [R1+0x4e0], R78 ;  /* 0x0004e04e01007387 */ /* 0x0003e20000100a00 */
[----:B------:R-:W-:Y:S02]  /*3bab0*/  IMAD.MOV.U32 R59, RZ, RZ, R57 ;  /* 0x000000ffff3b7224 */ /* 0x000fe400078e0039 */
[----:B------:R-:W-:Y:S01]  /*3bac0*/  IMAD.MOV.U32 R57, RZ, RZ, R55 ;  /* 0x000000ffff397224 */ /* 0x000fe200078e0037 */
[----:B------:R-:W-:Y:S01]  /*3bad0*/  MOV R55, R53 ;  /* 0x0000003500377202 */ /* 0x000fe20000000f00 */
[----:B------:R-:W-:Y:S02]  /*3bae0*/  IMAD.MOV.U32 R53, RZ, RZ, R51 ;  /* 0x000000ffff357224 */ /* 0x000fe400078e0033 */
[----:B------:R-:W-:Y:S01]  /*3baf0*/  IMAD.MOV.U32 R51, RZ, RZ, R49 ;  /* 0x000000ffff337224 */ /* 0x000fe200078e0031 */
[----:B--2---:R-:W-:-:S02]  /*3bb00*/  MOV R32, R24 ;  /* 0x0000001800207202 */ /* 0x004fc40000000f00 */
[----:B------:R-:W2:Y:S02]  /*3bb10*/  LDL.LU R24, [R1+0x1d80] ;  /* 0x001d800001187983 */ /* 0x000ea40000300800 */
[----:B------:R-:W-:Y:S01]  /*3bb20*/  MOV R49, R32 ;  /* 0x0000002000317202 */ /* 0x000fe20000000f00 */
[----:B------:R-:W-:Y:S01]  /*3bb30*/  IMAD.MOV.U32 R32, RZ, RZ, R251 ;  /* 0x000000ffff207224 */ /* 0x000fe200078e00fb */
[----:B------:R1:W-:Y:S04]  /*3bb40*/  STL.64 [R1+0x4d8], R76 ;  /* 0x0004d84c01007387 */ /* 0x0003e80000100a00 */
[----:B------:R-:W3:Y:S01]  /*3bb50*/  LDL.LU R251, [R1+0x1c90] ;  /* 0x001c900001fb7983 */ /* 0x000ee20000300800 */
        /* <DEDUP_REMOVED lines=37> */
[----:B------:R-:W-:Y:S02]  /*3bdb0*/  IMAD.MOV.U32 R53, RZ, RZ, R51 ;  /* 0x000000ffff357224 */ /* 0x000fe400078e0033 */
[----:B--2---:R-:W-:-:S02]  /*3bdc0*/  IMAD.MOV.U32 R48, RZ, RZ, R24 ;  /* 0x000000ffff307224 */ /* 0x004fc400078e0018 */
[----:B------:R-:W2:Y:S02]  /*3bdd0*/  LDL.LU R24, [R1+0x40c] ;  /* 0x00040c0001187983 */ /* 0x000ea40000300800 */
[----:B------:R-:W-:Y:S01]  /*3bde0*/  IMAD.MOV.U32 R49, RZ, RZ, R48 ;  /* 0x000000ffff317224 */ /* 0x000fe200078e0030 */
[----:B------:R-:W-:Y:S01]  /*3bdf0*/  MOV R48, R32 ;  /* 0x0000002000307202 */ /* 0x000fe20000000f00 */
[----:B---3--:R-:W-:Y:S01]  /*3be00*/  IMAD.MOV.U32 R32, RZ, RZ, R251 ;  /* 0x000000ffff207224 */ /* 0x008fe200078e00fb */
[----:B------:R1:W-:Y:S02]  /*3be10*/  STL.64 [R1+0x4d0], R78 ;  /* 0x0004d04e01007387 */ /* 0x0003e40000100a00 */
[----:B------:R-:W-:Y:S01]  /*3be20*/  MOV R51, R49 ;  /* 0x0000003100337202 */ /* 0x000fe20000000f00 */
[----:B------:R-:W-:Y:S01]  /*3be30*/  IMAD.MOV.U32 R49, RZ, RZ, R32 ;  /* 0x000000ffff317224 */ /* 0x000fe200078e0020 */
[----:B------:R-:W3:Y:S04]  /*3be40*/  LDL.LU R251, [R1+0x1d68] ;  /* 0x001d680001fb7983 */ /* 0x000ee80000300800 */
[----:B------:R2:W-:Y:S04]  /*3be50*/  STL.64 [R1+0x4c8], R76 ;  /* 0x0004c84c01007387 */ /* 0x0005e80000100a00 */
[----:B------:R-:W2:Y:S01]  /*3be60*/  LDL.LU R32, [R1+0x1c94] ;  /* 0x001c940001207983 */ /* 0x000ea20000300800 */
        /* <DEDUP_REMOVED lines=21> */
[----:B------:R-:W3:Y:S01]  /*3bfc0*/  LDL.LU R25, [R1+0x410] ;  /* 0x0004100001197983 */ /* 0x000ee20000300800 */
        /* <DEDUP_REMOVED lines=9> */
[----:B------:R-:W-:Y:S02]  /*3c060*/  IMAD.MOV.U32 R52, RZ, RZ, R50 ;  /* 0x000000ffff347224 */ /* 0x000fe400078e0032 */
[----:B------:R-:W-:Y:S02]  /*3c070*/  IMAD.MOV.U32 R50, RZ, RZ, R48 ;  /* 0x000000ffff327224 */ /* 0x000fe400078e0030 */
[----:B------:R-:W3:Y:S01]  /*3c080*/  LDL.LU R48, [R1+0x1d90] ;  /* 0x001d900001307983 */ /* 0x000ee20000300800 */
[----:B--2---:R-:W-:-:S03]  /*3c090*/  IMAD.MOV.U32 R49, RZ, RZ, R32 ;  /* 0x000000ffff317224 */ /* 0x004fc600078e0020 */
[----:B------:R-:W2:Y:S01]  /*3c0a0*/  LDL.LU R32, [R1+0x1cc0] ;  /* 0x001cc00001207983 */ /* 0x000ea20000300800 */
[----:B------:R-:W-:-:S04]  /*3c0b0*/  LEA R76, P6, R67, R2, 0x2 ;  /* 0x00000002434c7211 */ /* 0x000fc800078c10ff */
        /* <DEDUP_REMOVED lines=32> */
[----:B---3--:R-:W-:Y:S01]  /*3c2c0*/  MOV R49, R48 ;  /* 0x0000003000317202 */ /* 0x008fe20000000f00 */
[----:B------:R-:W-:-:S02]  /*3c2d0*/  IMAD.MOV.U32 R55, RZ, RZ, R54 ;  /* 0x000000ffff377224 */ /* 0x000fc400078e0036 */
[----:B------:R-:W-:Y:S01]  /*3c2e0*/  IMAD.MOV.U32 R54, RZ, RZ, R53 ;  /* 0x000000ffff367224 */ /* 0x000fe200078e0035 */
[----:B------:R-:W-:Y:S01]  /*3c2f0*/  MOV R53, R52 ;  /* 0x0000003400357202 */ /* 0x000fe20000000f00 */
[----:B------:R-:W-:Y:S02]  /*3c300*/  IMAD.MOV.U32 R52, RZ, RZ, R51 ;  /* 0x000000ffff347224 */ /* 0x000fe400078e0033 */
[----:B------:R-:W-:Y:S01]  /*3c310*/  IMAD.MOV.U32 R51, RZ, RZ, R50 ;  /* 0x000000ffff337224 */ /* 0x000fe200078e0032 */
[----:B------:R-:W-:Y:S01]  /*3c320*/  MOV R50, R49 ;  /* 0x0000003100327202 */ /* 0x000fe20000000f00 */
[----:B------:R3:W-:Y:S01]  /*3c330*/  STL.64 [R1+0x4b8], R76 ;  /* 0x0004b84c01007387 */ /* 0x0007e20000100a00 */
[----:B--2---:R-:W-:Y:S02]  /*3c340*/  IMAD.MOV.U32 R48, RZ, RZ, R32 ;  /* 0x000000ffff307224 */ /* 0x004fe400078e0020 */
[----:B------:R-:W-:Y:S02]  /*3c350*/  IMAD.MOV.U32 R32, RZ, RZ, R26 ;  /* 0x000000ffff207224 */ /* 0x000fe400078e001a */
[----:B------:R-:W-:Y:S01]  /*3c360*/  IMAD.MOV.U32 R49, RZ, RZ, R48 ;  /* 0x000000ffff317224 */ /* 0x000fe200078e0030 */
[----:B------:R-:W2:Y:S01]  /*3c370*/  LDL.LU R26, [R1+0x414] ;  /* 0x00041400011a7983 */ /* 0x000ea20000300800 */
        /* <DEDUP_REMOVED lines=24> */
[----:B------:R1:W-:Y:S01]  /*3c500*/  STL.64 [R1+0x4b0], R78 ;  /* 0x0004b04e01007387 */ /* 0x0003e20000100a00 */
[----:B--2---:R-:W-:-:S03]  /*3c510*/  IMAD.MOV.U32 R48, RZ, RZ, R32 ;  /* 0x000000ffff307224 */ /* 0x004fc600078e0020 */
[----:B------:R-:W2:Y:S01]  /*3c520*/  LDL.LU R32, [R1+0x1cc4] ;  /* 0x001cc40001207983 */ /* 0x000ea20000300800 */
[C---:B---3--:R-:W-:Y:S02]  /*3c530*/  LEA R76, P6, R68.reuse, R2, 0x2 ;  /* 0x00000002444c7211 */ /* 0x048fe400078c10ff */
[----:B------:R-:W-:Y:S02]  /*3c540*/  MOV R85, R67 ;  /* 0x0000004300557202 */ /* 0x000fe40000000f00 */
[----:B------:R-:W-:Y:S02]  /*3c550*/  MOV R67, R64 ;  /* 0x0000004000437202 */ /* 0x000fe40000000f00 */
[----:B------:R-:W-:Y:S01]  /*3c560*/  MOV R75, R74 ;  /* 0x0000004a004b7202 */ /* 0x000fe20000000f00 */
[----:B------:R-:W-:Y:S01]  /*3c570*/  IMAD.MOV.U32 R74, RZ, RZ, R66 ;  /* 0x000000ffff4a7224 */ /* 0x000fe200078e0042 */
[----:B------:R-:W-:Y:S02]  /*3c580*/  LEA.HI.X.SX32 R77, R68, R0, 0x2, P6 ;  /* 0x00000000444d7211 */ /* 0x000fe400030f16ff */
[----:B------:R-:W-:Y:S01]  /*3c590*/  MOV R64, R61 ;  /* 0x0000003d00407202 */ /* 0x000fe20000000f00 */
[----:B------:R-:W-:Y:S01]  /*3c5a0*/  IMAD.MOV.U32 R66, RZ, RZ, R63 ;  /* 0x000000ffff427224 */ /* 0x000fe200078e003f */
[----:B------:R-:W-:Y:S01]  /*3c5b0*/  MOV R61, R58 ;  /* 0x0000003a003d7202 */ /* 0x000fe20000000f00 */
[----:B------:R-:W-:-:S02]  /*3c5c0*/  IMAD.MOV.U32 R58, RZ, RZ, R56 ;  /* 0x000000ffff3a7224 */ /* 0x000fc400078e0038 */
[----:B------:R-:W-:Y:S02]  /*3c5d0*/  IMAD.MOV.U32 R63, RZ, RZ, R60 ;  /* 0x000000ffff3f7224 */ /* 0x000fe400078e003c */
[----:B------:R-:W-:Y:S01]  /*3c5e0*/  IMAD.MOV.U32 R56, RZ, RZ, R54 ;  /* 0x000000ffff387224 */ /* 0x000fe200078e0036 */
[----:B------:R3:W-:Y:S01]  /*3c5f0*/  STL.64 [R1+0x4a8], R76 ;  /* 0x0004a84c01007387 */ /* 0x0007e20000100a00 */
[----:B------:R-:W-:Y:S02]  /*3c600*/  IMAD.MOV.U32 R60, RZ, RZ, R53 ;  /* 0x000000ffff3c7224 */ /* 0x000fe400078e0035 */
[----:B------:R-:W-:Y:S02]  /*3c610*/  IMAD.MOV.U32 R54, RZ, RZ, R51 ;  /* 0x000000ffff367224 */ /* 0x000fe400078e0033 */
[----:B------:R-:W-:Y:S02]  /*3c620*/  IMAD.MOV.U32 R53, RZ, RZ, R50 ;  /* 0x000000ffff357224 */ /* 0x000fe400078e0032 */
[----:B------:R-:W-:-:S02]  /*3c630*/  IMAD.MOV.U32 R51, RZ, RZ, R48 ;  /* 0x000000ffff337224 */ /* 0x000fc400078e0030 */
[----:B------:R-:W3:Y:S01]  /*3c640*/  LDL.LU R48, [R1+0x1d34] ;  /* 0x001d340001307983 */ /* 0x000ee20000300800 */
[----:B--2---:R-:W-:-:S03]  /*3c650*/  IMAD.MOV.U32 R50, RZ, RZ, R32 ;  /* 0x000000ffff327224 */ /* 0x004fc600078e0020 */
[----:B------:R-:W2:Y:S01]  /*3c660*/  LDL.LU R32, [R1+0x1cc8] ;  /* 0x001cc80001207983 */ /* 0x000ea20000300800 */
[C---:B-1----:R-:W-:Y:S01]  /*3c670*/  LEA R78, P0, R75.reuse, R2, 0x2 ;  /* 0x000000024b4e7211 */ /* 0x042fe200078010ff */
[----:B------:R-:W-:Y:S02]  /*3c680*/  IMAD.MOV.U32 R68, RZ, RZ, R65 ;  /* 0x000000ffff447224 */ /* 0x000fe400078e0041 */
[----:B------:R-:W-:Y:S02]  /*3c690*/  IMAD.MOV.U32 R65, RZ, RZ, R62 ;  /* 0x000000ffff417224 */ /* 0x000fe400078e003e */
        /* <DEDUP_REMOVED lines=19> */
[----:B------:R-:W4:Y:S01]  /*3c7d0*/  LDL.LU R27, [R1+0x418] ;  /* 0x00041800011b7983 */ /* 0x000f220000300800 */
[----:B------:R-:W-:Y:S01]  /*3c7e0*/  IMAD.MOV.U32 R53, RZ, RZ, R51 ;  /* 0x000000ffff357224 */ /* 0x000fe200078e0033 */
[----:B------:R-:W-:Y:S01]  /*3c7f0*/  MOV R51, R49 ;  /* 0x0000003100337202 */ /* 0x000fe20000000f00 */
[----:B------:R-:W-:Y:S01]  /*3c800*/  IMAD.MOV.U32 R52, RZ, RZ, R50 ;  /* 0x000000ffff347224 */ /* 0x000fe200078e0032 */
[----:B------:R1:W-:Y:S01]  /*3c810*/  STL.64 [R1+0x4a0], R78 ;  /* 0x0004a04e01007387 */ /* 0x0003e20000100a00 */
[----:B---3--:R-:W-:-:S03]  /*3c820*/  IMAD.MOV.U32 R50, RZ, RZ, R48 ;  /* 0x000000ffff327224 */ /* 0x008fc600078e0030 */
[----:B------:R-:W3:Y:S01]  /*3c830*/  LDL.LU R48, [R1+0x1ca0] ;  /* 0x001ca00001307983 */ /* 0x000ee20000300800 */
        /* <DEDUP_REMOVED lines=11> */
[----:B--2---:R-:W-:-:S03]  /*3c8f0*/  IMAD.MOV.U32 R49, RZ, RZ, R32 ;  /* 0x000000ffff317224 */ /* 0x004fc600078e0020 */
[----:B------:R-:W2:Y:S01]  /*3c900*/  LDL.LU R32, [R1+0x1ca4] ;  /* 0x001ca40001207983 */ /* 0x000ea20000300800 */
[----:B------:R-:W-:Y:S01]  /*3c910*/  MOV R83, R68 ;  /* 0x0000004400537202 */ /* 0x000fe20000000f00 */
[----:B------:R-:W-:Y:S01]  /*3c920*/  IMAD.MOV.U32 R68, RZ, RZ, R66 ;  /* 0x000000ffff447224 */ /* 0x000fe200078e0042 */
[----:B-1----:R-:W-:Y:S01]  /*3c930*/  LEA R78, P0, R82, R2, 0x2 ;  /* 0x00000002524e7211 */ /* 0x002fe200078010ff */
[----:B------:R-:W-:Y:S01]  /*3c940*/  IMAD.MOV.U32 R66, RZ, RZ, R64 ;  /* 0x000000ffff427224 */ /* 0x000fe200078e0040 */
[----:B------:R-:W-:Y:S02]  /*3c950*/  MOV R64, R60 ;  /* 0x0000003c00407202 */ /* 0x000fe40000000f00 */
[----:B------:R-:W-:Y:S01]  /*3c960*/  LEA R76, P6, R70, R2, 0x2 ;  /* 0x00000002464c7211 */ /* 0x000fe200078c10ff */
[----:B------:R-:W-:Y:S01]  /*3c970*/  IMAD.MOV.U32 R60, RZ, RZ, R52 ;  /* 0x000000ffff3c7224 */ /* 0x000fe200078e0034 */
[-C--:B------:R-:W-:Y:S01]  /*3c980*/  LEA.HI.X.SX32 R79, R82, R0.reuse, 0x2, P0 ;  /* 0x00000000524f7211 */ /* 0x080fe200000f16ff */
[----:B------:R-:W-:Y:S01]  /*3c990*/  IMAD.MOV.U32 R52, RZ, RZ, R50 ;  /* 0x000000ffff347224 */ /* 0x000fe200078e0032 */
[----:B------:R-:W-:Y:S01]  /*3c9a0*/  MOV R82, R69 ;  /* 0x0000004500527202 */ /* 0x000fe20000000f00 */
[----:B------:R-:W-:Y:S01]  /*3c9b0*/  IMAD.MOV.U32 R69, RZ, RZ, R67 ;  /* 0x000000ffff457224 */ /* 0x000fe200078e0043 */
[----:B------:R-:W-:Y:S01]  /*3c9c0*/  LEA.HI.X.SX32 R77, R70, R0, 0x2, P6 ;  /* 0x00000000464d7211 */ /* 0x000fe200030f16ff */
[----:B------:R-:W-:Y:S01]  /*3c9d0*/  IMAD.MOV.U32 R67, RZ, RZ, R64 ;  /* 0x000000ffff437224 */ /* 0x000fe200078e0040 */
[----:B---3--:R-:W-:Y:S01]  /*3c9e0*/  MOV R50, R48 ;  /* 0x0000003000327202 */ /* 0x008fe20000000f00 */
[----:B------:R-:W-:-:S02]  /*3c9f0*/  IMAD.MOV.U32 R48, RZ, RZ, R28 ;  /* 0x000000ffff307224 */ /* 0x000fc400078e001c */
[----:B------:R-:W-:Y:S01]  /*3ca00*/  IMAD.MOV.U32 R64, RZ, RZ, R60 ;  /* 0x000000ffff407224 */ /* 0x000fe200078e003c */
[----:B------:R-:W3:Y:S01]  /*3ca10*/  LDL.LU R28, [R1+0x41c] ;  /* 0x00041c00011c7983 */ /* 0x000ee20000300800 */
[----:B------:R-:W-:Y:S01]  /*3ca20*/  MOV R60, R51 ;  /* 0x00000033003c7202 */ /* 0x000fe20000000f00 */
[----:B------:R-:W-:Y:S02]  /*3ca30*/  IMAD.MOV.U32 R51, RZ, RZ, R49 ;  /* 0x000000ffff337224 */ /* 0x000fe400078e0031 */
[----:B------:R1:W-:Y:S04]  /*3ca40*/  STL.64 [R1+0x490], R78 ;  /* 0x0004904e01007387 */ /* 0x0003e80000100a00 */
[----:B------:R1:W-:Y:S01]  /*3ca50*/  STL.64 [R1+0x488], R76 ;  /* 0x0004884c01007387 */ /* 0x0003e20000100a00 */
[----:B--2---:R-:W-:-:S03]  /*3ca60*/  IMAD.MOV.U32 R49, RZ, RZ, R32 ;  /* 0x000000ffff317224 */ /* 0x004fc600078e0020 */
[----:B------:R-:W2:Y:S01]  /*3ca70*/  LDL.LU R32, [R1+0x1cd0] ;  /* 0x001cd00001207983 */ /* 0x000ea20000300800 */
[C---:B-1----:R-:W-:Y:S01]  /*3ca80*/  LEA R78, P0, R81.reuse, R2, 0x2 ;  /* 0x00000002514e7211 */ /* 0x042fe200078010ff */
[----:B------:R-:W-:Y:S01]  /*3ca90*/  IMAD.MOV.U32 R70, RZ, RZ, R68 ;  /* 0x000000ffff467224 */ /* 0x000fe200078e0044 */
[----:B------:R-:W-:Y:S01]  /*3caa0*/  MOV R68, R66 ;  /* 0x0000004200447202 */ /* 0x000fe20000000f00 */
[----:B------:R-:W-:Y:S01]  /*3cab0*/  IMAD.MOV.U32 R66, RZ, RZ, R65 ;  /* 0x000000ffff427224 */ /* 0x000fe200078e0041 */
[----:B------:R-:W-:Y:S02]  /*3cac0*/  MOV R65, R61 ;  /* 0x0000003d00417202 */ /* 0x000fe40000000f00 */
        /* <DEDUP_REMOVED lines=12> */
[----:B------:R-:W-:Y:S01]  /*3cb90*/  IMAD.MOV.U32 R61, RZ, RZ, R60 ;  /* 0x000000ffff3d7224 */ /* 0x000fe200078e003c */
[----:B------:R-:W3:Y:S01]  /*3cba0*/  LDL.LU R29, [R1+0x420] ;  /* 0x00042000011d7983 */ /* 0x000ee20000300800 */
[----:B------:R-:W-:Y:S01]  /*3cbb0*/  IMAD.MOV.U32 R60, RZ, RZ, R51 ;  /* 0x000000ffff3c7224 */ /* 0x000fe200078e0033 */
[----:B------:R-:W-:Y:S01]  /*3cbc0*/  MOV R51, R50 ;  /* 0x0000003200337202 */ /* 0x000fe20000000f00 */
[----:B------:R-:W-:Y:S01]  /*3cbd0*/  IMAD.MOV.U32 R50, RZ, RZ, R49 ;  /* 0x000000ffff327224 */ /* 0x000fe200078e0031 */
[----:B------:R1:W-:Y:S01]  /*3cbe0*/  STL.64 [R1+0x480], R78 ;  /* 0x0004804e01007387 */ /* 0x0003e20000100a00 */
[----:B------:R-:W-:Y:S01]  /*3cbf0*/  IMAD.MOV.U32 R49, RZ, RZ, R48 ;  /* 0x000000ffff317224 */ /* 0x000fe200078e0030 */
[----:B--2---:R-:W-:-:S02]  /*3cc00*/  MOV R48, R32 ;  /* 0x0000002000307202 */ /* 0x004fc40000000f00 */
[----:B------:R-:W2:Y:S01]  /*3cc10*/  LDL.LU R32, [R1+0x1ca8] ;  /* 0x001ca80001207983 */ /* 0x000ea20000300800 */
[CC--:B------:R-:W-:Y:S02]  /*3cc20*/  LEA R76, P6, R71.reuse, R2.reuse, 0x2 ;  /* 0x00000002474c7211 */ /* 0x0c0fe400078c10ff */
[C---:B-1----:R-:W-:Y:S02]  /*3cc30*/  LEA R78, P0, R80.reuse, R2, 0x2 ;  /* 0x00000002504e7211 */ /* 0x042fe400078010ff */
[----:B------:R-:W-:Y:S01]  /*3cc40*/  LEA.HI.X.SX32 R77, R71, R0, 0x2, P6 ;  /* 0x00000000474d7211 */ /* 0x000fe200030f16ff */
[----:B------:R-:W-:Y:S02]  /*3cc50*/  IMAD.MOV.U32 R71, RZ, RZ, R70 ;  /* 0x000000ffff477224 */ /* 0x000fe400078e0046 */
        /* <DEDUP_REMOVED lines=24> */
[----:B--2---:R-:W-:Y:S02]  /*3cde0*/  IMAD.MOV.U32 R48, RZ, RZ, R32 ;  /* 0x000000ffff307224 */ /* 0x004fe400078e0020 */
[----:B------:R-:W-:Y:S02]  /*3cdf0*/  IMAD.MOV.U32 R32, RZ, RZ, R30 ;  /* 0x000000ffff207224 */ /* 0x000fe400078e001e */
[----:B------:R-:W2:Y:S01]  /*3ce00*/  LDL.LU R30, [R1+0x424] ;  /* 0x00042400011e7983 */ /* 0x000ea20000300800 */
[----:B------:R-:W-:-:S02]  /*3ce10*/  IMAD.MOV.U32 R49, RZ, RZ, R48 ;  /* 0x000000ffff317224 */ /* 0x000fc400078e0030 */
[----:B------:R-:W-:Y:S01]  /*3ce20*/  MOV R48, R32 ;  /* 0x0000002000307202 */ /* 0x000fe20000000f00 */
[----:B------:R3:W-:Y:S04]  /*3ce30*/  STL.64 [R1+0x470], R78 ;  /* 0x0004704e01007387 */ /* 0x0007e80000100a00 */
[----:B------:R-:W2:Y:S01]  /*3ce40*/  LDL.LU R32, [R1+0x1cd4] ;  /* 0x001cd40001207983 */ /* 0x000ea20000300800 */
[----:B-1----:R-:W-:-:S04]  /*3ce50*/  LEA R76, P6, R72, R2, 0x2 ;  /* 0x00000002484c7211 */ /* 0x002fc800078c10ff */
[----:B------:R-:W-:Y:S01]  /*3ce60*/  LEA.HI.X.SX32 R77, R72, R0, 0x2, P6 ;  /* 0x00000000484d7211 */ /* 0x000fe200030f16ff */
[----:B------:R-:W-:Y:S02]  /*3ce70*/  IMAD.MOV.U32 R72, RZ, RZ, R71 ;  /* 0x000000ffff487224 */ /* 0x000fe400078e0047 */
[----:B------:R-:W-:Y:S01]  /*3ce80*/  IMAD.MOV.U32 R71, RZ, RZ, R69 ;  /* 0x000000ffff477224 */ /* 0x000fe200078e0045 */
[----:B------:R-:W-:Y:S01]  /*3ce90*/  MOV R69, R68 ;  /* 0x0000004400457202 */ /* 0x000fe20000000f00 */
[----:B------:R-:W-:Y:S01]  /*3cea0*/  IMAD.MOV.U32 R68, RZ, RZ, R67 ;  /* 0x000000ffff447224 */ /* 0x000fe200078e0043 */
[----:B---3--:R-:W-:Y:S01]  /*3ceb0*/  LEA R78, P0, R86, R2, 0x2 ;  /* 0x00000002564e7211 */ /* 0x008fe200078010ff */
[----:B------:R-:W-:Y:S01]  /*3cec0*/  IMAD.MOV.U32 R67, RZ, RZ, R65 ;  /* 0x000000ffff437224 */ /* 0x000fe200078e0041 */
[----:B------:R1:W-:Y:S01]  /*3ced0*/  STL.64 [R1+0x468], R76 ;  /* 0x0004684c01007387 */ /* 0x0003e20000100a00 */
[----:B------:R-:W-:Y:S01]  /*3cee0*/  MOV R65, R64 ;  /* 0x0000004000417202 */ /* 0x000fe20000000f00 */
[----:B------:R-:W-:-:S02]  /*3cef0*/  IMAD.MOV.U32 R64, RZ, RZ, R61 ;  /* 0x000000ffff407224 */ /* 0x000fc400078e003d */
[----:B------:R-:W-:Y:S01]  /*3cf00*/  IMAD.MOV.U32 R61, RZ, RZ, R60 ;  /* 0x000000ffff3d7224 */ /* 0x000fe200078e003c */
[----:B------:R-:W-:Y:S01]  /*3cf10*/  MOV R60, R50 ;  /* 0x00000032003c7202 */ /* 0x000fe20000000f00 */
[----:B------:R-:W-:Y:S01]  /*3cf20*/  IMAD.MOV.U32 R50, RZ, RZ, R49 ;  /* 0x000000ffff327224 */ /* 0x000fe200078e0031 */
[----:B------:R-:W-:Y:S01]  /*3cf30*/  LEA.HI.X.SX32 R79, R86, R0, 0x2, P0 ;  /* 0x00000000564f7211 */ /* 0x000fe200000f16ff */
[----:B------:R-:W-:Y:S01]  /*3cf40*/  IMAD.MOV.U32 R49, RZ, RZ, R48 ;  /* 0x000000ffff317224 */ /* 0x000fe200078e0030 */
[----:B-1----:R-:W-:-:S04]  /*3cf50*/  LEA R76, P6, R73, R2, 0x2 ;  /* 0x00000002494c7211 */ /* 0x002fc800078c10ff */
[----:B------:R-:W-:Y:S01]  /*3cf60*/  LEA.HI.X.SX32 R77, R73, R0, 0x2, P6 ;  /* 0x00000000494d7211 */ /* 0x000fe200030f16ff */
        /* <DEDUP_REMOVED lines=10> */
[----:B------:R-:W-:Y:S02]  /*3d010*/  IMAD R37, R37, c[0x0][0x190], RZ ;  /* 0x0000640025257a24 */ /* 0x000fe400078e02ff */
[----:B------:R-:W-:Y:S01]  /*3d020*/  IMAD R38, R38, c[0x0][0x190], RZ ;  /* 0x0000640026267a24 */ /* 0x000fe200078e02ff */
[----:B--2---:R-:W-:Y:S01]  /*3d030*/  MOV R48, R32 ;  /* 0x0000002000307202 */ /* 0x004fe20000000f00 */
[----:B------:R-:W-:Y:S02]  /*3d040*/  IMAD.MOV.U32 R32, RZ, RZ, R31 ;  /* 0x000000ffff207224 */ /* 0x000fe400078e001f */
[----:B------:R-:W2:Y:S04]  /*3d050*/  LDL.LU R31, [R1+0x428] ;  /* 0x00042800011f7983 */ /* 0x000ea80000300800 */
[----:B------:R1:W-:Y:S04]  /*3d060*/  STL.64 [R1+0x460], R78 ;  /* 0x0004604e01007387 */ /* 0x0003e80000100a00 */
[----:B------:R3:W-:Y:S01]  /*3d070*/  STL.64 [R1+0x458], R76 ;  /* 0x0004584c01007387 */ /* 0x0007e20000100a00 */
[----:B------:R-:W-:-:S02]  /*3d080*/  MOV R49, R48 ;  /* 0x0000003000317202 */ /* 0x000fc40000000f00 */
[CC--:B-1----:R-:W-:Y:S02]  /*3d090*/  LEA R78, P0, R85.reuse, R2.reuse, 0x2 ;  /* 0x00000002554e7211 */ /* 0x0c2fe400078010ff */
[C---:B---3--:R-:W-:Y:S02]  /*3d0a0*/  LEA R76, P6, R74.reuse, R2, 0x2 ;  /* 0x000000024a4c7211 */ /* 0x048fe400078c10ff */
[-C--:B------:R-:W-:Y:S02]  /*3d0b0*/  LEA.HI.X.SX32 R79, R85, R0.reuse, 0x2, P0 ;  /* 0x00000000554f7211 */ /* 0x080fe400000f16ff */
[----:B------:R-:W-:Y:S01]  /*3d0c0*/  LEA.HI.X.SX32 R77, R74, R0, 0x2, P6 ;  /* 0x000000004a4d7211 */ /* 0x000fe200030f16ff */
        /* <DEDUP_REMOVED lines=10> */
[----:B------:R-:W-:-:S02]  /*3d170*/  MOV R65, R64 ;  /* 0x0000004000417202 */ /* 0x000fc40000000f00 */
[----:B------:R4:W-:Y:S01]  /*3d180*/  STL.64 [R1+0x448], R76 ;  /* 0x0004484c01007387 */ /* 0x0009e20000100a00 */
[----:B------:R-:W-:Y:S02]  /*3d190*/  IMAD.MOV.U32 R64, RZ, RZ, R61 ;  /* 0x000000ffff407224 */ /* 0x000fe400078e003d */
[----:B------:R-:W-:Y:S01]  /*3d1a0*/  IMAD.MOV.U32 R61, RZ, RZ, R60 ;  /* 0x000000ffff3d7224 */ /* 0x000fe200078e003c */
[CC--:B-1----:R-:W-:Y:S02]  /*3d1b0*/  LEA R78, P0, R84.reuse, R2.reuse, 0x2 ;  /* 0x00000002544e7211 */ /* 0x0c2fe400078010ff */
[C---:B----4-:R-:W-:Y:S02]  /*3d1c0*/  LEA R76, P6, R75.reuse, R2, 0x2 ;  /* 0x000000024b4c7211 */ /* 0x050fe400078c10ff */
[-C--:B------:R-:W-:Y:S02]  /*3d1d0*/  LEA.HI.X.SX32 R79, R84, R0.reuse, 0x2, P0 ;  /* 0x00000000544f7211 */ /* 0x080fe400000f16ff */
[----:B------:R-:W-:Y:S01]  /*3d1e0*/  MOV R60, R49 ;  /* 0x00000031003c7202 */ /* 0x000fe20000000f00 */
[----:B------:R-:W-:Y:S01]  /*3d1f0*/  IMAD.MOV.U32 R49, RZ, RZ, R48 ;  /* 0x000000ffff317224 */ /* 0x000fe200078e0030 */
        /* <DEDUP_REMOVED lines=14> */
[-C--:B-1----:R-:W-:Y:S02]  /*3d2e0*/  LEA R78, P0, R83, R2.reuse, 0x2 ;  /* 0x00000002534e7211 */ /* 0x082fe400078010ff */
[----:B-----5:R-:W-:Y:S02]  /*3d2f0*/  LEA R76, P6, R35, R2, 0x2 ;  /* 0x00000002234c7211 */ /* 0x020fe400078c10ff */
[-C--:B------:R-:W-:Y:S02]  /*3d300*/  LEA.HI.X.SX32 R79, R83, R0.reuse, 0x2, P0 ;  /* 0x00000000534f7211 */ /* 0x080fe400000f16ff */
[----:B------:R-:W-:Y:S01]  /*3d310*/  MOV R64, R61 ;  /* 0x0000003d00407202 */ /* 0x000fe20000000f00 */
[----:B------:R-:W-:Y:S01]  /*3d320*/  IMAD.MOV.U32 R61, RZ, RZ, R60 ;  /* 0x000000ffff3d7224 */ /* 0x000fe200078e003c */
[----:B------:R-:W-:Y:S01]  /*3d330*/  LEA.HI.X.SX32 R77, R35, R0, 0x2, P6 ;  /* 0x00000000234d7211 */ /* 0x000fe200030f16ff */
[----:B------:R-:W-:-:S02]  /*3d340*/  IMAD.MOV.U32 R60, RZ, RZ, R34 ;  /* 0x000000ffff3c7224 */ /* 0x000fc400078e0022 */
[----:B------:R-:W5:Y:S04]  /*3d350*/  LDL.LU R34, [R1+0x434] ;  /* 0x0004340001227983 */ /* 0x000f680000300800 */
[----:B------:R1:W-:Y:S04]  /*3d360*/  STL.64 [R1+0x430], R78 ;  /* 0x0004304e01007387 */ /* 0x0003e80000100a00 */
[----:B------:R1:W-:Y:S04]  /*3d370*/  STL.64 [R1+0x428], R76 ;  /* 0x0004284c01007387 */ /* 0x0003e80000100a00 */
[----:B------:R-:W2:Y:S01]  /*3d380*/  LDL.LU R83, [R1+0xc3c] ;  /* 0x000c3c0001537983 */ /* 0x000ea20000300800 */
[----:B-1----:R-:W-:-:S02]  /*3d390*/  LEA R78, P0, R82, R2, 0x2 ;  /* 0x00000002524e7211 */ /* 0x002fc400078010ff */
[----:B------:R-:W-:Y:S02]  /*3d3a0*/  LEA R76, P6, R36, R2, 0x2 ;  /* 0x00000002244c7211 */ /* 0x000fe400078c10ff */
[-C--:B------:R-:W-:Y:S02]  /*3d3b0*/  LEA.HI.X.SX32 R79, R82, R0.reuse, 0x2, P0 ;  /* 0x00000000524f7211 */ /* 0x080fe400000f16ff */
[----:B------:R-:W-:-:S03]  /*3d3c0*/  LEA.HI.X.SX32 R77, R36, R0, 0x2, P6 ;  /* 0x00000000244d7211 */ /* 0x000fc600030f16ff */
[----:B------:R1:W-:Y:S04]  /*3d3d0*/  STL.64 [R1+0x420], R78 ;  /* 0x0004204e01007387 */ /* 0x0003e80000100a00 */
[----:B------:R1:W-:Y:S04]  /*3d3e0*/  STL.64 [R1+0x418], R76 ;  /* 0x0004184c01007387 */ /* 0x0003e80000100a00 */
[----:B------:R-:W2:Y:S01]  /*3d3f0*/  LDL.LU R82, [R1+0x1c20] ;  /* 0x001c200001527983 */ /* 0x000ea20000300800 */
[-C--:B-1----:R-:W-:Y:S02]  /*3d400*/  LEA R78, P0, R81, R2.reuse, 0x2 ;  /* 0x00000002514e7211 */ /* 0x082fe400078010ff */
[----:B------:R-:W-:-:S02]  /*3d410*/  LEA R76, P6, R37, R2, 0x2 ;  /* 0x00000002254c7211 */ /* 0x000fc400078c10ff */
        /* <DEDUP_REMOVED lines=12> */
[----:B------:R-:W-:Y:S01]  /*3d4e0*/  IMAD R39, R39, c[0x0][0x190], RZ ;  /* 0x0000640027277a24 */ /* 0x000fe200078e02ff */
[----:B-1----:R-:W-:-:S04]  /*3d4f0*/  LEA R78, P0, R47, R2, 0x2 ;  /* 0x000000022f4e7211 */ /* 0x002fc800078010ff */
[----:B------:R-:W-:Y:S02]  /*3d500*/  LEA R76, P6, R39, R2, 0x2 ;  /* 0x00000002274c7211 */ /* 0x000fe400078c10ff */
[-C--:B------:R-:W-:Y:S02]  /*3d510*/  LEA.HI.X.SX32 R79, R47, R0.reuse, 0x2, P0 ;  /* 0x000000002f4f7211 */ /* 0x080fe400000f16ff */
[----:B------:R-:W-:-:S03]  /*3d520*/  LEA.HI.X.SX32 R77, R39, R0, 0x2, P6 ;  /* 0x00000000274d7211 */ /* 0x000fc600030f16ff */
[----:B------:R1:W-:Y:S04]  /*3d530*/  STL.64 [R1+0x3f0], R78 ;  /* 0x0003f04e01007387 */ /* 0x0003e80000100a00 */
[----:B------:R1:W-:Y:S01]  /*3d540*/  STL.64 [R1+0x3e8], R76 ;  /* 0x0003e84c01007387 */ /* 0x0003e20000100a00 */
[----:B------:R-:W-:Y:S02]  /*3d550*/  IMAD R45, R45, c[0x0][0x190], RZ ;  /* 0x000064002d2d7a24 */ /* 0x000fe400078e02ff */
[----:B------:R-:W-:Y:S01]  /*3d560*/  IMAD R44, R44, c[0x0][0x190], RZ ;  /* 0x000064002c2c7a24 */ /* 0x000fe200078e02ff */
[-C--:B-1----:R-:W-:Y:S02]  /*3d570*/  LEA R78, P0, R46, R2.reuse, 0x2 ;  /* 0x000000022e4e7211 */ /* 0x082fe400078010ff */
[----:B------:R-:W-:-:S02]  /*3d580*/  LEA R76, P6, R45, R2, 0x2 ;  /* 0x000000022d4c7211 */ /* 0x000fc400078c10ff */
[-C--:B------:R-:W-:Y:S01]  /*3d590*/  LEA.HI.X.SX32 R79, R46, R0.reuse, 0x2, P0 ;  /* 0x000000002e4f7211 */ /* 0x080fe200000f16ff */
[----:B------:R-:W-:Y:S01]  /*3d5a0*/  IMAD R43, R43, c[0x0][0x190], RZ ;  /* 0x000064002b2b7a24 */ /* 0x000fe200078e02ff */
[----:B------:R-:W-:Y:S01]  /*3d5b0*/  LEA.HI.X.SX32 R77, R45, R0, 0x2, P6 ;  /* 0x000000002d4d7211 */ /* 0x000fe200030f16ff */
[----:B--2---:R-:W-:Y:S02]  /*3d5c0*/  IMAD R38, R80, c[0x0][0x190], RZ ;  /* 0x0000640050267a24 */ /* 0x004fe400078e02ff */
[----:B------:R-:W2:Y:S04]  /*3d5d0*/  LDL.LU R80, [R1+0x1c2c] ;  /* 0x001c2c0001507983 */ /* 0x000ea80000300800 */
[----:B------:R1:W-:Y:S01]  /*3d5e0*/  STL.64 [R1+0x3e0], R78 ;  /* 0x0003e04e01007387 */ /* 0x0003e20000100a00 */
[----:B------:R-:W-:Y:S01]  /*3d5f0*/  LEA R46, P6, R43, R2, 0x2 ;  /* 0x000000022b2e7211 */ /* 0x000fe200078c10ff */
[----:B------:R-:W-:-:S02]  /*3d600*/  IMAD R42, R42, c[0x0][0x190], RZ ;  /* 0x000064002a2a7a24 */ /* 0x000fc400078e02ff */
[----:B------:R3:W-:Y:S01]  /*3d610*/  STL.64 [R1+0x3d8], R76 ;  /* 0x0003d84c01007387 */ /* 0x0007e20000100a00 */
[----:B------:R-:W-:Y:S02]  /*3d620*/  LEA.HI.X.SX32 R47, R43, R0, 0x2, P6 ;  /* 0x000000002b2f7211 */ /* 0x000fe400030f16ff */
[C---:B-1----:R-:W-:Y:S02]  /*3d630*/  LEA R78, P0, R44.reuse, R2, 0x2 ;  /* 0x000000022c4e7211 */ /* 0x042fe400078010ff */
[----:B---3--:R-:W-:Y:S01]  /*3d640*/  MOV R76, R75 ;  /* 0x0000004b004c7202 */ /* 0x008fe20000000f00 */
[----:B------:R-:W-:Y:S01]  /*3d650*/  IMAD.MOV.U32 R75, RZ, RZ, R63 ;  /* 0x000000ffff4b7224 */ /* 0x000fe200078e003f */
[----:B------:R-:W-:Y:S01]  /*3d660*/  LEA.HI.X.SX32 R79, R44, R0, 0x2, P0 ;  /* 0x000000002c4f7211 */ /* 0x000fe200000f16ff */
[----:B------:R-:W-:Y:S01]  /*3d670*/  IMAD.MOV.U32 R63, RZ, RZ, R58 ;  /* 0x000000ffff3f7224 */ /* 0x000fe200078e003a */
[----:B------:R-:W-:Y:S01]  /*3d680*/  MOV R58, R57 ;  /* 0x00000039003a7202 */ /* 0x000fe20000000f00 */
[----:B------:R-:W-:Y:S01]  /*3d690*/  IMAD R41, R41, c[0x0][0x190], RZ ;  /* 0x0000640029297a24 */ /* 0x000fe200078e02ff */
[----:B------:R-:W3:Y:S01]  /*3d6a0*/  LDL.LU R57, [R1+0x1c30] ;  /* 0x001c300001397983 */ /* 0x000ee20000300800 */
[----:B------:R-:W-:-:S03]  /*3d6b0*/  IMAD R40, R40, c[0x0][0x190], RZ ;  /* 0x0000640028287a24 */ /* 0x000fc600078e02ff */
[----:B------:R1:W-:Y:S01]  /*3d6c0*/  STL.64 [R1+0x3d0], R78 ;  /* 0x0003d04e01007387 */ /* 0x0003e20000100a00 */
[----:B------:R-:W-:-:S03]  /*3d6d0*/  IMAD R171, R171, c[0x0][0x190], RZ ;  /* 0x00006400abab7a24 */ /* 0x000fc600078e02ff */
[----:B------:R4:W-:Y:S01]  /*3d6e0*/  STL.64 [R1+0x3c8], R46 ;  /* 0x0003c82e01007387 */ /* 0x0009e20000100a00 */
[----:B------:R-:W-:Y:S02]  /*3d6f0*/  IMAD.MOV.U32 R77, RZ, RZ, R76 ;  /* 0x000000ffff4d7224 */ /* 0x000fe400078e004c */
[----:B------:R-:W-:Y:S01]  /*3d700*/  IMAD.MOV.U32 R76, RZ, RZ, R75 ;  /* 0x000000ffff4c7224 */ /* 0x000fe200078e004b */
[CC--:B-1----:R-:W-:Y:S02]  /*3d710*/  LEA R78, P0, R42.reuse, R2.reuse, 0x2 ;  /* 0x000000022a4e7211 */ /* 0x0c2fe400078010ff */
[C---:B----4-:R-:W-:Y:S02]  /*3d720*/  LEA R46, P6, R41.reuse, R2, 0x2 ;  /* 0x00000002292e7211 */ /* 0x050fe400078c10ff */
[----:B------:R-:W-:Y:S02]  /*3d730*/  LEA.HI.X.SX32 R79, R42, R0, 0x2, P0 ;  /* 0x000000002a4f7211 */ /* 0x000fe400000f16ff */
[----:B------:R-:W-:Y:S01]  /*3d740*/  MOV R75, R63 ;  /* 0x0000003f004b7202 */ /* 0x000fe20000000f00 */
[----:B------:R-:W-:Y:S01]  /*3d750*/  IMAD.MOV.U32 R63, RZ, RZ, R58 ;  /* 0x000000ffff3f7224 */ /* 0x000fe200078e003a */
[----:B------:R-:W-:Y:S01]  /*3d760*/  LEA R44, P0, R40, R2, 0x2 ;  /* 0x00000002282c7211 */ /* 0x000fe200078010ff */
[----:B------:R-:W4:Y:S01]  /*3d770*/  LDL.LU R58, [R1+0x1c34] ;  /* 0x001c3400013a7983 */ /* 0x000f220000300800 */
[----:B------:R-:W-:-:S02]  /*3d780*/  LEA.HI.X.SX32 R47, R41, R0, 0x2, P6 ;  /* 0x00000000292f7211 */ /* 0x000fc400030f16ff */
[C---:B------:R-:W-:Y:S01]  /*3d790*/  LEA R42, P6, R171.reuse, R2, 0x2 ;  /* 0x00000002ab2a7211 */ /* 0x040fe200078c10ff */
[----:B------:R1:W-:Y:S01]  /*3d7a0*/  STL.64 [R1+0x3c0], R78 ;  /* 0x0003c04e01007387 */ /* 0x0003e20000100a00 */
[-C--:B------:R-:W-:Y:S01]  /*3d7b0*/  LEA.HI.X.SX32 R45, R40, R0.reuse, 0x2, P0 ;  /* 0x00000000282d7211 */ /* 0x080fe200000f16ff */
[----:B------:R-:W-:Y:S01]  /*3d7c0*/  IMAD R170, R170, c[0x0][0x190], RZ ;  /* 0x00006400aaaa7a24 */ /* 0x000fe200078e02ff */
[----:B------:R-:W-:Y:S01]  /*3d7d0*/  LEA.HI.X.SX32 R43, R171, R0, 0x2, P6 ;  /* 0x00000000ab2b7211 */ /* 0x000fe200030f16ff */
[----:B------:R-:W-:Y:S01]  /*3d7e0*/  IMAD R169, R169, c[0x0][0x190], RZ ;  /* 0x00006400a9a97a24 */ /* 0x000fe200078e02ff */
[----:B------:R-:W-:Y:S01]  /*3d7f0*/  STL.64 [R1+0x3b8], R46 ;  /* 0x0003b82e01007387 */ /* 0x000fe20000100a00 */
[----:B-1----:R-:W-:Y:S01]  /*3d800*/  IMAD.MOV.U32 R78, RZ, RZ, R77 ;  /* 0x000000ffff4e7224 */ /* 0x002fe200078e004d */
[----:B------:R-:W-:Y:S01]  /*3d810*/  MOV R77, R76 ;  /* 0x0000004c004d7202 */ /* 0x000fe20000000f00 */
[----:B------:R-:W-:Y:S02]  /*3d820*/  IMAD.MOV.U32 R76, RZ, RZ, R75 ;  /* 0x000000ffff4c7224 */ /* 0x000fe400078e004b */
[----:B------:R-:W-:Y:S01]  /*3d830*/  IMAD.MOV.U32 R75, RZ, RZ, R63 ;  /* 0x000000ffff4b7224 */ /* 0x000fe200078e003f */
[----:B------:R-:W-:-:S02]  /*3d840*/  MOV R63, R62 ;  /* 0x0000003e003f7202 */ /* 0x000fc40000000f00 */
[----:B------:R-:W3:Y:S04]  /*3d850*/  LDL.LU R62, [R1+0x1c38] ;  /* 0x001c3800013e7983 */ /* 0x000ee80000300800 */
[----:B------:R1:W-:Y:S01]  /*3d860*/  STL.64 [R1+0x3b0], R44 ;  /* 0x0003b02c01007387 */ /* 0x0003e20000100a00 */
[----:B------:R-:W-:-:S03]  /*3d870*/  IMAD.MOV.U32 R79, RZ, RZ, R78 ;  /* 0x000000ffff4f7224 */ /* 0x000fc600078e004e */
[----:B------:R5:W-:Y:S01]  /*3d880*/  STL.64 [R1+0x3a8], R42 ;  /* 0x0003a82a01007387 */ /* 0x000be20000100a00 */
[----:B------:R-:W-:Y:S01]  /*3d890*/  IMAD.MOV.U32 R78, RZ, RZ, R77 ;  /* 0x000000ffff4e7224 */ /* 0x000fe200078e004d */
[----:B------:R-:W-:Y:S01]  /*3d8a0*/  MOV R77, R76 ;  /* 0x0000004c004d7202 */ /* 0x000fe20000000f00 */
[----:B------:R-:W-:Y:S01]  /*3d8b0*/  IMAD R168, R168, c[0x0][0x190], RZ ;  /* 0x00006400a8a87a24 */ /* 0x000fe200078e02ff */
[CC--:B-1----:R-:W-:Y:S02]  /*3d8c0*/  LEA R44, P0, R170.reuse, R2.reuse, 0x2 ;  /* 0x00000002aa2c7211 */ /* 0x0c2fe400078010ff */
[----:B-----5:R-:W-:Y:S02]  /*3d8d0*/  LEA R42, P6, R169, R2, 0x2 ;  /* 0x00000002a92a7211 */ /* 0x020fe400078c10ff */
[-C--:B------:R-:W-:Y:S01]  /*3d8e0*/  LEA.HI.X.SX32 R45, R170, R0.reuse, 0x2, P0 ;  /* 0x00000000aa2d7211 */ /* 0x080fe200000f16ff */
[----:B------:R-:W-:Y:S01]  /*3d8f0*/  IMAD R167, R167, c[0x0][0x190], RZ ;  /* 0x00006400a7a77a24 */ /* 0x000fe200078e02ff */
[----:B------:R-:W-:Y:S01]  /*3d900*/  LEA.HI.X.SX32 R43, R169, R0, 0x2, P6 ;  /* 0x00000000a92b7211 */ /* 0x000fe200030f16ff */
[----:B------:R-:W-:-:S02]  /*3d910*/  IMAD.MOV.U32 R76, RZ, RZ, R75 ;  /* 0x000000ffff4c7224 */ /* 0x000fc400078e004b */
[----:B------:R-:W-:Y:S02]  /*3d920*/  IMAD.MOV.U32 R75, RZ, RZ, R63 ;  /* 0x000000ffff4b7224 */ /* 0x000fe400078e003f */
[----:B------:R-:W5:Y:S01]  /*3d930*/  LDL.LU R63, [R1+0x1c3c] ;  /* 0x001c3c00013f7983 */ /* 0x000f620000300800 */
[----:B------:R-:W-:-:S03]  /*3d940*/  LEA R40, P0, R168, R2, 0x2 ;  /* 0x00000002a8287211 */ /* 0x000fc600078010ff */
[----:B------:R-:W-:Y:S04]  /*3d950*/  STL.64 [R1+0x3a0], R44 ;  /* 0x0003a02c01007387 */ /* 0x000fe80000100a00 */
[----:B------:R1:W-:Y:S01]  /*3d960*/  STL.64 [R1+0x398], R42 ;  /* 0x0003982a01007387 */ /* 0x0003e20000100a00 */
[----:B------:R-:W-:Y:S01]  /*3d970*/  LEA.HI.X.SX32 R41, R168, R0, 0x2, P0 ;  /* 0x00000000a8297211 */ /* 0x000fe200000f16ff */
[----:B------:R-:W-:Y:S02]  /*3d980*/  IMAD R166, R166, c[0x0][0x190], RZ ;  /* 0x00006400a6a67a24 */ /* 0x000fe400078e02ff */
[----:B------:R-:W-:Y:S01]  /*3d990*/  IMAD R165, R165, c[0x0][0x190], RZ ;  /* 0x00006400a5a57a24 */ /* 0x000fe200078e02ff */
[----:B-1----:R-:W-:-:S04]  /*3d9a0*/  LEA R42, P6, R167, R2, 0x2 ;  /* 0x00000002a72a7211 */ /* 0x002fc800078c10ff */
[----:B------:R-:W-:Y:S01]  /*3d9b0*/  LEA.HI.X.SX32 R43, R167, R0, 0x2, P6 ;  /* 0x00000000a72b7211 */ /* 0x000fe200030f16ff */
        /* <DEDUP_REMOVED lines=25> */
[----:B--2---:R-:W-:Y:S01]  /*3db50*/  IMAD R39, R80, c[0x0][0x190], RZ ;  /* 0x0000640050277a24 */ /* 0x004fe200078e02ff */
[----:B------:R-:W-:Y:S01]  /*3db60*/  MOV R80, R79 ;  /* 0x0000004f00507202 */ /* 0x000fe20000000f00 */
[----:B------:R-:W-:Y:S02]  /*3db70*/  IMAD.MOV.U32 R79, RZ, RZ, R78 ;  /* 0x000000ffff4f7224 */ /* 0x000fe400078e004e */
[----:B------:R-:W-:Y:S01]  /*3db80*/  IMAD.MOV.U32 R78, RZ, RZ, R77 ;  /* 0x000000ffff4e7224 */ /* 0x000fe200078e004d */
[----:B------:R-:W-:Y:S01]  /*3db90*/  MOV R77, R76 ;  /* 0x0000004c004d7202 */ /* 0x000fe20000000f00 */
[----:B------:R-:W-:Y:S02]  /*3dba0*/  IMAD.MOV.U32 R76, RZ, RZ, R75 ;  /* 0x000000ffff4c7224 */ /* 0x000fe400078e004b */
[----:B------:R-:W-:-:S02]  /*3dbb0*/  IMAD.MOV.U32 R75, RZ, RZ, R66 ;  /* 0x000000ffff4b7224 */ /* 0x000fc400078e0042 */
[----:B------:R-:W2:Y:S01]  /*3dbc0*/  LDL.LU R66, [R1+0x1c40] ;  /* 0x001c400001427983 */ /* 0x000ea20000300800 */
[----:B------:R-:W-:-:S03]  /*3dbd0*/  MOV R81, R80 ;  /* 0x0000005000517202 */ /* 0x000fc60000000f00 */
[----:B------:R1:W-:Y:S01]  /*3dbe0*/  STL.64 [R1+0x390], R40 ;  /* 0x0003902801007387 */ /* 0x0003e20000100a00 */
[----:B------:R-:W-:-:S03]  /*3dbf0*/  IMAD.MOV.U32 R80, RZ, RZ, R79 ;  /* 0x000000ffff507224 */ /* 0x000fc600078e004f */
[----:B------:R1:W-:Y:S01]  /*3dc00*/  STL.64 [R1+0x388], R42 ;  /* 0x0003882a01007387 */ /* 0x0003e20000100a00 */
[----:B------:R-:W-:Y:S01]  /*3dc10*/  IMAD.MOV.U32 R79, RZ, RZ, R78 ;  /* 0x000000ffff4f7224 */ /* 0x000fe200078e004e */
[----:B------:R-:W-:Y:S01]  /*3dc20*/  MOV R78, R77 ;  /* 0x0000004d004e7202 */ /* 0x000fe20000000f00 */
[----:B------:R-:W-:Y:S01]  /*3dc30*/  IMAD.MOV.U32 R77, RZ, RZ, R76 ;  /* 0x000000ffff4d7224 */ /* 0x000fe200078e004c */
[CC--:B-1----:R-:W-:Y:S02]  /*3dc40*/  LEA R40, P0, R166.reuse, R2.reuse, 0x2 ;  /* 0x00000002a6287211 */ /* 0x0c2fe400078010ff */
[C---:B------:R-:W-:Y:S02]  /*3dc50*/  LEA R42, P6, R165.reuse, R2, 0x2 ;  /* 0x00000002a52a7211 */ /* 0x040fe400078c10ff */
[-C--:B------:R-:W-:Y:S01]  /*3dc60*/  LEA.HI.X.SX32 R41, R166, R0.reuse, 0x2, P0 ;  /* 0x00000000a6297211 */ /* 0x080fe200000f16ff */
[----:B------:R-:W-:Y:S01]  /*3dc70*/  IMAD.MOV.U32 R76, RZ, RZ, R75 ;  /* 0x000000ffff4c7224 */ /* 0x000fe200078e004b */
[----:B------:R-:W-:-:S02]  /*3dc80*/  LEA.HI.X.SX32 R43, R165, R0, 0x2, P6 ;  /* 0x00000000a52b7211 */ /* 0x000fc400030f16ff */
[----:B------:R-:W-:Y:S02]  /*3dc90*/  MOV R75, R70 ;  /* 0x00000046004b7202 */ /* 0x000fe40000000f00 */
[----:B------:R-:W2:Y:S04]  /*3dca0*/  LDL.LU R70, [R1+0x1c44] ;  /* 0x001c440001467983 */ /* 0x000ea80000300800 */
[----:B------:R1:W-:Y:S04]  /*3dcb0*/  STL.64 [R1+0x380], R40 ;  /* 0x0003802801007387 */ /* 0x0003e80000100a00 */
[----:B------:R4:W-:Y:S01]  /*3dcc0*/  STL.64 [R1+0x378], R42 ;  /* 0x0003782a01007387 */ /* 0x0009e20000100a00 */
[----:B------:R-:W-:Y:S01]  /*3dcd0*/  IMAD.MOV.U32 R82, RZ, RZ, R81 ;  /* 0x000000ffff527224 */ /* 0x000fe200078e0051 */
[----:B-1----:R-:W-:-:S02]  /*3dce0*/  LEA R40, P0, R164, R2, 0x2 ;  /* 0x00000002a4287211 */ /* 0x002fc400078010ff */
[C---:B----4-:R-:W-:Y:S02]  /*3dcf0*/  LEA R42, P6, R163.reuse, R2, 0x2 ;  /* 0x00000002a32a7211 */ /* 0x050fe400078c10ff */
[-C--:B------:R-:W-:Y:S02]  /*3dd00*/  LEA.HI.X.SX32 R41, R164, R0.reuse, 0x2, P0 ;  /* 0x00000000a4297211 */ /* 0x080fe400000f16ff */
[----:B------:R-:W-:Y:S01]  /*3dd10*/  LEA.HI.X.SX32 R43, R163, R0, 0x2, P6 ;  /* 0x00000000a32b7211 */ /* 0x000fe200030f16ff */
[----:B------:R-:W-:Y:S02]  /*3dd20*/  IMAD.MOV.U32 R81, RZ, RZ, R80 ;  /* 0x000000ffff517224 */ /* 0x000fe400078e0050 */
[----:B------:R-:W4:Y:S04]  /*3dd30*/  LDL.LU R80, [R1+0x1c48] ;  /* 0x001c480001507983 */ /* 0x000f280000300800 */
[----:B------:R1:W-:Y:S04]  /*3dd40*/  STL.64 [R1+0x370], R40 ;  /* 0x0003702801007387 */ /* 0x0003e80000100a00 */
[----:B------:R3:W-:Y:S01]  /*3dd50*/  STL.64 [R1+0x368], R42 ;  /* 0x0003682a01007387 */ /* 0x0007e20000100a00 */
[----:B------:R-:W-:Y:S01]  /*3dd60*/  MOV R83, R82 ;  /* 0x0000005200537202 */ /* 0x000fe20000000f00 */
[----:B------:R-:W-:Y:S01]  /*3dd70*/  IMAD.MOV.U32 R82, RZ, RZ, R81 ;  /* 0x000000ffff527224 */ /* 0x000fe200078e0051 */
[----:B-1----:R-:W-:-:S02]  /*3dd80*/  LEA R40, P0, R162, R2, 0x2 ;  /* 0x00000002a2287211 */ /* 0x002fc400078010ff */
[C---:B---3--:R-:W-:Y:S02]  /*3dd90*/  LEA R42, P6, R161.reuse, R2, 0x2 ;  /* 0x00000002a12a7211 */ /* 0x048fe400078c10ff */
[-C--:B------:R-:W-:Y:S02]  /*3dda0*/  LEA.HI.X.SX32 R41, R162, R0.reuse, 0x2, P0 ;  /* 0x00000000a2297211 */ /* 0x080fe400000f16ff */
[----:B------:R-:W-:Y:S01]  /*3ddb0*/  LEA.HI.X.SX32 R43, R161, R0, 0x2, P6 ;  /* 0x00000000a12b7211 */ /* 0x000fe200030f16ff */
[----:B------:R-:W-:Y:S02]  /*3ddc0*/  IMAD.MOV.U32 R81, RZ, RZ, R79 ;  /* 0x000000ffff517224 */ /* 0x000fe400078e004f */
[----:B------:R-:W3:Y:S04]  /*3ddd0*/  LDL.LU R79, [R1+0x1c4c] ;  /* 0x001c4c00014f7983 */ /* 0x000ee80000300800 */
[----:B------:R1:W-:Y:S04]  /*3dde0*/  STL.64 [R1+0x360], R40 ;  /* 0x0003602801007387 */ /* 0x0003e80000100a00 */
[----:B------:R5:W-:Y:S01]  /*3ddf0*/  STL.64 [R1+0x358], R42 ;  /* 0x0003582a01007387 */ /* 0x000be20000100a00 */
[----:B------:R-:W-:Y:S01]  /*3de00*/  MOV R84, R83 ;  /* 0x0000005300547202 */ /* 0x000fe20000000f00 */
[----:B------:R-:W-:Y:S01]  /*3de10*/  IMAD.MOV.U32 R83, RZ, RZ, R82 ;  /* 0x000000ffff537224 */ /* 0x000fe200078e0052 */
[----:B-1----:R-:W-:-:S02]  /*3de20*/  LEA R40, P0, R160, R2, 0x2 ;  /* 0x00000002a0287211 */ /* 0x002fc400078010ff */
[C---:B-----5:R-:W-:Y:S02]  /*3de30*/  LEA R42, P6, R159.reuse, R2, 0x2 ;  /* 0x000000029f2a7211 */ /* 0x060fe400078c10ff */
[-C--:B------:R-:W-:Y:S01]  /*3de40*/  LEA.HI.X.SX32 R41, R160, R0.reuse, 0x2, P0 ;  /* 0x00000000a0297211 */ /* 0x080fe200000f16ff */
[----:B------:R-:W-:Y:S01]  /*3de50*/  IMAD.MOV.U32 R82, RZ, RZ, R81 ;  /* 0x000000ffff527224 */ /* 0x000fe200078e0051 */
[----:B------:R-:W-:Y:S02]  /*3de60*/  LEA.HI.X.SX32 R43, R159, R0, 0x2, P6 ;  /* 0x000000009f2b7211 */ /* 0x000fe400030f16ff */
[----:B------:R-:W-:Y:S02]  /*3de70*/  MOV R81, R78 ;  /* 0x0000004e00517202 */ /* 0x000fe40000000f00 */
[----:B------:R-:W5:Y:S04]  /*3de80*/  LDL.LU R78, [R1+0x1c50] ;  /* 0x001c5000014e7983 */ /* 0x000f680000300800 */
[----:B------:R1:W-:Y:S04]  /*3de90*/  STL.64 [R1+0x350], R40 ;  /* 0x0003502801007387 */ /* 0x0003e80000100a00 */
[----:B------:R1:W-:Y:S01]  /*3dea0*/  STL.64 [R1+0x348], R42 ;  /* 0x0003482a01007387 */ /* 0x0003e20000100a00 */
[----:B------:R-:W-:-:S02]  /*3deb0*/  IMAD.MOV.U32 R85, RZ, RZ, R84 ;  /* 0x000000ffff557224 */ /* 0x000fc400078e0054 */
[----:B------:R-:W-:Y:S01]  /*3dec0*/  IMAD.MOV.U32 R84, RZ, RZ, R83 ;  /* 0x000000ffff547224 */ /* 0x000fe200078e0053 */
[CC--:B-1----:R-:W-:Y:S02]  /*3ded0*/  LEA R40, P0, R158.reuse, R2.reuse, 0x2 ;  /* 0x000000029e287211 */ /* 0x0c2fe400078010ff */
[C---:B------:R-:W-:Y:S02]  /*3dee0*/  LEA R42, P6, R157.reuse, R2, 0x2 ;  /* 0x000000029d2a7211 */ /* 0x040fe400078c10ff */
[-C--:B------:R-:W-:Y:S02]  /*3def0*/  LEA.HI.X.SX32 R41, R158, R0.reuse, 0x2, P0 ;  /* 0x000000009e297211 */ /* 0x080fe400000f16ff */
[----:B------:R-:W-:Y:S02]  /*3df00*/  LEA.HI.X.SX32 R43, R157, R0, 0x2, P6 ;  /* 0x000000009d2b7211 */ /* 0x000fe400030f16ff */
[----:B------:R-:W-:Y:S01]  /*3df10*/  MOV R83, R81 ;  /* 0x0000005100537202 */ /* 0x000fe20000000f00 */
[----:B------:R-:W-:-:S02]  /*3df20*/  IMAD.MOV.U32 R81, RZ, RZ, R77 ;  /* 0x000000ffff517224 */ /* 0x000fc400078e004d */
[----:B------:R-:W2:Y:S04]  /*3df30*/  LDL.LU R77, [R1+0x1c54] ;  /* 0x001c5400014d7983 */ /* 0x000ea80000300800 */
        /* <DEDUP_REMOVED lines=9> */
[----:B------:R-:W-:Y:S02]  /*3dfd0*/  LEA.HI.X.SX32 R43, R155, R0, 0x2, P6 ;  /* 0x000000009b2b7211 */ /* 0x000fe400030f16ff */
[----:B------:R-:W-:-:S02]  /*3dfe0*/  MOV R81, R76 ;  /* 0x0000004c00517202 */ /* 0x000fc40000000f00 */
[----:B------:R-:W2:Y:S04]  /*3dff0*/  LDL.LU R76, [R1+0x1c58] ;  /* 0x001c5800014c7983 */ /* 0x000ea80000300800 */
[----:B------:R1:W-:Y:S01]  /*3e000*/  STL.64 [R1+0x330], R40 ;  /* 0x0003302801007387 */ /* 0x0003e20000100a00 */
[----:B------:R-:W-:-:S03]  /*3e010*/  IMAD.MOV.U32 R87, RZ, RZ, R86 ;  /* 0x000000ffff577224 */ /* 0x000fc600078e0056 */
[----:B------:R1:W-:Y:S01]  /*3e020*/  STL.64 [R1+0x328], R42 ;  /* 0x0003282a01007387 */ /* 0x0003e20000100a00 */
[----:B------:R-:W-:Y:S01]  /*3e030*/  IMAD.MOV.U32 R86, RZ, RZ, R85 ;  /* 0x000000ffff567224 */ /* 0x000fe200078e0055 */
[----:B------:R-:W-:Y:S02]  /*3e040*/  MOV R85, R84 ;  /* 0x0000005400557202 */ /* 0x000fe40000000f00 */
[CC--:B-1----:R-:W-:Y:S02]  /*3e050*/  LEA R40, P0, R154.reuse, R2.reuse, 0x2 ;  /* 0x000000029a287211 */ /* 0x0c2fe400078010ff */
[C---:B------:R-:W-:Y:S02]  /*3e060*/  LEA R42, P6, R153.reuse, R2, 0x2 ;  /* 0x00000002992a7211 */ /* 0x040fe400078c10ff */
[-C--:B------:R-:W-:Y:S01]  /*3e070*/  LEA.HI.X.SX32 R41, R154, R0.reuse, 0x2, P0 ;  /* 0x000000009a297211 */ /* 0x080fe200000f16ff */
[----:B------:R-:W-:Y:S01]  /*3e080*/  IMAD.MOV.U32 R84, RZ, RZ, R83 ;  /* 0x000000ffff547224 */ /* 0x000fe200078e0053 */
[----:B------:R-:W-:Y:S01]  /*3e090*/  LEA.HI.X.SX32 R43, R153, R0, 0x2, P6 ;  /* 0x00000000992b7211 */ /* 0x000fe200030f16ff */
[----:B------:R-:W-:-:S02]  /*3e0a0*/  IMAD.MOV.U32 R83, RZ, RZ, R75 ;  /* 0x000000ffff537224 */ /* 0x000fc400078e004b */
[----:B------:R-:W2:Y:S04]  /*3e0b0*/  LDL.LU R75, [R1+0x1c5c] ;  /* 0x001c5c00014b7983 */ /* 0x000ea80000300800 */
[----:B------:R1:W-:Y:S01]  /*3e0c0*/  STL.64 [R1+0x320], R40 ;  /* 0x0003202801007387 */ /* 0x0003e20000100a00 */
[----:B------:R-:W-:-:S03]  /*3e0d0*/  MOV R88, R87 ;  /* 0x0000005700587202 */ /* 0x000fc60000000f00 */
[----:B------:R1:W-:Y:S01]  /*3e0e0*/  STL.64 [R1+0x318], R42 ;  /* 0x0003182a01007387 */ /* 0x0003e20000100a00 */
[----:B------:R-:W-:Y:S02]  /*3e0f0*/  IMAD.MOV.U32 R87, RZ, RZ, R86 ;  /* 0x000000ffff577224 */ /* 0x000fe400078e0056 */
[----:B------:R-:W-:Y:S01]  /*3e100*/  IMAD.MOV.U32 R86, RZ, RZ, R84 ;  /* 0x000000ffff567224 */ /* 0x000fe200078e0054 */
[CC--:B-1----:R-:W-:Y:S02]  /*3e110*/  LEA R40, P0, R152.reuse, R2.reuse, 0x2 ;  /* 0x0000000298287211 */ /* 0x0c2fe400078010ff */
[C---:B------:R-:W-:Y:S02]  /*3e120*/  LEA R42, P6, R151.reuse, R2, 0x2 ;  /* 0x00000002972a7211 */ /* 0x040fe400078c10ff */
[-C--:B------:R-:W-:Y:S02]  /*3e130*/  LEA.HI.X.SX32 R41, R152, R0.reuse, 0x2, P0 ;  /* 0x0000000098297211 */ /* 0x080fe400000f16ff */
[----:B------:R-:W-:-:S02]  /*3e140*/  LEA.HI.X.SX32 R43, R151, R0, 0x2, P6 ;  /* 0x00000000972b7211 */ /* 0x000fc400030f16ff */
[----:B------:R-:W-:Y:S01]  /*3e150*/  MOV R84, R83 ;  /* 0x0000005300547202 */ /* 0x000fe20000000f00 */
[----:B------:R-:W-:Y:S02]  /*3e160*/  IMAD.MOV.U32 R83, RZ, RZ, R74 ;  /* 0x000000ffff537224 */ /* 0x000fe400078e004a */
        /* <DEDUP_REMOVED lines=12> */
[----:B------:R-:W2:Y:S01]  /*3e230*/  LDL.LU R73, [R1+0x1c64] ;  /* 0x001c640001497983 */ /* 0x000ea20000300800 */
[----:B------:R-:W-:-:S03]  /*3e240*/  IMAD.MOV.U32 R90, RZ, RZ, R89 ;  /* 0x000000ffff5a7224 */ /* 0x000fc600078e0059 */
        /* <DEDUP_REMOVED lines=19> */
[C---:B------:R-:W-:Y:S01]  /*3e380*/  LEA R42, P6, R145.reuse, R2, 0x2 ;  /* 0x00000002912a7211 */ /* 0x040fe200078c10ff */
[----:B------:R-:W-:Y:S01]  /*3e390*/  IMAD.MOV.U32 R87, RZ, RZ, R86 ;  /* 0x000000ffff577224 */ /* 0x000fe200078e0056 */
[-C--:B------:R-:W-:Y:S02]  /*3e3a0*/  LEA.HI.X.SX32 R41, R146, R0.reuse, 0x2, P0 ;  /* 0x0000000092297211 */ /* 0x080fe400000f16ff */
[----:B------:R-:W-:Y:S02]  /*3e3b0*/  LEA.HI.X.SX32 R43, R145, R0, 0x2, P6 ;  /* 0x00000000912b7211 */ /* 0x000fe400030f16ff */
[----:B------:R-:W-:Y:S01]  /*3e3c0*/  MOV R86, R84 ;  /* 0x0000005400567202 */ /* 0x000fe20000000f00 */
[----:B------:R-:W-:-:S02]  /*3e3d0*/  IMAD.MOV.U32 R84, RZ, RZ, R71 ;  /* 0x000000ffff547224 */ /* 0x000fc400078e0047 */
[----:B------:R-:W2:Y:S01]  /*3e3e0*/  LDL.LU R71, [R1+0x1c6c] ;  /* 0x001c6c0001477983 */ /* 0x000ea20000300800 */
[----:B------:R-:W-:-:S03]  /*3e3f0*/  IMAD.MOV.U32 R92, RZ, RZ, R90 ;  /* 0x000000ffff5c7224 */ /* 0x000fc600078e005a */
[----:B------:R1:W-:Y:S01]  /*3e400*/  STL.64 [R1+0x2e0], R40 ;  /* 0x0002e02801007387 */ /* 0x0003e20000100a00 */
[----:B------:R-:W-:-:S03]  /*3e410*/  MOV R90, R89 ;  /* 0x00000059005a7202 */ /* 0x000fc60000000f00 */
[----:B------:R1:W-:Y:S01]  /*3e420*/  STL.64 [R1+0x2d8], R42 ;  /* 0x0002d82a01007387 */ /* 0x0003e20000100a00 */
[----:B------:R-:W-:Y:S02]  /*3e430*/  IMAD.MOV.U32 R89, RZ, RZ, R88 ;  /* 0x000000ffff597224 */ /* 0x000fe400078e0058 */
[----:B------:R-:W-:Y:S01]  /*3e440*/  IMAD R142, R142, c[0x0][0x190], RZ ;  /* 0x000064008e8e7a24 */ /* 0x000fe200078e02ff */
[CC--:B-1----:R-:W-:Y:S02]  /*3e450*/  LEA R40, P0, R144.reuse, R2.reuse, 0x2 ;  /* 0x0000000290287211 */ /* 0x0c2fe400078010ff */
[----:B------:R-:W-:Y:S01]  /*3e460*/  LEA R42, P6, R143, R2, 0x2 ;  /* 0x000000028f2a7211 */ /* 0x000fe200078c10ff */
[----:B------:R-:W-:Y:S01]  /*3e470*/  IMAD.MOV.U32 R88, RZ, RZ, R87 ;  /* 0x000000ffff587224 */ /* 0x000fe200078e0057 */
[-C--:B------:R-:W-:Y:S01]  /*3e480*/  LEA.HI.X.SX32 R41, R144, R0.reuse, 0x2, P0 ;  /* 0x0000000090297211 */ /* 0x080fe200000f16ff */
[----:B------:R-:W-:Y:S01]  /*3e490*/  IMAD R141, R141, c[0x0][0x190], RZ ;  /* 0x000064008d8d7a24 */ /* 0x000fe200078e02ff */
[----:B------:R-:W-:-:S02]  /*3e4a0*/  LEA.HI.X.SX32 R43, R143, R0, 0x2, P6 ;  /* 0x000000008f2b7211 */ /* 0x000fc400030f16ff */
[----:B------:R-:W-:Y:S01]  /*3e4b0*/  MOV R87, R84 ;  /* 0x0000005400577202 */ /* 0x000fe20000000f00 */
[----:B------:R-:W-:Y:S02]  /*3e4c0*/  IMAD.MOV.U32 R84, RZ, RZ, R69 ;  /* 0x000000ffff547224 */ /* 0x000fe400078e0045 */
        /* <DEDUP_REMOVED lines=8> */
[----:B----4-:R-:W-:Y:S01]  /*3e550*/  LEA R42, P6, R141, R2, 0x2 ;  /* 0x000000028d2a7211 */ /* 0x010fe200078c10ff */
[----:B------:R-:W-:Y:S01]  /*3e560*/  IMAD.MOV.U32 R89, RZ, RZ, R88 ;  /* 0x000000ffff597224 */ /* 0x000fe200078e0058 */
[-C--:B------:R-:W-:Y:S01]  /*3e570*/  LEA.HI.X.SX32 R41, R142, R0.reuse, 0x2, P0 ;  /* 0x000000008e297211 */ /* 0x080fe200000f16ff */
[----:B------:R-:W-:Y:S01]  /*3e580*/  IMAD R139, R139, c[0x0][0x190], RZ ;  /* 0x000064008b8b7a24 */ /* 0x000fe200078e02ff */
[----:B------:R-:W-:-:S02]  /*3e590*/  LEA.HI.X.SX32 R43, R141, R0, 0x2, P6 ;  /* 0x000000008d2b7211 */ /* 0x000fc400030f16ff */
[----:B------:R-:W-:Y:S01]  /*3e5a0*/  MOV R88, R87 ;  /* 0x0000005700587202 */ /* 0x000fe20000000f00 */
[----:B------:R-:W-:Y:S02]  /*3e5b0*/  IMAD.MOV.U32 R87, RZ, RZ, R68 ;  /* 0x000000ffff577224 */ /* 0x000fe400078e0044 */
[----:B------:R-:W4:Y:S01]  /*3e5c0*/  LDL.LU R68, [R1+0x1c74] ;  /* 0x001c740001447983 */ /* 0x000f220000300800 */
[----:B------:R-:W-:-:S03]  /*3e5d0*/  IMAD.MOV.U32 R94, RZ, RZ, R93 ;  /* 0x000000ffff5e7224 */ /* 0x000fc600078e005d */
[----:B------:R1:W-:Y:S01]  /*3e5e0*/  STL.64 [R1+0x2c0], R40 ;  /* 0x0002c02801007387 */ /* 0x0003e20000100a00 */
[----:B------:R-:W-:-:S03]  /*3e5f0*/  MOV R93, R92 ;  /* 0x0000005c005d7202 */ /* 0x000fc60000000f00 */
[----:B------:R3:W-:Y:S01]  /*3e600*/  STL.64 [R1+0x2b8], R42 ;  /* 0x0002b82a01007387 */ /* 0x0007e20000100a00 */
[----:B------:R-:W-:Y:S02]  /*3e610*/  IMAD.MOV.U32 R92, RZ, RZ, R90 ;  /* 0x000000ffff5c7224 */ /* 0x000fe400078e005a */
[----:B------:R-:W-:Y:S01]  /*3e620*/  IMAD.MOV.U32 R90, RZ, RZ, R89 ;  /* 0x000000ffff5a7224 */ /* 0x000fe200078e0059 */
[-C--:B-1----:R-:W-:Y:S02]  /*3e630*/  LEA R40, P0, R140, R2.reuse, 0x2 ;  /* 0x000000028c287211 */ /* 0x082fe400078010ff */
[----:B---3--:R-:W-:Y:S01]  /*3e640*/  LEA R42, P6, R139, R2, 0x2 ;  /* 0x000000028b2a7211 */ /* 0x008fe200078c10ff */
[----:B------:R-:W-:Y:S01]  /*3e650*/  IMAD R138, R138, c[0x0][0x190], RZ ;  /* 0x000064008a8a7a24 */ /* 0x000fe200078e02ff */
[----:B------:R-:W-:Y:S01]  /*3e660*/  LEA.HI.X.SX32 R41, R140, R0, 0x2, P0 ;  /* 0x000000008c297211 */ /* 0x000fe200000f16ff */
[----:B------:R-:W-:Y:S01]  /*3e670*/  IMAD R137, R137, c[0x0][0x190], RZ ;  /* 0x0000640089897a24 */ /* 0x000fe200078e02ff */
[----:B------:R-:W-:Y:S01]  /*3e680*/  MOV R89, R88 ;  /* 0x0000005800597202 */ /* 0x000fe20000000f00 */
[----:B------:R-:W-:Y:S01]  /*3e690*/  IMAD.MOV.U32 R88, RZ, RZ, R87 ;  /* 0x000000ffff587224 */ /* 0x000fe200078e0057 */
[----:B------:R-:W-:Y:S01]  /*3e6a0*/  LEA.HI.X.SX32 R43, R139, R0, 0x2, P6 ;  /* 0x000000008b2b7211 */ /* 0x000fe200030f16ff */
[----:B------:R-:W-:-:S02]  /*3e6b0*/  IMAD.MOV.U32 R87, RZ, RZ, R67 ;  /* 0x000000ffff577224 */ /* 0x000fc400078e0043 */
[----:B------:R-:W3:Y:S01]  /*3e6c0*/  LDL.LU R67, [R1+0x1c78] ;  /* 0x001c780001437983 */ /* 0x000ee20000300800 */
[----:B------:R-:W-:-:S03]  /*3e6d0*/  MOV R95, R94 ;  /* 0x0000005e005f7202 */ /* 0x000fc60000000f00 */
[----:B------:R1:W-:Y:S01]  /*3e6e0*/  STL.64 [R1+0x2b0], R40 ;  /* 0x0002b02801007387 */ /* 0x0003e20000100a00 */
[----:B------:R-:W-:-:S03]  /*3e6f0*/  IMAD.MOV.U32 R94, RZ, RZ, R93 ;  /* 0x000000ffff5e7224 */ /* 0x000fc600078e005d */
[----:B------:R5:W-:Y:S01]  /*3e700*/  STL.64 [R1+0x2a8], R42 ;  /* 0x0002a82a01007387 */ /* 0x000be20000100a00 */
[----:B------:R-:W-:Y:S01]  /*3e710*/  IMAD.MOV.U32 R93, RZ, RZ, R92 ;  /* 0x000000ffff5d7224 */ /* 0x000fe200078e005c */
[----:B------:R-:W-:Y:S01]  /*3e720*/  MOV R92, R90 ;  /* 0x0000005a005c7202 */ /* 0x000fe20000000f00 */
[----:B------:R-:W-:Y:S01]  /*3e730*/  IMAD R136, R136, c[0x0][0x190], RZ ;  /* 0x0000640088887a24 */ /* 0x000fe200078e02ff */
[CC--:B-1----:R-:W-:Y:S02]  /*3e740*/  LEA R40, P0, R138.reuse, R2.reuse, 0x2 ;  /* 0x000000028a287211 */ /* 0x0c2fe400078010ff */
[----:B-----5:R-:W-:Y:S01]  /*3e750*/  LEA R42, P6, R137, R2, 0x2 ;  /* 0x00000002892a7211 */ /* 0x020fe200078c10ff */
[----:B------:R-:W-:Y:S01]  /*3e760*/  IMAD.MOV.U32 R90, RZ, RZ, R89 ;  /* 0x000000ffff5a7224 */ /* 0x000fe200078e0059 */
[-C--:B------:R-:W-:Y:S01]  /*3e770*/  LEA.HI.X.SX32 R41, R138, R0.reuse, 0x2, P0 ;  /* 0x000000008a297211 */ /* 0x080fe200000f16ff */
[----:B------:R-:W-:Y:S01]  /*3e780*/  IMAD R135, R135, c[0x0][0x190], RZ ;  /* 0x0000640087877a24 */ /* 0x000fe200078e02ff */
[----:B------:R-:W-:Y:S01]  /*3e790*/  LEA.HI.X.SX32 R43, R137, R0, 0x2, P6 ;  /* 0x00000000892b7211 */ /* 0x000fe200030f16ff */
[----:B------:R-:W-:Y:S01]  /*3e7a0*/  IMAD.MOV.U32 R89, RZ, RZ, R88 ;  /* 0x000000ffff597224 */ /* 0x000fe200078e0058 */
[----:B------:R-:W-:-:S02]  /*3e7b0*/  MOV R88, R65 ;  /* 0x0000004100587202 */ /* 0x000fc40000000f00 */
[----:B------:R-:W5:Y:S01]  /*3e7c0*/  LDL.LU R65, [R1+0x1c7c] ;  /* 0x001c7c0001417983 */ /* 0x000f620000300800 */
[----:B------:R-:W-:-:S03]  /*3e7d0*/  IMAD.MOV.U32 R96, RZ, RZ, R95 ;  /* 0x000000ffff607224 */ /* 0x000fc600078e005f */
[----:B------:R1:W-:Y:S01]  /*3e7e0*/  STL.64 [R1+0x2a0], R40 ;  /* 0x0002a02801007387 */ /* 0x0003e20000100a00 */
[----:B------:R-:W-:-:S03]  /*3e7f0*/  IMAD.MOV.U32 R95, RZ, RZ, R94 ;  /* 0x000000ffff5f7224 */ /* 0x000fc600078e005e */
[----:B------:R1:W-:Y:S01]  /*3e800*/  STL.64 [R1+0x298], R42 ;  /* 0x0002982a01007387 */ /* 0x0003e20000100a00 */
[----:B------:R-:W-:Y:S01]  /*3e810*/  MOV R94, R93 ;  /* 0x0000005d005e7202 */ /* 0x000fe20000000f00 */
[----:B------:R-:W-:Y:S01]  /*3e820*/  IMAD.MOV.U32 R93, RZ, RZ, R92 ;  /* 0x000000ffff5d7224 */ /* 0x000fe200078e005c */
[-C--:B-1----:R-:W-:Y:S02]  /*3e830*/  LEA R40, P0, R136, R2.reuse, 0x2 ;  /* 0x0000000288287211 */ /* 0x082fe400078010ff */
[C---:B------:R-:W-:Y:S01]  /*3e840*/  LEA R42, P6, R135.reuse, R2, 0x2 ;  /* 0x00000002872a7211 */ /* 0x040fe200078c10ff */
[----:B------:R-:W-:Y:S01]  /*3e850*/  IMAD R134, R134, c[0x0][0x190], RZ ;  /* 0x0000640086867a24 */ /* 0x000fe200078e02ff */
[-C--:B------:R-:W-:Y:S01]  /*3e860*/  LEA.HI.X.SX32 R41, R136, R0.reuse, 0x2, P0 ;  /* 0x0000000088297211 */ /* 0x080fe200000f16ff */
[----:B------:R-:W-:Y:S01]  /*3e870*/  IMAD.MOV.U32 R92, RZ, RZ, R89 ;  /* 0x000000ffff5c7224 */ /* 0x000fe200078e0059 */
[----:B------:R-:W-:Y:S01]  /*3e880*/  LEA.HI.X.SX32 R43, R135, R0, 0x2, P6 ;  /* 0x00000000872b7211 */ /* 0x000fe200030f16ff */
[----:B------:R-:W-:Y:S01]  /*3e890*/  IMAD R133, R133, c[0x0][0x190], RZ ;  /* 0x0000640085857a24 */ /* 0x000fe200078e02ff */
        /* <DEDUP_REMOVED lines=8> */
[----:B------:R-:W-:Y:S01]  /*3e920*/  IMAD.MOV.U32 R94, RZ, RZ, R93 ;  /* 0x000000ffff5e7224 */ /* 0x000fe200078e005d */
[-C--:B-1----:R-:W-:Y:S02]  /*3e930*/  LEA R40, P0, R134, R2.reuse, 0x2 ;  /* 0x0000000286287211 */ /* 0x082fe400078010ff */
[----:B------:R-:W-:Y:S01]  /*3e940*/  LEA R42, P6, R133, R2, 0x2 ;  /* 0x00000002852a7211 */ /* 0x000fe200078c10ff */
[----:B------:R-:W-:Y:S01]  /*3e950*/  IMAD R132, R132, c[0x0][0x190], RZ ;  /* 0x0000640084847a24 */ /* 0x000fe200078e02ff */
[----:B------:R-:W-:Y:S01]  /*3e960*/  LEA.HI.X.SX32 R41, R134, R0, 0x2, P0 ;  /* 0x0000000086297211 */ /* 0x000fe200000f16ff */
[----:B------:R-:W-:Y:S01]  /*3e970*/  IMAD R131, R131, c[0x0][0x190], RZ ;  /* 0x0000640083837a24 */ /* 0x000fe200078e02ff */
[----:B------:R-:W-:Y:S01]  /*3e980*/  MOV R93, R92 ;  /* 0x0000005c005d7202 */ /* 0x000fe20000000f00 */
[----:B------:R-:W-:Y:S01]  /*3e990*/  IMAD.MOV.U32 R92, RZ, RZ, R61 ;  /* 0x000000ffff5c7224 */ /* 0x000fe200078e003d */
[----:B------:R-:W-:Y:S01]  /*3e9a0*/  LEA.HI.X.SX32 R43, R133, R0, 0x2, P6 ;  /* 0x00000000852b7211 */ /* 0x000fe200030f16ff */
[----:B------:R-:W-:Y:S01]  /*3e9b0*/  IMAD.MOV.U32 R98, RZ, RZ, R97 ;  /* 0x000000ffff627224 */ /* 0x000fe200078e0061 */
[----:B------:R-:W-:Y:S01]  /*3e9c0*/  MOV R97, R96 ;  /* 0x0000006000617202 */ /* 0x000fe20000000f00 */
[----:B------:R-:W2:Y:S01]  /*3e9d0*/  LDL.LU R61, [R1+0x1c84] ;  /* 0x001c8400013d7983 */ /* 0x000ea20000300800 */
[----:B------:R-:W-:-:S02]  /*3e9e0*/  IMAD.MOV.U32 R96, RZ, RZ, R95 ;  /* 0x000000ffff607224 */ /* 0x000fc400078e005f */
[----:B------:R-:W-:Y:S01]  /*3e9f0*/  IMAD.MOV.U32 R95, RZ, RZ, R94 ;  /* 0x000000ffff5f7224 */ /* 0x000fe200078e005e */
[----:B------:R1:W-:Y:S01]  /*3ea00*/  STL.64 [R1+0x280], R40 ;  /* 0x0002802801007387 */ /* 0x0003e20000100a00 */
[----:B------:R-:W-:Y:S01]  /*3ea10*/  MOV R94, R93 ;  /* 0x0000005d005e7202 */ /* 0x000fe20000000f00 */
[----:B------:R-:W-:Y:S02]  /*3ea20*/  IMAD.MOV.U32 R93, RZ, RZ, R92 ;  /* 0x000000ffff5d7224 */ /* 0x000fe400078e005c */
[----:B------:R1:W-:Y:S01]  /*3ea30*/  STL.64 [R1+0x278], R42 ;  /* 0x0002782a01007387 */ /* 0x0003e20000100a00 */
[----:B------:R-:W-:-:S03]  /*3ea40*/  IMAD R130, R130, c[0x0][0x190], RZ ;  /* 0x0000640082827a24 */ /* 0x000fc600078e02ff */
[----:B------:R-:W2:Y:S01]  /*3ea50*/  LDL.LU R92, [R1+0x1cd8] ;  /* 0x001cd800015c7983 */ /* 0x000ea20000300800 */
[CC--:B-1----:R-:W-:Y:S02]  /*3ea60*/  LEA R40, P0, R132.reuse, R2.reuse, 0x2 ;  /* 0x0000000284287211 */ /* 0x0c2fe400078010ff */
[----:B------:R-:W-:Y:S02]  /*3ea70*/  LEA R42, P6, R131, R2, 0x2 ;  /* 0x00000002832a7211 */ /* 0x000fe400078c10ff */
[-C--:B------:R-:W-:Y:S01]  /*3ea80*/  LEA.HI.X.SX32 R41, R132, R0.reuse, 0x2, P0 ;  /* 0x0000000084297211 */ /* 0x080fe200000f16ff */
[----:B------:R-:W-:Y:S01]  /*3ea90*/  IMAD R129, R129, c[0x0][0x190], RZ ;  /* 0x0000640081817a24 */ /* 0x000fe200078e02ff */
[----:B------:R-:W-:Y:S01]  /*3eaa0*/  LEA.HI.X.SX32 R43, R131, R0, 0x2, P6 ;  /* 0x00000000832b7211 */ /* 0x000fe200030f16ff */
[----:B------:R-:W-:Y:S01]  /*3eab0*/  IMAD.MOV.U32 R99, RZ, RZ, R98 ;  /* 0x000000ffff637224 */ /* 0x000fe200078e0062 */
[----:B------:R-:W-:Y:S01]  /*3eac0*/  MOV R98, R97 ;  /* 0x0000006100627202 */ /* 0x000fe20000000f00 */
[----:B------:R1:W-:Y:S01]  /*3ead0*/  STL.64 [R1+0x270], R40 ;  /* 0x0002702801007387 */ /* 0x0003e20000100a00 */
[----:B------:R-:W-:-:S02]  /*3eae0*/  IMAD.MOV.U32 R97, RZ, RZ, R96 ;  /* 0x000000ffff617224 */ /* 0x000fc400078e0060 */
[----:B------:R-:W-:Y:S01]  /*3eaf0*/  IMAD.MOV.U32 R96, RZ, RZ, R95 ;  /* 0x000000ffff607224 */ /* 0x000fe200078e005f */
[----:B------:R1:W-:Y:S01]  /*3eb00*/  STL.64 [R1+0x268], R42 ;  /* 0x0002682a01007387 */ /* 0x0003e20000100a00 */
[----:B------:R-:W-:Y:S01]  /*3eb10*/  MOV R95, R94 ;  /* 0x0000005e005f7202 */ /* 0x000fe20000000f00 */
[----:B------:R-:W-:Y:S02]  /*3eb20*/  IMAD R128, R128, c[0x0][0x190], RZ ;  /* 0x0000640080807a24 */ /* 0x000fe400078e02ff */
[----:B------:R-:W3:Y:S01]  /*3eb30*/  LDL.LU R94, [R1+0x1cdc] ;  /* 0x001cdc00015e7983 */ /* 0x000ee20000300800 */
[CC--:B-1----:R-:W-:Y:S02]  /*3eb40*/  LEA R40, P0, R130.reuse, R2.reuse, 0x2 ;  /* 0x0000000282287211 */ /* 0x0c2fe400078010ff */
[----:B------:R-:W-:Y:S02]  /*3eb50*/  LEA R42, P6, R129, R2, 0x2 ;  /* 0x00000002812a7211 */ /* 0x000fe400078c10ff */
[-C--:B------:R-:W-:Y:S01]  /*3eb60*/  LEA.HI.X.SX32 R41, R130, R0.reuse, 0x2, P0 ;  /* 0x0000000082297211 */ /* 0x080fe200000f16ff */
[----:B------:R-:W-:Y:S01]  /*3eb70*/  IMAD R127, R127, c[0x0][0x190], RZ ;  /* 0x000064007f7f7a24 */ /* 0x000fe200078e02ff */
[----:B------:R-:W-:-:S03]  /*3eb80*/  LEA.HI.X.SX32 R43, R129, R0, 0x2, P6 ;  /* 0x00000000812b7211 */ /* 0x000fc600030f16ff */
[----:B------:R1:W-:Y:S01]  /*3eb90*/  STL.64 [R1+0x260], R40 ;  /* 0x0002602801007387 */ /* 0x0003e20000100a00 */
[----:B------:R-:W-:-:S03]  /*3eba0*/  IMAD.MOV.U32 R100, RZ, RZ, R99 ;  /* 0x000000ffff647224 */ /* 0x000fc600078e0063 */
[----:B------:R1:W-:Y:S01]  /*3ebb0*/  STL.64 [R1+0x258], R42 ;  /* 0x0002582a01007387 */ /* 0x0003e20000100a00 */
[----:B------:R-:W-:-:S03]  /*3ebc0*/  IMAD R126, R126, c[0x0][0x190], RZ ;  /* 0x000064007e7e7a24 */ /* 0x000fc600078e02ff */
[----:B------:R-:W4:Y:S01]  /*3ebd0*/  LDL.LU R99, [R1+0x1ce0] ;  /* 0x001ce00001637983 */ /* 0x000f220000300800 */
        /* <DEDUP_REMOVED lines=8> */
[----:B------:R-:W-:-:S03]  /*3ec60*/  MOV R100, R85 ;  /* 0x0000005500647202 */ /* 0x000fc60000000f00 */
[----:B------:R-:W5:Y:S01]  /*3ec70*/  LDL.LU R85, [R1+0x1ce4] ;  /* 0x001ce40001557983 */ /* 0x000f620000300800 */
[CC--:B-1----:R-:W-:Y:S02]  /*3ec80*/  LEA R40, P0, R126.reuse, R2.reuse, 0x2 ;  /* 0x000000027e287211 */ /* 0x0c2fe400078010ff */
[C---:B------:R-:W-:Y:S02]  /*3ec90*/  LEA R42, P6, R125.reuse, R2, 0x2 ;  /* 0x000000027d2a7211 */ /* 0x040fe400078c10ff */
[-C--:B------:R-:W-:Y:S02]  /*3eca0*/  LEA.HI.X.SX32 R41, R126, R0.reuse, 0x2, P0 ;  /* 0x000000007e297211 */ /* 0x080fe400000f16ff */
[----:B------:R-:W-:Y:S01]  /*3ecb0*/  LEA.HI.X.SX32 R43, R125, R0, 0x2, P6 ;  /* 0x000000007d2b7211 */ /* 0x000fe200030f16ff */
[----:B------:R-:W-:Y:S02]  /*3ecc0*/  IMAD.MOV.U32 R102, RZ, RZ, R101 ;  /* 0x000000ffff667224 */ /* 0x000fe400078e0065 */
[----:B------:R1:W-:Y:S01]  /*3ecd0*/  STL.64 [R1+0x240], R40 ;  /* 0x0002402801007387 */ /* 0x0003e20000100a00 */
[----:B------:R-:W-:Y:S01]  /*3ece0*/  IMAD.MOV.U32 R101, RZ, RZ, R100 ;  /* 0x000000ffff657224 */ /* 0x000fe200078e0064 */
[----:B------:R-:W-:-:S02]  /*3ecf0*/  MOV R100, R98 ;  /* 0x0000006200647202 */ /* 0x000fc40000000f00 */
[----:B------:R1:W-:Y:S04]  /*3ed00*/  STL.64 [R1+0x238], R42 ;  /* 0x0002382a01007387 */ /* 0x0003e80000100a00 */
[----:B------:R-:W5:Y:S01]  /*3ed10*/  LDL.LU R98, [R1+0x1ce8] ;  /* 0x001ce80001627983 */ /* 0x000f620000300800 */
[----:B------:R-:W-:Y:S02]  /*3ed20*/  IMAD R124, R124, c[0x0][0x190], RZ ;  /* 0x000064007c7c7a24 */ /* 0x000fe400078e02ff */
[----:B------:R-:W-:-:S03]  /*3ed30*/  IMAD R123, R123, c[0x0][0x190], RZ ;  /* 0x000064007b7b7a24 */ /* 0x000fc600078e02ff */
[-C--:B-1----:R-:W-:Y:S02]  /*3ed40*/  LEA R40, P0, R124, R2.reuse, 0x2 ;  /* 0x000000027c287211 */ /* 0x082fe400078010ff */
[----:B------:R-:W-:Y:S01]  /*3ed50*/  LEA R42, P6, R123, R2, 0x2 ;  /* 0x000000027b2a7211 */ /* 0x000fe200078c10ff */
[----:B------:R-:W-:Y:S01]  /*3ed60*/  IMAD R122, R122, c[0x0][0x190], RZ ;  /* 0x000064007a7a7a24 */ /* 0x000fe200078e02ff */
[-C--:B------:R-:W-:Y:S01]  /*3ed70*/  LEA.HI.X.SX32 R41, R124, R0.reuse, 0x2, P0 ;  /* 0x000000007c297211 */ /* 0x080fe200000f16ff */
[----:B------:R-:W-:Y:S01]  /*3ed80*/  IMAD R121, R121, c[0x0][0x190], RZ ;  /* 0x0000640079797a24 */ /* 0x000fe200078e02ff */
[----:B------:R-:W-:-:S03]  /*3ed90*/  LEA.HI.X.SX32 R43, R123, R0, 0x2, P6 ;  /* 0x000000007b2b7211 */ /* 0x000fc600030f16ff */
[----:B------:R1:W-:Y:S04]  /*3eda0*/  STL.64 [R1+0x230], R40 ;  /* 0x0002302801007387 */ /* 0x0003e80000100a00 */
        /* <DEDUP_REMOVED lines=11> */
[----:B------:R-:W5:Y:S04]  /*3ee60*/  LDL.LU R97, [R1+0x1cec] ;  /* 0x001cec0001617983 */ /* 0x000f680000300800 */
[----:B------:R1:W-:Y:S01]  /*3ee70*/  STL.64 [R1+0x220], R40 ;  /* 0x0002202801007387 */ /* 0x0003e20000100a00 */
[----:B------:R-:W-:-:S03]  /*3ee80*/  IMAD.MOV.U32 R104, RZ, RZ, R103 ;  /* 0x000000ffff687224 */ /* 0x000fc600078e0067 */
[----:B------:R1:W-:Y:S01]  /*3ee90*/  STL.64 [R1+0x218], R42 ;  /* 0x0002182a01007387 */ /* 0x0003e20000100a00 */
[----:B------:R-:W-:Y:S01]  /*3eea0*/  MOV R103, R102 ;  /* 0x0000006600677202 */ /* 0x000fe20000000f00 */
[----:B------:R-:W-:Y:S01]  /*3eeb0*/  IMAD R118, R118, c[0x0][0x190], RZ ;  /* 0x0000640076767a24 */ /* 0x000fe200078e02ff */
[CC--:B-1----:R-:W-:Y:S02]  /*3eec0*/  LEA R40, P0, R120.reuse, R2.reuse, 0x2 ;  /* 0x0000000278287211 */ /* 0x0c2fe400078010ff */
[----:B------:R-:W-:Y:S01]  /*3eed0*/  LEA R42, P6, R119, R2, 0x2 ;  /* 0x00000002772a7211 */ /* 0x000fe200078c10ff */
        /* <DEDUP_REMOVED lines=37> */
[----:B------:R-:W5:Y:S01]  /*3f130*/  LDL.LU R95, [R1+0x1cf8] ;  /* 0x001cf800015f7983 */ /* 0x000f620000300800 */
[----:B------:R-:W-:Y:S01]  /*3f140*/  IMAD.MOV.U32 R107, RZ, RZ, R106 ;  /* 0x000000ffff6b7224 */ /* 0x000fe200078e006a */
[----:B------:R-:W-:Y:S02]  /*3f150*/  MOV R106, R105 ;  /* 0x00000069006a7202 */ /* 0x000fe40000000f00 */
[----:B------:R1:W-:Y:S01]  /*3f160*/  STL.64 [R1+0x1f0], R40 ;  /* 0x0001f02801007387 */ /* 0x0003e20000100a00 */
[----:B------:R-:W-:-:S03]  /*3f170*/  IMAD.MOV.U32 R105, RZ, RZ, R104 ;  /* 0x000000ffff697224 */ /* 0x000fc600078e0068 */
[----:B------:R1:W-:Y:S01]  /*3f180*/  STL.64 [R1+0x1e8], R42 ;  /* 0x0001e82a01007387 */ /* 0x0003e20000100a00 */
[----:B------:R-:W-:Y:S01]  /*3f190*/  IMAD.MOV.U32 R104, RZ, RZ, R103 ;  /* 0x000000ffff687224 */ /* 0x000fe200078e0067 */
        /* <DEDUP_REMOVED lines=31> */
[----:B------:R-:W-:Y:S01]  /*3f390*/  MOV R107, R106 ;  /* 0x0000006a006b7202 */ /* 0x000fe20000000f00 */
[----:B------:R-:W-:Y:S01]  /*3f3a0*/  IMAD.MOV.U32 R106, RZ, RZ, R105 ;  /* 0x000000ffff6a7224 */ /* 0x000fe200078e0069 */
[----:B------:R1:W-:Y:S01]  /*3f3b0*/  STL.64 [R1+0x1d0], R40 ;  /* 0x0001d02801007387 */ /* 0x0003e20000100a00 */
[----:B------:R-:W-:Y:S01]  /*3f3c0*/  IMAD.MOV.U32 R105, RZ, RZ, R104 ;  /* 0x000000ffff697224 */ /* 0x000fe200078e0068 */
[----:B------:R-:W-:Y:S02]  /*3f3d0*/  MOV R104, R103 ;  /* 0x0000006700687202 */ /* 0x000fe40000000f00 */
[----:B------:R1:W-:Y:S01]  /*3f3e0*/  STL.64 [R1+0x1c8], R42 ;  /* 0x0001c82a01007387 */ /* 0x0003e20000100a00 */
[----:B------:R-:W-:Y:S02]  /*3f3f0*/  IMAD.MOV.U32 R103, RZ, RZ, R102 ;  /* 0x000000ffff677224 */ /* 0x000fe400078e0066 */
[----:B------:R-:W-:Y:S01]  /*3f400*/  IMAD.MOV.U32 R102, RZ, RZ, R101 ;  /* 0x000000ffff667224 */ /* 0x000fe200078e0065 */
[----:B-1----:R-:W-:-:S02]  /*3f410*/  LEA R40, P0, R110, R2, 0x2 ;  /* 0x000000026e287211 */ /* 0x002fc400078010ff */
[----:B------:R-:W-:Y:S01]  /*3f420*/  LEA R42, P6, R109, R2, 0x2 ;  /* 0x000000026d2a7211 */ /* 0x000fe200078c10ff */
[----:B------:R-:W-:Y:S01]  /*3f430*/  IMAD R108, R108, c[0x0][0x190], RZ ;  /* 0x000064006c6c7a24 */ /* 0x000fe200078e02ff */
[----:B------:R-:W-:Y:S01]  /*3f440*/  LEA.HI.X.SX32 R41, R110, R0, 0x2, P0 ;  /* 0x000000006e297211 */ /* 0x000fe200000f16ff */
[----:B------:R-:W-:Y:S01]  /*3f450*/  IMAD R3, R3, c[0x0][0x190], RZ ;  /* 0x0000640003037a24 */ /* 0x000fe200078e02ff */
[----:B------:R-:W-:Y:S01]  /*3f460*/  MOV R101, R100 ;  /* 0x0000006400657202 */ /* 0x000fe20000000f00 */
[----:B--2---:R-:W-:Y:S01]  /*3f470*/  IMAD.MOV.U32 R100, RZ, RZ, R92 ;  /* 0x000000ffff647224 */ /* 0x004fe200078e005c */
[----:B------:R-:W-:Y:S01]  /*3f480*/  LEA.HI.X.SX32 R43, R109, R0, 0x2, P6 ;  /* 0x000000006d2b7211 */ /* 0x000fe200030f16ff */
[----:B------:R-:W-:Y:S01]  /*3f490*/  IMAD.MOV.U32 R92, RZ, RZ, R91 ;  /* 0x000000ffff5c7224 */ /* 0x000fe200078e005b */
[----:B------:R-:W-:Y:S01]  /*3f4a0*/  MOV R45, R107 ;  /* 0x0000006b002d7202 */ /* 0x000fe20000000f00 */
[----:B------:R-:W2:Y:S01]  /*3f4b0*/  LDL.LU R91, [R1+0x1d04] ;  /* 0x001d0400015b7983 */ /* 0x000ea20000300800 */
[----:B------:R-:W-:-:S03]  /*3f4c0*/  IMAD.MOV.U32 R107, RZ, RZ, R106 ;  /* 0x000000ffff6b7224 */ /* 0x000fc600078e006a */
[----:B------:R1:W-:Y:S01]  /*3f4d0*/  STL.64 [R1+0x1c0], R40 ;  /* 0x0001c02801007387 */ /* 0x0003e20000100a00 */
[----:B------:R-:W-:Y:S01]  /*3f4e0*/  IMAD.MOV.U32 R106, RZ, RZ, R105 ;  /* 0x000000ffff6a7224 */ /* 0x000fe200078e0069 */
[----:B------:R-:W-:Y:S02]  /*3f4f0*/  MOV R105, R104 ;  /* 0x0000006800697202 */ /* 0x000fe40000000f00 */
[----:B------:R3:W-:Y:S01]  /*3f500*/  STL.64 [R1+0x1b8], R42 ;  /* 0x0001b82a01007387 */ /* 0x0007e20000100a00 */
[----:B------:R-:W-:Y:S02]  /*3f510*/  IMAD.MOV.U32 R104, RZ, RZ, R103 ;  /* 0x000000ffff687224 */ /* 0x000fe400078e0067 */
[----:B------:R-:W-:Y:S01]  /*3f520*/  IMAD.MOV.U32 R103, RZ, RZ, R102 ;  /* 0x000000ffff677224 */ /* 0x000fe200078e0066 */
[-C--:B-1----:R-:W-:Y:S02]  /*3f530*/  LEA R40, P0, R108, R2.reuse, 0x2 ;  /* 0x000000026c287211 */ /* 0x082fe400078010ff */
[----:B---3--:R-:W-:Y:S01]  /*3f540*/  LEA R42, P6, R3, R2, 0x2 ;  /* 0x00000002032a7211 */ /* 0x008fe200078c10ff */
[----:B------:R-:W-:Y:S01]  /*3f550*/  IMAD R4, R4, c[0x0][0x190], RZ ;  /* 0x0000640004047a24 */ /* 0x000fe200078e02ff */
[-C--:B------:R-:W-:Y:S01]  /*3f560*/  LEA.HI.X.SX32 R41, R108, R0.reuse, 0x2, P0 ;  /* 0x000000006c297211 */ /* 0x080fe200000f16ff */
[----:B------:R-:W-:Y:S01]  /*3f570*/  IMAD R5, R5, c[0x0][0x190], RZ ;  /* 0x0000640005057a24 */ /* 0x000fe200078e02ff */
[----:B------:R-:W-:Y:S01]  /*3f580*/  MOV R102, R101 ;  /* 0x0000006500667202 */ /* 0x000fe20000000f00 */
[----:B------:R-:W-:Y:S01]  /*3f590*/  IMAD.MOV.U32 R101, RZ, RZ, R100 ;  /* 0x000000ffff657224 */ /* 0x000fe200078e0064 */
[----:B------:R-:W-:Y:S01]  /*3f5a0*/  LEA.HI.X.SX32 R43, R3, R0, 0x2, P6 ;  /* 0x00000000032b7211 */ /* 0x000fe200030f16ff */
[----:B------:R-:W-:Y:S01]  /*3f5b0*/  IMAD.MOV.U32 R100, RZ, RZ, R94 ;  /* 0x000000ffff647224 */ /* 0x000fe200078e005e */
[----:B------:R-:W-:Y:S01]  /*3f5c0*/  MOV R44, R107 ;  /* 0x0000006b002c7202 */ /* 0x000fe20000000f00 */
[----:B------:R-:W3:Y:S01]  /*3f5d0*/  LDL.LU R94, [R1+0x1d08] ;  /* 0x001d0800015e7983 */ /* 0x000ee20000300800 */
        /* <DEDUP_REMOVED lines=8> */
[----:B----4-:R-:W-:-:S02]  /*3f660*/  LEA R42, P6, R5, R2, 0x2 ;  /* 0x00000002052a7211 */ /* 0x010fc400078c10ff */
[-C--:B------:R-:W-:Y:S02]  /*3f670*/  LEA.HI.X.SX32 R41, R4, R0.reuse, 0x2, P0 ;  /* 0x0000000004297211 */ /* 0x080fe400000f16ff */
[----:B------:R-:W-:Y:S01]  /*3f680*/  MOV R102, R101 ;  /* 0x0000006500667202 */ /* 0x000fe20000000f00 */
[----:B------:R-:W-:Y:S01]  /*3f690*/  IMAD.MOV.U32 R101, RZ, RZ, R100 ;  /* 0x000000ffff657224 */ /* 0x000fe200078e0064 */
[----:B------:R-:W-:Y:S01]  /*3f6a0*/  LEA.HI.X.SX32 R43, R5, R0, 0x2, P6 ;  /* 0x00000000052b7211 */ /* 0x000fe200030f16ff */
[----:B------:R-:W-:Y:S02]  /*3f6b0*/  IMAD.MOV.U32 R100, RZ, RZ, R99 ;  /* 0x000000ffff647224 */ /* 0x000fe400078e0063 */
[----:B------:R-:W4:Y:S01]  /*3f6c0*/  LDL.LU R99, [R1+0x1d0c] ;  /* 0x001d0c0001637983 */ /* 0x000f220000300800 */
[----:B------:R-:W-:-:S03]  /*3f6d0*/  IMAD R6, R6, c[0x0][0x190], RZ ;  /* 0x0000640006067a24 */ /* 0x000fc600078e02ff */
[----:B------:R1:W-:Y:S01]  /*3f6e0*/  STL.64 [R1+0x1a0], R40 ;  /* 0x0001a02801007387 */ /* 0x0003e20000100a00 */
[----:B------:R-:W-:-:S03]  /*3f6f0*/  IMAD R7, R7, c[0x0][0x190], RZ ;  /* 0x0000640007077a24 */ /* 0x000fc600078e02ff */
[----:B------:R1:W-:Y:S02]  /*3f700*/  STL.64 [R1+0x198], R42 ;  /* 0x0001982a01007387 */ /* 0x0003e40000100a00 */
[CC--:B------:R-:W-:Y:S02]  /*3f710*/  LEA R108, P6, R7.reuse, R2.reuse, 0x2 ;  /* 0x00000002076c7211 */ /* 0x0c0fe400078c10ff */
[C---:B-1----:R-:W-:Y:S02]  /*3f720*/  LEA R40, P0, R6.reuse, R2, 0x2 ;  /* 0x0000000206287211 */ /* 0x042fe400078010ff */
        /* <DEDUP_REMOVED lines=12> */
[----:B-----5:R-:W-:-:S02]  /*3f7f0*/  IMAD.MOV.U32 R100, RZ, RZ, R85 ;  /* 0x000000ffff647224 */ /* 0x020fc400078e0055 */
[----:B------:R-:W-:Y:S01]  /*3f800*/  IMAD.MOV.U32 R106, RZ, RZ, R105 ;  /* 0x000000ffff6a7224 */ /* 0x000fe200078e0069 */
[----:B------:R-:W5:Y:S01]  /*3f810*/  LDL.LU R85, [R1+0x1d10] ;  /* 0x001d100001557983 */ /* 0x000f620000300800 */
[----:B------:R-:W-:Y:S01]  /*3f820*/  MOV R105, R104 ;  /* 0x0000006800697202 */ /* 0x000fe20000000f00 */
[----:B------:R-:W-:Y:S02]  /*3f830*/  IMAD.MOV.U32 R104, RZ, RZ, R103 ;  /* 0x000000ffff687224 */ /* 0x000fe400078e0067 */
[----:B------:R-:W-:Y:S01]  /*3f840*/  IMAD.MOV.U32 R103, RZ, RZ, R102 ;  /* 0x000000ffff677224 */ /* 0x000fe200078e0066 */
[----:B------:R-:W-:Y:S01]  /*3f850*/  MOV R102, R101 ;  /* 0x0000006500667202 */ /* 0x000fe20000000f00 */
[----:B------:R1:W-:Y:S01]  /*3f860*/  STL.64 [R1+0x190], R40 ;  /* 0x0001902801007387 */ /* 0x0003e20000100a00 */
[----:B------:R-:W-:Y:S02]  /*3f870*/  IMAD.MOV.U32 R101, RZ, RZ, R100 ;  /* 0x000000ffff657224 */ /* 0x000fe400078e0064 */
[----:B------:R-:W-:Y:S01]  /*3f880*/  IMAD.MOV.U32 R100, RZ, RZ, R98 ;  /* 0x000000ffff647224 */ /* 0x000fe200078e0062 */
[----:B------:R-:W-:Y:S04]  /*3f890*/  STL.64 [R1+0x188], R108 ;  /* 0x0001886c01007387 */ /* 0x000fe80000100a00 */
[----:B------:R-:W5:Y:S01]  /*3f8a0*/  LDL.LU R98, [R1+0x1d14] ;  /* 0x001d140001627983 */ /* 0x000f620000300800 */
[----:B------:R-:W-:-:S02]  /*3f8b0*/  IMAD R8, R8, c[0x0][0x190], RZ ;  /* 0x0000640008087a24 */ /* 0x000fc400078e02ff */
[----:B------:R-:W-:-:S03]  /*3f8c0*/  IMAD R9, R9, c[0x0][0x190], RZ ;  /* 0x0000640009097a24 */ /* 0x000fc600078e02ff */
[CC--:B-1----:R-:W-:Y:S02]  /*3f8d0*/  LEA R40, P0, R8.reuse, R2.reuse, 0x2 ;  /* 0x0000000208287211 */ /* 0x0c2fe400078010ff */
[C---:B------:R-:W-:Y:S02]  /*3f8e0*/  LEA R4, P6, R9.reuse, R2, 0x2 ;  /* 0x0000000209047211 */ /* 0x040fe400078c10ff */
[-C--:B------:R-:W-:Y:S01]  /*3f8f0*/  LEA.HI.X.SX32 R41, R8, R0.reuse, 0x2, P0 ;  /* 0x0000000008297211 */ /* 0x080fe200000f16ff */
[----:B------:R-:W-:Y:S01]  /*3f900*/  IMAD R10, R10, c[0x0][0x190], RZ ;  /* 0x000064000a0a7a24 */ /* 0x000fe200078e02ff */
[----:B------:R-:W-:Y:S01]  /*3f910*/  LEA.HI.X.SX32 R5, R9, R0, 0x2, P6 ;  /* 0x0000000009057211 */ /* 0x000fe200030f16ff */
[----:B------:R-:W-:Y:S02]  /*3f920*/  IMAD R11, R11, c[0x0][0x190], RZ ;  /* 0x000064000b0b7a24 */ /* 0x000fe400078e02ff */
[----:B------:R1:W-:Y:S01]  /*3f930*/  STL.64 [R1+0x180], R40 ;  /* 0x0001802801007387 */ /* 0x0003e20000100a00 */
[----:B------:R-:W-:-:S03]  /*3f940*/  LEA R6, P0, R10, R2, 0x2 ;  /* 0x000000020a067211 */ /* 0x000fc600078010ff */
[----:B------:R1:W-:Y:S01]  /*3f950*/  STL.64 [R1+0x178], R4 ;  /* 0x0001780401007387 */ /* 0x0003e20000100a00 */
[----:B------:R-:W-:Y:S02]  /*3f960*/  LEA.HI.X.SX32 R7, R10, R0, 0x2, P0 ;  /* 0x000000000a077211 */ /* 0x000fe400000f16ff */
[----:B-1----:R-:W-:Y:S01]  /*3f970*/  MOV R41, R107 ;  /* 0x0000006b00297202 */ /* 0x002fe20000000f00 */
[----:B------:R-:W-:Y:S02]  /*3f980*/  IMAD.MOV.U32 R107, RZ, RZ, R106 ;  /* 0x000000ffff6b7224 */ /* 0x000fe400078e006a */
[----:B------:R-:W-:Y:S01]  /*3f990*/  IMAD.MOV.U32 R106, RZ, RZ, R105 ;  /* 0x000000ffff6a7224 */ /* 0x000fe200078e0069 */
[----:B------:R-:W-:Y:S01]  /*3f9a0*/  MOV R105, R104 ;  /* 0x0000006800697202 */ /* 0x000fe20000000f00 */
[----:B------:R-:W-:Y:S01]  /*3f9b0*/  IMAD.MOV.U32 R104, RZ, RZ, R103 ;  /* 0x000000ffff687224 */ /* 0x000fe200078e0067 */
[C---:B------:R-:W-:Y:S01]  /*3f9c0*/  LEA R4, P6, R11.reuse, R2, 0x2 ;  /* 0x000000020b047211 */ /* 0x040fe200078c10ff */
[----:B------:R-:W-:Y:S01]  /*3f9d0*/  IMAD.MOV.U32 R103, RZ, RZ, R102 ;  /* 0x000000ffff677224 */ /* 0x000fe200078e0066 */
[----:B------:R-:W-:Y:S01]  /*3f9e0*/  MOV R102, R101 ;  /* 0x0000006500667202 */ /* 0x000fe20000000f00 */
[----:B------:R-:W-:Y:S01]  /*3f9f0*/  IMAD R12, R12, c[0x0][0x190], RZ ;  /* 0x000064000c0c7a24 */ /* 0x000fe200078e02ff */
[----:B------:R-:W-:Y:S01]  /*3fa00*/  LEA.HI.X.SX32 R5, R11, R0, 0x2, P6 ;  /* 0x000000000b057211 */ /* 0x000fe200030f16ff */
[----:B------:R-:W-:-:S02]  /*3fa10*/  IMAD.MOV.U32 R101, RZ, RZ, R100 ;  /* 0x000000ffff657224 */ /* 0x000fc400078e0064 */
[----:B------:R-:W-:Y:S02]  /*3fa20*/  IMAD R13, R13, c[0x0][0x190], RZ ;  /* 0x000064000d0d7a24 */ /* 0x000fe400078e02ff */
[----:B------:R-:W-:Y:S01]  /*3fa30*/  IMAD.MOV.U32 R100, RZ, RZ, R97 ;  /* 0x000000ffff647224 */ /* 0x000fe200078e0061 */
[----:B------:R-:W-:Y:S01]  /*3fa40*/  MOV R97, R86 ;  /* 0x0000005600617202 */ /* 0x000fe20000000f00 */
[----:B------:R-:W-:Y:S01]  /*3fa50*/  IMAD.MOV.U32 R40, RZ, RZ, R107 ;  /* 0x000000ffff287224 */ /* 0x000fe200078e006b */
        /* <DEDUP_REMOVED lines=16> */
[----:B------:R-:W-:Y:S01]  /*3fb60*/  MOV R100, R96 ;  /* 0x0000006000647202 */ /* 0x000fe20000000f00 */
[----:B------:R-:W-:Y:S01]  /*3fb70*/  IMAD.MOV.U32 R171, RZ, RZ, R107 ;  /* 0x000000ffffab7224 */ /* 0x000fe200078e006b */
[----:B------:R-:W5:Y:S01]  /*3fb80*/  LDL.LU R96, [R1+0x1d1c] ;  /* 0x001d1c0001607983 */ /* 0x000f620000300800 */
[----:B------:R-:W-:Y:S01]  /*3fb90*/  IMAD.MOV.U32 R107, RZ, RZ, R106 ;  /* 0x000000ffff6b7224 */ /* 0x000fe200078e006a */
[----:B------:R-:W-:-:S02]  /*3fba0*/  MOV R106, R105 ;  /* 0x00000069006a7202 */ /* 0x000fc40000000f00 */
        /* <DEDUP_REMOVED lines=33> */
[----:B------:R-:W-:Y:S01]  /*3fdc0*/  IMAD R15, R170, c[0x0][0x190], RZ ;  /* 0x00006400aa0f7a24 */ /* 0x000fe200078e02ff */
        /* <DEDUP_REMOVED lines=8> */
[----:B------:R-:W-:-:S02]  /*3fe50*/  IMAD.MOV.U32 R104, RZ, RZ, R103 ;  /* 0x000000ffff687224 */ /* 0x000fc400078e0067 */
[----:B------:R-:W-:Y:S01]  /*3fe60*/  IMAD.MOV.U32 R103, RZ, RZ, R102 ;  /* 0x000000ffff677224 */ /* 0x000fe200078e0066 */
[-C--:B-1----:R-:W-:Y:S02]  /*3fe70*/  LEA R6, P0, R18, R2.reuse, 0x2 ;  /* 0x0000000212067211 */ /* 0x082fe400078010ff */
[----:B------:R-:W-:Y:S01]  /*3fe80*/  LEA R4, P6, R19, R2, 0x2 ;  /* 0x0000000213047211 */ /* 0x000fe200078c10ff */
[----:B------:R-:W-:Y:S01]  /*3fe90*/  IMAD R20, R20, c[0x0][0x190], RZ ;  /* 0x0000640014147a24 */ /* 0x000fe200078e02ff */
[-C--:B------:R-:W-:Y:S01]  /*3fea0*/  LEA.HI.X.SX32 R7, R18, R0.reuse, 0x2, P0 ;  /* 0x0000000012077211 */ /* 0x080fe200000f16ff */
[----:B------:R-:W-:Y:S01]  /*3feb0*/  IMAD R21, R21, c[0x0][0x190], RZ ;  /* 0x0000640015157a24 */ /* 0x000fe200078e02ff */
[----:B------:R-:W-:Y:S01]  /*3fec0*/  MOV R102, R101 ;  /* 0x0000006500667202 */ /* 0x000fe20000000f00 */
[----:B------:R-:W-:Y:S01]  /*3fed0*/  IMAD.MOV.U32 R101, RZ, RZ, R100 ;  /* 0x000000ffff657224 */ /* 0x000fe200078e0064 */
[----:B------:R-:W-:Y:S01]  /*3fee0*/  LEA.HI.X.SX32 R5, R19, R0, 0x2, P6 ;  /* 0x0000000013057211 */ /* 0x000fe200030f16ff */
[----:B------:R-:W-:Y:S01]  /*3fef0*/  IMAD R14, R170, c[0x0][0x190], RZ ;  /* 0x00006400aa0e7a24 */ /* 0x000fe200078e02ff */
[----:B------:R-:W-:Y:S01]  /*3ff00*/  MOV R170, R171 ;  /* 0x000000ab00aa7202 */ /* 0x000fe20000000f00 */
[----:B------:R-:W-:-:S02]  /*3ff10*/  IMAD.MOV.U32 R100, RZ, RZ, R88 ;  /* 0x000000ffff647224 */ /* 0x000fc400078e0058 */
[----:B------:R-:W5:Y:S01]  /*3ff20*/  LDL.LU R88, [R1+0x1d84] ;  /* 0x001d840001587983 */ /* 0x000f620000300800 */
[----:B------:R-:W-:Y:S02]  /*3ff30*/  IMAD.MOV.U32 R171, RZ, RZ, R107 ;  /* 0x000000ffffab7224 */ /* 0x000fe400078e006b */
[----:B------:R-:W-:Y:S01]  /*3ff40*/  IMAD.MOV.U32 R107, RZ, RZ, R106 ;  /* 0x000000ffff6b7224 */ /* 0x000fe200078e006a */
[----:B------:R1:W-:Y:S01]  /*3ff50*/  STL.64 [R1+0x130], R6 ;  /* 0x0001300601007387 */ /* 0x0003e20000100a00 */
[----:B------:R-:W-:Y:S01]  /*3ff60*/  MOV R106, R105 ;  /* 0x00000069006a7202 */ /* 0x000fe20000000f00 */
[----:B------:R-:W-:Y:S02]  /*3ff70*/  IMAD.MOV.U32 R105, RZ, RZ, R104 ;  /* 0x000000ffff697224 */ /* 0x000fe400078e0068 */
[----:B------:R1:W-:Y:S01]  /*3ff80*/  STL.64 [R1+0x128], R4 ;  /* 0x0001280401007387 */ /* 0x0003e20000100a00 */
[----:B------:R-:W-:Y:S01]  /*3ff90*/  IMAD.MOV.U32 R104, RZ, RZ, R103 ;  /* 0x000000ffff687224 */ /* 0x000fe200078e0067 */
[----:B------:R-:W-:Y:S01]  /*3ffa0*/  MOV R103, R102 ;  /* 0x0000006600677202 */ /* 0x000fe20000000f00 */
[----:B------:R-:W-:Y:S01]  /*3ffb0*/  IMAD.MOV.U32 R102, RZ, RZ, R101 ;  /* 0x000000ffff667224 */ /* 0x000fe200078e0065 */
[----:B-1----:R-:W-:-:S02]  /*3ffc0*/  LEA R6, P0, R20, R2, 0x2 ;  /* 0x0000000214067211 */ /* 0x002fc400078010ff */
[C---:B------:R-:W-:Y:S01]  /*3ffd0*/  LEA R4, P6, R21.reuse, R2, 0x2 ;  /* 0x0000000215047211 */ /* 0x040fe200078c10ff */
[----:B------:R-:W-:Y:S01]  /*3ffe0*/  IMAD R22, R22, c[0x0][0x190], RZ ;  /* 0x0000640016167a24 */ /* 0x000fe200078e02ff */
[-C--:B------:R-:W-:Y:S01]  /*3fff0*/  LEA.HI.X.SX32 R7, R20, R0.reuse, 0x2, P0 ;  /* 0x0000000014077211 */ /* 0x080fe200000f16ff */
[----:B------:R-:W-:Y:S01]  /*40000*/  IMAD.MOV.U32 R101, RZ, RZ, R100 ;  /* 0x000000ffff657224 */ /* 0x000fe200078e0064 */
[----:B------:R-:W-:Y:S01]  /*40010*/  LEA.HI.X.SX32 R5, R21, R0, 0x2, P6 ;  /* 0x0000000015057211 */ /* 0x000fe200030f16ff */
[----:B------:R-:W-:Y:S01]  /*40020*/  IMAD R23, R23, c[0x0][0x190], RZ ;  /* 0x0000640017177a24 */ /* 0x000fe200078e02ff */
[----:B------:R-:W-:Y:S01]  /*40030*/  MOV R100, R93 ;  /* 0x0000005d00647202 */ /* 0x000fe20000000f00 */
[----:B------:R-:W-:Y:S02]  /*40040*/  IMAD R13, R170, c[0x0][0x190], RZ ;  /* 0x00006400aa0d7a24 */ /* 0x000fe400078e02ff */
[----:B------:R-:W-:Y:S02]  /*40050*/  IMAD.MOV.U32 R93, RZ, RZ, R92 ;  /* 0x000000ffff5d7224 */ /* 0x000fe400078e005c */
[----:B------:R-:W-:Y:S01]  /*40060*/  IMAD.MOV.U32 R170, RZ, RZ, R171 ;  /* 0x000000ffffaa7224 */ /* 0x000fe200078e00ab */
[----:B------:R-:W5:Y:S01]  /*40070*/  LDL.LU R92, [R1+0x1d70] ;  /* 0x001d7000015c7983 */ /* 0x000f620000300800 */
[----:B------:R-:W-:Y:S01]  /*40080*/  MOV R171, R107 ;  /* 0x0000006b00ab7202 */ /* 0x000fe20000000f00 */
[----:B------:R-:W-:-:S02]  /*40090*/  IMAD.MOV.U32 R107, RZ, RZ, R106 ;  /* 0x000000ffff6b7224 */ /* 0x000fc400078e006a */
[----:B------:R1:W-:Y:S01]  /*400a0*/  STL.64 [R1+0x120], R6 ;  /* 0x0001200601007387 */ /* 0x0003e20000100a00 */
[----:B------:R-:W-:Y:S01]  /*400b0*/  IMAD.MOV.U32 R106, RZ, RZ, R105 ;  /* 0x000000ffff6a7224 */ /* 0x000fe200078e0069 */
[----:B------:R-:W-:Y:S02]  /*400c0*/  MOV R105, R104 ;  /* 0x0000006800697202 */ /* 0x000fe40000000f00 */
[----:B------:R2:W-:Y:S01]  /*400d0*/  STL.64 [R1+0x118], R4 ;  /* 0x0001180401007387 */ /* 0x0005e20000100a00 */
[----:B------:R-:W-:Y:S02]  /*400e0*/  IMAD.MOV.U32 R104, RZ, RZ, R103 ;  /* 0x000000ffff687224 */ /* 0x000fe400078e0067 */
[----:B------:R-:W-:Y:S01]  /*400f0*/  IMAD.MOV.U32 R103, RZ, RZ, R102 ;  /* 0x000000ffff677224 */ /* 0x000fe200078e0066 */
[----:B------:R-:W-:Y:S02]  /*40100*/  MOV R102, R101 ;  /* 0x0000006500667202 */ /* 0x000fe40000000f00 */
[----:B-1----:R-:W-:-:S02]  /*40110*/  LEA R6, P0, R22, R2, 0x2 ;  /* 0x0000000216067211 */ /* 0x002fc400078010ff */
[C---:B--2---:R-:W-:Y:S01]  /*40120*/  LEA R4, P6, R23.reuse, R2, 0x2 ;  /* 0x0000000217047211 */ /* 0x044fe200078c10ff */
[----:B------:R-:W-:Y:S01]  /*40130*/  IMAD R24, R24, c[0x0][0x190], RZ ;  /* 0x0000640018187a24 */ /* 0x000fe200078e02ff */
[-C--:B------:R-:W-:Y:S01]  /*40140*/  LEA.HI.X.SX32 R7, R22, R0.reuse, 0x2, P0 ;  /* 0x0000000016077211 */ /* 0x080fe200000f16ff */
[----:B------:R-:W-:Y:S01]  /*40150*/  IMAD.MOV.U32 R101, RZ, RZ, R100 ;  /* 0x000000ffff657224 */ /* 0x000fe200078e0064 */
[----:B------:R-:W-:Y:S01]  /*40160*/  LEA.HI.X.SX32 R5, R23, R0, 0x2, P6 ;  /* 0x0000000017057211 */ /* 0x000fe200030f16ff */
[----:B------:R-:W-:Y:S02]  /*40170*/  IMAD R25, R25, c[0x0][0x190], RZ ;  /* 0x0000640019197a24 */ /* 0x000fe400078e02ff */
[----:B------:R-:W-:Y:S01]  /*40180*/  IMAD.MOV.U32 R100, RZ, RZ, R91 ;  /* 0x000000ffff647224 */ /* 0x000fe200078e005b */
[----:B------:R-:W-:Y:S01]  /*40190*/  MOV R91, R82 ;  /* 0x00000052005b7202 */ /* 0x000fe20000000f00 */
[----:B------:R-:W-:Y:S01]  /*401a0*/  IMAD R12, R170, c[0x0][0x190], RZ ;  /* 0x00006400aa0c7a24 */ /* 0x000fe200078e02ff */
[----:B------:R-:W2:Y:S01]  /*401b0*/  LDL.LU R82, [R1+0x1d2c] ;  /* 0x001d2c0001527983 */ /* 0x000ea20000300800 */
[----:B------:R-:W-:-:S02]  /*401c0*/  IMAD.MOV.U32 R170, RZ, RZ, R171 ;  /* 0x000000ffffaa7224 */ /* 0x000fc400078e00ab */
        /* <DEDUP_REMOVED lines=8> */
[-C--:B-1----:R-:W-:Y:S02]  /*40250*/  LEA R6, P0, R24, R2.reuse, 0x2 ;  /* 0x0000000218067211 */ /* 0x082fe400078010ff */
[C---:B---3--:R-:W-:Y:S01]  /*40260*/  LEA R4, P6, R25.reuse, R2, 0x2 ;  /* 0x0000000219047211 */ /* 0x048fe200078c10ff */
        /* <DEDUP_REMOVED lines=8> */
[----:B------:R-:W3:Y:S01]  /*402f0*/  LDL.LU R94, [R1+0x1d7c] ;  /* 0x001d7c00015e7983 */ /* 0x000ee20000300800 */
        /* <DEDUP_REMOVED lines=8> */
[----:B------:R-:W-:Y:S01]  /*40380*/  IMAD R10, R170, c[0x0][0x190], RZ ;  /* 0x00006400aa0a7a24 */ /* 0x000fe200078e02ff */
[----:B------:R-:W-:Y:S02]  /*40390*/  MOV R170, R171 ;  /* 0x000000ab00aa7202 */ /* 0x000fe40000000f00 */
[-C--:B-1----:R-:W-:Y:S01]  /*403a0*/  LEA R6, P0, R26, R2.reuse, 0x2 ;  /* 0x000000021a067211 */ /* 0x082fe200078010ff */
[----:B------:R-:W-:Y:S01]  /*403b0*/  IMAD.MOV.U32 R103, RZ, RZ, R102 ;  /* 0x000000ffff677224 */ /* 0x000fe200078e0066 */
[----:B----4-:R-:W-:Y:S01]  /*403c0*/  LEA R4, P6, R27, R2, 0x2 ;  /* 0x000000021b047211 */ /* 0x010fe200078c10ff */
[----:B------:R-:W-:Y:S01]  /*403d0*/  IMAD R28, R28, c[0x0][0x190], RZ ;  /* 0x000064001c1c7a24 */ /* 0x000fe200078e02ff */
[-C--:B------:R-:W-:Y:S01]  /*403e0*/  LEA.HI.X.SX32 R7, R26, R0.reuse, 0x2, P0 ;  /* 0x000000001a077211 */ /* 0x080fe200000f16ff */
[----:B------:R-:W-:Y:S01]  /*403f0*/  IMAD.MOV.U32 R171, RZ, RZ, R107 ;  /* 0x000000ffffab7224 */ /* 0x000fe200078e006b */
[----:B------:R-:W-:Y:S01]  /*40400*/  MOV R102, R101 ;  /* 0x0000006500667202 */ /* 0x000fe20000000f00 */
[----:B------:R-:W-:Y:S01]  /*40410*/  IMAD R29, R29, c[0x0][0x190], RZ ;  /* 0x000064001d1d7a24 */ /* 0x000fe200078e02ff */
[----:B------:R-:W-:Y:S01]  /*40420*/  LEA.HI.X.SX32 R5, R27, R0, 0x2, P6 ;  /* 0x000000001b057211 */ /* 0x000fe200030f16ff */
[----:B------:R-:W-:-:S02]  /*40430*/  IMAD.MOV.U32 R101, RZ, RZ, R100 ;  /* 0x000000ffff657224 */ /* 0x000fc400078e0064 */
[----:B------:R-:W-:Y:S01]  /*40440*/  IMAD.MOV.U32 R107, RZ, RZ, R106 ;  /* 0x000000ffff6b7224 */ /* 0x000fe200078e006a */
[----:B------:R-:W-:Y:S01]  /*40450*/  MOV R106, R105 ;  /* 0x00000069006a7202 */ /* 0x000fe20000000f00 */
[----:B------:R-:W-:Y:S02]  /*40460*/  IMAD.MOV.U32 R100, RZ, RZ, R99 ;  /* 0x000000ffff647224 */ /* 0x000fe400078e0063 */
[----:B------:R-:W4:Y:S01]  /*40470*/  LDL.LU R99, [R1+0x1d5c] ;  /* 0x001d5c0001637983 */ /* 0x000f220000300800 */
[----:B------:R-:W-:Y:S02]  /*40480*/  IMAD.MOV.U32 R105, RZ, RZ, R104 ;  /* 0x000000ffff697224 */ /* 0x000fe400078e0068 */
[----:B------:R-:W-:Y:S01]  /*40490*/  IMAD.MOV.U32 R104, RZ, RZ, R103 ;  /* 0x000000ffff687224 */ /* 0x000fe200078e0067 */
[----:B------:R1:W-:Y:S01]  /*404a0*/  STL.64 [R1+0xf0], R6 ;  /* 0x0000f00601007387 */ /* 0x0003e20000100a00 */
[----:B------:R-:W-:Y:S01]  /*404b0*/  IMAD R9, R170, c[0x0][0x190], RZ ;  /* 0x00006400aa097a24 */ /* 0x000fe200078e02ff */
[----:B------:R-:W-:Y:S01]  /*404c0*/  MOV R103, R102 ;  /* 0x0000006600677202 */ /* 0x000fe20000000f00 */
[----:B------:R-:W-:Y:S01]  /*404d0*/  IMAD.MOV.U32 R170, RZ, RZ, R171 ;  /* 0x000000ffffaa7224 */ /* 0x000fe200078e00ab */
[----:B------:R5:W-:Y:S01]  /*404e0*/  STL.64 [R1+0xe8], R4 ;  /* 0x0000e80401007387 */ /* 0x000be20000100a00 */
[----:B------:R-:W-:Y:S01]  /*404f0*/  IMAD.MOV.U32 R102, RZ, RZ, R101 ;  /* 0x000000ffff667224 */ /* 0x000fe200078e0065 */
[----:B------:R-:W-:Y:S01]  /*40500*/  MOV R171, R107 ;  /* 0x0000006b00ab7202 */ /* 0x000fe20000000f00 */
[----:B------:R-:W-:Y:S01]  /*40510*/  IMAD.MOV.U32 R101, RZ, RZ, R100 ;  /* 0x000000ffff657224 */ /* 0x000fe200078e0064 */
[----:B-----5:R-:W-:Y:S01]  /*40520*/  MOV R100, R85 ;  /* 0x0000005500647202 */ /* 0x020fe20000000f00 */
[----:B------:R-:W-:Y:S01]  /*40530*/  IMAD.MOV.U32 R107, RZ, RZ, R106 ;  /* 0x000000ffff6b7224 */ /* 0x000fe200078e006a */
[-C--:B-1----:R-:W-:Y:S01]  /*40540*/  LEA R6, P0, R28, R2.reuse, 0x2 ;  /* 0x000000021c067211 */ /* 0x082fe200078010ff */
[----:B------:R-:W-:Y:S01]  /*40550*/  IMAD.MOV.U32 R106, RZ, RZ, R105 ;  /* 0x000000ffff6a7224 */ /* 0x000fe200078e0069 */
[----:B------:R-:W-:-:S02]  /*40560*/  LEA R4, P6, R29, R2, 0x2 ;  /* 0x000000021d047211 */ /* 0x000fc400078c10ff */
[----:B------:R-:W-:Y:S02]  /*40570*/  LEA.HI.X.SX32 R7, R28, R0, 0x2, P0 ;  /* 0x000000001c077211 */ /* 0x000fe400000f16ff */
[----:B------:R-:W-:Y:S01]  /*40580*/  MOV R105, R104 ;  /* 0x0000006800697202 */ /* 0x000fe20000000f00 */
[----:B------:R-:W-:Y:S01]  /*40590*/  IMAD.MOV.U32 R104, RZ, RZ, R103 ;  /* 0x000000ffff687224 */ /* 0x000fe200078e0067 */
[----:B------:R-:W-:Y:S01]  /*405a0*/  LEA.HI.X.SX32 R5, R29, R0, 0x2, P6 ;  /* 0x000000001d057211 */ /* 0x000fe200030f16ff */
[----:B------:R-:W-:Y:S01]  /*405b0*/  IMAD.MOV.U32 R103, RZ, RZ, R102 ;  /* 0x000000ffff677224 */ /* 0x000fe200078e0066 */
[----:B------:R-:W-:Y:S01]  /*405c0*/  MOV R102, R101 ;  /* 0x0000006500667202 */ /* 0x000fe20000000f00 */
[----:B------:R-:W-:Y:S02]  /*405d0*/  IMAD.MOV.U32 R85, RZ, RZ, R83 ;  /* 0x000000ffff557224 */ /* 0x000fe400078e0053 */
[----:B------:R-:W5:Y:S01]  /*405e0*/  LDL.LU R83, [R1+0x1da4] ;  /* 0x001da40001537983 */ /* 0x000f620000300800 */
[----:B------:R-:W-:-:S02]  /*405f0*/  IMAD.MOV.U32 R101, RZ, RZ, R100 ;  /* 0x000000ffff657224 */ /* 0x000fc400078e0064 */
[----:B------:R-:W-:Y:S01]  /*40600*/  IMAD.MOV.U32 R100, RZ, RZ, R98 ;  /* 0x000000ffff647224 */ /* 0x000fe200078e0062 */
[----:B------:R1:W-:Y:S01]  /*40610*/  STL.64 [R1+0xe0], R6 ;  /* 0x0000e00601007387 */ /* 0x0003e20000100a00 */
[----:B------:R-:W-:-:S03]  /*40620*/  MOV R98, R97 ;  /* 0x0000006100627202 */ /* 0x000fc60000000f00 */
[----:B------:R1:W-:Y:S04]  /*40630*/  STL.64 [R1+0xd8], R4 ;  /* 0x0000d80401007387 */ /* 0x0003e80000100a00 */
[----:B------:R-:W2:Y:S01]  /*40640*/  LDL.LU R97, [R1+0x1d50] ;  /* 0x001d500001617983 */ /* 0x000ea20000300800 */
[----:B------:R-:W-:Y:S02]  /*40650*/  IMAD R30, R30, c[0x0][0x190], RZ ;  /* 0x000064001e1e7a24 */ /* 0x000fe400078e02ff */
[----:B------:R-:W-:-:S03]  /*40660*/  IMAD R31, R31, c[0x0][0x190], RZ ;  /* 0x000064001f1f7a24 */ /* 0x000fc600078e02ff */
[-C--:B-1----:R-:W-:Y:S02]  /*40670*/  LEA R6, P0, R30, R2.reuse, 0x2 ;  /* 0x000000021e067211 */ /* 0x082fe400078010ff */
[C---:B------:R-:W-:Y:S01]  /*40680*/  LEA R4, P6, R31.reuse, R2, 0x2 ;  /* 0x000000021f047211 */ /* 0x040fe200078c10ff */
[----:B------:R-:W-:Y:S01]  /*40690*/  IMAD R8, R170, c[0x0][0x190], RZ ;  /* 0x00006400aa087a24 */ /* 0x000fe200078e02ff */
[-C--:B------:R-:W-:Y:S01]  /*406a0*/  LEA.HI.X.SX32 R7, R30, R0.reuse, 0x2, P0 ;  /* 0x000000001e077211 */ /* 0x080fe200000f16ff */
[----:B------:R-:W-:Y:S01]  /*406b0*/  IMAD.MOV.U32 R170, RZ, RZ, R171 ;  /* 0x000000ffffaa7224 */ /* 0x000fe200078e00ab */
[----:B------:R-:W-:Y:S01]  /*406c0*/  LEA.HI.X.SX32 R5, R31, R0, 0x2, P6 ;  /* 0x000000001f057211 */ /* 0x000fe200030f16ff */
[----:B------:R-:W-:Y:S02]  /*406d0*/  IMAD R32, R32, c[0x0][0x190], RZ ;  /* 0x0000640020207a24 */ /* 0x000fe400078e02ff */
[----:B------:R-:W-:Y:S01]  /*406e0*/  IMAD.MOV.U32 R171, RZ, RZ, R107 ;  /* 0x000000ffffab7224 */ /* 0x000fe200078e006b */
[----:B------:R-:W-:Y:S01]  /*406f0*/  MOV R107, R106 ;  /* 0x0000006a006b7202 */ /* 0x000fe20000000f00 */
[----:B------:R-:W-:-:S02]  /*40700*/  IMAD R33, R33, c[0x0][0x190], RZ ;  /* 0x0000640021217a24 */ /* 0x000fc400078e02ff */
[----:B------:R-:W-:Y:S01]  /*40710*/  IMAD.MOV.U32 R106, RZ, RZ, R105 ;  /* 0x000000ffff6a7224 */ /* 0x000fe200078e0069 */
[----:B------:R1:W-:Y:S01]  /*40720*/  STL.64 [R1+0xd0], R6 ;  /* 0x0000d00601007387 */ /* 0x0003e20000100a00 */
[----:B------:R-:W-:Y:S01]  /*40730*/  IMAD.MOV.U32 R105, RZ, RZ, R104 ;  /* 0x000000ffff697224 */ /* 0x000fe200078e0068 */
[----:B------:R-:W-:Y:S01]  /*40740*/  MOV R104, R103 ;  /* 0x0000006700687202 */ /* 0x000fe20000000f00 */
[----:B------:R-:W-:Y:S01]  /*40750*/  IMAD.MOV.U32 R103, RZ, RZ, R102 ;  /* 0x000000ffff677224 */ /* 0x000fe200078e0066 */
[----:B------:R-:W-:Y:S01]  /*40760*/  LEA R16, P0, R32, R2, 0x2 ;  /* 0x0000000220107211 */ /* 0x000fe200078010ff */
[----:B------:R1:W-:Y:S01]  /*40770*/  STL.64 [R1+0xc8], R4 ;  /* 0x0000c80401007387 */ /* 0x0003e20000100a00 */
[----:B------:R-:W-:Y:S01]  /*40780*/  IMAD.MOV.U32 R102, RZ, RZ, R101 ;  /* 0x000000ffff667224 */ /* 0x000fe200078e0065 */
[----:B------:R-:W-:Y:S01]  /*40790*/  MOV R101, R100 ;  /* 0x0000006400657202 */ /* 0x000fe20000000f00 */
[----:B------:R-:W-:Y:S02]  /*407a0*/  IMAD.MOV.U32 R100, RZ, RZ, R98 ;  /* 0x000000ffff647224 */ /* 0x000fe400078e0062 */
[----:B-1----:R-:W-:-:S02]  /*407b0*/  IMAD R7, R170, c[0x0][0x190], RZ ;  /* 0x00006400aa077a24 */ /* 0x002fc400078e02ff */
[----:B------:R-:W-:Y:S02]  /*407c0*/  IMAD.MOV.U32 R170, RZ, RZ, R171 ;  /* 0x000000ffffaa7224 */ /* 0x000fe400078e00ab */
[----:B------:R-:W-:Y:S01]  /*407d0*/  IMAD.MOV.U32 R171, RZ, RZ, R107 ;  /* 0x000000ffffab7224 */ /* 0x000fe200078e006b */
[C---:B------:R-:W-:Y:S02]  /*407e0*/  LEA R4, P6, R33.reuse, R2, 0x2 ;  /* 0x0000000221047211 */ /* 0x040fe400078c10ff */
[----:B------:R-:W-:Y:S01]  /*407f0*/  MOV R107, R106 ;  /* 0x0000006a006b7202 */ /* 0x000fe20000000f00 */
[----:B------:R-:W-:Y:S01]  /*40800*/  IMAD.MOV.U32 R106, RZ, RZ, R105 ;  /* 0x000000ffff6a7224 */ /* 0x000fe200078e0069 */
[-C--:B------:R-:W-:Y:S01]  /*40810*/  LEA.HI.X.SX32 R17, R32, R0.reuse, 0x2, P0 ;  /* 0x0000000020117211 */ /* 0x080fe200000f16ff */
[----:B------:R-:W-:Y:S01]  /*40820*/  IMAD.MOV.U32 R105, RZ, RZ, R104 ;  /* 0x000000ffff697224 */ /* 0x000fe200078e0068 */
[----:B------:R-:W-:Y:S02]  /*40830*/  LEA.HI.X.SX32 R5, R33, R0, 0x2, P6 ;  /* 0x0000000021057211 */ /* 0x000fe400030f16ff */
[----:B------:R-:W-:Y:S01]  /*40840*/  MOV R104, R103 ;  /* 0x0000006700687202 */ /* 0x000fe20000000f00 */
[----:B------:R-:W-:-:S02]  /*40850*/  IMAD.MOV.U32 R103, RZ, RZ, R102 ;  /* 0x000000ffff677224 */ /* 0x000fc400078e0066 */
[----:B------:R-:W-:Y:S02]  /*40860*/  IMAD.MOV.U32 R102, RZ, RZ, R101 ;  /* 0x000000ffff667224 */ /* 0x000fe400078e0065 */
[----:B--2---:R-:W-:Y:S01]  /*40870*/  IMAD.MOV.U32 R98, RZ, RZ, R97 ;  /* 0x000000ffff627224 */ /* 0x004fe200078e0061 */
[----:B------:R-:W-:Y:S02]  /*40880*/  MOV R97, R86 ;  /* 0x0000005600617202 */ /* 0x000fe40000000f00 */
[----:B------:R-:W2:Y:S02]  /*40890*/  LDL.LU R86, [R1+0x1da0] ;  /* 0x001da00001567983 */ /* 0x000ea40000300800 */
[----:B------:R-:W-:Y:S01]  /*408a0*/  MOV R101, R97 ;  /* 0x0000006100657202 */ /* 0x000fe20000000f00 */
[----:B------:R-:W-:Y:S01]  /*408b0*/  IMAD.MOV.U32 R97, RZ, RZ, R96 ;  /* 0x000000ffff617224 */ /* 0x000fe200078e0060 */
[----:B------:R1:W-:Y:S04]  /*408c0*/  STL.64 [R1+0xc0], R16 ;  /* 0x0000c01001007387 */ /* 0x0003e80000100a00 */
[----:B------:R3:W-:Y:S04]  /*408d0*/  STL.64 [R1+0xb8], R4 ;  /* 0x0000b80401007387 */ /* 0x0007e80000100a00 */
[----:B------:R-:W2:Y:S01]  /*408e0*/  LDL.LU R96, [R1+0x1d64] ;  /* 0x001d640001607983 */ /* 0x000ea20000300800 */
[----:B------:R-:W-:-:S05]  /*408f0*/  IMAD R34, R34, c[0x0][0x190], RZ ;  /* 0x0000640022227a24 */ /* 0x000fca00078e02ff */
[-C--:B-1----:R-:W-:Y:S02]  /*40900*/  LEA R16, P0, R34, R2.reuse, 0x2 ;  /* 0x0000000222107211 */ /* 0x082fe400078010ff */
[C---:B---3--:R-:W-:Y:S01]  /*40910*/  LEA R4, P6, R35.reuse, R2, 0x2 ;  /* 0x0000000223047211 */ /* 0x048fe200078c10ff */
[----:B------:R-:W-:Y:S01]  /*40920*/  IMAD R6, R170, c[0x0][0x190], RZ ;  /* 0x00006400aa067a24 */ /* 0x000fe200078e02ff */
[-C--:B------:R-:W-:Y:S01]  /*40930*/  LEA.HI.X.SX32 R17, R34, R0.reuse, 0x2, P0 ;  /* 0x0000000022117211 */ /* 0x080fe200000f16ff */
[----:B------:R-:W-:Y:S01]  /*40940*/  IMAD.MOV.U32 R170, RZ, RZ, R171 ;  /* 0x000000ffffaa7224 */ /* 0x000fe200078e00ab */
[----:B------:R-:W-:Y:S02]  /*40950*/  LEA.HI.X.SX32 R5, R35, R0, 0x2, P6 ;  /* 0x0000000023057211 */ /* 0x000fe400030f16ff */
[----:B------:R-:W-:Y:S01]  /*40960*/  MOV R171, R107 ;  /* 0x0000006b00ab7202 */ /* 0x000fe20000000f00 */
[----:B------:R-:W-:Y:S01]  /*40970*/  IMAD.MOV.U32 R107, RZ, RZ, R106 ;  /* 0x000000ffff6b7224 */ /* 0x000fe200078e006a */
[----:B------:R1:W-:Y:S01]  /*40980*/  STL.64 [R1+0xb0], R16 ;  /* 0x0000b01001007387 */ /* 0x0003e20000100a00 */
[----:B------:R-:W-:Y:S01]  /*40990*/  IMAD.MOV.U32 R106, RZ, RZ, R105 ;  /* 0x000000ffff6a7224 */ /* 0x000fe200078e0069 */
[----:B------:R-:W-:Y:S01]  /*409a0*/  MOV R105, R104 ;  /* 0x0000006800697202 */ /* 0x000fe20000000f00 */
[----:B------:R-:W-:Y:S01]  /*409b0*/  IMAD.MOV.U32 R104, RZ, RZ, R103 ;  /* 0x000000ffff687224 */ /* 0x000fe200078e0067 */
[----:B------:R3:W-:Y:S01]  /*409c0*/  STL.64 [R1+0xa8], R4 ;  /* 0x0000a80401007387 */ /* 0x0007e20000100a00 */
[C---:B------:R-:W-:Y:S01]  /*409d0*/  LEA R18, P0, R36.reuse, R2, 0x2 ;  /* 0x0000000224127211 */ /* 0x040fe200078010ff */
[----:B------:R-:W-:Y:S01]  /*409e0*/  IMAD.MOV.U32 R103, RZ, RZ, R102 ;  /* 0x000000ffff677224 */ /* 0x000fe200078e0066 */
[----:B------:R-:W-:Y:S01]  /*409f0*/  MOV R102, R101 ;  /* 0x0000006500667202 */ /* 0x000fe20000000f00 */
[----:B------:R-:W-:Y:S01]  /*40a00*/  IMAD.MOV.U32 R101, RZ, RZ, R97 ;  /* 0x000000ffff657224 */ /* 0x000fe200078e0061 */
[----:B------:R-:W-:-:S02]  /*40a10*/  LEA.HI.X.SX32 R19, R36, R0, 0x2, P0 ;  /* 0x0000000024137211 */ /* 0x000fc400000f16ff */
[C---:B-1----:R-:W-:Y:S01]  /*40a20*/  LEA R16, P6, R37.reuse, R2, 0x2 ;  /* 0x0000000225107211 */ /* 0x042fe200078c10ff */
[----:B---3--:R-:W-:Y:S02]  /*40a30*/  IMAD R5, R170, c[0x0][0x190], RZ ;  /* 0x00006400aa057a24 */ /* 0x008fe400078e02ff */
        /* <DEDUP_REMOVED lines=8> */
[----:B------:R-:W-:Y:S01]  /*40ac0*/  MOV R102, R101 ;  /* 0x0000006500667202 */ /* 0x000fe20000000f00 */
[----:B--2---:R-:W-:Y:S01]  /*40ad0*/  IMAD.MOV.U32 R97, RZ, RZ, R96 ;  /* 0x000000ffff617224 */ /* 0x004fe200078e0060 */
[----:B------:R-:W-:Y:S01]  /*40ae0*/  MOV R96, R90 ;  /* 0x0000005a00607202 */ /* 0x000fe20000000f00 */
[----:B------:R-:W-:-:S02]  /*40af0*/  IMAD.MOV.U32 R90, RZ, RZ, R89 ;  /* 0x000000ffff5a7224 */ /* 0x000fc400078e0059 */
[----:B------:R-:W2:Y:S02]  /*40b00*/  LDL.LU R89, [R1+0x1d98] ;  /* 0x001d980001597983 */ /* 0x000ea40000300800 */
[----:B------:R-:W-:Y:S02]  /*40b10*/  IMAD.MOV.U32 R101, RZ, RZ, R96 ;  /* 0x000000ffff657224 */ /* 0x000fe400078e0060 */
[----:B------:R1:W-:Y:S01]  /*40b20*/  STL.64 [R1+0xa0], R18 ;  /* 0x0000a01201007387 */ /* 0x0003e20000100a00 */
[----:B------:R-:W-:-:S03]  /*40b30*/  IMAD.MOV.U32 R96, RZ, RZ, R95 ;  /* 0x000000ffff607224 */ /* 0x000fc600078e005f */
[----:B------:R3:W-:Y:S04]  /*40b40*/  STL.64 [R1+0x98], R16 ;  /* 0x0000981001007387 */ /* 0x0007e80000100a00 */
[----:B------:R-:W2:Y:S01]  /*40b50*/  LDL.LU R95, [R1+0x1d4c] ;  /* 0x001d4c00015f7983 */ /* 0x000ea20000300800 */
[----:B------:R-:W-:Y:S01]  /*40b60*/  IMAD R4, R170, c[0x0][0x190], RZ ;  /* 0x00006400aa047a24 */ /* 0x000fe200078e02ff */
[----:B------:R-:W-:Y:S01]  /*40b70*/  MOV R170, R171 ;  /* 0x000000ab00aa7202 */ /* 0x000fe20000000f00 */
[----:B------:R-:W-:Y:S01]  /*40b80*/  IMAD.MOV.U32 R171, RZ, RZ, R107 ;  /* 0x000000ffffab7224 */ /* 0x000fe200078e006b */
[----:B-1----:R-:W-:Y:S01]  /*40b90*/  LEA R18, P0, R38, R2, 0x2 ;  /* 0x0000000226127211 */ /* 0x002fe200078010ff */
[----:B------:R-:W-:Y:S01]  /*40ba0*/  IMAD.MOV.U32 R107, RZ, RZ, R106 ;  /* 0x000000ffff6b7224 */ /* 0x000fe200078e006a */
[----:B------:R-:W-:-:S02]  /*40bb0*/  MOV R106, R105 ;  /* 0x00000069006a7202 */ /* 0x000fc40000000f00 */
        /* <DEDUP_REMOVED lines=9> */
[----:B------:R3:W-:Y:S01]  /*40c50*/  STL.64 [R1+0x88], R16 ;  /* 0x0000881001007387 */ /* 0x0007e20000100a00 */
[----:B--2---:R-:W-:Y:S01]  /*40c60*/  MOV R96, R95 ;  /* 0x0000005f00607202 */ /* 0x004fe20000000f00 */
[----:B------:R-:W-:Y:S02]  /*40c70*/  IMAD.MOV.U32 R95, RZ, RZ, R93 ;  /* 0x000000ffff5f7224 */ /* 0x000fe400078e005d */
[----:B------:R-:W2:Y:S01]  /*40c80*/  LDL.LU R93, [R1+0x1d60] ;  /* 0x001d6000015d7983 */ /* 0x000ea20000300800 */
[----:B------:R-:W-:Y:S02]  /*40c90*/  IMAD R57, R57, c[0x0][0x190], RZ ;  /* 0x0000640039397a24 */ /* 0x000fe400078e02ff */
[----:B------:R-:W-:-:S03]  /*40ca0*/  IMAD R58, R58, c[0x0][0x190], RZ ;  /* 0x000064003a3a7a24 */ /* 0x000fc600078e02ff */
[CC--:B-1----:R-:W-:Y:S01]  /*40cb0*/  LEA R18, P0, R57.reuse, R2.reuse, 0x2 ;  /* 0x0000000239127211 */ /* 0x0c2fe200078010ff */
[----:B------:R-:W-:Y:S01]  /*40cc0*/  IMAD R62, R62, c[0x0][0x190], RZ ;  /* 0x000064003e3e7a24 */ /* 0x000fe200078e02ff */
[----:B---3--:R-:W-:Y:S01]  /*40cd0*/  LEA R16, P6, R58, R2, 0x2 ;  /* 0x000000023a107211 */ /* 0x008fe200078c10ff */
[----:B------:R-:W-:Y:S01]  /*40ce0*/  IMAD R3, R170, c[0x0][0x190], RZ ;  /* 0x00006400aa037a24 */ /* 0x000fe200078e02ff */
[----:B------:R-:W-:Y:S01]  /*40cf0*/  LEA.HI.X.SX32 R19, R57, R0, 0x2, P0 ;  /* 0x0000000039137211 */ /* 0x000fe200000f16ff */
[----:B------:R-:W-:Y:S02]  /*40d00*/  IMAD R63, R63, c[0x0][0x190], RZ ;  /* 0x000064003f3f7a24 */ /* 0x000fe400078e02ff */
[----:B------:R-:W-:Y:S01]  /*40d10*/  IMAD.MOV.U32 R170, RZ, RZ, R171 ;  /* 0x000000ffffaa7224 */ /* 0x000fe200078e00ab */
[----:B------:R-:W-:Y:S01]  /*40d20*/  MOV R171, R107 ;  /* 0x0000006b00ab7202 */ /* 0x000fe20000000f00 */
[----:B------:R-:W-:Y:S01]  /*40d30*/  IMAD.MOV.U32 R107, RZ, RZ, R106 ;  /* 0x000000ffff6b7224 */ /* 0x000fe200078e006a */
[----:B------:R1:W-:Y:S01]  /*40d40*/  STL.64 [R1+0x80], R18 ;  /* 0x0000801201007387 */ /* 0x0003e20000100a00 */
[----:B------:R-:W-:Y:S01]  /*40d50*/  IMAD.MOV.U32 R106, RZ, RZ, R105 ;  /* 0x000000ffff6a7224 */ /* 0x000fe200078e0069 */
[----:B------:R-:W-:-:S02]  /*40d60*/  LEA R20, P0, R62, R2, 0x2 ;  /* 0x000000023e147211 */ /* 0x000fc400078010ff */
[----:B------:R-:W-:Y:S02]  /*40d70*/  LEA.HI.X.SX32 R17, R58, R0, 0x2, P6 ;  /* 0x000000003a117211 */ /* 0x000fe400030f16ff */
[----:B------:R-:W-:Y:S01]  /*40d80*/  MOV R105, R104 ;  /* 0x0000006800697202 */ /* 0x000fe20000000f00 */
[----:B------:R-:W-:Y:S02]  /*40d90*/  IMAD.MOV.U32 R104, RZ, RZ, R103 ;  /* 0x000000ffff687224 */ /* 0x000fe400078e0067 */
[----:B------:R-:W-:Y:S01]  /*40da0*/  IMAD.MOV.U32 R103, RZ, RZ, R102 ;  /* 0x000000ffff677224 */ /* 0x000fe200078e0066 */
[----:B------:R-:W-:Y:S02]  /*40db0*/  MOV R102, R101 ;  /* 0x0000006500667202 */ /* 0x000fe40000000f00 */
[C---:B-1----:R-:W-:Y:S01]  /*40dc0*/  LEA R18, P6, R63.reuse, R2, 0x2 ;  /* 0x000000023f127211 */ /* 0x042fe200078c10ff */
[----:B------:R-:W-:Y:S01]  /*40dd0*/  IMAD.MOV.U32 R101, RZ, RZ, R95 ;  /* 0x000000ffff657224 */ /* 0x000fe200078e005f */
[-C--:B------:R-:W-:Y:S01]  /*40de0*/  LEA.HI.X.SX32 R21, R62, R0.reuse, 0x2, P0 ;  /* 0x000000003e157211 */ /* 0x080fe200000f16ff */
[----:B------:R-:W-:Y:S01]  /*40df0*/  IMAD R66, R66, c[0x0][0x190], RZ ;  /* 0x0000640042427a24 */ /* 0x000fe200078e02ff */
[----:B------:R1:W-:Y:S01]  /*40e00*/  STL.64 [R1+0x78], R16 ;  /* 0x0000781001007387 */ /* 0x0003e20000100a00 */
[----:B------:R-:W-:Y:S01]  /*40e10*/  LEA.HI.X.SX32 R19, R63, R0, 0x2, P6 ;  /* 0x000000003f137211 */ /* 0x000fe200030f16ff */
[----:B------:R-:W-:-:S02]  /*40e20*/  IMAD R70, R70, c[0x0][0x190], RZ ;  /* 0x0000640046467a24 */ /* 0x000fc400078e02ff */
[----:B-1----:R-:W-:Y:S02]  /*40e30*/  IMAD R16, R170, c[0x0][0x190], RZ ;  /* 0x00006400aa107a24 */ /* 0x002fe400078e02ff */
[----:B------:R-:W-:Y:S01]  /*40e40*/  IMAD.MOV.U32 R170, RZ, RZ, R171 ;  /* 0x000000ffffaa7224 */ /* 0x000fe200078e00ab */
[----:B------:R-:W-:Y:S01]  /*40e50*/  MOV R171, R107 ;  /* 0x0000006b00ab7202 */ /* 0x000fe20000000f00 */
[----:B------:R-:W-:Y:S02]  /*40e60*/  IMAD.MOV.U32 R107, RZ, RZ, R106 ;  /* 0x000000ffff6b7224 */ /* 0x000fe400078e006a */
[----:B------:R-:W-:Y:S01]  /*40e70*/  IMAD.MOV.U32 R106, RZ, RZ, R105 ;  /* 0x000000ffff6a7224 */ /* 0x000fe200078e0069 */
[----:B------:R-:W-:Y:S01]  /*40e80*/  MOV R105, R104 ;  /* 0x0000006800697202 */ /* 0x000fe20000000f00 */
[----:B------:R-:W-:Y:S02]  /*40e90*/  IMAD.MOV.U32 R104, RZ, RZ, R103 ;  /* 0x000000ffff687224 */ /* 0x000fe400078e0067 */
[----:B------:R-:W-:Y:S01]  /*40ea0*/  IMAD R17, R170, c[0x0][0x190], RZ ;  /* 0x00006400aa117a24 */ /* 0x000fe200078e02ff */
        /* <DEDUP_REMOVED lines=8> */
[----:B------:R-:W-:Y:S02]  /*40f30*/  IMAD.MOV.U32 R105, RZ, RZ, R104 ;  /* 0x000000ffff697224 */ /* 0x000fe400078e0068 */
[----:B------:R-:W-:Y:S01]  /*40f40*/  IMAD.MOV.U32 R104, RZ, RZ, R103 ;  /* 0x000000ffff687224 */ /* 0x000fe200078e0067 */
[----:B------:R-:W-:Y:S01]  /*40f50*/  MOV R103, R102 ;  /* 0x0000006600677202 */ /* 0x000fe20000000f00 */
[----:B------:R-:W-:-:S02]  /*40f60*/  IMAD.MOV.U32 R102, RZ, RZ, R101 ;  /* 0x000000ffff667224 */ /* 0x000fc400078e0065 */
[----:B--2---:R-:W-:Y:S01]  /*40f70*/  IMAD.MOV.U32 R95, RZ, RZ, R93 ;  /* 0x000000ffff5f7224 */ /* 0x004fe200078e005d */
[----:B------:R-:W-:Y:S01]  /*40f80*/  MOV R93, R92 ;  /* 0x0000005c005d7202 */ /* 0x000fe20000000f00 */
[----:B------:R-:W-:Y:S02]  /*40f90*/  IMAD.MOV.U32 R92, RZ, RZ, R91 ;  /* 0x000000ffff5c7224 */ /* 0x000fe400078e005b */
[----:B------:R-:W2:Y:S04]  /*40fa0*/  LDL.LU R91, [R1+0x1d94] ;  /* 0x001d9400015b7983 */ /* 0x000ea80000300800 */
[----:B------:R1:W-:Y:S04]  /*40fb0*/  STL.64 [R1+0x70], R20 ;  /* 0x0000701401007387 */ /* 0x0003e80000100a00 */
[----:B------:R3:W-:Y:S04]  /*40fc0*/  STL.64 [R1+0x68], R18 ;  /* 0x0000681201007387 */ /* 0x0007e80000100a00 */
[----:B------:R-:W2:Y:S01]  /*40fd0*/  LDL.LU R251, [R1+0x1da8] ;  /* 0x001da80001fb7983 */ /* 0x000ea20000300800 */
[----:B-1----:R-:W-:-:S02]  /*40fe0*/  LEA R20, P0, R66, R2, 0x2 ;  /* 0x0000000242147211 */ /* 0x002fc400078010ff */
[----:B---3--:R-:W-:Y:S02]  /*40ff0*/  LEA R18, P6, R70, R2, 0x2 ;  /* 0x0000000246127211 */ /* 0x008fe400078c10ff */
[-C--:B------:R-:W-:Y:S02]  /*41000*/  LEA.HI.X.SX32 R21, R66, R0.reuse, 0x2, P0 ;  /* 0x0000000042157211 */ /* 0x080fe400000f16ff */
[----:B------:R-:W-:-:S03]  /*41010*/  LEA.HI.X.SX32 R19, R70, R0, 0x2, P6 ;  /* 0x0000000046137211 */ /* 0x000fc600030f16ff */
[----:B------:R1:W-:Y:S04]  /*41020*/  STL.64 [R1+0x60], R20 ;  /* 0x0000601401007387 */ /* 0x0003e80000100a00 */
[----:B------:R3:W-:Y:S04]  /*41030*/  STL.64 [R1+0x58], R18 ;  /* 0x0000581201007387 */ /* 0x0007e80000100a00 */
[----:B------:R-:W2:Y:S01]  /*41040*/  LDL.LU R101, [R1+0x1d30] ;  /* 0x001d300001657983 */ /* 0x000ea20000300800 */
[----:B------:R-:W-:Y:S02]  /*41050*/  IMAD R80, R80, c[0x0][0x190], RZ ;  /* 0x0000640050507a24 */ /* 0x000fe400078e02ff */
[----:B------:R-:W-:-:S03]  /*41060*/  IMAD R79, R79, c[0x0][0x190], RZ ;  /* 0x000064004f4f7a24 */ /* 0x000fc600078e02ff */
[-C--:B------:R-:W-:Y:S02]  /*41070*/  LEA R22, P0, R80, R2.reuse, 0x2 ;  /* 0x0000000250167211 */ /* 0x080fe400078010ff */
[----:B-1----:R-:W-:Y:S01]  /*41080*/  LEA R20, P6, R79, R2, 0x2 ;  /* 0x000000024f147211 */ /* 0x002fe200078c10ff */
[----:B------:R-:W-:Y:S01]  /*41090*/  IMAD R78, R78, c[0x0][0x190], RZ ;  /* 0x000064004e4e7a24 */ /* 0x000fe200078e02ff */
[-C--:B------:R-:W-:Y:S01]  /*410a0*/  LEA.HI.X.SX32 R23, R80, R0.reuse, 0x2, P0 ;  /* 0x0000000050177211 */ /* 0x080fe200000f16ff */
[----:B------:R-:W-:Y:S01]  /*410b0*/  IMAD R77, R77, c[0x0][0x190], RZ ;  /* 0x000064004d4d7a24 */ /* 0x000fe200078e02ff */
[----:B------:R-:W-:Y:S01]  /*410c0*/  LEA.HI.X.SX32 R21, R79, R0, 0x2, P6 ;  /* 0x000000004f157211 */ /* 0x000fe200030f16ff */
[----:B---3--:R-:W-:Y:S02]  /*410d0*/  IMAD R18, R170, c[0x0][0x190], RZ ;  /* 0x00006400aa127a24 */ /* 0x008fe400078e02ff */
[----:B------:R1:W-:Y:S01]  /*410e0*/  STL.64 [R1+0x50], R22 ;  /* 0x0000501601007387 */ /* 0x0003e20000100a00 */
[----:B------:R-:W-:Y:S01]  /*410f0*/  IMAD.MOV.U32 R170, RZ, RZ, R171 ;  /* 0x000000ffffaa7224 */ /* 0x000fe200078e00ab */
[----:B------:R-:W-:Y:S01]  /*41100*/  MOV R171, R107 ;  /* 0x0000006b00ab7202 */ /* 0x000fe20000000f00 */
[----:B------:R-:W-:Y:S01]  /*41110*/  IMAD.MOV.U32 R107, RZ, RZ, R106 ;  /* 0x000000ffff6b7224 */ /* 0x000fe200078e006a */
[----:B------:R3:W-:Y:S01]  /*41120*/  STL.64 [R1+0x48], R20 ;  /* 0x0000481401007387 */ /* 0x0007e20000100a00 */
[----:B------:R-:W-:Y:S01]  /*41130*/  IMAD.MOV.U32 R106, RZ, RZ, R105 ;  /* 0x000000ffff6a7224 */ /* 0x000fe200078e0069 */
[----:B------:R-:W-:Y:S01]  /*41140*/  MOV R105, R104 ;  /* 0x0000006800697202 */ /* 0x000fe20000000f00 */
[----:B------:R-:W-:Y:S01]  /*41150*/  IMAD.MOV.U32 R104, RZ, RZ, R103 ;  /* 0x000000ffff687224 */ /* 0x000fe200078e0067 */
[----:B-1----:R-:W-:-:S02]  /*41160*/  LEA R22, P0, R78, R2, 0x2 ;  /* 0x000000024e167211 */ /* 0x002fc400078010ff */
[C---:B---3--:R-:W-:Y:S01]  /*41170*/  LEA R20, P6, R77.reuse, R2, 0x2 ;  /* 0x000000024d147211 */ /* 0x048fe200078c10ff */
[----:B------:R-:W-:Y:S01]  /*41180*/  IMAD R76, R76, c[0x0][0x190], RZ ;  /* 0x000064004c4c7a24 */ /* 0x000fe200078e02ff */
[-C--:B------:R-:W-:Y:S01]  /*41190*/  LEA.HI.X.SX32 R23, R78, R0.reuse, 0x2, P0 ;  /* 0x000000004e177211 */ /* 0x080fe200000f16ff */
[----:B------:R-:W-:Y:S01]  /*411a0*/  IMAD.MOV.U32 R103, RZ, RZ, R102 ;  /* 0x000000ffff677224 */ /* 0x000fe200078e0066 */
[----:B------:R-:W-:Y:S01]  /*411b0*/  LEA.HI.X.SX32 R21, R77, R0, 0x2, P6 ;  /* 0x000000004d157211 */ /* 0x000fe200030f16ff */
[----:B------:R-:W-:Y:S02]  /*411c0*/  IMAD R19, R170, c[0x0][0x190], RZ ;  /* 0x00006400aa137a24 */ /* 0x000fe400078e02ff */
[----:B------:R-:W-:Y:S02]  /*411d0*/  IMAD R75, R75, c[0x0][0x190], RZ ;  /* 0x000064004b4b7a24 */ /* 0x000fe400078e02ff */
[----:B------:R-:W-:Y:S01]  /*411e0*/  IMAD.MOV.U32 R170, RZ, RZ, R171 ;  /* 0x000000ffffaa7224 */ /* 0x000fe200078e00ab */
[----:B------:R-:W-:Y:S01]  /*411f0*/  MOV R171, R107 ;  /* 0x0000006b00ab7202 */ /* 0x000fe20000000f00 */
[----:B------:R-:W-:-:S02]  /*41200*/  IMAD.MOV.U32 R107, RZ, RZ, R106 ;  /* 0x000000ffff6b7224 */ /* 0x000fc400078e006a */
[----:B------:R-:W-:Y:S01]  /*41210*/  IMAD.MOV.U32 R106, RZ, RZ, R105 ;  /* 0x000000ffff6a7224 */ /* 0x000fe200078e0069 */
[----:B------:R-:W-:Y:S01]  /*41220*/  MOV R105, R104 ;  /* 0x0000006800697202 */ /* 0x000fe20000000f00 */
[----:B------:R-:W-:Y:S01]  /*41230*/  IMAD.MOV.U32 R104, RZ, RZ, R103 ;  /* 0x000000ffff687224 */ /* 0x000fe200078e0067 */
[----:B------:R-:W-:-:S04]  /*41240*/  LEA R24, P6, R75, R2, 0x2 ;  /* 0x000000024b187211 */ /* 0x000fc800078c10ff */
[----:B------:R-:W-:Y:S02]  /*41250*/  LEA.HI.X.SX32 R25, R75, R0, 0x2, P6 ;  /* 0x000000004b197211 */ /* 0x000fe400030f16ff */
[----:B--2---:R-:W-:Y:S01]  /*41260*/  MOV R102, R101 ;  /* 0x0000006500667202 */ /* 0x004fe20000000f00 */
[----:B------:R-:W-:Y:S02]  /*41270*/  IMAD.MOV.U32 R101, RZ, RZ, R85 ;  /* 0x000000ffff657224 */ /* 0x000fe400078e0055 */
[----:B------:R-:W2:Y:S04]  /*41280*/  LDL.LU R85, [R1+0x1d88] ;  /* 0x001d880001557983 */ /* 0x000ea80000300800 */
[----:B------:R1:W-:Y:S01]  /*41290*/  STL.64 [R1+0x40], R22 ;  /* 0x0000401601007387 */ /* 0x0003e20000100a00 */
[----:B------:R-:W-:-:S03]  /*412a0*/  IMAD.MOV.U32 R103, RZ, RZ, R102 ;  /* 0x000000ffff677224 */ /* 0x000fc600078e0066 */
[----:B------:R3:W-:Y:S01]  /*412b0*/  STL.64 [R1+0x38], R20 ;  /* 0x0000381401007387 */ /* 0x0007e20000100a00 */
[----:B------:R-:W-:Y:S01]  /*412c0*/  MOV R102, R101 ;  /* 0x0000006500667202 */ /* 0x000fe20000000f00 */
[----:B------:R-:W-:Y:S02]  /*412d0*/  IMAD.MOV.U32 R101, RZ, RZ, R100 ;  /* 0x000000ffff657224 */ /* 0x000fe400078e0064 */
[----:B------:R-:W2:Y:S01]  /*412e0*/  LDL.LU R100, [R1+0x1d58] ;  /* 0x001d580001647983 */ /* 0x000ea20000300800 */
[----:B-1----:R-:W-:Y:S01]  /*412f0*/  LEA R22, P0, R76, R2, 0x2 ;  /* 0x000000024c167211 */ /* 0x002fe200078010ff */
[----:B---3--:R-:W-:Y:S02]  /*41300*/  IMAD R20, R170, c[0x0][0x190], RZ ;  /* 0x00006400aa147a24 */ /* 0x008fe400078e02ff */
        /* <DEDUP_REMOVED lines=8> */
[----:B------:R1:W-:Y:S01]  /*41390*/  STL.64 [R1+0x30], R22 ;  /* 0x0000301601007387 */ /* 0x0003e20000100a00 */
[----:B------:R-:W-:Y:S01]  /*413a0*/  MOV R102, R101 ;  /* 0x0000006500667202 */ /* 0x000fe20000000f00 */
[----:B------:R-:W-:Y:S02]  /*413b0*/  IMAD.MOV.U32 R101, RZ, RZ, R98 ;  /* 0x000000ffff657224 */ /* 0x000fe400078e0062 */
[----:B------:R3:W-:Y:S04]  /*413c0*/  STL.64 [R1+0x28], R24 ;  /* 0x0000281801007387 */ /* 0x0007e80000100a00 */
[----:B------:R-:W2:Y:S01]  /*413d0*/  LDL.LU R98, [R1+0x1d38] ;  /* 0x001d380001627983 */ /* 0x000ea20000300800 */
[----:B------:R-:W-:-:S02]  /*413e0*/  IMAD R74, R74, c[0x0][0x190], RZ ;  /* 0x000064004a4a7a24 */ /* 0x000fc400078e02ff */
[----:B------:R-:W-:Y:S02]  /*413f0*/  IMAD R73, R73, c[0x0][0x190], RZ ;  /* 0x0000640049497a24 */ /* 0x000fe400078e02ff */
[----:B------:R-:W-:Y:S01]  /*41400*/  IMAD R21, R170, c[0x0][0x190], RZ ;  /* 0x00006400aa157a24 */ /* 0x000fe200078e02ff */
[CC--:B-1----:R-:W-:Y:S01]  /*41410*/  LEA R22, P0, R74.reuse, R2.reuse, 0x2 ;  /* 0x000000024a167211 */ /* 0x0c2fe200078010ff */
[----:B------:R-:W-:Y:S01]  /*41420*/  IMAD.MOV.U32 R170, RZ, RZ, R171 ;  /* 0x000000ffffaa7224 */ /* 0x000fe200078e00ab */
[C---:B---3--:R-:W-:Y:S02]  /*41430*/  LEA R24, P6, R73.reuse, R2, 0x2 ;  /* 0x0000000249187211 */ /* 0x048fe400078c10ff */
[----:B------:R-:W-:Y:S01]  /*41440*/  MOV R171, R107 ;  /* 0x0000006b00ab7202 */ /* 0x000fe20000000f00 */
[----:B------:R-:W-:Y:S01]  /*41450*/  IMAD.MOV.U32 R107, RZ, RZ, R106 ;  /* 0x000000ffff6b7224 */ /* 0x000fe200078e006a */
[-C--:B------:R-:W-:Y:S01]  /*41460*/  LEA.HI.X.SX32 R23, R74, R0.reuse, 0x2, P0 ;  /* 0x000000004a177211 */ /* 0x080fe200000f16ff */
[----:B------:R-:W-:Y:S01]  /*41470*/  IMAD.MOV.U32 R106, RZ, RZ, R105 ;  /* 0x000000ffff6a7224 */ /* 0x000fe200078e0069 */
[----:B------:R-:W-:-:S02]  /*41480*/  LEA.HI.X.SX32 R25, R73, R0, 0x2, P6 ;  /* 0x0000000049197211 */ /* 0x000fc400030f16ff */
[----:B------:R-:W-:Y:S01]  /*41490*/  MOV R105, R104 ;  /* 0x0000006800697202 */ /* 0x000fe20000000f00 */
[----:B------:R-:W-:Y:S01]  /*414a0*/  IMAD.MOV.U32 R104, RZ, RZ, R103 ;  /* 0x000000ffff687224 */ /* 0x000fe200078e0067 */
[----:B------:R1:W-:Y:S01]  /*414b0*/  STL.64 [R1+0x20], R22 ;  /* 0x0000201601007387 */ /* 0x0003e20000100a00 */
[----:B------:R-:W-:Y:S01]  /*414c0*/  IMAD.MOV.U32 R103, RZ, RZ, R102 ;  /* 0x000000ffff677224 */ /* 0x000fe200078e0066 */
[----:B------:R-:W-:Y:S02]  /*414d0*/  MOV R102, R101 ;  /* 0x0000006500667202 */ /* 0x000fe40000000f00 */
[----:B------:R3:W-:Y:S01]  /*414e0*/  STL.64 [R1+0x18], R24 ;  /* 0x0000181801007387 */ /* 0x0007e20000100a00 */
[----:B--2---:R-:W-:-:S03]  /*414f0*/  IMAD.MOV.U32 R101, RZ, RZ, R98 ;  /* 0x000000ffff657224 */ /* 0x004fc600078e0062 */
[----:B------:R-:W2:Y:S01]  /*41500*/  LDL.LU R98, [R1+0x1d3c] ;  /* 0x001d3c0001627983 */ /* 0x000ea20000300800 */
[----:B------:R-:W-:Y:S02]  /*41510*/  IMAD R72, R72, c[0x0][0x190], RZ ;  /* 0x0000640048487a24 */ /* 0x000fe400078e02ff */
[----:B------:R-:W-:-:S03]  /*41520*/  IMAD R71, R71, c[0x0][0x190], RZ ;  /* 0x0000640047477a24 */ /* 0x000fc600078e02ff */
[CC--:B-1----:R-:W-:Y:S02]  /*41530*/  LEA R22, P0, R72.reuse, R2.reuse, 0x2 ;  /* 0x0000000248167211 */ /* 0x0c2fe400078010ff */
[C---:B---3--:R-:W-:Y:S02]  /*41540*/  LEA R24, P6, R71.reuse, R2, 0x2 ;  /* 0x0000000247187211 */ /* 0x048fe400078c10ff */
[-C--:B------:R-:W-:Y:S02]  /*41550*/  LEA.HI.X.SX32 R23, R72, R0.reuse, 0x2, P0 ;  /* 0x0000000048177211 */ /* 0x080fe400000f16ff */
[----:B------:R-:W-:Y:S01]  /*41560*/  MOV R169, R107 ;  /* 0x0000006b00a97202 */ /* 0x000fe20000000f00 */
[----:B------:R-:W-:Y:S01]  /*41570*/  IMAD.MOV.U32 R107, RZ, RZ, R106 ;  /* 0x000000ffff6b7224 */ /* 0x000fe200078e006a */
[----:B------:R-:W-:Y:S01]  /*41580*/  LEA.HI.X.SX32 R25, R71, R0, 0x2, P6 ;  /* 0x0000000047197211 */ /* 0x000fe200030f16ff */
[----:B------:R-:W-:Y:S01]  /*41590*/  IMAD.MOV.U32 R106, RZ, RZ, R105 ;  /* 0x000000ffff6a7224 */ /* 0x000fe200078e0069 */
[----:B------:R-:W-:Y:S01]  /*415a0*/  MOV R105, R103 ;  /* 0x0000006700697202 */ /* 0x000fe20000000f00 */
[----:B------:R-:W-:Y:S01]  /*415b0*/  IMAD.MOV.U32 R103, RZ, RZ, R101 ;  /* 0x000000ffff677224 */ /* 0x000fe200078e0065 */
[----:B------:R1:W-:Y:S04]  /*415c0*/  STL.64 [R1+0x10], R22 ;  /* 0x0000101601007387 */ /* 0x0003e80000100a00 */
[----:B------:R-:W-:Y:S01]  /*415d0*/  STL.64 [R1+0x8], R24 ;  /* 0x0000081801007387 */ /* 0x000fe20000100a00 */
[----:B--2---:R-:W-:Y:S01]  /*415e0*/  IMAD.MOV.U32 R101, RZ, RZ, R98 ;  /* 0x000000ffff657224 */ /* 0x004fe200078e0062 */
[----:B------:R-:W-:-:S02]  /*415f0*/  MOV R98, R90 ;  /* 0x0000005a00627202 */ /* 0x000fc40000000f00 */
[----:B------:R-:W2:Y:S01]  /*41600*/  LDL.LU R90, [R1+0x1d44] ;  /* 0x001d4400015a7983 */ /* 0x000ea20000300800 */
[----:B------:R-:W-:Y:S02]  /*41610*/  IMAD R69, R69, c[0x0][0x190], RZ ;  /* 0x0000640045457a24 */ /* 0x000fe400078e02ff */
        /* <DEDUP_REMOVED lines=13> */
[----:B------:R1:W-:Y:S01]  /*416f0*/  STL.64 [R1], R22 ;  /* 0x0000001601007387 */ /* 0x0003e20000100a00 */
[----:B--2---:R-:W-:Y:S01]  /*41700*/  IMAD.MOV.U32 R98, RZ, RZ, R90 ;  /* 0x000000ffff627224 */ /* 0x004fe200078e005a */
[----:B------:R-:W-:Y:S02]  /*41710*/  MOV R90, R89 ;  /* 0x00000059005a7202 */ /* 0x000fe40000000f00 */
[----:B------:R-:W2:Y:S01]  /*41720*/  LDL.LU R89, [R1+0x1d9c] ;  /* 0x001d9c0001597983 */ /* 0x000ea20000300800 */
[----:B------:R-:W-:Y:S02]  /*41730*/  IMAD.MOV.U32 R101, RZ, RZ, R98 ;  /* 0x000000ffff657224 */ /* 0x000fe400078e0062 */
[----:B------:R-:W-:Y:S02]  /*41740*/  IMAD.MOV.U32 R98, RZ, RZ, R96 ;  /* 0x000000ffff627224 */ /* 0x000fe400078e0060 */
[----:B------:R-:W3:Y:S01]  /*41750*/  LDL.LU R96, [R1+0x1d54] ;  /* 0x001d540001607983 */ /* 0x000ee20000300800 */
        /* <DEDUP_REMOVED lines=12> */
[----:B------:R-:W-:Y:S02]  /*41820*/  IMAD R35, R170, c[0x0][0x190], RZ ;  /* 0x00006400aa237a24 */ /* 0x000fe400078e02ff */
[----:B------:R-:W-:Y:S01]  /*41830*/  IMAD R65, R65, c[0x0][0x190], RZ ;  /* 0x0000640041417a24 */ /* 0x000fe200078e02ff */
[C---:B------:R-:W-:Y:S01]  /*41840*/  LEA R170, P6, R68.reuse, R2, 0x2 ;  /* 0x0000000244aa7211 */ /* 0x040fe200078c10ff */
[----:B------:R-:W-:Y:S02]  /*41850*/  IMAD.MOV.U32 R168, RZ, RZ, R171 ;  /* 0x000000ffffa87224 */ /* 0x000fe400078e00ab */
[----:B------:R-:W-:Y:S01]  /*41860*/  IMAD R61, R61, c[0x0][0x190], RZ ;  /* 0x000064003d3d7a24 */ /* 0x000fe200078e02ff */
[----:B------:R-:W-:-:S02]  /*41870*/  LEA.HI.X.SX32 R171, R68, R0, 0x2, P6 ;  /* 0x0000000044ab7211 */ /* 0x000fc400030f16ff */
[----:B------:R-:W-:Y:S01]  /*41880*/  LEA R166, P6, R65, R2, 0x2 ;  /* 0x0000000241a67211 */ /* 0x000fe200078c10ff */
[----:B------:R-:W-:Y:S02]  /*41890*/  IMAD R67, R67, c[0x0][0x190], RZ ;  /* 0x0000640043437a24 */ /* 0x000fe400078e02ff */
[----:B------:R-:W-:Y:S01]  /*418a0*/  IMAD R59, R59, c[0x0][0x190], RZ ;  /* 0x000064003b3b7a24 */ /* 0x000fe200078e02ff */
[----:B------:R-:W-:Y:S02]  /*418b0*/  LEA.HI.X.SX32 R167, R65, R0, 0x2, P6 ;  /* 0x0000000041a77211 */ /* 0x000fe400030f16ff */
[-C--:B------:R-:W-:Y:S01]  /*418c0*/  LEA R162, P6, R61, R2.reuse, 0x2 ;  /* 0x000000023da27211 */ /* 0x080fe200078c10ff */
[----:B------:R-:W-:Y:S01]  /*418d0*/  IMAD R34, R168, c[0x0][0x190], RZ ;  /* 0x00006400a8227a24 */ /* 0x000fe200078e02ff */
[----:B------:R-:W-:Y:S01]  /*418e0*/  LEA R168, P0, R67, R2, 0x2 ;  /* 0x0000000243a87211 */ /* 0x000fe200078010ff */
[----:B------:R-:W-:Y:S01]  /*418f0*/  IMAD R64, R64, c[0x0][0x190], RZ ;  /* 0x0000640040407a24 */ /* 0x000fe200078e02ff */
[----:B------:R-:W-:Y:S01]  /*41900*/  LEA.HI.X.SX32 R163, R61, R0, 0x2, P6 ;  /* 0x000000003da37211 */ /* 0x000fe200030f16ff */
[----:B------:R-:W-:Y:S01]  /*41910*/  IMAD.MOV.U32 R164, RZ, RZ, R169 ;  /* 0x000000ffffa47224 */ /* 0x000fe200078e00a9 */
[----:B------:R-:W-:Y:S01]  /*41920*/  LEA R158, P6, R59, R2, 0x2 ;  /* 0x000000023b9e7211 */ /* 0x000fe200078c10ff */
[----:B------:R-:W-:Y:S01]  /*41930*/  IMAD R55, R55, c[0x0][0x190], RZ ;  /* 0x0000640037377a24 */ /* 0x000fe200078e02ff */
[----:B------:R-:W-:Y:S01]  /*41940*/  LEA.HI.X.SX32 R169, R67, R0, 0x2, P0 ;  /* 0x0000000043a97211 */ /* 0x000fe200000f16ff */
[----:B------:R-:W-:Y:S01]  /*41950*/  IMAD R33, R164, c[0x0][0x190], RZ ;  /* 0x00006400a4217a24 */ /* 0x000fe200078e02ff */
[----:B------:R-:W-:Y:S01]  /*41960*/  LEA R164, P0, R64, R2, 0x2 ;  /* 0x0000000240a47211 */ /* 0x000fe200078010ff */
[----:B------:R-:W-:Y:S01]  /*41970*/  IMAD R60, R60, c[0x0][0x190], RZ ;  /* 0x000064003c3c7a24 */ /* 0x000fe200078e02ff */
[----:B------:R-:W-:Y:S01]  /*41980*/  LEA.HI.X.SX32 R159, R59, R0, 0x2, P6 ;  /* 0x000000003b9f7211 */ /* 0x000fe200030f16ff */
[----:B------:R-:W-:Y:S01]  /*41990*/  IMAD.MOV.U32 R160, RZ, RZ, R165 ;  /* 0x000000ffffa07224 */ /* 0x000fe200078e00a5 */
[----:B------:R-:W-:Y:S01]  /*419a0*/  LEA R154, P6, R55, R2, 0x2 ;  /* 0x00000002379a7211 */ /* 0x000fe200078c10ff */
[----:B------:R-:W-:Y:S01]  /*419b0*/  IMAD R53, R53, c[0x0][0x190], RZ ;  /* 0x0000640035357a24 */ /* 0x000fe200078e02ff */
[----:B------:R-:W-:Y:S01]  /*419c0*/  MOV R156, R161 ;  /* 0x000000a1009c7202 */ /* 0x000fe20000000f00 */
[----:B------:R-:W-:Y:S01]  /*419d0*/  IMAD R32, R160, c[0x0][0x190], RZ ;  /* 0x00006400a0207a24 */ /* 0x000fe200078e02ff */
[----:B------:R-:W-:Y:S01]  /*419e0*/  LEA.HI.X.SX32 R165, R64, R0, 0x2, P0 ;  /* 0x0000000040a57211 */ /* 0x000fe200000f16ff */
[----:B------:R-:W-:Y:S01]  /*419f0*/  IMAD R56, R56, c[0x0][0x190], RZ ;  /* 0x0000640038387a24 */ /* 0x000fe200078e02ff */
[----:B------:R-:W-:Y:S01]  /*41a00*/  LEA R160, P0, R60, R2, 0x2 ;  /* 0x000000023ca07211 */ /* 0x000fe200078010ff */
[----:B------:R-:W-:Y:S01]  /*41a10*/  IMAD R51, R51, c[0x0][0x190], RZ ;  /* 0x0000640033337a24 */ /* 0x000fe200078e02ff */
[----:B------:R-:W-:-:S02]  /*41a20*/  LEA.HI.X.SX32 R155, R55, R0, 0x2, P6 ;  /* 0x00000000379b7211 */ /* 0x000fc400030f16ff */
[----:B------:R-:W-:Y:S01]  /*41a30*/  LEA R150, P6, R53, R2, 0x2 ;  /* 0x0000000235967211 */ /* 0x000fe200078c10ff */
[----:B------:R-:W-:Y:S01]  /*41a40*/  IMAD R31, R156, c[0x0][0x190], RZ ;  /* 0x000064009c1f7a24 */ /* 0x000fe200078e02ff */
[----:B------:R-:W-:Y:S01]  /*41a50*/  MOV R152, R157 ;  /* 0x0000009d00987202 */ /* 0x000fe20000000f00 */
[----:B------:R-:W-:Y:S01]  /*41a60*/  IMAD R54, R54, c[0x0][0x190], RZ ;  /* 0x0000640036367a24 */ /* 0x000fe200078e02ff */
[----:B------:R-:W-:Y:S01]  /*41a70*/  LEA.HI.X.SX32 R161, R60, R0, 0x2, P0 ;  /* 0x000000003ca17211 */ /* 0x000fe200000f16ff */
[----:B------:R-:W-:Y:S01]  /*41a80*/  IMAD R49, R49, c[0x0][0x190], RZ ;  /* 0x0000640031317a24 */ /* 0x000fe200078e02ff */
[----:B------:R-:W-:Y:S02]  /*41a90*/  LEA R156, P0, R56, R2, 0x2 ;  /* 0x00000002389c7211 */ /* 0x000fe400078010ff */
[----:B------:R-:W-:Y:S01]  /*41aa0*/  LEA.HI.X.SX32 R151, R53, R0, 0x2, P6 ;  /* 0x0000000035977211 */ /* 0x000fe200030f16ff */
[----:B---3--:R-:W-:Y:S02]  /*41ab0*/  IMAD.MOV.U32 R98, RZ, RZ, R96 ;  /* 0x000000ffff627224 */ /* 0x008fe400078e0060 */
[----:B------:R-:W-:-:S02]  /*41ac0*/  IMAD.MOV.U32 R96, RZ, RZ, R95 ;  /* 0x000000ffff607224 */ /* 0x000fc400078e005f */
[----:B------:R-:W3:Y:S01]  /*41ad0*/  LDL.LU R95, [R1+0x1d6c] ;  /* 0x001d6c00015f7983 */ /* 0x000ee20000300800 */
[----:B------:R-:W-:Y:S01]  /*41ae0*/  MOV R101, R98 ;  /* 0x0000006200657202 */ /* 0x000fe20000000f00 */
[----:B------:R-:W-:Y:S02]  /*41af0*/  IMAD.MOV.U32 R98, RZ, RZ, R96 ;  /* 0x000000ffff627224 */ /* 0x000fe400078e0060 */
[----:B------:R-:W-:Y:S02]  /*41b00*/  IMAD.MOV.U32 R96, RZ, RZ, R82 ;  /* 0x000000ffff607224 */ /* 0x000fe400078e0052 */
[----:B------:R-:W3:Y:S01]  /*41b10*/  LDL.LU R82, [R1+0x1d8c] ;  /* 0x001d8c0001527983 */ /* 0x000ee20000300800 */
[----:B------:R-:W-:Y:S01]  /*41b20*/  LEA R146, P6, R51, R2, 0x2 ;  /* 0x0000000233927211 */ /* 0x000fe200078c10ff */
[----:B------:R-:W-:Y:S01]  /*41b30*/  IMAD R30, R152, c[0x0][0x190], RZ ;  /* 0x00006400981e7a24 */ /* 0x000fe200078e02ff */
[----:B------:R-:W-:Y:S01]  /*41b40*/  LEA.HI.X.SX32 R157, R56, R0, 0x2, P0 ;  /* 0x00000000389d7211 */ /* 0x000fe200000f16ff */
[----:B------:R-:W-:Y:S01]  /*41b50*/  IMAD R52, R52, c[0x0][0x190], RZ ;  /* 0x0000640034347a24 */ /* 0x000fe200078e02ff */
[----:B------:R-:W-:Y:S01]  /*41b60*/  LEA R152, P0, R54, R2, 0x2 ;  /* 0x0000000236987211 */ /* 0x000fe200078010ff */
[----:B------:R-:W-:Y:S01]  /*41b70*/  IMAD R47, R47, c[0x0][0x190], RZ ;  /* 0x000064002f2f7a24 */ /* 0x000fe200078e02ff */
[----:B------:R-:W-:-:S02]  /*41b80*/  LEA.HI.X.SX32 R147, R51, R0, 0x2, P6 ;  /* 0x0000000033937211 */ /* 0x000fc400030f16ff */
[----:B------:R-:W-:Y:S02]  /*41b90*/  LEA R142, P6, R49, R2, 0x2 ;  /* 0x00000002318e7211 */ /* 0x000fe400078c10ff */
[----:B------:R-:W-:Y:S01]  /*41ba0*/  MOV R149, R153 ;  /* 0x0000009900957202 */ /* 0x000fe20000000f00 */
[----:B------:R-:W-:Y:S01]  /*41bb0*/  IMAD R50, R50, c[0x0][0x190], RZ ;  /* 0x0000640032327a24 */ /* 0x000fe200078e02ff */
[----:B------:R-:W-:Y:S01]  /*41bc0*/  LEA.HI.X.SX32 R153, R54, R0, 0x2, P0 ;  /* 0x0000000036997211 */ /* 0x000fe200000f16ff */
[----:B------:R-:W-:Y:S01]  /*41bd0*/  IMAD R45, R45, c[0x0][0x190], RZ ;  /* 0x000064002d2d7a24 */ /* 0x000fe200078e02ff */
[C---:B------:R-:W-:Y:S02]  /*41be0*/  LEA R148, P0, R52.reuse, R2, 0x2 ;  /* 0x0000000234947211 */ /* 0x040fe400078010ff */
[----:B------:R-:W-:Y:S02]  /*41bf0*/  LEA.HI.X.SX32 R143, R49, R0, 0x2, P6 ;  /* 0x00000000318f7211 */ /* 0x000fe400030f16ff */
[----:B------:R-:W-:Y:S01]  /*41c00*/  LEA R138, P6, R47, R2, 0x2 ;  /* 0x000000022f8a7211 */ /* 0x000fe200078c10ff */
        /* <DEDUP_REMOVED lines=8> */
[----:B------:R-:W-:Y:S01]  /*41c90*/  LEA.HI.X.SX32 R145, R50, R0, 0x2, P0 ;  /* 0x0000000032917211 */ /* 0x000fe200000f16ff */
[----:B------:R-:W-:Y:S01]  /*41ca0*/  IMAD R41, R41, c[0x0][0x190], RZ ;  /* 0x0000640029297a24 */ /* 0x000fe200078e02ff */
[----:B------:R-:W-:Y:S02]  /*41cb0*/  LEA R140, P0, R48, R2, 0x2 ;  /* 0x00000002308c7211 */ /* 0x000fe400078010ff */
[----:B------:R-:W-:Y:S02]  /*41cc0*/  LEA.HI.X.SX32 R135, R45, R0, 0x2, P6 ;  /* 0x000000002d877211 */ /* 0x000fe400030f16ff */
[----:B------:R-:W-:Y:S01]  /*41cd0*/  LEA R130, P6, R43, R2, 0x2 ;  /* 0x000000022b827211 */ /* 0x000fe200078c10ff */
[----:B------:R-:W-:Y:S01]  /*41ce0*/  IMAD R44, R44, c[0x0][0x190], RZ ;  /* 0x000064002c2c7a24 */ /* 0x000fe200078e02ff */
[----:B------:R-:W-:-:S02]  /*41cf0*/  LEA.HI.X.SX32 R141, R48, R0, 0x2, P0 ;  /* 0x00000000308d7211 */ /* 0x000fc400000f16ff */
[----:B------:R-:W-:Y:S02]  /*41d00*/  LEA R136, P0, R46, R2, 0x2 ;  /* 0x000000022e887211 */ /* 0x000fe400078010ff */
[----:B------:R-:W-:Y:S02]  /*41d10*/  LEA.HI.X.SX32 R131, R43, R0, 0x2, P6 ;  /* 0x000000002b837211 */ /* 0x000fe400030f16ff */
[C---:B------:R-:W-:Y:S01]  /*41d20*/  LEA R126, P6, R41.reuse, R2, 0x2 ;  /* 0x00000002297e7211 */ /* 0x040fe200078c10ff */
[----:B------:R-:W-:Y:S01]  /*41d30*/  IMAD R42, R42, c[0x0][0x190], RZ ;  /* 0x000064002a2a7a24 */ /* 0x000fe200078e02ff */
[----:B------:R-:W-:Y:S02]  /*41d40*/  LEA.HI.X.SX32 R137, R46, R0, 0x2, P0 ;  /* 0x000000002e897211 */ /* 0x000fe400000f16ff */
[----:B------:R-:W-:Y:S02]  /*41d50*/  LEA R132, P0, R44, R2, 0x2 ;  /* 0x000000022c847211 */ /* 0x000fe400078010ff */
[----:B------:R-:W-:-:S02]  /*41d60*/  LEA.HI.X.SX32 R127, R41, R0, 0x2, P6 ;  /* 0x00000000297f7211 */ /* 0x000fc400030f16ff */
[C---:B------:R-:W-:Y:S01]  /*41d70*/  LEA R122, P6, R15.reuse, R2, 0x2 ;  /* 0x000000020f7a7211 */ /* 0x040fe200078c10ff */
[----:B------:R-:W-:Y:S01]  /*41d80*/  IMAD R40, R40, c[0x0][0x190], RZ ;  /* 0x0000640028287a24 */ /* 0x000fe200078e02ff */
[----:B------:R-:W-:Y:S02]  /*41d90*/  LEA.HI.X.SX32 R133, R44, R0, 0x2, P0 ;  /* 0x000000002c857211 */ /* 0x000fe400000f16ff */
[C---:B------:R-:W-:Y:S02]  /*41da0*/  LEA R128, P0, R42.reuse, R2, 0x2 ;  /* 0x000000022a807211 */ /* 0x040fe400078010ff */
[----:B------:R-:W-:Y:S02]  /*41db0*/  LEA.HI.X.SX32 R123, R15, R0, 0x2, P6 ;  /* 0x000000000f7b7211 */ /* 0x000fe400030f16ff */
[----:B------:R-:W-:Y:S02]  /*41dc0*/  LEA R118, P6, R13, R2, 0x2 ;  /* 0x000000020d767211 */ /* 0x000fe400078c10ff */
[----:B------:R-:W-:-:S02]  /*41dd0*/  LEA.HI.X.SX32 R129, R42, R0, 0x2, P0 ;  /* 0x000000002a817211 */ /* 0x000fc400000f16ff */
[C---:B------:R-:W-:Y:S02]  /*41de0*/  LEA R124, P0, R40.reuse, R2, 0x2 ;  /* 0x00000002287c7211 */ /* 0x040fe400078010ff */
[----:B------:R-:W-:Y:S02]  /*41df0*/  LEA.HI.X.SX32 R119, R13, R0, 0x2, P6 ;  /* 0x000000000d777211 */ /* 0x000fe400030f16ff */
[C---:B------:R-:W-:Y:S02]  /*41e00*/  LEA R114, P6, R11.reuse, R2, 0x2 ;  /* 0x000000020b727211 */ /* 0x040fe400078c10ff */
        /* <DEDUP_REMOVED lines=8> */
[----:B------:R-:W-:Y:S01]  /*41e90*/  LEA R106, P6, R7, R2, 0x2 ;  /* 0x00000002076a7211 */ /* 0x000fe200078c10ff */
[----:B------:R-:W-:Y:S01]  /*41ea0*/  IMAD R28, R107, c[0x0][0x190], RZ ;  /* 0x000064006b1c7a24 */ /* 0x000fe200078e02ff */
[----:B------:R-:W-:Y:S01]  /*41eb0*/  LEA.HI.X.SX32 R117, R12, R0, 0x2, P0 ;  /* 0x000000000c757211 */ /* 0x000fe200000f16ff */
[----:B-1----:R-:W-:Y:S01]  /*41ec0*/  IMAD R23, R102, c[0x0][0x190], RZ ;  /* 0x0000640066177a24 */ /* 0x002fe200078e02ff */
[----:B------:R-:W-:-:S02]  /*41ed0*/  LEA R112, P0, R10, R2, 0x2 ;  /* 0x000000020a707211 */ /* 0x000fc400078010ff */
[----:B------:R-:W-:Y:S02]  /*41ee0*/  LEA.HI.X.SX32 R107, R7, R0, 0x2, P6 ;  /* 0x00000000076b7211 */ /* 0x000fe400030f16ff */
        /* <DEDUP_REMOVED lines=8> */
[----:B------:R-:W-:Y:S01]  /*41f70*/  LEA.HI.X.SX32 R109, R8, R0, 0x2, P0 ;  /* 0x00000000086d7211 */ /* 0x000fe200000f16ff */
[----:B----4-:R-:W-:Y:S01]  /*41f80*/  IMAD R13, R99, c[0x0][0x190], RZ ;  /* 0x00006400630d7a24 */ /* 0x010fe200078e02ff */
[----:B------:R-:W-:Y:S01]  /*41f90*/  LEA R104, P0, R6, R2, 0x2 ;  /* 0x0000000206687211 */ /* 0x000fe200078010ff */
[----:B------:R-:W-:Y:S01]  /*41fa0*/  IMAD.MOV.U32 R58, RZ, RZ, R94 ;  /* 0x000000ffff3a7224 */ /* 0x000fe200078e005e */
[----:B------:R-:W-:-:S02]  /*41fb0*/  LEA.HI.X.SX32 R99, R3, R0, 0x2, P6 ;  /* 0x0000000003637211 */ /* 0x000fc400030f16ff */
[----:B------:R-:W-:Y:S01]  /*41fc0*/  LEA R94, P6, R17, R2, 0x2 ;  /* 0x00000002115e7211 */ /* 0x000fe200078c10ff */
[----:B------:R-:W-:Y:S01]  /*41fd0*/  IMAD R26, R105, c[0x0][0x190], RZ ;  /* 0x00006400691a7a24 */ /* 0x000fe200078e02ff */
[----:B------:R-:W-:Y:S01]  /*41fe0*/  LEA.HI.X.SX32 R105, R6, R0, 0x2, P0 ;  /* 0x0000000006697211 */ /* 0x000fe200000f16ff */
[----:B------:R-:W-:Y:S01]  /*41ff0*/  IMAD R15, R100, c[0x0][0x190], RZ ;  /* 0x00006400640f7a24 */ /* 0x000fe200078e02ff */
[C---:B------:R-:W-:Y:S01]  /*42000*/  LEA R100, P0, R4.reuse, R2, 0x2 ;  /* 0x0000000204647211 */ /* 0x040fe200078010ff */
[----:B------:R-:W-:Y:S01]  /*42010*/  IMAD.MOV.U32 R39, RZ, RZ, R90 ;  /* 0x000000ffff277224 */ /* 0x000fe200078e005a */
[----:B------:R-:W-:Y:S01]  /*42020*/  MOV R57, R91 ;  /* 0x0000005b00397202 */ /* 0x000fe20000000f00 */
[----:B------:R-:W-:Y:S01]  /*42030*/  IMAD R22, R101, c[0x0][0x190], RZ ;  /* 0x0000640065167a24 */ /* 0x000fe200078e02ff */
[----:B------:R-:W-:Y:S01]  /*42040*/  LEA.HI.X.SX32 R101, R4, R0, 0x2, P0 ;  /* 0x0000000004657211 */ /* 0x000fe200000f16ff */
[----:B------:R-:W-:Y:S01]  /*42050*/  IMAD R8, R96, c[0x0][0x190], RZ ;  /* 0x0000640060087a24 */ /* 0x000fe200078e02ff */
[----:B------:R-:W-:Y:S01]  /*42060*/  LEA R96, P0, R16, R2, 0x2 ;  /* 0x0000000210607211 */ /* 0x000fe200078010ff */
[----:B------:R-:W-:-:S02]  /*42070*/  IMAD.MOV.U32 R37, RZ, RZ, R86 ;  /* 0x000000ffff257224 */ /* 0x000fc400078e0056 */
[----:B------:R-:W-:Y:S01]  /*42080*/  IMAD R9, R97, c[0x0][0x190], RZ ;  /* 0x0000640061097a24 */ /* 0x000fe200078e02ff */
[----:B------:R-:W-:Y:S01]  /*42090*/  LEA.HI.X.SX32 R97, R16, R0, 0x2, P0 ;  /* 0x0000000010617211 */ /* 0x000fe200000f16ff */
[----:B------:R-:W-:Y:S01]  /*420a0*/  IMAD.MOV.U32 R70, RZ, RZ, R92 ;  /* 0x000000ffff467224 */ /* 0x000fe200078e005c */
[C---:B------:R-:W-:Y:S01]  /*420b0*/  LEA R92, P0, R18.reuse, R2, 0x2 ;  /* 0x00000002125c7211 */ /* 0x040fe200078010ff */
[----:B------:R-:W-:Y:S01]  /*420c0*/  IMAD R5, R87, c[0x0][0x190], RZ ;  /* 0x0000640057057a24 */ /* 0x000fe200078e02ff */
[----:B------:R-:W-:Y:S01]  /*420d0*/  MOV R66, R88 ;  /* 0x0000005800427202 */ /* 0x000fe20000000f00 */
[----:B------:R-:W-:Y:S01]  /*420e0*/  IMAD R6, R93, c[0x0][0x190], RZ ;  /* 0x000064005d067a24 */ /* 0x000fe200078e02ff */
[----:B------:R-:W-:Y:S02]  /*420f0*/  LEA.HI.X.SX32 R93, R18, R0, 0x2, P0 ;  /* 0x00000000125d7211 */ /* 0x000fe400000f16ff */
[----:B-----5:R-:W-:Y:S02]  /*42100*/  MOV R36, R83 ;  /* 0x0000005300247202 */ /* 0x020fe40000000f00 */
[----:B------:R-:W-:Y:S01]  /*42110*/  LEA R88, P0, R20, R2, 0x2 ;  /* 0x0000000214587211 */ /* 0x000fe200078010ff */
[----:B--2---:R-:W-:-:S02]  /*42120*/  IMAD.MOV.U32 R38, RZ, RZ, R89 ;  /* 0x000000ffff267224 */ /* 0x004fc400078e0059 */
[----:B------:R-:W-:Y:S01]  /*42130*/  IMAD R4, R84, c[0x0][0x190], RZ ;  /* 0x0000640054047a24 */ /* 0x000fe200078e02ff */
[----:B------:R-:W-:Y:S02]  /*42140*/  LEA.HI.X.SX32 R89, R20, R0, 0x2, P0 ;  /* 0x0000000014597211 */ /* 0x000fe400000f16ff */
[C---:B------:R-:W-:Y:S01]  /*42150*/  LEA R84, P0, R35.reuse, R2, 0x2 ;  /* 0x0000000223547211 */ /* 0x040fe200078010ff */
[----:B------:R-:W-:Y:S02]  /*42160*/  IMAD.MOV.U32 R63, RZ, RZ, R85 ;  /* 0x000000ffff3f7224 */ /* 0x000fe400078e0055 */
[----:B------:R-:W-:Y:S01]  /*42170*/  IMAD R20, R70, c[0x0][0x190], RZ ;  /* 0x0000640046147a24 */ /* 0x000fe200078e02ff */
[----:B------:R-:W-:Y:S02]  /*42180*/  LEA.HI.X.SX32 R85, R35, R0, 0x2, P0 ;  /* 0x0000000023557211 */ /* 0x000fe400000f16ff */
[----:B------:R-:W-:Y:S01]  /*42190*/  LEA R80, P0, R33, R2, 0x2 ;  /* 0x0000000221507211 */ /* 0x000fe200078010ff */
[----:B------:R-:W-:-:S02]  /*421a0*/  IMAD R3, R58, c[0x0][0x190], RZ ;  /* 0x000064003a037a24 */ /* 0x000fc400078e02ff */
[----:B------:R-:W-:Y:S01]  /*421b0*/  IMAD.MOV.U32 R58, RZ, RZ, R81 ;  /* 0x000000ffff3a7224 */ /* 0x000fe200078e0051 */
[----:B------:R-:W-:Y:S02]  /*421c0*/  LEA.HI.X.SX32 R81, R33, R0, 0x2, P0 ;  /* 0x0000000021517211 */ /* 0x000fe400000f16ff */
[----:B------:R-:W-:-:S04]  /*421d0*/  LEA R76, P0, R31, R2, 0x2 ;  /* 0x000000021f4c7211 */ /* 0x000fc800078010ff */
[----:B------:R-:W-:Y:S02]  /*421e0*/  LEA.HI.X.SX32 R77, R31, R0, 0x2, P0 ;  /* 0x000000001f4d7211 */ /* 0x000fe400000f16ff */
[----:B------:R-:W-:Y:S01]  /*421f0*/  LEA R72, P0, R29, R2, 0x2 ;  /* 0x000000021d487211 */ /* 0x000fe200078010ff */
[----:B------:R-:W-:Y:S02]  /*42200*/  IMAD R18, R63, c[0x0][0x190], RZ ;  /* 0x000064003f127a24 */ /* 0x000fe400078e02ff */
[----:B------:R-:W-:Y:S01]  /*42210*/  IMAD R16, R58, c[0x0][0x190], RZ ;  /* 0x000064003a107a24 */ /* 0x000fe200078e02ff */
[----:B------:R-:W-:Y:S02]  /*42220*/  LEA.HI.X.SX32 R73, R29, R0, 0x2, P0 ;  /* 0x000000001d497211 */ /* 0x000fe400000f16ff */
[C---:B------:R-:W-:Y:S01]  /*42230*/  LEA R68, P0, R27.reuse, R2, 0x2 ;  /* 0x000000021b447211 */ /* 0x040fe200078010ff */
[----:B------:R-:W2:Y:S03]  /*42240*/  LDL.LU R29, [R1+0x1db0] ;  /* 0x001db000011d7983 */ /* 0x000ea60000300800 */
[----:B------:R-:W-:-:S02]  /*42250*/  LEA.HI.X.SX32 R69, R27, R0, 0x2, P0 ;  /* 0x000000001b457211 */ /* 0x000fc400000f16ff */
[----:B------:R-:W-:-:S04]  /*42260*/  LEA R64, P0, R25, R2, 0x2 ;  /* 0x0000000219407211 */ /* 0x000fc800078010ff */
[----:B------:R-:W-:Y:S02]  /*42270*/  LEA.HI.X.SX32 R65, R25, R0, 0x2, P0 ;  /* 0x0000000019417211 */ /* 0x000fe400000f16ff */
[----:B------:R-:W4:Y:S01]  /*42280*/  LDL.LU R25, [R1+0x1db4] ;  /* 0x001db40001197983 */ /* 0x000f220000300800 */
[----:B------:R-:W-:-:S04]  /*42290*/  LEA R60, P0, R23, R2, 0x2 ;  /* 0x00000002173c7211 */ /* 0x000fc800078010ff */
[----:B------:R-:W-:Y:S02]  /*422a0*/  LEA.HI.X.SX32 R61, R23, R0, 0x2, P0 ;  /* 0x00000000173d7211 */ /* 0x000fe400000f16ff */
[----:B------:R-:W-:Y:S01]  /*422b0*/  LEA R56, P0, R15, R2, 0x2 ;  /* 0x000000020f387211 */ /* 0x000fe200078010ff */
[----:B------:R-:W-:-:S03]  /*422c0*/  IMAD R14, R57, c[0x0][0x190], RZ ;  /* 0x00006400390e7a24 */ /* 0x000fc600078e02ff */
[-C--:B------:R-:W-:Y:S01]  /*422d0*/  LEA.HI.X.SX32 R57, R15, R0.reuse, 0x2, P0 ;  /* 0x000000000f397211 */ /* 0x080fe200000f16ff */
[----:B---3--:R-:W-:Y:S01]  /*422e0*/  IMAD R7, R95, c[0x0][0x190], RZ ;  /* 0x000064005f077a24 */ /* 0x008fe200078e02ff */
[----:B------:R-:W-:Y:S02]  /*422f0*/  LEA.HI.X.SX32 R95, R17, R0, 0x2, P6 ;  /* 0x00000000115f7211 */ /* 0x000fe400030f16ff */
[----:B------:R-:W-:-:S04]  /*42300*/  LEA R90, P6, R19, R2, 0x2 ;  /* 0x00000002135a7211 */ /* 0x000fc800078c10ff */
[----:B------:R-:W-:Y:S02]  /*42310*/  LEA.HI.X.SX32 R91, R19, R0, 0x2, P6 ;  /* 0x00000000135b7211 */ /* 0x000fe400030f16ff */
[----:B------:R-:W-:Y:S01]  /*42320*/  LEA R86, P6, R21, R2, 0x2 ;  /* 0x0000000215567211 */ /* 0x000fe200078c10ff */
[----:B------:R-:W-:-:S03]  /*42330*/  IMAD.MOV.U32 R62, RZ, RZ, R82 ;  /* 0x000000ffff3e7224 */ /* 0x000fc600078e0052 */
[----:B------:R-:W-:Y:S02]  /*42340*/  LEA.HI.X.SX32 R87, R21, R0, 0x2, P6 ;  /* 0x0000000015577211 */ /* 0x000fe400030f16ff */
[----:B------:R-:W-:Y:S01]  /*42350*/  LEA R82, P6, R34, R2, 0x2 ;  /* 0x0000000222527211 */ /* 0x000fe200078c10ff */
[----:B------:R-:W-:Y:S01]  /*42360*/  IMAD R19, R66, c[0x0][0x190], RZ ;  /* 0x0000640042137a24 */ /* 0x000fe200078e02ff */
[----:B------:R-:W3:Y:S02]  /*42370*/  LDL.LU R21, [R1+0x1db8] ;  /* 0x001db80001157983 */ /* 0x000ee40000300800 */
[----:B------:R-:W-:Y:S02]  /*42380*/  LEA.HI.X.SX32 R83, R34, R0, 0x2, P6 ;  /* 0x0000000022537211 */ /* 0x000fe400030f16ff */
[----:B------:R-:W-:Y:S01]  /*42390*/  LEA R78, P6, R32, R2, 0x2 ;  /* 0x00000002204e7211 */ /* 0x000fe200078c10ff */
[----:B------:R-:W-:Y:S01]  /*423a0*/  IMAD R17, R62, c[0x0][0x190], RZ ;  /* 0x000064003e117a24 */ /* 0x000fe200078e02ff */
[----:B------:R-:W5:Y:S02]  /*423b0*/  LDL.LU R15, [R1+0x1dbc] ;  /* 0x001dbc00010f7983 */ /* 0x000f640000300800 */
[----:B------:R-:W-:-:S02]  /*423c0*/  LEA.HI.X.SX32 R79, R32, R0, 0x2, P6 ;  /* 0x00000000204f7211 */ /* 0x000fc400030f16ff */
[----:B------:R-:W-:-:S04]  /*423d0*/  LEA R74, P6, R30, R2, 0x2 ;  /* 0x000000021e4a7211 */ /* 0x000fc800078c10ff */
[----:B------:R-:W-:Y:S02]  /*423e0*/  LEA.HI.X.SX32 R75, R30, R0, 0x2, P6 ;  /* 0x000000001e4b7211 */ /* 0x000fe400030f16ff */
        /* <DEDUP_REMOVED lines=15> */
[----:B------:R-:W-:Y:S01]  /*424e0*/  LEA.HI.X.SX32 R43, R5, R0, 0x2, P6 ;  /* 0x00000000052b7211 */ /* 0x000fe200030f16ff */
[----:B------:R-:W-:Y:S02]  /*424f0*/  IMAD R5, R251, c[0x0][0x190], RZ ;  /* 0x00006400fb057a24 */ /* 0x000fe400078e02ff */
[----:B------:R-:W5:Y:S01]  /*42500*/  LDL.LU R251, [R1+0x1dc0] ;  /* 0x001dc00001fb7983 */ /* 0x000f620000300800 */
[----:B------:R-:W-:Y:S01]  /*42510*/  IMAD R10, R38, c[0x0][0x190], RZ ;  /* 0x00006400260a7a24 */ /* 0x000fe200078e02ff */
[----:B------:R-:W-:Y:S01]  /*42520*/  LEA R38, P6, R3, R2, 0x2 ;  /* 0x0000000203267211 */ /* 0x000fe200078c10ff */
[----:B------:R-:W-:-:S03]  /*42530*/  IMAD R12, R39, c[0x0][0x190], RZ ;  /* 0x00006400270c7a24 */ /* 0x000fc600078e02ff */
[----:B------:R-:W-:Y:S01]  /*42540*/  LEA.HI.X.SX32 R39, R3, R0, 0x2, P6 ;  /* 0x0000000003277211 */ /* 0x000fe200030f16ff */
[----:B------:R-:W-:Y:S02]  /*42550*/  IMAD R3, R252, c[0x0][0x190], RZ ;  /* 0x00006400fc037a24 */ /* 0x000fe400078e02ff */
[----:B------:R-:W5:Y:S01]  /*42560*/  LDL.LU R252, [R1+0x1dc4] ;  /* 0x001dc40001fc7983 */ /* 0x000f620000300800 */
[----:B------:R-:W-:-:S04]  /*42570*/  LEA R52, P0, R11, R2, 0x2 ;  /* 0x000000020b347211 */ /* 0x000fc800078010ff */
[----:B------:R-:W-:Y:S02]  /*42580*/  LEA.HI.X.SX32 R53, R11, R0, 0x2, P0 ;  /* 0x000000000b357211 */ /* 0x000fe400000f16ff */
[----:B------:R-:W-:-:S04]  /*42590*/  LEA R48, P0, R8, R2, 0x2 ;  /* 0x0000000208307211 */ /* 0x000fc800078010ff */
[----:B------:R-:W-:Y:S02]  /*425a0*/  LEA.HI.X.SX32 R49, R8, R0, 0x2, P0 ;  /* 0x0000000008317211 */ /* 0x000fe400000f16ff */
[----:B------:R-:W-:-:S04]  /*425b0*/  LEA R44, P0, R6, R2, 0x2 ;  /* 0x00000002062c7211 */ /* 0x000fc800078010ff */
[----:B------:R-:W-:Y:S02]  /*425c0*/  LEA.HI.X.SX32 R45, R6, R0, 0x2, P0 ;  /* 0x00000000062d7211 */ /* 0x000fe400000f16ff */
[----:B------:R-:W-:Y:S01]  /*425d0*/  LEA R40, P0, R4, R2, 0x2 ;  /* 0x0000000204287211 */ /* 0x000fe200078010ff */
[----:B------:R-:W-:-:S03]  /*425e0*/  IMAD R7, R36, c[0x0][0x190], RZ ;  /* 0x0000640024077a24 */ /* 0x000fc600078e02ff */
[----:B------:R-:W-:Y:S02]  /*425f0*/  LEA.HI.X.SX32 R41, R4, R0, 0x2, P0 ;  /* 0x0000000004297211 */ /* 0x000fe400000f16ff */
[----:B------:R-:W-:Y:S01]  /*42600*/  LEA R36, P0, R20, R2, 0x2 ;  /* 0x0000000214247211 */ /* 0x000fe200078010ff */
[----:B------:R-:W-:-:S03]  /*42610*/  IMAD R9, R37, c[0x0][0x190], RZ ;  /* 0x0000640025097a24 */ /* 0x000fc600078e02ff */
[----:B------:R-:W-:Y:S02]  /*42620*/  LEA.HI.X.SX32 R37, R20, R0, 0x2, P0 ;  /* 0x0000000014257211 */ /* 0x000fe400000f16ff */
[CC--:B------:R-:W-:Y:S02]  /*42630*/  LEA R32, P0, R18.reuse, R2.reuse, 0x2 ;  /* 0x0000000212207211 */ /* 0x0c0fe400078010ff */
[C---:B------:R-:W-:Y:S02]  /*42640*/  LEA R34, P6, R19.reuse, R2, 0x2 ;  /* 0x0000000213227211 */ /* 0x040fe400078c10ff */
[----:B------:R-:W-:Y:S02]  /*42650*/  LEA.HI.X.SX32 R33, R18, R0, 0x2, P0 ;  /* 0x0000000012217211 */ /* 0x000fe400000f16ff */
[----:B------:R-:W-:Y:S02]  /*42660*/  LEA R28, P0, R16, R2, 0x2 ;  /* 0x00000002101c7211 */ /* 0x000fe400078010ff */
[----:B------:R-:W-:-:S02]  /*42670*/  LEA.HI.X.SX32 R35, R19, R0, 0x2, P6 ;  /* 0x0000000013237211 */ /* 0x000fc400030f16ff */
[----:B------:R-:W-:-:S04]  /*42680*/  LEA R30, P6, R17, R2, 0x2 ;  /* 0x00000002111e7211 */ /* 0x000fc800078c10ff */
[----:B------:R-:W-:Y:S02]  /*42690*/  LEA.HI.X.SX32 R31, R17, R0, 0x2, P6 ;  /* 0x00000000111f7211 */ /* 0x000fe400030f16ff */
[----:B------:R-:W-:-:S04]  /*426a0*/  LEA R26, P6, R14, R2, 0x2 ;  /* 0x000000020e1a7211 */ /* 0x000fc800078c10ff */
[----:B------:R-:W-:Y:S02]  /*426b0*/  LEA.HI.X.SX32 R27, R14, R0, 0x2, P6 ;  /* 0x000000000e1b7211 */ /* 0x000fe400030f16ff */
[----:B------:R-:W-:-:S04]  /*426c0*/  LEA R22, P6, R10, R2, 0x2 ;  /* 0x000000020a167211 */ /* 0x000fc800078c10ff */
[----:B------:R-:W-:Y:S02]  /*426d0*/  LEA.HI.X.SX32 R23, R10, R0, 0x2, P6 ;  /* 0x000000000a177211 */ /* 0x000fe400030f16ff */
[----:B------:R-:W-:Y:S01]  /*426e0*/  LEA R18, P6, R7, R2, 0x2 ;  /* 0x0000000207127211 */ /* 0x000fe200078c10ff */
[----:B--2---:R-:W-:Y:S01]  /*426f0*/  IMAD R8, R29, c[0x0][0x190], RZ ;  /* 0x000064001d087a24 */ /* 0x004fe200078e02ff */
[----:B------:R-:W-:Y:S02]  /*42700*/  LEA.HI.X.SX32 R29, R16, R0, 0x2, P0 ;  /* 0x00000000101d7211 */ /* 0x000fe400000f16ff */
[----:B------:R-:W-:Y:S01]  /*42710*/  LEA R24, P0, R12, R2, 0x2 ;  /* 0x000000020c187211 */ /* 0x000fe200078010ff */
[----:B----4-:R-:W-:-:S03]  /*42720*/  IMAD R6, R25, c[0x0][0x190], RZ ;  /* 0x0000640019067a24 */ /* 0x010fc600078e02ff */
[----:B------:R-:W-:Y:S02]  /*42730*/  LEA.HI.X.SX32 R25, R12, R0, 0x2, P0 ;  /* 0x000000000c197211 */ /* 0x000fe400000f16ff */
[----:B------:R-:W-:Y:S02]  /*42740*/  LEA R20, P0, R9, R2, 0x2 ;  /* 0x0000000209147211 */ /* 0x000fe400078010ff */
[----:B------:R-:W-:Y:S02]  /*42750*/  LEA.HI.X.SX32 R19, R7, R0, 0x2, P6 ;  /* 0x0000000007137211 */ /* 0x000fe400030f16ff */
[----:B------:R-:W-:Y:S01]  /*42760*/  LEA R14, P6, R3, R2, 0x2 ;  /* 0x00000002030e7211 */ /* 0x000fe200078c10ff */
[----:B---3--:R-:W-:Y:S01]  /*42770*/  IMAD R4, R21, c[0x0][0x190], RZ ;  /* 0x0000640015047a24 */ /* 0x008fe200078e02ff */
[----:B------:R-:W-:Y:S02]  /*42780*/  LEA.HI.X.SX32 R21, R9, R0, 0x2, P0 ;  /* 0x0000000009157211 */ /* 0x000fe400000f16ff */
[----:B------:R-:W-:-:S04]  /*42790*/  LEA R16, P0, R5, R2, 0x2 ;  /* 0x0000000205107211 */ /* 0x000fc800078010ff */
[----:B------:R-:W-:Y:S02]  /*427a0*/  LEA.HI.X.SX32 R17, R5, R0, 0x2, P0 ;  /* 0x0000000005117211 */ /* 0x000fe400000f16ff */
[----:B------:R-:W-:Y:S01]  /*427b0*/  LEA R12, P0, R8, R2, 0x2 ;  /* 0x00000002080c7211 */ /* 0x000fe200078010ff */
[----:B-----5:R-:W-:-:S03]  /*427c0*/  IMAD R11, R15, c[0x0][0x190], RZ ;  /* 0x000064000f0b7a24 */ /* 0x020fc600078e02ff */
[----:B------:R-:W-:Y:S02]  /*427d0*/  LEA.HI.X.SX32 R13, R8, R0, 0x2, P0 ;  /* 0x00000000080d7211 */ /* 0x000fe400000f16ff */
[----:B------:R-:W-:Y:S02]  /*427e0*/  LEA R8, P0, R4, R2, 0x2 ;  /* 0x0000000204087211 */ /* 0x000fe400078010ff */
[----:B------:R-:W-:Y:S02]  /*427f0*/  LEA.HI.X.SX32 R15, R3, R0, 0x2, P6 ;  /* 0x00000000030f7211 */ /* 0x000fe400030f16ff */
[----:B------:R-:W-:Y:S02]  /*42800*/  MOV R5, R11 ;  /* 0x0000000b00057202 */ /* 0x000fe40000000f00 */
[----:B------:R-:W-:Y:S02]  /*42810*/  LEA R10, P6, R6, R2, 0x2 ;  /* 0x00000002060a7211 */ /* 0x000fe400078c10ff */
[-C--:B------:R-:W-:Y:S01]  /*42820*/  LEA.HI.X.SX32 R9, R4, R0.reuse, 0x2, P0 ;  /* 0x0000000004097211 */ /* 0x080fe200000f16ff */
[----:B------:R-:W-:Y:S01]  /*42830*/  IMAD.MOV.U32 R7, RZ, RZ, R5 ;  /* 0x000000ffff077224 */ /* 0x000fe200078e0005 */
[----:B------:R-:W-:-:S02]  /*42840*/  LEA.HI.X.SX32 R11, R6, R0, 0x2, P6 ;  /* 0x00000000060b7211 */ /* 0x000fc400030f16ff */
[----:B------:R-:W-:Y:S01]  /*42850*/  LEA R6, P6, R5, R2, 0x2 ;  /* 0x0000000205067211 */ /* 0x000fe200078c10ff */
[----:B------:R-:W-:-:S05]  /*42860*/  IMAD R251, R251, c[0x0][0x190], RZ ;  /* 0x00006400fbfb7a24 */ /* 0x000fca00078e02ff */
[----:B------:R-:W-:-:S04]  /*42870*/  LEA R4, P0, R251, R2, 0x2 ;  /* 0x00000002fb047211 */ /* 0x000fc800078010ff */
[-C--:B------:R-:W-:Y:S02]  /*42880*/  LEA.HI.X.SX32 R5, R251, R0.reuse, 0x2, P0 ;  /* 0x00000000fb057211 */ /* 0x080fe400000f16ff */
[----:B------:R-:W2:Y:S01]  /*42890*/  LDL.LU R251, [R1+0x60a0] ;  /* 0x0060a00001fb7983 */ /* 0x000ea20000300800 */
[----:B------:R-:W-:Y:S01]  /*428a0*/  IMAD R3, R252, c[0x0][0x190], RZ ;  /* 0x00006400fc037a24 */ /* 0x000fe200078e02ff */
[----:B------:R-:W-:-:S04]  /*428b0*/  LEA.HI.X.SX32 R7, R7, R0, 0x2, P6 ;  /* 0x0000000007077211 */ /* 0x000fc800030f16ff */
[----:B------:R-:W-:-:S04]  /*428c0*/  LEA R2, P6, R3, R2, 0x2 ;  /* 0x0000000203027211 */ /* 0x000fc800078c10ff */
[----:B------:R-:W-:Y:S01]  /*428d0*/  LEA.HI.X.SX32 R3, R3, R0, 0x2, P6 ;  /* 0x0000000003037211 */ /* 0x000fe200030f16ff */
[----:B------:R-:W-:-:S05]  /*428e0*/  IMAD.MOV.U32 R0, RZ, RZ, c[0x0][0x180] ;  /* 0x00006000ff007624 */ /* 0x000fca00078e00ff */
[----:B------:R-:W-:-:S04]  /*428f0*/  IADD3 R0, R0, -0x91, RZ ;  /* 0xffffff6f00007810 */ /* 0x000fc80007ffe0ff */
[----:B------:R-:W-:Y:S02]  /*42900*/  ISETP.GE.U32.AND P6, PT, R0, 0x7ffffef0, PT ;  /* 0x7ffffef00000780c */ /* 0x000fe40003fc6070 */
[----:B------:R-:W1:Y:S01]  /*42910*/  S2R R0, SR_TID.X ;  /* 0x0000000000007919 */ /* 0x000e620000002100 */
[----:B------:R-:W-:-:S05]  /*42920*/  IMAD.MOV.U32 R252, RZ, RZ, c[0x0][0x180] ;  /* 0x00006000fffc7624 */ /* 0x000fca00078e00ff */
[----:B------:R-:W-:-:S04]  /*42930*/  IADD3 R252, R252, -0x8d, RZ ;  /* 0xffffff73fcfc7810 */ /* 0x000fc80007ffe0ff */
[----:B------:R-:W-:Y:S02]  /*42940*/  ISETP.GE.U32.AND P0, PT, R252, 0x7ffffef4, PT ;  /* 0x7ffffef4fc00780c */ /* 0x000fe40003f06070 */
[----:B------:R-:W-:Y:S02]  /*42950*/  MOV R252, c[0x0][0x188] ;  /* 0x0000620000fc7a02 */ /* 0x000fe40000000f00 */
[----:B-1----:R-:W-:-:S05]  /*42960*/  LOP3.LUT R0, R0, 0x7f, RZ, 0xc0, !PT ;  /* 0x0000007f00007812 */ /* 0x002fca00078ec0ff */
[----:B------:R-:W-:-:S05]  /*42970*/  IMAD.SHL.U32 R252, R0, 0x4, RZ ;  /* 0x0000000400fc7824 */ /* 0x000fca00078e00ff */
[C---:B------:R-:W-:Y:S02]  /*42980*/  IADD3 R0, R252.reuse, 0x100000, RZ ;  /* 0x00100000fc007810 */ /* 0x040fe40007ffe0ff */
[----:B------:R-:W-:Y:S02]  /*42990*/  IADD3 R252, R252, 0x100000, RZ ;  /* 0x00100000fcfc7810 */ /* 0x000fe40007ffe0ff */
[----:B------:R-:W-:-:S06]  /*429a0*/  MOV R252, c[0x0][0x188] ;  /* 0x0000620000fc7a02 */ /* 0x000fcc0000000f00 */
[----:B------:R-:W1:Y:S04]  /*429b0*/  S2R R252, SR_TID.X ;  /* 0x0000000000fc7919 */ /* 0x000e680000002100 */
[----:B------:R1:W-:Y:S04]  /*429c0*/  STL.64 [R1+0x6138], R18 ;  /* 0x0061381201007387 */ /* 0x0003e80000100a00 */
[----:B------:R-:W-:Y:S04]  /*429d0*/  STL.64 [R1+0x6130], R2 ;  /* 0x0061300201007387 */ /* 0x000fe80000100a00 */
[----:B------:R-:W-:Y:S04]  /*429e0*/  STL.64 [R1+0x6110], R160 ;  /* 0x006110a001007387 */ /* 0x000fe80000100a00 */
[----:B------:R-:W-:Y:S04]  /*429f0*/  STL.64 [R1+0x6108], R144 ;  /* 0x0061089001007387 */ /* 0x000fe80000100a00 */
[----:B------:R3:W-:Y:S04]  /*42a00*/  STL.64 [R1+0x6100], R128 ;  /* 0x0061008001007387 */ /* 0x0007e80000100a00 */
[----:B------:R-:W-:Y:S04]  /*42a10*/  STL.64 [R1+0x60f8], R112 ;  /* 0x0060f87001007387 */ /* 0x000fe80000100a00 */
[----:B------:R-:W-:Y:S01]  /*42a20*/  STL.64 [R1+0x60f0], R96 ;  /* 0x0060f06001007387 */ /* 0x000fe20000100a00 */
[----:B-1----:R-:W-:-:S03]  /*42a30*/  LOP3.LUT R19, R252, 0x7f, RZ, 0xc0, !PT ;  /* 0x0000007ffc137812 */ /* 0x002fc600078ec0ff */
[----:B------:R-:W-:Y:S04]  /*42a40*/  STL.64 [R1+0x60e8], R80 ;  /* 0x0060e85001007387 */ /* 0x000fe80000100a00 */
[----:B------:R-:W-:Y:S04]  /*42a50*/  STL.64 [R1+0x60e0], R64 ;  /* 0x0060e04001007387 */ /* 0x000fe80000100a00 */
[----:B------:R-:W-:Y:S04]  /*42a60*/  STL.64 [R1+0x60d8], R48 ;  /* 0x0060d83001007387 */ /* 0x000fe80000100a00 */
[----:B------:R-:W-:Y:S04]  /*42a70*/  STL.64 [R1+0x60d0], R32 ;  /* 0x0060d02001007387 */ /* 0x000fe80000100a00 */
[----:B------:R-:W-:Y:S01]  /*42a80*/  STL.64 [R1+0x60c8], R16 ;  /* 0x0060c81001007387 */ /* 0x000fe20000100a00 */
[----:B------:R-:W-:-:S03]  /*42a90*/  IMAD.SHL.U32 R19, R19, 0x4, RZ ;  /* 0x0000000413137824 */ /* 0x000fc600078e00ff */
[----:B------:R-:W-:Y:S04]  /*42aa0*/  STL.64 [R1+0x60c0], R172 ;  /* 0x0060c0ac01007387 */ /* 0x000fe80000100a00 */
[----:B------:R-:W-:Y:S04]  /*42ab0*/  STL.64 [R1+0x60b8], R174 ;  /* 0x0060b8ae01007387 */ /* 0x000fe80000100a00 */
[----:B------:R-:W-:Y:S04]  /*42ac0*/  STL.64 [R1+0x60b0], R180 ;  /* 0x0060b0b401007387 */ /* 0x000fe80000100a00 */
[----:B------:R-:W-:Y:S04]  /*42ad0*/  STL [R1+0x60a8], R177 ;  /* 0x0060a8b101007387 */ /* 0x000fe80000100800 */
[----:B------:R-:W-:Y:S01]  /*42ae0*/  STL [R1+0x60a4], R178 ;  /* 0x0060a4b201007387 */ /* 0x000fe20000100800 */
[----:B------:R-:W-:-:S03]  /*42af0*/  IADD3 R19, R19, 0x100000, RZ ;  /* 0x0010000013137810 */ /* 0x000fc60007ffe0ff */
[----:B------:R-:W-:Y:S04]  /*42b00*/  STL [R1+0x60a0], R179 ;  /* 0x0060a0b301007387 */ /* 0x000fe80000100800 */
[----:B--2---:R1:W-:Y:S04]  /*42b10*/  STL.64 [R1+0x6118], R250 ;  /* 0x006118fa01007387 */ /* 0x0043e80000100a00 */
[----:B------:R2:W-:Y:S04]  /*42b20*/  STL.64 [R1+0x6120], R182 ;  /* 0x006120b601007387 */ /* 0x0005e80000100a00 */
[----:B------:R4:W-:Y:S04]  /*42b30*/  STL.64 [R1+0x6128], R184 ;  /* 0x006128b801007387 */ /* 0x0009e80000100a00 */
[----:B---3--:R-:W3:Y:S04]  /*42b40*/  LDL.64 R128, [R1+0x4f8] ;  /* 0x0004f80001807983 */ /* 0x008ee80000100a00 */
[----:B------:R1:W-:Y:S04]  /*42b50*/  LDGSTS.E [R0+-0x80000], [R250.64], P2 ;  /* 0x80000000fa007fae */ /* 0x0003e80009121844 */
[----:B------:R-:W5:Y:S04]  /*42b60*/  LDL.64 R144, [R1+0x448] ;  /* 0x0004480001907983 */ /* 0x000f680000100a00 */
[----:B------:R2:W-:Y:S04]  /*42b70*/  LDGSTS.E [R19+-0x7f000], [R182.64], P2 ;  /* 0x81000000b6137fae */ /* 0x0005e80009121844 */
[----:B------:R-:W4:Y:S04]  /*42b80*/  S2R R2, SR_TID.X ;  /* 0x0000000000027919 */ /* 0x000f280000002100 */
[----:B-1----:R-:W5:Y:S04]  /*42b90*/  LDL.64 R250, [R1+0x388] ;  /* 0x0003880001fa7983 */ /* 0x002f680000100a00 */
[----:B--2---:R-:W2:Y:S04]  /*42ba0*/  LDL.64 R18, [R1+0x408] ;  /* 0x0004080001127983 */ /* 0x004ea80000100a00 */
[----:B------:R-:W2:Y:S04]  /*42bb0*/  LDL.64 R182, [R1+0x3c8] ;  /* 0x0003c80001b67983 */ /* 0x000ea80000100a00 */
[----:B------:R-:W2:Y:S04]  /*42bc0*/  LDL.64 R178, [R1+0x348] ;  /* 0x0003480001b27983 */ /* 0x000ea80000100a00 */
[----:B------:R-:W2:Y:S01]  /*42bd0*/  LDL.64 R180, [R1+0x308] ;  /* 0x0003080001b47983 */ /* 0x000ea20000100a00 */
[----:B----4-:R-:W-:-:S03]  /*42be0*/  LOP3.LUT R252, R2, 0x7f, RZ, 0xc0, !PT ;  /* 0x0000007f02fc7812 */ /* 0x010fc600078ec0ff */
[----:B------:R-:W2:Y:S02]  /*42bf0*/  LDL.64 R174, [R1+0x2c8] ;  /* 0x0002c80001ae7983 */ /* 0x000ea40000100a00 */
[----:B------:R-:W-:Y:S02]  /*42c00*/  IMAD.SHL.U32 R161, R252, 0x4, RZ ;  /* 0x00000004fca17824 */ /* 0x000fe400078e00ff */
[----:B------:R-:W2:Y:S03]  /*42c10*/  LDL.64 R172, [R1+0x288] ;  /* 0x0002880001ac7983 */ /* 0x000ea60000100a00 */
[C---:B------:R-:W-:Y:S01]  /*42c20*/  IADD3 R0, R161.reuse, 0x100000, RZ ;  /* 0x00100000a1007810 */ /* 0x040fe20007ffe0ff */
[----:B------:R-:W2:Y:S01]  /*42c30*/  LDL.64 R16, [R1+0x248] ;  /* 0x0002480001107983 */ /* 0x000ea20000100a00 */
[----:B------:R-:W-:-:S03]  /*42c40*/  IADD3 R3, R161, 0x100000, RZ ;  /* 0x00100000a1037810 */ /* 0x000fc60007ffe0ff */
[----:B------:R1:W-:Y:S04]  /*42c50*/  LDGSTS.E [R0+-0x7e000], [R184.64], P2 ;  /* 0x82000000b8007fae */ /* 0x0003e80009121844 */
        /* <DEDUP_REMOVED lines=27> */
[----:B------:R-:W4:Y:S04]  /*42e10*/  LDL.64 R32, [R1+0x208] ;  /* 0x0002080001207983 */ /* 0x000f280000100a00 */
[----:B------:R1:W-:Y:S04]  /*42e20*/  LDGSTS.E [R0+-0x62000], [R240.64], P2 ;  /* 0x9e000000f0007fae */ /* 0x0003e80009121844 */
[----:B------:R-:W4:Y:S04]  /*42e30*/  LDL.64 R48, [R1+0x1c8] ;  /* 0x0001c80001307983 */ /* 0x000f280000100a00 */
[----:B------:R1:W-:Y:S04]  /*42e40*/  LDGSTS.E [R3+-0x61000], [R242.64], P2 ;  /* 0x9f000000f2037fae */ /* 0x0003e80009121844 */
[----:B------:R-:W4:Y:S04]  /*42e50*/  LDL.64 R64, [R1+0x188] ;  /* 0x0001880001407983 */ /* 0x000f280000100a00 */
[----:B------:R1:W-:Y:S04]  /*42e60*/  LDGSTS.E [R0+-0x60000], [R244.64], P2 ;  /* 0xa0000000f4007fae */ /* 0x0003e80009121844 */
[----:B------:R-:W4:Y:S04]  /*42e70*/  LDL.64 R80, [R1+0x148] ;  /* 0x0001480001507983 */ /* 0x000f280000100a00 */
[----:B------:R-:W4:Y:S04]  /*42e80*/  LDL.64 R96, [R1+0x108] ;  /* 0x0001080001607983 */ /* 0x000f280000100a00 */
[----:B------:R-:W4:Y:S04]  /*42e90*/  LDL.64 R112, [R1+0xc8] ;  /* 0x0000c80001707983 */ /* 0x000f280000100a00 */
[----:B-1----:R-:W4:Y:S04]  /*42ea0*/  LDL.64 R184, [R1+0x3c0] ;  /* 0x0003c00001b87983 */ /* 0x002f280000100a00 */
[----:B---3--:R1:W-:Y:S04]  /*42eb0*/  LDGSTS.E [R3+-0x5f000], [R128.64], P2 ;  /* 0xa100000080037fae */ /* 0x0083e80009121844 */
[----:B------:R3:W-:Y:S04]  /*42ec0*/  LDGSTS.E [R0+-0x5e000], [R246.64], P2 ;  /* 0xa2000000f6007fae */ /* 0x0007e80009121844 */
[----:B------:R2:W-:Y:S04]  /*42ed0*/  LDGSTS.E [R3+-0x5d000], [R248.64], P2 ;  /* 0xa3000000f8037fae */ /* 0x0005e80009121844 */
[----:B-----5:R5:W-:Y:S04]  /*42ee0*/  LDGSTS.E [R0+-0x5c000], [R144.64], P2 ;  /* 0xa400000090007fae */ /* 0x020be80009121844 */
[----:B-1----:R-:W3:Y:S04]  /*42ef0*/  LDL.64 R128, [R1+0x88] ;  /* 0x0000880001807983 */ /* 0x002ee80000100a00 */
[----:B-----5:R-:W5:Y:S04]  /*42f00*/  LDL.64 R144, [R1+0x48] ;  /* 0x0000480001907983 */ /* 0x020f680000100a00 */
[----:B--2---:R1:W-:Y:S04]  /*42f10*/  LDGSTS.E [R3+-0x5b000], [R18.64], P2 ;  /* 0xa500000012037fae */ /* 0x0043e80009121844 */
[----:B------:R2:W-:Y:S04]  /*42f20*/  LDGSTS.E [R0+-0x5a000], [R182.64], P2 ;  /* 0xa6000000b6007fae */ /* 0x0005e80009121844 */
[----:B------:R2:W-:Y:S04]  /*42f30*/  LDGSTS.E [R3+-0x59000], [R250.64], P2 ;  /* 0xa7000000fa037fae */ /* 0x0005e80009121844 */
[----:B-1----:R-:W5:Y:S04]  /*42f40*/  LDL.64 R18, [R1+0x8] ;  /* 0x0000080001127983 */ /* 0x002f680000100a00 */
[----:B------:R1:W-:Y:S04]  /*42f50*/  LDGSTS.E [R0+-0x58000], [R178.64], P2 ;  /* 0xa8000000b2007fae */ /* 0x0003e80009121844 */
[----:B------:R1:W-:Y:S04]  /*42f60*/  LDGSTS.E [R3+-0x57000], [R180.64], P2 ;  /* 0xa9000000b4037fae */ /* 0x0003e80009121844 */
[----:B------:R1:W-:Y:S04]  /*42f70*/  LDGSTS.E [R0+-0x56000], [R174.64], P2 ;  /* 0xaa000000ae007fae */ /* 0x0003e80009121844 */
[----:B------:R2:W-:Y:S04]  /*42f80*/  LDGSTS.E [R3+-0x55000], [R172.64], P2 ;  /* 0xab000000ac037fae */ /* 0x0005e80009121844 */
[----:B------:R4:W-:Y:S04]  /*42f90*/  LDGSTS.E [R0+-0x54000], [R16.64], P2 ;  /* 0xac00000010007fae */ /* 0x0009e80009121844 */
[----:B-1----:R-:W5:Y:S04]  /*42fa0*/  LDL.64 R174, [R1+0xb18] ;  /* 0x000b180001ae7983 */ /* 0x002f680000100a00 */
[----:B--2---:R-:W2:Y:S04]  /*42fb0*/  LDL.64 R172, [R1+0xbf8] ;  /* 0x000bf80001ac7983 */ /* 0x004ea80000100a00 */
[----:B------:R-:W2:Y:S04]  /*42fc0*/  LDL.64 R180, [R1+0x7d0] ;  /* 0x0007d00001b47983 */ /* 0x000ea80000100a00 */
[----:B------:R-:W2:Y:S04]  /*42fd0*/  LDL.64 R182, [R1+0x380] ;  /* 0x0003800001b67983 */ /* 0x000ea80000100a00 */
[----:B------:R-:W2:Y:S04]  /*42fe0*/  LDL.64 R250, [R1+0x340] ;  /* 0x0003400001fa7983 */ /* 0x000ea80000100a00 */
[----:B------:R-:W2:Y:S04]  /*42ff0*/  LDL.64 R178, [R1+0x300] ;  /* 0x0003000001b27983 */ /* 0x000ea80000100a00 */
[----:B----4-:R1:W-:Y:S04]  /*43000*/  LDGSTS.E [R3+-0x53000], [R32.64], P2 ;  /* 0xad00000020037fae */ /* 0x0103e80009121844 */
[----:B------:R4:W-:Y:S01]  /*43010*/  LDGSTS.E [R0+-0x52000], [R48.64], P2 ;  /* 0xae00000030007fae */ /* 0x0009e20009121844 */
[----:B------:R-:W-:-:S03]  /*43020*/  IADD3 R16, R161, 0x100000, RZ ;  /* 0x00100000a1107810 */ /* 0x000fc60007ffe0ff */
[----:B-1----:R-:W2:Y:S04]  /*43030*/  LDL.64 R32, [R1+0xaa8] ;  /* 0x000aa80001207983 */ /* 0x002ea80000100a00 */
[----:B------:R1:W-:Y:S04]  /*43040*/  LDGSTS.E [R3+-0x51000], [R64.64], P2 ;  /* 0xaf00000040037fae */ /* 0x0003e80009121844 */
[----:B----4-:R-:W4:Y:S04]  /*43050*/  LDL.64 R48, [R1+0xa70] ;  /* 0x000a700001307983 */ /* 0x010f280000100a00 */
[----:B------:R1:W-:Y:S04]  /*43060*/  LDGSTS.E [R0+-0x50000], [R80.64], P2 ;  /* 0xb000000050007fae */ /* 0x0003e80009121844 */
[----:B------:R1:W-:Y:S04]  /*43070*/  LDGSTS.E [R3+-0x4f000], [R96.64], P2 ;  /* 0xb100000060037fae */ /* 0x0003e80009121844 */
[----:B------:R1:W-:Y:S04]  /*43080*/  LDGSTS.E [R0+-0x4e000], [R112.64], P2 ;  /* 0xb200000070007fae */ /* 0x0003e80009121844 */
[----:B-1----:R-:W2:Y:S04]  /*43090*/  LDL.64 R64, [R1+0xa38] ;  /* 0x000a380001407983 */ /* 0x002ea80000100a00 */
[----:B------:R-:W2:Y:S04]  /*430a0*/  LDL.64 R96, [R1+0xc30] ;  /* 0x000c300001607983 */ /* 0x000ea80000100a00 */
[----:B------:R-:W4:Y:S04]  /*430b0*/  LDL.64 R112, [R1+0xbc0] ;  /* 0x000bc00001707983 */ /* 0x000f280000100a00 */
[----:B------:R-:W4:Y:S04]  /*430c0*/  LDL.64 R80, [R1+0xa00] ;  /* 0x000a000001507983 */ /* 0x000f280000100a00 */
[----:B---3--:R1:W-:Y:S04]  /*430d0*/  LDGSTS.E [R3+-0x4d000], [R128.64], P2 ;  /* 0xb300000080037fae */ /* 0x0083e80009121844 */
[----:B-----5:R3:W-:Y:S04]  /*430e0*/  LDGSTS.E [R0+-0x4c000], [R144.64], P2 ;  /* 0xb400000090007fae */ /* 0x0207e80009121844 */
[----:B-1----:R-:W5:Y:S04]  /*430f0*/  LDL.64 R128, [R1+0xb88] ;  /* 0x000b880001807983 */ /* 0x002f680000100a00 */
[----:B---3--:R-:W5:Y:S04]  /*43100*/  LDL.64 R144, [R1+0xb50] ;  /* 0x000b500001907983 */ /* 0x008f680000100a00 */
[----:B------:R1:W-:Y:S04]  /*43110*/  LDGSTS.E [R3+-0x4b000], [R18.64], P2 ;  /* 0xb500000012037fae */ /* 0x0003e80009121844 */
        /* <DEDUP_REMOVED lines=8> */
[----:B------:R1:W-:Y:S04]  /*431a0*/  LDGSTS.E [R0+-0x43000], [R46.64], P2 ;  /* 0xbd0000002e007fae */ /* 0x0003e80009121844 */
[----:B------:R1:W-:Y:S02]  /*431b0*/  LDGSTS.E [R16+-0x42000], [R30.64], P2 ;  /* 0xbe0000001e107fae */ /* 0x0003e40009121844 */
[----:B-1----:R-:W-:-:S02]  /*431c0*/  LOP3.LUT R3, R161, 0x10, RZ, 0x3c, !PT ;  /* 0x00000010a1037812 */ /* 0x002fc400078e3cff */
[----:B------:R1:W-:Y:S02]  /*431d0*/  LDGSTS.E [R0+-0x41000], [R14.64], P2 ;  /* 0xbf0000000e007fae */ /* 0x0003e40009121844 */
[C---:B------:R-:W-:Y:S02]  /*431e0*/  IADD3 R16, R3.reuse, 0x100000, RZ ;  /* 0x0010000003107810 */ /* 0x040fe40007ffe0ff */
[----:B-1----:R-:W-:-:S03]  /*431f0*/  IADD3 R0, R3, 0x100000, RZ ;  /* 0x0010000003007810 */ /* 0x002fc60007ffe0ff */
[----:B--2---:R1:W-:Y:S04]  /*43200*/  LDGSTS.E [R16+-0x7fe00], [R96.64], P2 ;  /* 0x8020000060107fae */ /* 0x0043e80009121844 */
[----:B------:R2:W-:Y:S04]  /*43210*/  LDGSTS.E [R0+-0x7ee00], [R172.64], P2 ;  /* 0x81200000ac007fae */ /* 0x0005e80009121844 */
[----:B----4-:R4:W-:Y:S04]  /*43220*/  LDGSTS.E [R16+-0x7de00], [R112.64], P2 ;  /* 0x8220000070107fae */ /* 0x0109e80009121844 */
[----:B-1----:R-:W3:Y:S04]  /*43230*/  LDL.64 R96, [R1+0x9c8] ;  /* 0x0009c80001607983 */ /* 0x002ee80000100a00 */
[----:B--2---:R-:W2:Y:S04]  /*43240*/  LDL.64 R172, [R1+0x990] ;  /* 0x0009900001ac7983 */ /* 0x004ea80000100a00 */
[----:B----4-:R-:W2:Y:S04]  /*43250*/  LDL.64 R112, [R1+0x958] ;  /* 0x0009580001707983 */ /* 0x010ea80000100a00 */
[----:B-----5:R1:W-:Y:S04]  /*43260*/  LDGSTS.E [R0+-0x7ce00], [R128.64], P2 ;  /* 0x8320000080007fae */ /* 0x0203e80009121844 */
[----:B------:R5:W-:Y:S04]  /*43270*/  LDGSTS.E [R16+-0x7be00], [R144.64], P2 ;  /* 0x8420000090107fae */ /* 0x000be80009121844 */
[----:B-1----:R-:W4:Y:S04]  /*43280*/  LDL.64 R128, [R1+0x920] ;  /* 0x0009200001807983 */ /* 0x002f280000100a00 */
[----:B------:R1:W-:Y:S04]  /*43290*/  LDGSTS.E [R0+-0x7ae00], [R174.64], P2 ;  /* 0x85200000ae007fae */ /* 0x0003e80009121844 */
[----:B-----5:R-:W4:Y:S04]  /*432a0*/  LDL.64 R144, [R1+0x8e8] ;  /* 0x0008e80001907983 */ /* 0x020f280000100a00 */
[----:B------:R1:W-:Y:S04]  /*432b0*/  LDGSTS.E [R16+-0x79e00], [R18.64], P2 ;  /* 0x8620000012107fae */ /* 0x0003e80009121844 */
[----:B------:R1:W-:Y:S04]  /*432c0*/  LDGSTS.E [R0+-0x78e00], [R32.64], P2 ;  /* 0x8720000020007fae */ /* 0x0003e80009121844 */
[----:B------:R1:W-:Y:S04]  /*432d0*/  LDGSTS.E [R16+-0x77e00], [R48.64], P2 ;  /* 0x8820000030107fae */ /* 0x0003e80009121844 */
[----:B-1----:R-:W4:Y:S04]  /*432e0*/  LDL.64 R18, [R1+0x8b0] ;  /* 0x0008b00001127983 */ /* 0x002f280000100a00 */
[----:B------:R-:W4:Y:S04]  /*432f0*/  LDL.64 R32, [R1+0x878] ;  /* 0x0008780001207983 */ /* 0x000f280000100a00 */
[----:B------:R-:W4:Y:S04]  /*43300*/  LDL.64 R48, [R1+0x840] ;  /* 0x0008400001307983 */ /* 0x000f280000100a00 */
[----:B------:R1:W-:Y:S04]  /*43310*/  LDGSTS.E [R0+-0x76e00], [R64.64], P2 ;  /* 0x8920000040007fae */ /* 0x0003e80009121844 */
[----:B------:R1:W-:Y:S04]  /*43320*/  LDGSTS.E [R16+-0x75e00], [R80.64], P2 ;  /* 0x8a20000050107fae */ /* 0x0003e80009121844 */
[----:B------:R-:W4:Y:S04]  /*43330*/  LDL.64 R174, [R1+0x728] ;  /* 0x0007280001ae7983 */ /* 0x000f280000100a00 */
[----:B-1----:R-:W4:Y:S04]  /*43340*/  LDL.64 R64, [R1+0x808] ;  /* 0x0008080001407983 */ /* 0x002f280000100a00 */
[----:B------:R-:W4:Y:S04]  /*43350*/  LDL.64 R80, [R1+0x798] ;  /* 0x0007980001507983 */ /* 0x000f280000100a00 */
[----:B---3--:R1:W-:Y:S04]  /*43360*/  LDGSTS.E [R0+-0x74e00], [R96.64], P2 ;  /* 0x8b20000060007fae */ /* 0x0083e80009121844 */
[----:B--2---:R2:W-:Y:S04]  /*43370*/  LDGSTS.E [R16+-0x73e00], [R172.64], P2 ;  /* 0x8c200000ac107fae */ /* 0x0045e80009121844 */
[----:B------:R3:W-:Y:S04]  /*43380*/  LDGSTS.E [R0+-0x72e00], [R112.64], P2 ;  /* 0x8d20000070007fae */ /* 0x0007e80009121844 */
[----:B-1----:R-:W5:Y:S04]  /*43390*/  LDL.64 R96, [R1+0x760] ;  /* 0x0007600001607983 */ /* 0x002f680000100a00 */
[----:B--2---:R-:W2:Y:S04]  /*433a0*/  LDL.64 R172, [R1+0x680] ;  /* 0x0006800001ac7983 */ /* 0x004ea80000100a00 */
[----:B---3--:R-:W3:Y:S04]  /*433b0*/  LDL.64 R112, [R1+0x6f0] ;  /* 0x0006f00001707983 */ /* 0x008ee80000100a00 */
[----:B----4-:R1:W-:Y:S04]  /*433c0*/  LDGSTS.E [R16+-0x71e00], [R128.64], P2 ;  /* 0x8e20000080107fae */ /* 0x0103e80009121844 */
[----:B------:R4:W-:Y:S04]  /*433d0*/  LDGSTS.E [R0+-0x70e00], [R144.64], P2 ;  /* 0x8f20000090007fae */ /* 0x0009e80009121844 */
[----:B-1----:R-:W2:Y:S04]  /*433e0*/  LDL.64 R128, [R1+0x6b8] ;  /* 0x0006b80001807983 */ /* 0x002ea80000100a00 */
[----:B----4-:R-:W2:Y:S04]  /*433f0*/  LDL.64 R144, [R1+0x648] ;  /* 0x0006480001907983 */ /* 0x010ea80000100a00 */
[----:B------:R1:W-:Y:S04]  /*43400*/  LDGSTS.E [R16+-0x6fe00], [R18.64], P2 ;  /* 0x9020000012107fae */ /* 0x0003e80009121844 */
[----:B------:R1:W-:Y:S04]  /*43410*/  LDGSTS.E [R0+-0x6ee00], [R32.64], P2 ;  /* 0x9120000020007fae */ /* 0x0003e80009121844 */
[----:B------:R1:W-:Y:S04]  /*43420*/  LDGSTS.E [R16+-0x6de00], [R48.64], P2 ;  /* 0x9220000030107fae */ /* 0x0003e80009121844 */
[----:B-1----:R-:W2:Y:S04]  /*43430*/  LDL.64 R18, [R1+0x610] ;  /* 0x0006100001127983 */ /* 0x002ea80000100a00 */
[----:B------:R-:W2:Y:S04]  /*43440*/  LDL.64 R32, [R1+0x5d8] ;  /* 0x0005d80001207983 */ /* 0x000ea80000100a00 */
[----:B------:R-:W2:Y:S04]  /*43450*/  LDL.64 R48, [R1+0x5a0] ;  /* 0x0005a00001307983 */ /* 0x000ea80000100a00 */
[----:B------:R1:W-:Y:S04]  /*43460*/  LDGSTS.E [R0+-0x6ce00], [R64.64], P2 ;  /* 0x9320000040007fae */ /* 0x0003e80009121844 */
[----:B------:R1:W-:Y:S04]  /*43470*/  LDGSTS.E [R16+-0x6be00], [R180.64], P2 ;  /* 0x94200000b4107fae */ /* 0x0003e80009121844 */
[----:B------:R1:W-:Y:S04]  /*43480*/  LDGSTS.E [R0+-0x6ae00], [R80.64], P2 ;  /* 0x9520000050007fae */ /* 0x0003e80009121844 */
[----:B-1----:R-:W2:Y:S04]  /*43490*/  LDL.64 R64, [R1+0x568] ;  /* 0x0005680001407983 */ /* 0x002ea80000100a00 */
[----:B------:R-:W2:Y:S04]  /*434a0*/  LDL.64 R180, [R1+0x2c0] ;  /* 0x0002c00001b47983 */ /* 0x000ea80000100a00 */
[----:B------:R-:W2:Y:S04]  /*434b0*/  LDL.64 R80, [R1+0x530] ;  /* 0x0005300001507983 */ /* 0x000ea80000100a00 */
[----:B-----5:R1:W-:Y:S04]  /*434c0*/  LDGSTS.E [R16+-0x69e00], [R96.64], P2 ;  /* 0x9620000060107fae */ /* 0x0203e80009121844 */
[----:B------:R5:W-:Y:S04]  /*434d0*/  LDGSTS.E [R0+-0x68e00], [R174.64], P2 ;  /* 0x97200000ae007fae */ /* 0x000be80009121844 */
[----:B---3--:R3:W-:Y:S04]  /*434e0*/  LDGSTS.E [R16+-0x67e00], [R112.64], P2 ;  /* 0x9820000070107fae */ /* 0x0087e80009121844 */
[----:B-1----:R-:W4:Y:S04]  /*434f0*/  LDL.64 R96, [R1+0x4f0] ;  /* 0x0004f00001607983 */ /* 0x002f280000100a00 */
[----:B-----5:R-:W5:Y:S04]  /*43500*/  LDL.64 R174, [R1+0x280] ;  /* 0x0002800001ae7983 */ /* 0x020f680000100a00 */
[----:B---3--:R-:W3:Y:S04]  /*43510*/  LDL.64 R112, [R1+0x4b8] ;  /* 0x0004b80001707983 */ /* 0x008ee80000100a00 */
[----:B--2---:R1:W-:Y:S04]  /*43520*/  LDGSTS.E [R0+-0x66e00], [R128.64], P2 ;  /* 0x9920000080007fae */ /* 0x0043e80009121844 */
[----:B------:R2:W-:Y:S04]  /*43530*/  LDGSTS.E [R16+-0x65e00], [R172.64], P2 ;  /* 0x9a200000ac107fae */ /* 0x0005e80009121844 */
[----:B------:R2:W-:Y:S04]  /*43540*/  LDGSTS.E [R0+-0x64e00], [R144.64], P2 ;  /* 0x9b20000090007fae */ /* 0x0005e80009121844 */
[----:B-1----:R-:W5:Y:S04]  /*43550*/  LDL.64 R128, [R1+0x480] ;  /* 0x0004800001807983 */ /* 0x002f680000100a00 */
[----:B--2---:R-:W2:Y:S04]  /*43560*/  LDL.64 R172, [R1+0x240] ;  /* 0x0002400001ac7983 */ /* 0x004ea80000100a00 */
[----:B------:R-:W2:Y:S04]  /*43570*/  LDL.64 R144, [R1+0x440] ;  /* 0x0004400001907983 */ /* 0x000ea80000100a00 */
        /* <DEDUP_REMOVED lines=8> */
[----:B-1----:R-:W2:Y:S04]  /*43600*/  LDL.64 R64, [R1+0x180] ;  /* 0x0001800001407983 */ /* 0x002ea80000100a00 */
[----:B------:R-:W2:Y:S04]  /*43610*/  LDL.64 R80, [R1+0x140] ;  /* 0x0001400001507983 */ /* 0x000ea80000100a00 */
[----:B----4-:R1:W-:Y:S04]  /*43620*/  LDGSTS.E [R0+-0x5ee00], [R96.64], P2 ;  /* 0xa120000060007fae */ /* 0x0103e80009121844 */
[----:B---3--:R3:W-:Y:S04]  /*43630*/  LDGSTS.E [R16+-0x5de00], [R112.64], P2 ;  /* 0xa220000070107fae */ /* 0x0087e80009121844 */
[----:B-1----:R-:W4:Y:S04]  /*43640*/  LDL.64 R96, [R1+0x100] ;  /* 0x0001000001607983 */ /* 0x002f280000100a00 */
[----:B---3--:R-:W3:Y:S04]  /*43650*/  LDL.64 R112, [R1+0xc0] ;  /* 0x0000c00001707983 */ /* 0x008ee80000100a00 */
[----:B-----5:R1:W-:Y:S04]  /*43660*/  LDGSTS.E [R0+-0x5ce00], [R128.64], P2 ;  /* 0xa320000080007fae */ /* 0x0203e80009121844 */
[----:B--2---:R2:W-:Y:S04]  /*43670*/  LDGSTS.E [R16+-0x5be00], [R144.64], P2 ;  /* 0xa420000090107fae */ /* 0x0045e80009121844 */
[----:B-1----:R-:W5:Y:S04]  /*43680*/  LDL.64 R128, [R1+0x80] ;  /* 0x0000800001807983 */ /* 0x002f680000100a00 */
[----:B--2---:R-:W2:Y:S04]  /*43690*/  LDL.64 R144, [R1+0x40] ;  /* 0x0000400001907983 */ /* 0x004ea80000100a00 */
[----:B------:R1:W-:Y:S04]  /*436a0*/  LDGSTS.E [R0+-0x5ae00], [R18.64], P2 ;  /* 0xa520000012007fae */ /* 0x0003e80009121844 */
[----:B------:R1:W-:Y:S04]  /*436b0*/  LDGSTS.E [R16+-0x59e00], [R184.64], P2 ;  /* 0xa6200000b8107fae */ /* 0x0003e80009121844 */
[----:B------:R1:W-:Y:S04]  /*436c0*/  LDGSTS.E [R0+-0x58e00], [R182.64], P2 ;  /* 0xa7200000b6007fae */ /* 0x0003e80009121844 */
[----:B-1----:R-:W2:Y:S04]  /*436d0*/  LDL.64 R18, [R1] ;  /* 0x0000000001127983 */ /* 0x002ea80000100a00 */
        /* <DEDUP_REMOVED lines=8> */
[----:B------:R1:W-:Y:S01]  /*43760*/  LDGSTS.E [R16+-0x4fe00], [R80.64], P2 ;  /* 0xb020000050107fae */ /* 0x0003e20009121844 */
[----:B------:R-:W-:-:S03]  /*43770*/  LOP3.LUT R160, R2, 0x7f, RZ, 0xc0, !PT ;  /* 0x0000007f02a07812 */ /* 0x000fc600078ec0ff */
[----:B-1----:R-:W2:Y:S04]  /*43780*/  LDL.64 R172, [R1+0xb48] ;  /* 0x000b480001ac7983 */ /* 0x002ea80000100a00 */
[----:B------:R-:W2:Y:S04]  /*43790*/  LDL.64 R32, [R1+0xad8] ;  /* 0x000ad80001207983 */ /* 0x000ea80000100a00 */
[----:B------:R-:W2:Y:S04]  /*437a0*/  LDL.64 R48, [R1+0xaa0] ;  /* 0x000aa00001307983 */ /* 0x000ea80000100a00 */
[----:B------:R-:W2:Y:S04]  /*437b0*/  LDL.64 R64, [R1+0xa68] ;  /* 0x000a680001407983 */ /* 0x000ea80000100a00 */
[----:B------:R-:W2:Y:S04]  /*437c0*/  LDL.64 R80, [R1+0xa30] ;  /* 0x000a300001507983 */ /* 0x000ea80000100a00 */
[----:B------:R-:W2:Y:S04]  /*437d0*/  LDL.64 R174, [R1+0x800] ;  /* 0x0008000001ae7983 */ /* 0x000ea80000100a00 */
[----:B------:R-:W2:Y:S04]  /*437e0*/  LDL.64 R182, [R1+0x3f8] ;  /* 0x0003f80001b67983 */ /* 0x000ea80000100a00 */
[----:B------:R-:W2:Y:S04]  /*437f0*/  LDL.64 R250, [R1+0x3b8] ;  /* 0x0003b80001fa7983 */ /* 0x000ea80000100a00 */
[----:B------:R-:W2:Y:S04]  /*43800*/  LDL.64 R178, [R1+0x378] ;  /* 0x0003780001b27983 */ /* 0x000ea80000100a00 */
[----:B------:R-:W2:Y:S01]  /*43810*/  LDL.64 R180, [R1+0x338] ;  /* 0x0003380001b47983 */ /* 0x000ea20000100a00 */
[----:B------:R-:W-:-:S03]  /*43820*/  IMAD.SHL.U32 R252, R252, 0x4, RZ ;  /* 0x00000004fcfc7824 */ /* 0x000fc600078e00ff */
[----:B------:R-:W2:Y:S04]  /*43830*/  LDL.64 R184, [R1+0x3a0] ;  /* 0x0003a00001b87983 */ /* 0x000ea80000100a00 */
[----:B----4-:R1:W-:Y:S04]  /*43840*/  LDGSTS.E [R0+-0x4ee00], [R96.64], P2 ;  /* 0xb120000060007fae */ /* 0x0103e80009121844 */
[----:B---3--:R3:W-:Y:S01]  /*43850*/  LDGSTS.E [R16+-0x4de00], [R112.64], P2 ;  /* 0xb220000070107fae */ /* 0x0087e20009121844 */
[C---:B------:R-:W-:Y:S02]  /*43860*/  IADD3 R2, R3.reuse, 0x100000, RZ ;  /* 0x0010000003027810 */ /* 0x040fe40007ffe0ff */
[----:B------:R-:W-:Y:S01]  /*43870*/  SHF.L.U32 R160, R160, 0x2, RZ ;  /* 0x00000002a0a07819 */ /* 0x000fe200000006ff */
        /* <DEDUP_REMOVED lines=9> */
[----:B-1----:R-:W2:Y:S01]  /*43910*/  LDL.64 R16, [R1+0xc28] ;  /* 0x000c280001107983 */ /* 0x002ea20000100a00 */
[----:B------:R-:W-:-:S05]  /*43920*/  IADD3 R18, R3, 0x100000, RZ ;  /* 0x0010000003127810 */ /* 0x000fca0007ffe0ff */
[----:B------:R1:W-:Y:S04]  /*43930*/  LDGSTS.E [R18+-0x47e00], [R124.64], P2 ;  /* 0xb82000007c127fae */ /* 0x0003e80009121844 */
[----:B------:R1:W-:Y:S04]  /*43940*/  LDGSTS.E [R0+-0x46e00], [R108.64], P2 ;  /* 0xb92000006c007fae */ /* 0x0003e80009121844 */
[----:B------:R1:W-:Y:S01]  /*43950*/  LDGSTS.E [R18+-0x45e00], [R92.64], P2 ;  /* 0xba2000005c127fae */ /* 0x0003e20009121844 */
[----:B------:R-:W-:-:S03]  /*43960*/  LOP3.LUT R160, R160, 0x20, RZ, 0x3c, !PT ;  /* 0x00000020a0a07812 */ /* 0x000fc600078e3cff */
[----:B------:R1:W-:Y:S04]  /*43970*/  LDGSTS.E [R0+-0x44e00], [R76.64], P2 ;  /* 0xbb2000004c007fae */ /* 0x0003e80009121844 */
[----:B------:R1:W-:Y:S04]  /*43980*/  LDGSTS.E [R2+-0x43e00], [R60.64], P2 ;  /* 0xbc2000003c027fae */ /* 0x0003e80009121844 */
[----:B-1----:R-:W4:Y:S04]  /*43990*/  LDL.64 R18, [R1+0xb10] ;  /* 0x000b100001127983 */ /* 0x002f280000100a00 */
[----:B------:R1:W-:Y:S04]  /*439a0*/  LDGSTS.E [R0+-0x42e00], [R44.64], P2 ;  /* 0xbd2000002c007fae */ /* 0x0003e80009121844 */
[----:B------:R1:W-:Y:S04]  /*439b0*/  LDGSTS.E [R2+-0x41e00], [R28.64], P2 ;  /* 0xbe2000001c027fae */ /* 0x0003e80009121844 */
[----:B------:R1:W-:Y:S02]  /*439c0*/  LDGSTS.E [R0+-0x40e00], [R12.64], P2 ;  /* 0xbf2000000c007fae */ /* 0x0003e40009121844 */
[----:B-1----:R-:W-:-:S02]  /*439d0*/  IADD3 R2, R160, 0x100000, RZ ;  /* 0x00100000a0027810 */ /* 0x002fc40007ffe0ff */
[----:B------:R-:W-:-:S03]  /*439e0*/  IADD3 R0, R160, 0x100000, RZ ;  /* 0x00100000a0007810 */ /* 0x000fc60007ffe0ff */
[----:B--2---:R1:W-:Y:S04]  /*439f0*/  LDGSTS.E [R2+-0x7fc00], [R16.64], P2 ;  /* 0x8040000010027fae */ /* 0x0043e80009121844 */
[----:B---3--:R2:W-:Y:S04]  /*43a00*/  LDGSTS.E [R0+-0x7ec00], [R112.64], P2 ;  /* 0x8140000070007fae */ /* 0x0085e80009121844 */
[----:B-----5:R3:W-:Y:S04]  /*43a10*/  LDGSTS.E [R2+-0x7dc00], [R128.64], P2 ;  /* 0x8240000080027fae */ /* 0x0207e80009121844 */
[----:B-1----:R-:W5:Y:S04]  /*43a20*/  LDL.64 R16, [R1+0x9c0] ;  /* 0x0009c00001107983 */ /* 0x002f680000100a00 */
[----:B--2---:R-:W2:Y:S04]  /*43a30*/  LDL.64 R112, [R1+0x988] ;  /* 0x0009880001707983 */ /* 0x004ea80000100a00 */
[----:B---3--:R-:W3:Y:S04]  /*43a40*/  LDL.64 R128, [R1+0x950] ;  /* 0x0009500001807983 */ /* 0x008ee80000100a00 */
[----:B------:R1:W-:Y:S04]  /*43a50*/  LDGSTS.E [R0+-0x7cc00], [R144.64], P2 ;  /* 0x8340000090007fae */ /* 0x0003e80009121844 */
[----:B------:R1:W-:Y:S04]  /*43a60*/  LDGSTS.E [R2+-0x7bc00], [R172.64], P2 ;  /* 0x84400000ac027fae */ /* 0x0003e80009121844 */
[----:B----4-:R4:W-:Y:S04]  /*43a70*/  LDGSTS.E [R0+-0x7ac00], [R18.64], P2 ;  /* 0x8540000012007fae */ /* 0x0109e80009121844 */
[----:B-1----:R-:W3:Y:S04]  /*43a80*/  LDL.64 R144, [R1+0x918] ;  /* 0x0009180001907983 */ /* 0x002ee80000100a00 */
[----:B------:R1:W-:Y:S04]  /*43a90*/  LDGSTS.E [R2+-0x79c00], [R32.64], P2 ;  /* 0x8640000020027fae */ /* 0x0003e80009121844 */
[----:B----4-:R-:W4:Y:S04]  /*43aa0*/  LDL.64 R18, [R1+0x8e0] ;  /* 0x0008e00001127983 */ /* 0x010f280000100a00 */
[----:B------:R1:W-:Y:S04]  /*43ab0*/  LDGSTS.E [R0+-0x78c00], [R48.64], P2 ;  /* 0x8740000030007fae */ /* 0x0003e80009121844 */
[----:B-1----:R-:W4:Y:S04]  /*43ac0*/  LDL.64 R32, [R1+0x8a8] ;  /* 0x0008a80001207983 */ /* 0x002f280000100a00 */
[----:B------:R1:W-:Y:S04]  /*43ad0*/  LDGSTS.E [R2+-0x77c00], [R64.64], P2 ;  /* 0x8840000040027fae */ /* 0x0003e80009121844 */
[----:B------:R-:W4:Y:S04]  /*43ae0*/  LDL.64 R48, [R1+0x870] ;  /* 0x0008700001307983 */ /* 0x000f280000100a00 */
[----:B------:R1:W-:Y:S04]  /*43af0*/  LDGSTS.E [R0+-0x76c00], [R80.64], P2 ;  /* 0x8940000050007fae */ /* 0x0003e80009121844 */
[----:B-1----:R-:W4:Y:S04]  /*43b00*/  LDL.64 R64, [R1+0x838] ;  /* 0x0008380001407983 */ /* 0x002f280000100a00 */
[----:B------:R1:W-:Y:S04]  /*43b10*/  LDGSTS.E [R2+-0x75c00], [R96.64], P2 ;  /* 0x8a40000060027fae */ /* 0x0003e80009121844 */
[----:B------:R-:W4:Y:S04]  /*43b20*/  LDL.64 R80, [R1+0x7c8] ;  /* 0x0007c80001507983 */ /* 0x000f280000100a00 */
[----:B------:R-:W4:Y:S04]  /*43b30*/  LDL.64 R172, [R1+0x758] ;  /* 0x0007580001ac7983 */ /* 0x000f280000100a00 */
[----:B-1----:R-:W4:Y:S04]  /*43b40*/  LDL.64 R96, [R1+0x790] ;  /* 0x0007900001607983 */ /* 0x002f280000100a00 */
[----:B-----5:R1:W-:Y:S04]  /*43b50*/  LDGSTS.E [R0+-0x74c00], [R16.64], P2 ;  /* 0x8b40000010007fae */ /* 0x0203e80009121844 */
[----:B--2---:R2:W-:Y:S04]  /*43b60*/  LDGSTS.E [R2+-0x73c00], [R112.64], P2 ;  /* 0x8c40000070027fae */ /* 0x0045e80009121844 */
[----:B---3--:R3:W-:Y:S04]  /*43b70*/  LDGSTS.E [R0+-0x72c00], [R128.64], P2 ;  /* 0x8d40000080007fae */ /* 0x0087e80009121844 */
[----:B-1----:R-:W5:Y:S04]  /*43b80*/  LDL.64 R16, [R1+0x6b0] ;  /* 0x0006b00001107983 */ /* 0x002f680000100a00 */
[----:B--2---:R-:W2:Y:S04]  /*43b90*/  LDL.64 R112, [R1+0x720] ;  /* 0x0007200001707983 */ /* 0x004ea80000100a00 */
[----:B---3--:R-:W3:Y:S04]  /*43ba0*/  LDL.64 R128, [R1+0x6e8] ;  /* 0x0006e80001807983 */ /* 0x008ee80000100a00 */
[----:B------:R1:W-:Y:S04]  /*43bb0*/  LDGSTS.E [R2+-0x71c00], [R144.64], P2 ;  /* 0x8e40000090027fae */ /* 0x0003e80009121844 */
[----:B----4-:R4:W-:Y:S04]  /*43bc0*/  LDGSTS.E [R0+-0x70c00], [R18.64], P2 ;  /* 0x8f40000012007fae */ /* 0x0109e80009121844 */
[----:B-1----:R-:W5:Y:S04]  /*43bd0*/  LDL.64 R144, [R1+0x678] ;  /* 0x0006780001907983 */ /* 0x002f680000100a00 */
[----:B------:R1:W-:Y:S04]  /*43be0*/  LDGSTS.E [R2+-0x6fc00], [R32.64], P2 ;  /* 0x9040000020027fae */ /* 0x0003e80009121844 */
[----:B----4-:R-:W4:Y:S04]  /*43bf0*/  LDL.64 R18, [R1+0x640] ;  /* 0x0006400001127983 */ /* 0x010f280000100a00 */
[----:B------:R1:W-:Y:S04]  /*43c00*/  LDGSTS.E [R0+-0x6ec00], [R48.64], P2 ;  /* 0x9140000030007fae */ /* 0x0003e80009121844 */
[----:B-1----:R-:W4:Y:S04]  /*43c10*/  LDL.64 R32, [R1+0x608] ;  /* 0x0006080001207983 */ /* 0x002f280000100a00 */
[----:B------:R1:W-:Y:S04]  /*43c20*/  LDGSTS.E [R2+-0x6dc00], [R64.64], P2 ;  /* 0x9240000040027fae */ /* 0x0003e80009121844 */
[----:B------:R1:W-:Y:S04]  /*43c30*/  LDGSTS.E [R0+-0x6cc00], [R174.64], P2 ;  /* 0x93400000ae007fae */ /* 0x0003e80009121844 */
[----:B------:R-:W4:Y:S04]  /*43c40*/  LDL.64 R48, [R1+0x5d0] ;  /* 0x0005d00001307983 */ /* 0x000f280000100a00 */
[----:B------:R1:W-:Y:S04]  /*43c50*/  LDGSTS.E [R2+-0x6bc00], [R80.64], P2 ;  /* 0x9440000050027fae */ /* 0x0003e80009121844 */
[----:B-1----:R-:W4:Y:S04]  /*43c60*/  LDL.64 R64, [R1+0x598] ;  /* 0x0005980001407983 */ /* 0x002f280000100a00 */
[----:B------:R1:W-:Y:S04]  /*43c70*/  LDGSTS.E [R0+-0x6ac00], [R96.64], P2 ;  /* 0x9540000060007fae */ /* 0x0003e80009121844 */
[----:B------:R-:W4:Y:S04]  /*43c80*/  LDL.64 R80, [R1+0x560] ;  /* 0x0005600001507983 */ /* 0x000f280000100a00 */
[----:B------:R1:W-:Y:S04]  /*43c90*/  LDGSTS.E [R2+-0x69c00], [R172.64], P2 ;  /* 0x96400000ac027fae */ /* 0x0003e80009121844 */
[----:B-1----:R-:W4:Y:S04]  /*43ca0*/  LDL.64 R96, [R1+0x528] ;  /* 0x0005280001607983 */ /* 0x002f280000100a00 */
[----:B------:R-:W4:Y:S04]  /*43cb0*/  LDL.64 R174, [R1+0x2f8] ;  /* 0x0002f80001ae7983 */ /* 0x000f280000100a00 */
[----:B------:R-:W4:Y:S04]  /*43cc0*/  LDL.64 R172, [R1+0x2b8] ;  /* 0x0002b80001ac7983 */ /* 0x000f280000100a00 */
[----:B--2---:R1:W-:Y:S04]  /*43cd0*/  LDGSTS.E [R0+-0x68c00], [R112.64], P2 ;  /* 0x9740000070007fae */ /* 0x0043e80009121844 */
[----:B---3--:R2:W-:Y:S04]  /*43ce0*/  LDGSTS.E [R2+-0x67c00], [R128.64], P2 ;  /* 0x9840000080027fae */ /* 0x0085e80009121844 */
[----:B-----5:R3:W-:Y:S04]  /*43cf0*/  LDGSTS.E [R0+-0x66c00], [R16.64], P2 ;  /* 0x9940000010007fae */ /* 0x0207e80009121844 */
[----:B-1----:R-:W5:Y:S04]  /*43d00*/  LDL.64 R112, [R1+0x4e8] ;  /* 0x0004e80001707983 */ /* 0x002f680000100a00 */
[----:B--2---:R-:W2:Y:S04]  /*43d10*/  LDL.64 R128, [R1+0x4b0] ;  /* 0x0004b00001807983 */ /* 0x004ea80000100a00 */
[----:B------:R1:W-:Y:S04]  /*43d20*/  LDGSTS.E [R2+-0x65c00], [R144.64], P2 ;  /* 0x9a40000090027fae */ /* 0x0003e80009121844 */
[----:B---3--:R-:W3:Y:S04]  /*43d30*/  LDL.64 R16, [R1+0x278] ;  /* 0x0002780001107983 */ /* 0x008ee80000100a00 */
        /* <DEDUP_REMOVED lines=12> */
[----:B-1----:R-:W4:Y:S04]  /*43e00*/  LDL.64 R96, [R1+0x138] ;  /* 0x0001380001607983 */ /* 0x002f280000100a00 */
[----:B-----5:R1:W-:Y:S04]  /*43e10*/  LDGSTS.E [R0+-0x5ec00], [R112.64], P2 ;  /* 0xa140000070007fae */ /* 0x0203e80009121844 */
[----:B--2---:R2:W-:Y:S04]  /*43e20*/  LDGSTS.E [R2+-0x5dc00], [R128.64], P2 ;  /* 0xa240000080027fae */ /* 0x0045e80009121844 */
[----:B-1----:R-:W5:Y:S04]  /*43e30*/  LDL.64 R112, [R1+0xf8] ;  /* 0x0000f80001707983 */ /* 0x002f680000100a00 */
[----:B--2---:R-:W2:Y:S04]  /*43e40*/  LDL.64 R128, [R1+0xb8] ;  /* 0x0000b80001807983 */ /* 0x004ea80000100a00 */
[----:B---3--:R1:W-:Y:S04]  /*43e50*/  LDGSTS.E [R0+-0x5cc00], [R144.64], P2 ;  /* 0xa340000090007fae */ /* 0x0083e80009121844 */
[----:B----4-:R3:W-:Y:S04]  /*43e60*/  LDGSTS.E [R2+-0x5bc00], [R18.64], P2 ;  /* 0xa440000012027fae */ /* 0x0107e80009121844 */
[----:B-1----:R-:W4:Y:S04]  /*43e70*/  LDL.64 R144, [R1+0x78] ;  /* 0x0000780001907983 */ /* 0x002f280000100a00 */
[----:B------:R1:W-:Y:S04]  /*43e80*/  LDGSTS.E [R0+-0x5ac00], [R182.64], P2 ;  /* 0xa5400000b6007fae */ /* 0x0003e80009121844 */
[----:B---3--:R-:W3:Y:S04]  /*43e90*/  LDL.64 R18, [R1+0x38] ;  /* 0x0000380001127983 */ /* 0x008ee80000100a00 */
        /* <DEDUP_REMOVED lines=11> */
[----:B-1----:R-:W3:Y:S04]  /*43f50*/  LDL.64 R16, [R1+0xc20] ;  /* 0x000c200001107983 */ /* 0x002ee80000100a00 */
[----:B------:R-:W3:Y:S01]  /*43f60*/  LDL.64 R172, [R1+0xb40] ;  /* 0x000b400001ac7983 */ /* 0x000ee20000100a00 */
[----:B------:R-:W-:-:S03]  /*43f70*/  LOP3.LUT R3, R161, 0x30, RZ, 0x3c, !PT ;  /* 0x00000030a1037812 */ /* 0x000fc600078e3cff */
[----:B------:R-:W3:Y:S04]  /*43f80*/  LDL.64 R32, [R1+0xad0] ;  /* 0x000ad00001207983 */ /* 0x000ee80000100a00 */
        /* <DEDUP_REMOVED lines=9> */
[----:B-----5:R1:W-:Y:S04]  /*44020*/  LDGSTS.E [R0+-0x4ec00], [R112.64], P2 ;  /* 0xb140000070007fae */ /* 0x0203e80009121844 */
[----:B--2---:R2:W-:Y:S04]  /*44030*/  LDGSTS.E [R2+-0x4dc00], [R128.64], P2 ;  /* 0xb240000080027fae */ /* 0x0045e80009121844 */
[----:B-1----:R-:W5:Y:S04]  /*44040*/  LDL.64 R112, [R1+0xbe8] ;  /* 0x000be80001707983 */ /* 0x002f680000100a00 */
[----:B--2---:R-:W2:Y:S04]  /*44050*/  LDL.64 R128, [R1+0xbb0] ;  /* 0x000bb00001807983 */ /* 0x004ea80000100a00 */
[----:B----4-:R1:W-:Y:S04]  /*44060*/  LDGSTS.E [R0+-0x4cc00], [R144.64], P2 ;  /* 0xb340000090007fae */ /* 0x0103e80009121844 */
[----:B---3--:R3:W-:Y:S04]  /*44070*/  LDGSTS.E [R2+-0x4bc00], [R18.64], P2 ;  /* 0xb440000012027fae */ /* 0x0087e80009121844 */
        /* <DEDUP_REMOVED lines=12> */
[----:B------:R1:W-:Y:S02]  /*44140*/  LDGSTS.E [R0+-0x40c00], [R10.64], P2 ;  /* 0xbf4000000a007fae */ /* 0x0003e40009121844 */
[----:B-1----:R-:W-:-:S02]  /*44150*/  IADD3 R2, R3, 0x100000, RZ ;  /* 0x0010000003027810 */ /* 0x002fc40007ffe0ff */
[----:B------:R-:W-:-:S03]  /*44160*/  IADD3 R0, R3, 0x100000, RZ ;  /* 0x0010000003007810 */ /* 0x000fc60007ffe0ff */
[----:B------:R1:W-:Y:S04]  /*44170*/  LDGSTS.E [R2+-0x7fa00], [R16.64], P2 ;  /* 0x8060000010027fae */ /* 0x0003e80009121844 */
[----:B-1----:R-:W3:Y:S04]  /*44180*/  LDL.64 R16, [R1+0x9b8] ;  /* 0x0009b80001107983 */ /* 0x002ee80000100a00 */
[----:B-----5:R1:W-:Y:S04]  /*44190*/  LDGSTS.E [R0+-0x7ea00], [R112.64], P2 ;  /* 0x8160000070007fae */ /* 0x0203e80009121844 */
[----:B--2---:R2:W-:Y:S04]  /*441a0*/  LDGSTS.E [R2+-0x7da00], [R128.64], P2 ;  /* 0x8260000080027fae */ /* 0x0045e80009121844 */
[----:B-1----:R-:W5:Y:S04]  /*441b0*/  LDL.64 R112, [R1+0x980] ;  /* 0x0009800001707983 */ /* 0x002f680000100a00 */
[----:B--2---:R-:W2:Y:S04]  /*441c0*/  LDL.64 R128, [R1+0x948] ;  /* 0x0009480001807983 */ /* 0x004ea80000100a00 */
[----:B----4-:R1:W-:Y:S04]  /*441d0*/  LDGSTS.E [R0+-0x7ca00], [R144.64], P2 ;  /* 0x8360000090007fae */ /* 0x0103e80009121844 */
[----:B------:R4:W-:Y:S04]  /*441e0*/  LDGSTS.E [R2+-0x7ba00], [R172.64], P2 ;  /* 0x84600000ac027fae */ /* 0x0009e80009121844 */
[----:B---3--:R3:W-:Y:S04]  /*441f0*/  LDGSTS.E [R0+-0x7aa00], [R18.64], P2 ;  /* 0x8560000012007fae */ /* 0x0087e80009121844 */
[----:B-1----:R-:W2:Y:S04]  /*44200*/  LDL.64 R144, [R1+0x910] ;  /* 0x0009100001907983 */ /* 0x002ea80000100a00 */
[----:B------:R1:W-:Y:S04]  /*44210*/  LDGSTS.E [R2+-0x79a00], [R32.64], P2 ;  /* 0x8660000020027fae */ /* 0x0003e80009121844 */
[----:B---3--:R-:W3:Y:S04]  /*44220*/  LDL.64 R18, [R1+0x8d8] ;  /* 0x0008d80001127983 */ /* 0x008ee80000100a00 */
[----:B------:R4:W-:Y:S04]  /*44230*/  LDGSTS.E [R0+-0x78a00], [R48.64], P2 ;  /* 0x8760000030007fae */ /* 0x0009e80009121844 */
[----:B-1----:R-:W3:Y:S04]  /*44240*/  LDL.64 R32, [R1+0x8a0] ;  /* 0x0008a00001207983 */ /* 0x002ee80000100a00 */
[----:B------:R1:W-:Y:S04]  /*44250*/  LDGSTS.E [R2+-0x77a00], [R64.64], P2 ;  /* 0x8860000040027fae */ /* 0x0003e80009121844 */
[----:B----4-:R-:W4:Y:S04]  /*44260*/  LDL.64 R48, [R1+0x868] ;  /* 0x0008680001307983 */ /* 0x010f280000100a00 */
[----:B------:R1:W-:Y:S04]  /*44270*/  LDGSTS.E [R0+-0x76a00], [R80.64], P2 ;  /* 0x8960000050007fae */ /* 0x0003e80009121844 */
[----:B-1----:R-:W4:Y:S04]  /*44280*/  LDL.64 R64, [R1+0x830] ;  /* 0x0008300001407983 */ /* 0x002f280000100a00 */
[----:B------:R1:W-:Y:S04]  /*44290*/  LDGSTS.E [R2+-0x75a00], [R96.64], P2 ;  /* 0x8a60000060027fae */ /* 0x0003e80009121844 */
[----:B------:R-:W4:Y:S04]  /*442a0*/  LDL.64 R80, [R1+0x7c0] ;  /* 0x0007c00001507983 */ /* 0x000f280000100a00 */
[----:B------:R-:W4:Y:S04]  /*442b0*/  LDL.64 R172, [R1+0x750] ;  /* 0x0007500001ac7983 */ /* 0x000f280000100a00 */
[----:B-1----:R-:W4:Y:S04]  /*442c0*/  LDL.64 R96, [R1+0x788] ;  /* 0x0007880001607983 */ /* 0x002f280000100a00 */
[----:B------:R1:W-:Y:S04]  /*442d0*/  LDGSTS.E [R0+-0x74a00], [R16.64], P2 ;  /* 0x8b60000010007fae */ /* 0x0003e80009121844 */
[----:B-1----:R-:W4:Y:S04]  /*442e0*/  LDL.64 R16, [R1+0x6a8] ;  /* 0x0006a80001107983 */ /* 0x002f280000100a00 */
[----:B-----5:R1:W-:Y:S04]  /*442f0*/  LDGSTS.E [R2+-0x73a00], [R112.64], P2 ;  /* 0x8c60000070027fae */ /* 0x0203e80009121844 */
[----:B--2---:R2:W-:Y:S04]  /*44300*/  LDGSTS.E [R0+-0x72a00], [R128.64], P2 ;  /* 0x8d60000080007fae */ /* 0x0045e80009121844 */
[----:B-1----:R-:W5:Y:S04]  /*44310*/  LDL.64 R112, [R1+0x718] ;  /* 0x0007180001707983 */ /* 0x002f680000100a00 */
[----:B--2---:R-:W2:Y:S04]  /*44320*/  LDL.64 R128, [R1+0x6e0] ;  /* 0x0006e00001807983 */ /* 0x004ea80000100a00 */
[----:B------:R1:W-:Y:S04]  /*44330*/  LDGSTS.E [R2+-0x71a00], [R144.64], P2 ;  /* 0x8e60000090027fae */ /* 0x0003e80009121844 */
[----:B---3--:R3:W-:Y:S04]  /*44340*/  LDGSTS.E [R0+-0x70a00], [R18.64], P2 ;  /* 0x8f60000012007fae */ /* 0x0087e80009121844 */
[----:B-1----:R-:W2:Y:S04]  /*44350*/  LDL.64 R144, [R1+0x670] ;  /* 0x0006700001907983 */ /* 0x002ea80000100a00 */
[----:B------:R1:W-:Y:S04]  /*44360*/  LDGSTS.E [R2+-0x6fa00], [R32.64], P2 ;  /* 0x9060000020027fae */ /* 0x0003e80009121844 */
[----:B---3--:R-:W3:Y:S04]  /*44370*/  LDL.64 R18, [R1+0x638] ;  /* 0x0006380001127983 */ /* 0x008ee80000100a00 */
[----:B----4-:R4:W-:Y:S04]  /*44380*/  LDGSTS.E [R0+-0x6ea00], [R48.64], P2 ;  /* 0x9160000030007fae */ /* 0x0109e80009121844 */
[----:B-1----:R-:W3:Y:S04]  /*44390*/  LDL.64 R32, [R1+0x600] ;  /* 0x0006000001207983 */ /* 0x002ee80000100a00 */
[----:B------:R1:W-:Y:S04]  /*443a0*/  LDGSTS.E [R2+-0x6da00], [R64.64], P2 ;  /* 0x9260000040027fae */ /* 0x0003e80009121844 */
[----:B------:R1:W-:Y:S04]  /*443b0*/  LDGSTS.E [R0+-0x6ca00], [R174.64], P2 ;  /* 0x93600000ae007fae */ /* 0x0003e80009121844 */
[----:B----4-:R-:W3:Y:S04]  /*443c0*/  LDL.64 R48, [R1+0x5c8] ;  /* 0x0005c80001307983 */ /* 0x010ee80000100a00 */
[----:B------:R1:W-:Y:S04]  /*443d0*/  LDGSTS.E [R2+-0x6ba00], [R80.64], P2 ;  /* 0x9460000050027fae */ /* 0x0003e80009121844 */
[----:B-1----:R-:W3:Y:S04]  /*443e0*/  LDL.64 R64, [R1+0x590] ;  /* 0x0005900001407983 */ /* 0x002ee80000100a00 */
[----:B------:R1:W-:Y:S04]  /*443f0*/  LDGSTS.E [R0+-0x6aa00], [R96.64], P2 ;  /* 0x9560000060007fae */ /* 0x0003e80009121844 */
[----:B------:R-:W3:Y:S04]  /*44400*/  LDL.64 R80, [R1+0x558] ;  /* 0x0005580001507983 */ /* 0x000ee80000100a00 */
[----:B------:R1:W-:Y:S04]  /*44410*/  LDGSTS.E [R2+-0x69a00], [R172.64], P2 ;  /* 0x96600000ac027fae */ /* 0x0003e80009121844 */
[----:B-1----:R-:W3:Y:S04]  /*44420*/  LDL.64 R96, [R1+0x520] ;  /* 0x0005200001607983 */ /* 0x002ee80000100a00 */
[----:B------:R-:W3:Y:S04]  /*44430*/  LDL.64 R174, [R1+0x2f0] ;  /* 0x0002f00001ae7983 */ /* 0x000ee80000100a00 */
[----:B------:R-:W3:Y:S04]  /*44440*/  LDL.64 R172, [R1+0x2b0] ;  /* 0x0002b00001ac7983 */ /* 0x000ee80000100a00 */
[----:B-----5:R1:W-:Y:S04]  /*44450*/  LDGSTS.E [R0+-0x68a00], [R112.64], P2 ;  /* 0x9760000070007fae */ /* 0x0203e80009121844 */
[----:B--2---:R2:W-:Y:S04]  /*44460*/  LDGSTS.E [R2+-0x67a00], [R128.64], P2 ;  /* 0x9860000080027fae */ /* 0x0045e80009121844 */
[----:B------:R5:W-:Y:S04]  /*44470*/  LDGSTS.E [R0+-0x66a00], [R16.64], P2 ;  /* 0x9960000010007fae */ /* 0x000be80009121844 */
[----:B-1----:R-:W4:Y:S04]  /*44480*/  LDL.64 R112, [R1+0x4e0] ;  /* 0x0004e00001707983 */ /* 0x002f280000100a00 */
[----:B--2---:R-:W2:Y:S04]  /*44490*/  LDL.64 R128, [R1+0x4a8] ;  /* 0x0004a80001807983 */ /* 0x004ea80000100a00 */
[----:B------:R1:W-:Y:S04]  /*444a0*/  LDGSTS.E [R2+-0x65a00], [R144.64], P2 ;  /* 0x9a60000090027fae */ /* 0x0003e80009121844 */
[----:B-----5:R-:W5:Y:S04]  /*444b0*/  LDL.64 R16, [R1+0x270] ;  /* 0x0002700001107983 */ /* 0x020f680000100a00 */
[----:B---3--:R3:W-:Y:S04]  /*444c0*/  LDGSTS.E [R0+-0x64a00], [R18.64], P2 ;  /* 0x9b60000012007fae */ /* 0x0087e80009121844 */
[----:B-1----:R-:W5:Y:S04]  /*444d0*/  LDL.64 R144, [R1+0x470] ;  /* 0x0004700001907983 */ /* 0x002f680000100a00 */
[----:B------:R1:W-:Y:S04]  /*444e0*/  LDGSTS.E [R2+-0x63a00], [R32.64], P2 ;  /* 0x9c60000020027fae */ /* 0x0003e80009121844 */
[----:B---3--:R-:W3:Y:S04]  /*444f0*/  LDL.64 R18, [R1+0x430] ;  /* 0x0004300001127983 */ /* 0x008ee80000100a00 */
[----:B------:R1:W-:Y:S04]  /*44500*/  LDGSTS.E [R0+-0x62a00], [R48.64], P2 ;  /* 0x9d60000030007fae */ /* 0x0003e80009121844 */
[----:B-1----:R-:W3:Y:S04]  /*44510*/  LDL.64 R32, [R1+0x230] ;  /* 0x0002300001207983 */ /* 0x002ee80000100a00 */
[----:B------:R1:W-:Y:S04]  /*44520*/  LDGSTS.E [R2+-0x61a00], [R64.64], P2 ;  /* 0x9e60000040027fae */ /* 0x0003e80009121844 */
[----:B------:R-:W3:Y:S04]  /*44530*/  LDL.64 R48, [R1+0x1f0] ;  /* 0x0001f00001307983 */ /* 0x000ee80000100a00 */
[----:B------:R1:W-:Y:S04]  /*44540*/  LDGSTS.E [R0+-0x60a00], [R80.64], P2 ;  /* 0x9f60000050007fae */ /* 0x0003e80009121844 */
[----:B-1----:R-:W3:Y:S04]  /*44550*/  LDL.64 R64, [R1+0x1b0] ;  /* 0x0001b00001407983 */ /* 0x002ee80000100a00 */
[----:B------:R1:W-:Y:S04]  /*44560*/  LDGSTS.E [R2+-0x5fa00], [R96.64], P2 ;  /* 0xa060000060027fae */ /* 0x0003e80009121844 */
[----:B------:R-:W3:Y:S04]  /*44570*/  LDL.64 R80, [R1+0x170] ;  /* 0x0001700001507983 */ /* 0x000ee80000100a00 */
[----:B-1----:R-:W3:Y:S04]  /*44580*/  LDL.64 R96, [R1+0x130] ;  /* 0x0001300001607983 */ /* 0x002ee80000100a00 */
[----:B----4-:R1:W-:Y:S04]  /*44590*/  LDGSTS.E [R0+-0x5ea00], [R112.64], P2 ;  /* 0xa160000070007fae */ /* 0x0103e80009121844 */
[----:B--2---:R2:W-:Y:S04]  /*445a0*/  LDGSTS.E [R2+-0x5da00], [R128.64], P2 ;  /* 0xa260000080027fae */ /* 0x0045e80009121844 */
[----:B-1----:R-:W4:Y:S04]  /*445b0*/  LDL.64 R112, [R1+0xf0] ;  /* 0x0000f00001707983 */ /* 0x002f280000100a00 */
[----:B--2---:R-:W2:Y:S04]  /*445c0*/  LDL.64 R128, [R1+0xb0] ;  /* 0x0000b00001807983 */ /* 0x004ea80000100a00 */
[----:B-----5:R1:W-:Y:S04]  /*445d0*/  LDGSTS.E [R0+-0x5ca00], [R144.64], P2 ;  /* 0xa360000090007fae */ /* 0x0203e80009121844 */
[----:B---3--:R3:W-:Y:S04]  /*445e0*/  LDGSTS.E [R2+-0x5ba00], [R18.64], P2 ;  /* 0xa460000012027fae */ /* 0x0087e80009121844 */
[----:B-1----:R-:W5:Y:S04]  /*445f0*/  LDL.64 R144, [R1+0x70] ;  /* 0x0000700001907983 */ /* 0x002f680000100a00 */
        /* <DEDUP_REMOVED lines=49> */
[----:B----4-:R1:W-:Y:S04]  /*44910*/  LDGSTS.E [R0+-0x7e800], [R112.64], P2 ;  /* 0x8180000070007fae */ /* 0x0103e80009121844 */
[----:B--2---:R2:W-:Y:S04]  /*44920*/  LDGSTS.E [R2+-0x7d800], [R128.64], P2 ;  /* 0x8280000080027fae */ /* 0x0045e80009121844 */
[----:B-1----:R-:W4:Y:S04]  /*44930*/  LDL.64 R112, [R1+0x978] ;  /* 0x0009780001707983 */ /* 0x002f280000100a00 */
[----:B--2---:R-:W2:Y:S04]  /*44940*/  LDL.64 R128, [R1+0x940] ;  /* 0x0009400001807983 */ /* 0x004ea80000100a00 */
[----:B-----5:R1:W-:Y:S04]  /*44950*/  LDGSTS.E [R0+-0x7c800], [R144.64], P2 ;  /* 0x8380000090007fae */ /* 0x0203e80009121844 */
        /* <DEDUP_REMOVED lines=8> */
[----:B-----5:R-:W5:Y:S04]  /*449e0*/  LDL.64 R48, [R1+0x860] ;  /* 0x0008600001307983 */ /* 0x020f680000100a00 */
[----:B------:R1:W-:Y:S04]  /*449f0*/  LDGSTS.E [R0+-0x76800], [R80.64], P2 ;  /* 0x8980000050007fae */ /* 0x0003e80009121844 */
[----:B-1----:R-:W5:Y:S04]  /*44a00*/  LDL.64 R64, [R1+0x828] ;  /* 0x0008280001407983 */ /* 0x002f680000100a00 */
[----:B------:R1:W-:Y:S04]  /*44a10*/  LDGSTS.E [R2+-0x75800], [R96.64], P2 ;  /* 0x8a80000060027fae */ /* 0x0003e80009121844 */
[----:B------:R-:W5:Y:S04]  /*44a20*/  LDL.64 R80, [R1+0x7b8] ;  /* 0x0007b80001507983 */ /* 0x000f680000100a00 */
[----:B------:R-:W5:Y:S04]  /*44a30*/  LDL.64 R172, [R1+0x748] ;  /* 0x0007480001ac7983 */ /* 0x000f680000100a00 */
[----:B-1----:R-:W5:Y:S04]  /*44a40*/  LDL.64 R96, [R1+0x780] ;  /* 0x0007800001607983 */ /* 0x002f680000100a00 */
[----:B------:R1:W-:Y:S04]  /*44a50*/  LDGSTS.E [R0+-0x74800], [R16.64], P2 ;  /* 0x8b80000010007fae */ /* 0x0003e80009121844 */
[----:B-1----:R-:W5:Y:S04]  /*44a60*/  LDL.64 R16, [R1+0x6a0] ;  /* 0x0006a00001107983 */ /* 0x002f680000100a00 */
[----:B----4-:R1:W-:Y:S04]  /*44a70*/  LDGSTS.E [R2+-0x73800], [R112.64], P2 ;  /* 0x8c80000070027fae */ /* 0x0103e80009121844 */
[----:B--2---:R2:W-:Y:S04]  /*44a80*/  LDGSTS.E [R0+-0x72800], [R128.64], P2 ;  /* 0x8d80000080007fae */ /* 0x0045e80009121844 */
[----:B-1----:R-:W4:Y:S04]  /*44a90*/  LDL.64 R112, [R1+0x710] ;  /* 0x0007100001707983 */ /* 0x002f280000100a00 */
[----:B--2---:R-:W2:Y:S04]  /*44aa0*/  LDL.64 R128, [R1+0x6d8] ;  /* 0x0006d80001807983 */ /* 0x004ea80000100a00 */
[----:B------:R1:W-:Y:S04]  /*44ab0*/  LDGSTS.E [R2+-0x71800], [R144.64], P2 ;  /* 0x8e80000090027fae */ /* 0x0003e80009121844 */
[----:B---3--:R3:W-:Y:S04]  /*44ac0*/  LDGSTS.E [R0+-0x70800], [R18.64], P2 ;  /* 0x8f80000012007fae */ /* 0x0087e80009121844 */
[----:B-1----:R-:W2:Y:S04]  /*44ad0*/  LDL.64 R144, [R1+0x668] ;  /* 0x0006680001907983 */ /* 0x002ea80000100a00 */
[----:B------:R1:W-:Y:S04]  /*44ae0*/  LDGSTS.E [R2+-0x6f800], [R32.64], P2 ;  /* 0x9080000020027fae */ /* 0x0003e80009121844 */
[----:B---3--:R-:W3:Y:S04]  /*44af0*/  LDL.64 R18, [R1+0x630] ;  /* 0x0006300001127983 */ /* 0x008ee80000100a00 */
[----:B-----5:R5:W-:Y:S04]  /*44b00*/  LDGSTS.E [R0+-0x6e800], [R48.64], P2 ;  /* 0x9180000030007fae */ /* 0x020be80009121844 */
[----:B-1----:R-:W3:Y:S04]  /*44b10*/  LDL.64 R32, [R1+0x5f8] ;  /* 0x0005f80001207983 */ /* 0x002ee80000100a00 */
[----:B------:R1:W-:Y:S04]  /*44b20*/  LDGSTS.E [R2+-0x6d800], [R64.64], P2 ;  /* 0x9280000040027fae */ /* 0x0003e80009121844 */
[----:B------:R1:W-:Y:S04]  /*44b30*/  LDGSTS.E [R0+-0x6c800], [R174.64], P2 ;  /* 0x93800000ae007fae */ /* 0x0003e80009121844 */
[----:B-----5:R-:W3:Y:S04]  /*44b40*/  LDL.64 R48, [R1+0x5c0] ;  /* 0x0005c00001307983 */ /* 0x020ee80000100a00 */
        /* <DEDUP_REMOVED lines=8> */
[----:B----4-:R1:W-:Y:S04]  /*44bd0*/  LDGSTS.E [R0+-0x68800], [R112.64], P2 ;  /* 0x9780000070007fae */ /* 0x0103e80009121844 */
[----:B--2---:R2:W-:Y:S04]  /*44be0*/  LDGSTS.E [R2+-0x67800], [R128.64], P2 ;  /* 0x9880000080027fae */ /* 0x0045e80009121844 */
[----:B------:R4:W-:Y:S04]  /*44bf0*/  LDGSTS.E [R0+-0x66800], [R16.64], P2 ;  /* 0x9980000010007fae */ /* 0x0009e80009121844 */
[----:B-1----:R-:W5:Y:S04]  /*44c00*/  LDL.64 R112, [R1+0x4d8] ;  /* 0x0004d80001707983 */ /* 0x002f680000100a00 */
[----:B--2---:R-:W2:Y:S04]  /*44c10*/  LDL.64 R128, [R1+0x4a0] ;  /* 0x0004a00001807983 */ /* 0x004ea80000100a00 */
[----:B------:R1:W-:Y:S04]  /*44c20*/  LDGSTS.E [R2+-0x65800], [R144.64], P2 ;  /* 0x9a80000090027fae */ /* 0x0003e80009121844 */
[----:B----4-:R-:W4:Y:S04]  /*44c30*/  LDL.64 R16, [R1+0x268] ;  /* 0x0002680001107983 */ /* 0x010f280000100a00 */
[----:B---3--:R3:W-:Y:S04]  /*44c40*/  LDGSTS.E [R0+-0x64800], [R18.64], P2 ;  /* 0x9b80000012007fae */ /* 0x0087e80009121844 */
[----:B-1----:R-:W4:Y:S04]  /*44c50*/  LDL.64 R144, [R1+0x468] ;  /* 0x0004680001907983 */ /* 0x002f280000100a00 */
        /* <DEDUP_REMOVED lines=32> */
[----:B------:R-:W3:Y:S04]  /*44e60*/  LDL.64 R174, [R1+0xb30] ;  /* 0x000b300001ae7983 */ /* 0x000ee80000100a00 */
        /* <DEDUP_REMOVED lines=18> */
[----:B------:R1:W-:Y:S04]  /*44f90*/  LDGSTS.E [R2+-0x49800], [R150.64], P2 ;  /* 0xb680000096027fae */ /* 0x0003e80009121844 */
[----:B------:R1:W-:Y:S04]  /*44fa0*/  LDGSTS.E [R0+-0x48800], [R134.64], P2 ;  /* 0xb780000086007fae */ /* 0x0003e80009121844 */
[----:B------:R1:W-:Y:S04]  /*44fb0*/  LDGSTS.E [R2+-0x47800], [R118.64], P2 ;  /* 0xb880000076027fae */ /* 0x0003e80009121844 */
[----:B------:R1:W-:Y:S04]  /*44fc0*/  LDGSTS.E [R0+-0x46800], [R102.64], P2 ;  /* 0xb980000066007fae */ /* 0x0003e80009121844 */
[----:B------:R1:W-:Y:S04]  /*44fd0*/  LDGSTS.E [R2+-0x45800], [R86.64], P2 ;  /* 0xba80000056027fae */ /* 0x0003e80009121844 */
[----:B------:R1:W-:Y:S04]  /*44fe0*/  LDGSTS.E [R0+-0x44800], [R70.64], P2 ;  /* 0xbb80000046007fae */ /* 0x0003e80009121844 */
[----:B---3--:R-:W5:Y:S04]  /*44ff0*/  LDL.64 R18, [R1+0xa88] ;  /* 0x000a880001127983 */ /* 0x008f680000100a00 */
[----:B------:R1:W-:Y:S04]  /*45000*/  LDGSTS.E [R2+-0x43800], [R54.64], P2 ;  /* 0xbc80000036027fae */ /* 0x0003e80009121844 */
[----:B------:R1:W-:Y:S04]  /*45010*/  LDGSTS.E [R0+-0x42800], [R38.64], P2 ;  /* 0xbd80000026007fae */ /* 0x0003e80009121844 */
[----:B------:R1:W-:Y:S04]  /*45020*/  LDGSTS.E [R2+-0x41800], [R22.64], P2 ;  /* 0xbe80000016027fae */ /* 0x0003e80009121844 */
[----:B------:R1:W-:Y:S02]  /*45030*/  LDGSTS.E [R0+-0x40800], [R6.64], P2 ;  /* 0xbf80000006007fae */ /* 0x0003e40009121844 */
[----:B-1----:R-:W-:-:S02]  /*45040*/  IADD3 R2, R17, 0x100000, RZ ;  /* 0x0010000011027810 */ /* 0x002fc40007ffe0ff */
[----:B------:R-:W-:-:S03]  /*45050*/  IADD3 R0, R17, 0x100000, RZ ;  /* 0x0010000011007810 */ /* 0x000fc60007ffe0ff */
[----:B------:R1:W-:Y:S04]  /*45060*/  LDGSTS.E [R2+-0x7f600], [R172.64], P2 ;  /* 0x80a00000ac027fae */ /* 0x0003e80009121844 */
[----:B------:R1:W-:Y:S04]  /*45070*/  LDGSTS.E [R0+-0x7e600], [R96.64], P2 ;  /* 0x81a0000060007fae */ /* 0x0003e80009121844 */
[----:B-1----:R-:W5:Y:S04]  /*45080*/  LDL.64 R172, [R1+0x9a8] ;  /* 0x0009a80001ac7983 */ /* 0x002f680000100a00 */
[----:B------:R-:W5:Y:S04]  /*45090*/  LDL.64 R96, [R1+0x970] ;  /* 0x0009700001607983 */ /* 0x000f680000100a00 */
[----:B-----5:R1:W-:Y:S04]  /*450a0*/  LDGSTS.E [R2+-0x7d600], [R112.64], P2 ;  /* 0x82a0000070027fae */ /* 0x0203e80009121844 */
[----:B--2---:R2:W-:Y:S04]  /*450b0*/  LDGSTS.E [R0+-0x7c600], [R128.64], P2 ;  /* 0x83a0000080007fae */ /* 0x0045e80009121844 */
[----:B------:R5:W-:Y:S04]  /*450c0*/  LDGSTS.E [R2+-0x7b600], [R174.64], P2 ;  /* 0x84a00000ae027fae */ /* 0x000be80009121844 */
[----:B-1----:R-:W3:Y:S04]  /*450d0*/  LDL.64 R112, [R1+0x938] ;  /* 0x0009380001707983 */ /* 0x002ee80000100a00 */
[----:B--2---:R-:W2:Y:S04]  /*450e0*/  LDL.64 R128, [R1+0x900] ;  /* 0x0009000001807983 */ /* 0x004ea80000100a00 */
[----:B----4-:R1:W-:Y:S04]  /*450f0*/  LDGSTS.E [R0+-0x7a600], [R144.64], P2 ;  /* 0x85a0000090007fae */ /* 0x0103e80009121844 */
[----:B------:R4:W-:Y:S04]  /*45100*/  LDGSTS.E [R2+-0x79600], [R32.64], P2 ;  /* 0x86a0000020027fae */ /* 0x0009e80009121844 */
[----:B-----5:R-:W5:Y:S04]  /*45110*/  LDL.64 R174, [R1+0x740] ;  /* 0x0007400001ae7983 */ /* 0x020f680000100a00 */
[----:B-1----:R-:W5:Y:S04]  /*45120*/  LDL.64 R144, [R1+0x8c8] ;  /* 0x0008c80001907983 */ /* 0x002f680000100a00 */
[----:B----4-:R-:W4:Y:S04]  /*45130*/  LDL.64 R32, [R1+0x890] ;  /* 0x0008900001207983 */ /* 0x010f280000100a00 */
[----:B------:R1:W-:Y:S04]  /*45140*/  LDGSTS.E [R0+-0x78600], [R18.64], P2 ;  /* 0x87a0000012007fae */ /* 0x0003e80009121844 */
[----:B------:R1:W-:Y:S04]  /*45150*/  LDGSTS.E [R2+-0x77600], [R48.64], P2 ;  /* 0x88a0000030027fae */ /* 0x0003e80009121844 */
[----:B------:R1:W-:Y:S04]  /*45160*/  LDGSTS.E [R0+-0x76600], [R64.64], P2 ;  /* 0x89a0000040007fae */ /* 0x0003e80009121844 */
[----:B-1----:R-:W4:Y:S04]  /*45170*/  LDL.64 R18, [R1+0x858] ;  /* 0x0008580001127983 */ /* 0x002f280000100a00 */
[----:B------:R-:W4:Y:S04]  /*45180*/  LDL.64 R48, [R1+0x820] ;  /* 0x0008200001307983 */ /* 0x000f280000100a00 */
[----:B------:R-:W4:Y:S04]  /*45190*/  LDL.64 R64, [R1+0x7b0] ;  /* 0x0007b00001407983 */ /* 0x000f280000100a00 */
[----:B------:R1:W-:Y:S04]  /*451a0*/  LDGSTS.E [R2+-0x75600], [R80.64], P2 ;  /* 0x8aa0000050027fae */ /* 0x0003e80009121844 */
[----:B-1----:R-:W4:Y:S04]  /*451b0*/  LDL.64 R80, [R1+0x778] ;  /* 0x0007780001507983 */ /* 0x002f280000100a00 */
[----:B------:R1:W-:Y:S04]  /*451c0*/  LDGSTS.E [R0+-0x74600], [R172.64], P2 ;  /* 0x8ba00000ac007fae */ /* 0x0003e80009121844 */
[----:B------:R1:W-:Y:S04]  /*451d0*/  LDGSTS.E [R2+-0x73600], [R96.64], P2 ;  /* 0x8ca0000060027fae */ /* 0x0003e80009121844 */
[----:B-1----:R-:W4:Y:S04]  /*451e0*/  LDL.64 R172, [R1+0x698] ;  /* 0x0006980001ac7983 */ /* 0x002f280000100a00 */
[----:B------:R-:W4:Y:S04]  /*451f0*/  LDL.64 R96, [R1+0x708] ;  /* 0x0007080001607983 */ /* 0x000f280000100a00 */
[----:B---3--:R1:W-:Y:S04]  /*45200*/  LDGSTS.E [R0+-0x72600], [R112.64], P2 ;  /* 0x8da0000070007fae */ /* 0x0083e80009121844 */
[----:B--2---:R2:W-:Y:S04]  /*45210*/  LDGSTS.E [R2+-0x71600], [R128.64], P2 ;  /* 0x8ea0000080027fae */ /* 0x0045e80009121844 */
[----:B-1----:R-:W3:Y:S04]  /*45220*/  LDL.64 R112, [R1+0x6d0] ;  /* 0x0006d00001707983 */ /* 0x002ee80000100a00 */
[----:B--2---:R-:W2:Y:S04]  /*45230*/  LDL.64 R128, [R1+0x660] ;  /* 0x0006600001807983 */ /* 0x004ea80000100a00 */
[----:B-----5:R1:W-:Y:S04]  /*45240*/  LDGSTS.E [R0+-0x70600], [R144.64], P2 ;  /* 0x8fa0000090007fae */ /* 0x0203e80009121844 */
[----:B----4-:R4:W-:Y:S04]  /*45250*/  LDGSTS.E [R2+-0x6f600], [R32.64], P2 ;  /* 0x90a0000020027fae */ /* 0x0109e80009121844 */
[----:B-1----:R-:W5:Y:S04]  /*45260*/  LDL.64 R144, [R1+0x628] ;  /* 0x0006280001907983 */ /* 0x002f680000100a00 */
[----:B----4-:R-:W5:Y:S04]  /*45270*/  LDL.64 R32, [R1+0x5f0] ;  /* 0x0005f00001207983 */ /* 0x010f680000100a00 */
[----:B------:R1:W-:Y:S04]  /*45280*/  LDGSTS.E [R0+-0x6e600], [R18.64], P2 ;  /* 0x91a0000012007fae */ /* 0x0003e80009121844 */
[----:B------:R1:W-:Y:S04]  /*45290*/  LDGSTS.E [R2+-0x6d600], [R48.64], P2 ;  /* 0x92a0000030027fae */ /* 0x0003e80009121844 */
[----:B------:R1:W-:Y:S04]  /*452a0*/  LDGSTS.E [R0+-0x6c600], [R180.64], P2 ;  /* 0x93a00000b4007fae */ /* 0x0003e80009121844 */
[----:B-1----:R-:W5:Y:S04]  /*452b0*/  LDL.64 R18, [R1+0x5b8] ;  /* 0x0005b80001127983 */ /* 0x002f680000100a00 */
[----:B------:R1:W-:Y:S04]  /*452c0*/  LDGSTS.E [R2+-0x6b600], [R64.64], P2 ;  /* 0x94a0000040027fae */ /* 0x0003e80009121844 */
[----:B------:R-:W5:Y:S04]  /*452d0*/  LDL.64 R48, [R1+0x580] ;  /* 0x0005800001307983 */ /* 0x000f680000100a00 */
[----:B------:R1:W-:Y:S04]  /*452e0*/  LDGSTS.E [R0+-0x6a600], [R80.64], P2 ;  /* 0x95a0000050007fae */ /* 0x0003e80009121844 */
[----:B------:R1:W-:Y:S04]  /*452f0*/  LDGSTS.E [R2+-0x69600], [R174.64], P2 ;  /* 0x96a00000ae027fae */ /* 0x0003e80009121844 */
[----:B-1----:R-:W5:Y:S04]  /*45300*/  LDL.64 R64, [R1+0x548] ;  /* 0x0005480001407983 */ /* 0x002f680000100a00 */
[----:B------:R-:W5:Y:S04]  /*45310*/  LDL.64 R80, [R1+0x510] ;  /* 0x0005100001507983 */ /* 0x000f680000100a00 */
[----:B------:R-:W5:Y:S04]  /*45320*/  LDL.64 R180, [R1+0x2a0] ;  /* 0x0002a00001b47983 */ /* 0x000f680000100a00 */
[----:B------:R-:W5:Y:S04]  /*45330*/  LDL.64 R174, [R1+0x260] ;  /* 0x0002600001ae7983 */ /* 0x000f680000100a00 */
[----:B------:R1:W-:Y:S04]  /*45340*/  LDGSTS.E [R0+-0x68600], [R96.64], P2 ;  /* 0x97a0000060007fae */ /* 0x0003e80009121844 */
[----:B-1----:R-:W5:Y:S04]  /*45350*/  LDL.64 R96, [R1+0x4d0] ;  /* 0x0004d00001607983 */ /* 0x002f680000100a00 */
[----:B---3--:R1:W-:Y:S04]  /*45360*/  LDGSTS.E [R2+-0x67600], [R112.64], P2 ;  /* 0x98a0000070027fae */ /* 0x0083e80009121844 */
[----:B------:R3:W-:Y:S04]  /*45370*/  LDGSTS.E [R0+-0x66600], [R172.64], P2 ;  /* 0x99a00000ac007fae */ /* 0x0007e80009121844 */
[----:B--2---:R2:W-:Y:S04]  /*45380*/  LDGSTS.E [R2+-0x65600], [R128.64], P2 ;  /* 0x9aa0000080027fae */ /* 0x0045e80009121844 */
[----:B-1----:R-:W4:Y:S04]  /*45390*/  LDL.64 R112, [R1+0x498] ;  /* 0x0004980001707983 */ /* 0x002f280000100a00 */
[----:B---3--:R-:W3:Y:S04]  /*453a0*/  LDL.64 R172, [R1+0x220] ;  /* 0x0002200001ac7983 */ /* 0x008ee80000100a00 */
[----:B--2---:R-:W2:Y:S04]  /*453b0*/  LDL.64 R128, [R1+0x460] ;  /* 0x0004600001807983 */ /* 0x004ea80000100a00 */
[----:B-----5:R1:W-:Y:S04]  /*453c0*/  LDGSTS.E [R0+-0x64600], [R144.64], P2 ;  /* 0x9ba0000090007fae */ /* 0x0203e80009121844 */
[----:B------:R5:W-:Y:S04]  /*453d0*/  LDGSTS.E [R2+-0x63600], [R32.64], P2 ;  /* 0x9ca0000020027fae */ /* 0x000be80009121844 */
[----:B-1----:R-:W3:Y:S04]  /*453e0*/  LDL.64 R144, [R1+0x420] ;  /* 0x0004200001907983 */ /* 0x002ee80000100a00 */
[----:B-----5:R-:W5:Y:S04]  /*453f0*/  LDL.64 R32, [R1+0x1e0] ;  /* 0x0001e00001207983 */ /* 0x020f680000100a00 */
[----:B------:R1:W-:Y:S04]  /*45400*/  LDGSTS.E [R0+-0x62600], [R18.64], P2 ;  /* 0x9da0000012007fae */ /* 0x0003e80009121844 */
[----:B------:R1:W-:Y:S04]  /*45410*/  LDGSTS.E [R2+-0x61600], [R48.64], P2 ;  /* 0x9ea0000030027fae */ /* 0x0003e80009121844 */
[----:B-1----:R-:W5:Y:S04]  /*45420*/  LDL.64 R18, [R1+0x3e0] ;  /* 0x0003e00001127983 */ /* 0x002f680000100a00 */
[----:B------:R1:W-:Y:S04]  /*45430*/  LDGSTS.E [R0+-0x60600], [R64.64], P2 ;  /* 0x9fa0000040007fae */ /* 0x0003e80009121844 */
[----:B------:R-:W5:Y:S04]  /*45440*/  LDL.64 R48, [R1+0x1a0] ;  /* 0x0001a00001307983 */ /* 0x000f680000100a00 */
[----:B------:R1:W-:Y:S04]  /*45450*/  LDGSTS.E [R2+-0x5f600], [R80.64], P2 ;  /* 0xa0a0000050027fae */ /* 0x0003e80009121844 */
[----:B-1----:R-:W5:Y:S04]  /*45460*/  LDL.64 R64, [R1+0x160] ;  /* 0x0001600001407983 */ /* 0x002f680000100a00 */
[----:B------:R-:W5:Y:S04]  /*45470*/  LDL.64 R80, [R1+0x120] ;  /* 0x0001200001507983 */ /* 0x000f680000100a00 */
[----:B------:R1:W-:Y:S04]  /*45480*/  LDGSTS.E [R0+-0x5e600], [R96.64], P2 ;  /* 0xa1a0000060007fae */ /* 0x0003e80009121844 */
[----:B-1----:R-:W5:Y:S04]  /*45490*/  LDL.64 R96, [R1+0xe0] ;  /* 0x0000e00001607983 */ /* 0x002f680000100a00 */
[----:B----4-:R1:W-:Y:S04]  /*454a0*/  LDGSTS.E [R2+-0x5d600], [R112.64], P2 ;  /* 0xa2a0000070027fae */ /* 0x0103e80009121844 */
[----:B--2---:R2:W-:Y:S04]  /*454b0*/  LDGSTS.E [R0+-0x5c600], [R128.64], P2 ;  /* 0xa3a0000080007fae */ /* 0x0045e80009121844 */
[----:B-1----:R-:W4:Y:S04]  /*454c0*/  LDL.64 R112, [R1+0xa0] ;  /* 0x0000a00001707983 */ /* 0x002f280000100a00 */
[----:B--2---:R-:W2:Y:S04]  /*454d0*/  LDL.64 R128, [R1+0x60] ;  /* 0x0000600001807983 */ /* 0x004ea80000100a00 */
[----:B---3--:R1:W-:Y:S04]  /*454e0*/  LDGSTS.E [R2+-0x5b600], [R144.64], P2 ;  /* 0xa4a0000090027fae */ /* 0x0083e80009121844 */
[----:B-1----:R-:W3:Y:S04]  /*454f0*/  LDL.64 R144, [R1+0x20] ;  /* 0x0000200001907983 */ /* 0x002ee80000100a00 */
[----:B-----5:R1:W-:Y:S04]  /*45500*/  LDGSTS.E [R0+-0x5a600], [R18.64], P2 ;  /* 0xa5a0000012007fae */ /* 0x0203e80009121844 */
        /* <DEDUP_REMOVED lines=11> */
[----:B-1----:R-:W3:Y:S04]  /*455c0*/  LDL.LU.64 R18, [R1+0x6138] ;  /* 0x0061380001127983 */ /* 0x002ee80000300a00 */
[----:B------:R1:W-:Y:S04]  /*455d0*/  LDGSTS.E [R0+-0x4e600], [R96.64], P2 ;  /* 0xb1a0000060007fae */ /* 0x0003e80009121844 */
[----:B------:R-:W3:Y:S04]  /*455e0*/  LDL.64 R172, [R1+0xc08] ;  /* 0x000c080001ac7983 */ /* 0x000ee80000100a00 */
[----:B------:R-:W3:Y:S04]  /*455f0*/  LDL.64 R174, [R1+0xb28] ;  /* 0x000b280001ae7983 */ /* 0x000ee80000100a00 */
[----:B-1----:R-:W3:Y:S04]  /*45600*/  LDL.64 R96, [R1+0xbd0] ;  /* 0x000bd00001607983 */ /* 0x002ee80000100a00 */
[----:B------:R-:W3:Y:S04]  /*45610*/  LDL.64 R32, [R1+0xab8] ;  /* 0x000ab80001207983 */ /* 0x000ee80000100a00 */
[----:B------:R-:W3:Y:S04]  /*45620*/  LDL.64 R48, [R1+0xa48] ;  /* 0x000a480001307983 */ /* 0x000ee80000100a00 */
[----:B-----5:R-:W5:Y:S04]  /*45630*/  LDL.64 R64, [R1+0xa10] ;  /* 0x000a100001407983 */ /* 0x020f680000100a00 */
[----:B------:R-:W5:Y:S01]  /*45640*/  LDL.64 R80, [R1+0x9d8] ;  /* 0x0009d80001507983 */ /* 0x000f620000100a00 */
[----:B------:R-:W-:-:S02]  /*45650*/  IADD3 R16, R17, 0x100000, RZ ;  /* 0x0010000011107810 */ /* 0x000fc40007ffe0ff */
[----:B------:R-:W-:Y:S01]  /*45660*/  LOP3.LUT R252, R161, 0x60, RZ, 0x3c, !PT ;  /* 0x00000060a1fc7812 */ /* 0x000fe200078e3cff */
[----:B------:R-:W5:Y:S04]  /*45670*/  LDL.64 R180, [R1+0x7e0] ;  /* 0x0007e00001b47983 */ /* 0x000f680000100a00 */
[----:B------:R-:W5:Y:S04]  /*45680*/  LDL.64 R184, [R1+0x398] ;  /* 0x0003980001b87983 */ /* 0x000f680000100a00 */
[----:B------:R-:W5:Y:S04]  /*45690*/  LDL.64 R182, [R1+0x358] ;  /* 0x0003580001b67983 */ /* 0x000f680000100a00 */
[----:B------:R-:W5:Y:S04]  /*456a0*/  LDL.64 R250, [R1+0x318] ;  /* 0x0003180001fa7983 */ /* 0x000f680000100a00 */
[----:B------:R-:W5:Y:S04]  /*456b0*/  LDL.64 R178, [R1+0x2d8] ;  /* 0x0002d80001b27983 */ /* 0x000f680000100a00 */
[----:B----4-:R1:W-:Y:S04]  /*456c0*/  LDGSTS.E [R2+-0x4d600], [R112.64], P2 ;  /* 0xb2a0000070027fae */ /* 0x0103e80009121844 */
[----:B--2---:R2:W-:Y:S04]  /*456d0*/  LDGSTS.E [R0+-0x4c600], [R128.64], P2 ;  /* 0xb3a0000080007fae */ /* 0x0045e80009121844 */
[----:B-1----:R-:W4:Y:S04]  /*456e0*/  LDL.64 R112, [R1+0xb98] ;  /* 0x000b980001707983 */ /* 0x002f280000100a00 */
[----:B--2---:R-:W2:Y:S04]  /*456f0*/  LDL.64 R128, [R1+0xb60] ;  /* 0x000b600001807983 */ /* 0x004ea80000100a00 */
[----:B---3--:R1:W-:Y:S04]  /*45700*/  LDGSTS.E [R2+-0x4b600], [R144.64], P2 ;  /* 0xb4a0000090027fae */ /* 0x0083e80009121844 */
        /* <DEDUP_REMOVED lines=10> */
[----:B------:R1:W-:Y:S04]  /*457b0*/  LDGSTS.E [R16+-0x41600], [R20.64], P2 ;  /* 0xbea0000014107fae */ /* 0x0003e80009121844 */
[----:B-1----:R-:W5:Y:S04]  /*457c0*/  LDL.64 R2, [R1+0xa80] ;  /* 0x000a800001027983 */ /* 0x002f680000100a00 */
[----:B------:R3:W-:Y:S01]  /*457d0*/  LDGSTS.E [R0+-0x40600], [R4.64], P2 ;  /* 0xbfa0000004007fae */ /* 0x0007e20009121844 */
[----:B------:R-:W-:-:S02]  /*457e0*/  IADD3 R16, R252, 0x100000, RZ ;  /* 0x00100000fc107810 */ /* 0x000fc40007ffe0ff */
[----:B---3--:R-:W-:-:S03]  /*457f0*/  IADD3 R0, R252, 0x100000, RZ ;  /* 0x00100000fc007810 */ /* 0x008fc60007ffe0ff */
[----:B------:R1:W-:Y:S04]  /*45800*/  LDGSTS.E [R16+-0x7f400], [R172.64], P2 ;  /* 0x80c00000ac107fae */ /* 0x0003e80009121844 */
[----:B------:R3:W-:Y:S04]  /*45810*/  LDGSTS.E [R0+-0x7e400], [R96.64], P2 ;  /* 0x81c0000060007fae */ /* 0x0007e80009121844 */
[----:B-1----:R-:W5:Y:S04]  /*45820*/  LDL.64 R172, [R1+0x9a0] ;  /* 0x0009a00001ac7983 */ /* 0x002f680000100a00 */
[----:B---3--:R-:W3:Y:S04]  /*45830*/  LDL.64 R96, [R1+0x968] ;  /* 0x0009680001607983 */ /* 0x008ee80000100a00 */
[----:B----4-:R1:W-:Y:S04]  /*45840*/  LDGSTS.E [R16+-0x7d400], [R112.64], P2 ;  /* 0x82c0000070107fae */ /* 0x0103e80009121844 */
[----:B--2---:R2:W-:Y:S04]  /*45850*/  LDGSTS.E [R0+-0x7c400], [R128.64], P2 ;  /* 0x83c0000080007fae */ /* 0x0045e80009121844 */
[----:B-1----:R-:W4:Y:S04]  /*45860*/  LDL.64 R112, [R1+0x930] ;  /* 0x0009300001707983 */ /* 0x002f280000100a00 */
[----:B------:R1:W-:Y:S04]  /*45870*/  LDGSTS.E [R16+-0x7b400], [R174.64], P2 ;  /* 0x84c00000ae107fae */ /* 0x0003e80009121844 */
[----:B--2---:R-:W2:Y:S04]  /*45880*/  LDL.64 R128, [R1+0x8f8] ;  /* 0x0008f80001807983 */ /* 0x004ea80000100a00 */
[----:B-----5:R5:W-:Y:S04]  /*45890*/  LDGSTS.E [R0+-0x7a400], [R144.64], P2 ;  /* 0x85c0000090007fae */ /* 0x020be80009121844 */
[----:B------:R5:W-:Y:S04]  /*458a0*/  LDGSTS.E [R16+-0x79400], [R32.64], P2 ;  /* 0x86c0000020107fae */ /* 0x000be80009121844 */
[----:B-1----:R-:W2:Y:S04]  /*458b0*/  LDL.64 R174, [R1+0x738] ;  /* 0x0007380001ae7983 */ /* 0x002ea80000100a00 */
[----:B-----5:R-:W5:Y:S04]  /*458c0*/  LDL.64 R144, [R1+0x8c0] ;  /* 0x0008c00001907983 */ /* 0x020f680000100a00 */
[----:B------:R-:W5:Y:S04]  /*458d0*/  LDL.64 R32, [R1+0x888] ;  /* 0x0008880001207983 */ /* 0x000f680000100a00 */
[----:B------:R1:W-:Y:S04]  /*458e0*/  LDGSTS.E [R0+-0x78400], [R2.64], P2 ;  /* 0x87c0000002007fae */ /* 0x0003e80009121844 */
[----:B------:R1:W-:Y:S04]  /*458f0*/  LDGSTS.E [R16+-0x77400], [R48.64], P2 ;  /* 0x88c0000030107fae */ /* 0x0003e80009121844 */
[----:B------:R1:W-:Y:S04]  /*45900*/  LDGSTS.E [R0+-0x76400], [R64.64], P2 ;  /* 0x89c0000040007fae */ /* 0x0003e80009121844 */
[----:B-1----:R-:W5:Y:S04]  /*45910*/  LDL.64 R2, [R1+0x850] ;  /* 0x0008500001027983 */ /* 0x002f680000100a00 */
[----:B------:R-:W5:Y:S04]  /*45920*/  LDL.64 R48, [R1+0x818] ;  /* 0x0008180001307983 */ /* 0x000f680000100a00 */
[----:B------:R-:W5:Y:S04]  /*45930*/  LDL.64 R64, [R1+0x7a8] ;  /* 0x0007a80001407983 */ /* 0x000f680000100a00 */
[----:B------:R1:W-:Y:S04]  /*45940*/  LDGSTS.E [R16+-0x75400], [R80.64], P2 ;  /* 0x8ac0000050107fae */ /* 0x0003e80009121844 */
[----:B-1----:R-:W5:Y:S04]  /*45950*/  LDL.64 R80, [R1+0x770] ;  /* 0x0007700001507983 */ /* 0x002f680000100a00 */
[----:B------:R1:W-:Y:S04]  /*45960*/  LDGSTS.E [R0+-0x74400], [R172.64], P2 ;  /* 0x8bc00000ac007fae */ /* 0x0003e80009121844 */
[----:B---3--:R3:W-:Y:S04]  /*45970*/  LDGSTS.E [R16+-0x73400], [R96.64], P2 ;  /* 0x8cc0000060107fae */ /* 0x0087e80009121844 */
[----:B-1----:R-:W5:Y:S04]  /*45980*/  LDL.64 R172, [R1+0x690] ;  /* 0x0006900001ac7983 */ /* 0x002f680000100a00 */
[----:B---3--:R-:W3:Y:S04]  /*45990*/  LDL.64 R96, [R1+0x700] ;  /* 0x0007000001607983 */ /* 0x008ee80000100a00 */
[----:B----4-:R1:W-:Y:S04]  /*459a0*/  LDGSTS.E [R0+-0x72400], [R112.64], P2 ;  /* 0x8dc0000070007fae */ /* 0x0103e80009121844 */
[----:B--2---:R2:W-:Y:S04]  /*459b0*/  LDGSTS.E [R16+-0x71400], [R128.64], P2 ;  /* 0x8ec0000080107fae */ /* 0x0045e80009121844 */
[----:B-1----:R-:W4:Y:S04]  /*459c0*/  LDL.64 R112, [R1+0x6c8] ;  /* 0x0006c80001707983 */ /* 0x002f280000100a00 */
[----:B--2---:R-:W2:Y:S04]  /*459d0*/  LDL.64 R128, [R1+0x658] ;  /* 0x0006580001807983 */ /* 0x004ea80000100a00 */
[----:B-----5:R1:W-:Y:S04]  /*459e0*/  LDGSTS.E [R0+-0x70400], [R144.64], P2 ;  /* 0x8fc0000090007fae */ /* 0x0203e80009121844 */
[----:B------:R5:W-:Y:S04]  /*459f0*/  LDGSTS.E [R16+-0x6f400], [R32.64], P2 ;  /* 0x90c0000020107fae */ /* 0x000be80009121844 */
[----:B-1----:R-:W2:Y:S04]  /*45a00*/  LDL.64 R144, [R1+0x620] ;  /* 0x0006200001907983 */ /* 0x002ea80000100a00 */
[----:B-----5:R-:W5:Y:S04]  /*45a10*/  LDL.64 R32, [R1+0x5e8] ;  /* 0x0005e80001207983 */ /* 0x020f680000100a00 */
[----:B------:R1:W-:Y:S04]  /*45a20*/  LDGSTS.E [R0+-0x6e400], [R2.64], P2 ;  /* 0x91c0000002007fae */ /* 0x0003e80009121844 */
[----:B------:R1:W-:Y:S04]  /*45a30*/  LDGSTS.E [R16+-0x6d400], [R48.64], P2 ;  /* 0x92c0000030107fae */ /* 0x0003e80009121844 */
[----:B------:R1:W-:Y:S04]  /*45a40*/  LDGSTS.E [R0+-0x6c400], [R180.64], P2 ;  /* 0x93c00000b4007fae */ /* 0x0003e80009121844 */
[----:B-1----:R-:W5:Y:S04]  /*45a50*/  LDL.64 R2, [R1+0x5b0] ;  /* 0x0005b00001027983 */ /* 0x002f680000100a00 */
[----:B------:R-:W5:Y:S04]  /*45a60*/  LDL.64 R48, [R1+0x578] ;  /* 0x0005780001307983 */ /* 0x000f680000100a00 */
[----:B------:R1:W-:Y:S04]  /*45a70*/  LDGSTS.E [R16+-0x6b400], [R64.64], P2 ;  /* 0x94c0000040107fae */ /* 0x0003e80009121844 */
[----:B------:R1:W-:Y:S04]  /*45a80*/  LDGSTS.E [R0+-0x6a400], [R80.64], P2 ;  /* 0x95c0000050007fae */ /* 0x0003e80009121844 */
[----:B------:R3:W-:Y:S04]  /*45a90*/  LDGSTS.E [R16+-0x69400], [R174.64], P2 ;  /* 0x96c00000ae107fae */ /* 0x0007e80009121844 */
[----:B-1----:R-:W5:Y:S04]  /*45aa0*/  LDL.64 R64, [R1+0x540] ;  /* 0x0005400001407983 */ /* 0x002f680000100a00 */
[----:B------:R-:W5:Y:S04]  /*45ab0*/  LDL.64 R80, [R1+0x508] ;  /* 0x0005080001507983 */ /* 0x000f680000100a00 */
[----:B------:R-:W5:Y:S04]  /*45ac0*/  LDL.64 R180, [R1+0x298] ;  /* 0x0002980001b47983 */ /* 0x000f680000100a00 */
[----:B---3--:R1:W-:Y:S04]  /*45ad0*/  LDGSTS.E [R0+-0x68400], [R96.64], P2 ;  /* 0x97c0000060007fae */ /* 0x0083e80009121844 */
[----:B------:R-:W5:Y:S04]  /*45ae0*/  LDL.64 R174, [R1+0x258] ;  /* 0x0002580001ae7983 */ /* 0x000f680000100a00 */
[----:B-1----:R-:W5:Y:S04]  /*45af0*/  LDL.64 R96, [R1+0x4c8] ;  /* 0x0004c80001607983 */ /* 0x002f680000100a00 */
[----:B----4-:R1:W-:Y:S04]  /*45b00*/  LDGSTS.E [R16+-0x67400], [R112.64], P2 ;  /* 0x98c0000070107fae */ /* 0x0103e80009121844 */
[----:B------:R4:W-:Y:S04]  /*45b10*/  LDGSTS.E [R0+-0x66400], [R172.64], P2 ;  /* 0x99c00000ac007fae */ /* 0x0009e80009121844 */
[----:B--2---:R2:W-:Y:S04]  /*45b20*/  LDGSTS.E [R16+-0x65400], [R128.64], P2 ;  /* 0x9ac0000080107fae */ /* 0x0045e80009121844 */
[----:B-1----:R-:W3:Y:S04]  /*45b30*/  LDL.64 R112, [R1+0x490] ;  /* 0x0004900001707983 */ /* 0x002ee80000100a00 */
[----:B----4-:R-:W4:Y:S04]  /*45b40*/  LDL.64 R172, [R1+0x218] ;  /* 0x0002180001ac7983 */ /* 0x010f280000100a00 */
[----:B--2---:R-:W2:Y:S04]  /*45b50*/  LDL.64 R128, [R1+0x458] ;  /* 0x0004580001807983 */ /* 0x004ea80000100a00 */
[----:B------:R1:W-:Y:S04]  /*45b60*/  LDGSTS.E [R0+-0x64400], [R144.64], P2 ;  /* 0x9bc0000090007fae */ /* 0x0003e80009121844 */
[----:B-----5:R5:W-:Y:S04]  /*45b70*/  LDGSTS.E [R16+-0x63400], [R32.64], P2 ;  /* 0x9cc0000020107fae */ /* 0x020be80009121844 */
[----:B-1----:R-:W4:Y:S04]  /*45b80*/  LDL.64 R144, [R1+0x418] ;  /* 0x0004180001907983 */ /* 0x002f280000100a00 */
[----:B-----5:R-:W5:Y:S04]  /*45b90*/  LDL.64 R32, [R1+0x1d8] ;  /* 0x0001d80001207983 */ /* 0x020f680000100a00 */
[----:B------:R1:W-:Y:S04]  /*45ba0*/  LDGSTS.E [R0+-0x62400], [R2.64], P2 ;  /* 0x9dc0000002007fae */ /* 0x0003e80009121844 */
[----:B------:R1:W-:Y:S04]  /*45bb0*/  LDGSTS.E [R16+-0x61400], [R48.64], P2 ;  /* 0x9ec0000030107fae */ /* 0x0003e80009121844 */
[----:B-1----:R-:W5:Y:S04]  /*45bc0*/  LDL.64 R2, [R1+0x3d8] ;  /* 0x0003d80001027983 */ /* 0x002f680000100a00 */
[----:B------:R-:W5:Y:S04]  /*45bd0*/  LDL.64 R48, [R1+0x198] ;  /* 0x0001980001307983 */ /* 0x000f680000100a00 */
[----:B------:R1:W-:Y:S04]  /*45be0*/  LDGSTS.E [R0+-0x60400], [R64.64], P2 ;  /* 0x9fc0000040007fae */ /* 0x0003e80009121844 */
[----:B------:R1:W-:Y:S04]  /*45bf0*/  LDGSTS.E [R16+-0x5f400], [R80.64], P2 ;  /* 0xa0c0000050107fae */ /* 0x0003e80009121844 */
[----:B-1----:R-:W5:Y:S04]  /*45c00*/  LDL.64 R64, [R1+0x158] ;  /* 0x0001580001407983 */ /* 0x002f680000100a00 */
[----:B------:R-:W5:Y:S04]  /*45c10*/  LDL.64 R80, [R1+0x118] ;  /* 0x0001180001507983 */ /* 0x000f680000100a00 */
[----:B------:R1:W-:Y:S04]  /*45c20*/  LDGSTS.E [R0+-0x5e400], [R96.64], P2 ;  /* 0xa1c0000060007fae */ /* 0x0003e80009121844 */
[----:B-1----:R-:W5:Y:S04]  /*45c30*/  LDL.64 R96, [R1+0xd8] ;  /* 0x0000d80001607983 */ /* 0x002f680000100a00 */
[----:B---3--:R1:W-:Y:S04]  /*45c40*/  LDGSTS.E [R16+-0x5d400], [R112.64], P2 ;  /* 0xa2c0000070107fae */ /* 0x0083e80009121844 */
[----:B--2---:R2:W-:Y:S04]  /*45c50*/  LDGSTS.E [R0+-0x5c400], [R128.64], P2 ;  /* 0xa3c0000080007fae */ /* 0x0045e80009121844 */
[----:B-1----:R-:W3:Y:S04]  /*45c60*/  LDL.64 R112, [R1+0x98] ;  /* 0x0000980001707983 */ /* 0x002ee80000100a00 */
[----:B--2---:R-:W2:Y:S04]  /*45c70*/  LDL.64 R128, [R1+0x58] ;  /* 0x0000580001807983 */ /* 0x004ea80000100a00 */
[----:B----4-:R1:W-:Y:S04]  /*45c80*/  LDGSTS.E [R16+-0x5b400], [R144.64], P2 ;  /* 0xa4c0000090107fae */ /* 0x0103e80009121844 */
[----:B-1----:R-:W4:Y:S04]  /*45c90*/  LDL.64 R144, [R1+0x18] ;  /* 0x0000180001907983 */ /* 0x002f280000100a00 */
[----:B-----5:R1:W-:Y:S04]  /*45ca0*/  LDGSTS.E [R0+-0x5a400], [R2.64], P2 ;  /* 0xa5c0000002007fae */ /* 0x0203e80009121844 */
[----:B------:R5:W-:Y:S04]  /*45cb0*/  LDGSTS.E [R16+-0x59400], [R184.64], P2 ;  /* 0xa6c00000b8107fae */ /* 0x000be80009121844 */
[----:B------:R1:W-:Y:S04]  /*45cc0*/  LDGSTS.E [R0+-0x58400], [R182.64], P2 ;  /* 0xa7c00000b6007fae */ /* 0x0003e80009121844 */
[----:B------:R1:W-:Y:S04]  /*45cd0*/  LDGSTS.E [R16+-0x57400], [R250.64], P2 ;  /* 0xa8c00000fa107fae */ /* 0x0003e80009121844 */
[----:B------:R5:W-:Y:S04]  /*45ce0*/  LDGSTS.E [R0+-0x56400], [R178.64], P2 ;  /* 0xa9c00000b2007fae */ /* 0x000be80009121844 */
[----:B------:R5:W-:Y:S04]  /*45cf0*/  LDGSTS.E [R16+-0x55400], [R180.64], P2 ;  /* 0xaac00000b4107fae */ /* 0x000be80009121844 */
[----:B-1----:R-:W4:Y:S04]  /*45d00*/  LDL.LU.64 R2, [R1+0x6130] ;  /* 0x0061300001027983 */ /* 0x002f280000300a00 */
[----:B------:R1:W-:Y:S04]  /*45d10*/  LDGSTS.E [R0+-0x54400], [R174.64], P2 ;  /* 0xabc00000ae007fae */ /* 0x0003e80009121844 */
[----:B------:R1:W-:Y:S04]  /*45d20*/  LDGSTS.E [R16+-0x53400], [R172.64], P2 ;  /* 0xacc00000ac107fae */ /* 0x0003e80009121844 */
[----:B------:R1:W-:Y:S04]  /*45d30*/  LDGSTS.E [R0+-0x52400], [R32.64], P2 ;  /* 0xadc0000020007fae */ /* 0x0003e80009121844 */
[----:B------:R1:W-:Y:S04]  /*45d40*/  LDGSTS.E [R16+-0x51400], [R48.64], P2 ;  /* 0xaec0000030107fae */ /* 0x0003e80009121844 */
[----:B------:R5:W-:Y:S04]  /*45d50*/  LDGSTS.E [R0+-0x50400], [R64.64], P2 ;  /* 0xafc0000040007fae */ /* 0x000be80009121844 */
[----:B------:R5:W-:Y:S04]  /*45d60*/  LDGSTS.E [R16+-0x4f400], [R80.64], P2 ;  /* 0xb0c0000050107fae */ /* 0x000be80009121844 */
[----:B-1----:R-:W4:Y:S04]  /*45d70*/  LDL.64 R172, [R1+0xc00] ;  /* 0x000c000001ac7983 */ /* 0x002f280000100a00 */
[----:B------:R-:W4:Y:S04]  /*45d80*/  LDL.64 R48, [R1+0xb90] ;  /* 0x000b900001307983 */ /* 0x000f280000100a00 */
[----:B-----5:R-:W5:Y:S04]  /*45d90*/  LDL.64 R80, [R1+0xbc8] ;  /* 0x000bc80001507983 */ /* 0x020f680000100a00 */
[----:B------:R-:W5:Y:S04]  /*45da0*/  LDL.64 R32, [R1+0xb58] ;  /* 0x000b580001207983 */ /* 0x000f680000100a00 */
[----:B------:R1:W-:Y:S01]  /*45db0*/  LDGSTS.E [R0+-0x4e400], [R96.64], P2 ;  /* 0xb1c0000060007fae */ /* 0x0003e20009121844 */
[----:B------:R-:W-:-:S03]  /*45dc0*/  LOP3.LUT R179, R161, 0x70, RZ, 0x3c, !PT ;  /* 0x00000070a1b37812 */ /* 0x000fc600078e3cff */
[----:B------:R-:W5:Y:S04]  /*45dd0*/  LDL.64 R174, [R1+0xb20] ;  /* 0x000b200001ae7983 */ /* 0x000f680000100a00 */
[----:B------:R-:W5:Y:S04]  /*45de0*/  LDL.64 R64, [R1+0xae8] ;  /* 0x000ae80001407983 */ /* 0x000f680000100a00 */
[----:B-1----:R-:W5:Y:S04]  /*45df0*/  LDL.64 R96, [R1+0xab0] ;  /* 0x000ab00001607983 */ /* 0x002f680000100a00 */
[----:B------:R-:W5:Y:S04]  /*45e00*/  LDL.64 R160, [R1+0xa40] ;  /* 0x000a400001a07983 */ /* 0x000f680000100a00 */
[----:B------:R-:W5:Y:S04]  /*45e10*/  LDL.64 R180, [R1+0x7d8] ;  /* 0x0007d80001b47983 */ /* 0x000f680000100a00 */
[----:B------:R-:W5:Y:S04]  /*45e20*/  LDL.64 R184, [R1+0x3d0] ;  /* 0x0003d00001b87983 */ /* 0x000f680000100a00 */
[----:B------:R-:W5:Y:S04]  /*45e30*/  LDL.64 R182, [R1+0x390] ;  /* 0x0003900001b67983 */ /* 0x000f680000100a00 */
[----:B------:R-:W5:Y:S04]  /*45e40*/  LDL.64 R250, [R1+0x350] ;  /* 0x0003500001fa7983 */ /* 0x000f680000100a00 */
[----:B---3--:R1:W-:Y:S04]  /*45e50*/  LDGSTS.E [R16+-0x4d400], [R112.64], P2 ;  /* 0xb2c0000070107fae */ /* 0x0083e80009121844 */
[----:B--2---:R2:W-:Y:S04]  /*45e60*/  LDGSTS.E [R0+-0x4c400], [R128.64], P2 ;  /* 0xb3c0000080007fae */ /* 0x0045e80009121844 */
[----:B-1----:R-:W3:Y:S04]  /*45e70*/  LDL.64 R112, [R1+0x9d0] ;  /* 0x0009d00001707983 */ /* 0x002ee80000100a00 */
[----:B--2---:R-:W2:Y:S04]  /*45e80*/  LDL.64 R128, [R1+0xa78] ;  /* 0x000a780001807983 */ /* 0x004ea80000100a00 */
[----:B----4-:R1:W-:Y:S04]  /*45e90*/  LDGSTS.E [R16+-0x4b400], [R144.64], P2 ;  /* 0xb4c0000090107fae */ /* 0x0103e80009121844 */
        /* <DEDUP_REMOVED lines=11> */
[----:B-1----:R-:W3:Y:S01]  /*45f50*/  LDL.64 R144, [R1+0xa08] ;  /* 0x000a080001907983 */ /* 0x002ee20000100a00 */
[----:B------:R-:W-:-:S02]  /*45f60*/  IADD3 R16, R179, 0x100000, RZ ;  /* 0x00100000b3107810 */ /* 0x000fc40007ffe0ff */
[----:B----4-:R-:W-:-:S03]  /*45f70*/  IADD3 R0, R179, 0x100000, RZ ;  /* 0x00100000b3007810 */ /* 0x010fc60007ffe0ff */
[----:B------:R1:W-:Y:S04]  /*45f80*/  LDGSTS.E [R16+-0x7f200], [R172.64], P2 ;  /* 0x80e00000ac107fae */ /* 0x0003e80009121844 */
[----:B-----5:R4:W-:Y:S04]  /*45f90*/  LDGSTS.E [R0+-0x7e200], [R80.64], P2 ;  /* 0x81e0000050007fae */ /* 0x0209e80009121844 */
[----:B-1----:R-:W5:Y:S04]  /*45fa0*/  LDL.64 R172, [R1+0x998] ;  /* 0x0009980001ac7983 */ /* 0x002f680000100a00 */
[----:B------:R1:W-:Y:S04]  /*45fb0*/  LDGSTS.E [R16+-0x7d200], [R48.64], P2 ;  /* 0x82e0000030107fae */ /* 0x0003e80009121844 */
[----:B----4-:R-:W5:Y:S04]  /*45fc0*/  LDL.64 R80, [R1+0x960] ;  /* 0x0009600001507983 */ /* 0x010f680000100a00 */
        /* <DEDUP_REMOVED lines=9> */
[----:B--2---:R1:W-:Y:S04]  /*46060*/  LDGSTS.E [R0+-0x78200], [R128.64], P2 ;  /* 0x87e0000080007fae */ /* 0x0043e80009121844 */
[----:B------:R2:W-:Y:S04]  /*46070*/  LDGSTS.E [R16+-0x77200], [R160.64], P2 ;  /* 0x88e00000a0107fae */ /* 0x0005e80009121844 */
[----:B-1----:R-:W4:Y:S04]  /*46080*/  LDL.64 R128, [R1+0x848] ;  /* 0x0008480001807983 */ /* 0x002f280000100a00 */
[----:B--2---:R-:W2:Y:S04]  /*46090*/  LDL.64 R160, [R1+0x810] ;  /* 0x0008100001a07983 */ /* 0x004ea80000100a00 */
[----:B---3--:R1:W-:Y:S04]  /*460a0*/  LDGSTS.E [R0+-0x76200], [R144.64], P2 ;  /* 0x89e0000090007fae */ /* 0x0083e80009121844 */
[----:B------:R3:W-:Y:S04]  /*460b0*/  LDGSTS.E [R16+-0x75200], [R112.64], P2 ;  /* 0x8ae0000070107fae */ /* 0x0007e80009121844 */
[----:B-1----:R-:W2:Y:S04]  /*460c0*/  LDL.64 R144, [R1+0x7a0] ;  /* 0x0007a00001907983 */ /* 0x002ea80000100a00 */
[----:B---3--:R-:W3:Y:S04]  /*460d0*/  LDL.64 R112, [R1+0x768] ;  /* 0x0007680001707983 */ /* 0x008ee80000100a00 */
[----:B-----5:R1:W-:Y:S04]  /*460e0*/  LDGSTS.E [R0+-0x74200], [R172.64], P2 ;  /* 0x8be00000ac007fae */ /* 0x0203e80009121844 */
[----:B------:R5:W-:Y:S04]  /*460f0*/  LDGSTS.E [R16+-0x73200], [R80.64], P2 ;  /* 0x8ce0000050107fae */ /* 0x000be80009121844 */
[----:B-1----:R-:W3:Y:S04]  /*46100*/  LDL.64 R172, [R1+0x688] ;  /* 0x0006880001ac7983 */ /* 0x002ee80000100a00 */
[----:B------:R1:W-:Y:S04]  /*46110*/  LDGSTS.E [R0+-0x72200], [R48.64], P2 ;  /* 0x8de0000030007fae */ /* 0x0003e80009121844 */
[----:B-----5:R-:W3:Y:S04]  /*46120*/  LDL.64 R80, [R1+0x6f8] ;  /* 0x0006f80001507983 */ /* 0x020ee80000100a00 */
[----:B------:R1:W-:Y:S04]  /*46130*/  LDGSTS.E [R16+-0x71200], [R32.64], P2 ;  /* 0x8ee0000020107fae */ /* 0x0003e80009121844 */
[----:B-1----:R-:W3:Y:S04]  /*46140*/  LDL.64 R48, [R1+0x6c0] ;  /* 0x0006c00001307983 */ /* 0x002ee80000100a00 */
[----:B------:R-:W3:Y:S04]  /*46150*/  LDL.64 R32, [R1+0x650] ;  /* 0x0006500001207983 */ /* 0x000ee80000100a00 */
[----:B------:R1:W-:Y:S04]  /*46160*/  LDGSTS.E [R0+-0x70200], [R64.64], P2 ;  /* 0x8fe0000040007fae */ /* 0x0003e80009121844 */
[----:B------:R1:W-:Y:S04]  /*46170*/  LDGSTS.E [R16+-0x6f200], [R96.64], P2 ;  /* 0x90e0000060107fae */ /* 0x0003e80009121844 */
[----:B-1----:R-:W3:Y:S04]  /*46180*/  LDL.64 R64, [R1+0x618] ;  /* 0x0006180001407983 */ /* 0x002ee80000100a00 */
[----:B------:R-:W3:Y:S04]  /*46190*/  LDL.64 R96, [R1+0x5e0] ;  /* 0x0005e00001607983 */ /* 0x000ee80000100a00 */
[----:B----4-:R1:W-:Y:S04]  /*461a0*/  LDGSTS.E [R0+-0x6e200], [R128.64], P2 ;  /* 0x91e0000080007fae */ /* 0x0103e80009121844 */
[----:B--2---:R2:W-:Y:S04]  /*461b0*/  LDGSTS.E [R16+-0x6d200], [R160.64], P2 ;  /* 0x92e00000a0107fae */ /* 0x0045e80009121844 */
[----:B------:R4:W-:Y:S04]  /*461c0*/  LDGSTS.E [R0+-0x6c200], [R180.64], P2 ;  /* 0x93e00000b4007fae */ /* 0x0009e80009121844 */
[----:B-1----:R-:W5:Y:S04]  /*461d0*/  LDL.64 R128, [R1+0x5a8] ;  /* 0x0005a80001807983 */ /* 0x002f680000100a00 */
[----:B--2---:R-:W2:Y:S04]  /*461e0*/  LDL.64 R160, [R1+0x570] ;  /* 0x0005700001a07983 */ /* 0x004ea80000100a00 */
[----:B----4-:R-:W4:Y:S04]  /*461f0*/  LDL.64 R180, [R1+0x410] ;  /* 0x0004100001b47983 */ /* 0x010f280000100a00 */
[----:B------:R1:W-:Y:S04]  /*46200*/  LDGSTS.E [R16+-0x6b200], [R144.64], P2 ;  /* 0x94e0000090107fae */ /* 0x0003e80009121844 */
[----:B---3--:R3:W-:Y:S04]  /*46210*/  LDGSTS.E [R0+-0x6a200], [R112.64], P2 ;  /* 0x95e0000070007fae */ /* 0x0087e80009121844 */
[----:B------:R3:W-:Y:S04]  /*46220*/  LDGSTS.E [R16+-0x69200], [R174.64], P2 ;  /* 0x96e00000ae107fae */ /* 0x0007e80009121844 */
[----:B-1----:R-:W4:Y:S04]  /*46230*/  LDL.64 R144, [R1+0x538] ;  /* 0x0005380001907983 */ /* 0x002f280000100a00 */
[----:B---3--:R-:W3:Y:S04]  /*46240*/  LDL.64 R112, [R1+0x500] ;  /* 0x0005000001707983 */ /* 0x008ee80000100a00 */
[----:B------:R1:W-:Y:S04]  /*46250*/  LDGSTS.E [R0+-0x68200], [R80.64], P2 ;  /* 0x97e0000050007fae */ /* 0x0003e80009121844 */
[----:B------:R1:W-:Y:S04]  /*46260*/  LDGSTS.E [R16+-0x67200], [R48.64], P2 ;  /* 0x98e0000030107fae */ /* 0x0003e80009121844 */
[----:B-1----:R-:W3:Y:S04]  /*46270*/  LDL.64 R80, [R1+0x4c0] ;  /* 0x0004c00001507983 */ /* 0x002ee80000100a00 */
[----:B------:R1:W-:Y:S04]  /*46280*/  LDGSTS.E [R0+-0x66200], [R172.64], P2 ;  /* 0x99e00000ac007fae */ /* 0x0003e80009121844 */
[----:B------:R-:W3:Y:S04]  /*46290*/  LDL.64 R48, [R1+0x488] ;  /* 0x0004880001307983 */ /* 0x000ee80000100a00 */
[----:B------:R1:W-:Y:S04]  /*462a0*/  LDGSTS.E [R16+-0x65200], [R32.64], P2 ;  /* 0x9ae0000020107fae */ /* 0x0003e80009121844 */
[----:B-1----:R-:W3:Y:S04]  /*462b0*/  LDL.64 R172, [R1+0x90] ;  /* 0x0000900001ac7983 */ /* 0x002ee80000100a00 */
[----:B------:R1:W-:Y:S04]  /*462c0*/  LDGSTS.E [R0+-0x64200], [R64.64], P2 ;  /* 0x9be0000040007fae */ /* 0x0003e80009121844 */
[----:B------:R-:W3:Y:S01]  /*462d0*/  LDL.64 R16, [R1+0x450] ;  /* 0x0004500001107983 */ /* 0x000ee20000100a00 */
[----:B------:R-:W-:-:S05]  /*462e0*/  IADD3 R32, R179, 0x100000, RZ ;  /* 0x00100000b3207810 */ /* 0x000fca0007ffe0ff */
[----:B------:R1:W-:Y:S04]  /*462f0*/  LDGSTS.E [R32+-0x63200], [R96.64], P2 ;  /* 0x9ce0000060207fae */ /* 0x0003e80009121844 */
[----:B-1----:R-:W3:Y:S04]  /*46300*/  LDL.64 R64, [R1+0x190] ;  /* 0x0001900001407983 */ /* 0x002ee80000100a00 */
        /* <DEDUP_REMOVED lines=8> */
[----:B---3--:R-:W3:Y:S04]  /*46390*/  LDL.64 R112, [R1+0x250] ;  /* 0x0002500001707983 */ /* 0x008ee80000100a00 */
[----:B------:R1:W-:Y:S04]  /*463a0*/  LDGSTS.E [R0+-0x5e200], [R80.64], P2 ;  /* 0xa1e0000050007fae */ /* 0x0003e80009121844 */
[----:B------:R1:W-:Y:S04]  /*463b0*/  LDGSTS.E [R32+-0x5d200], [R48.64], P2 ;  /* 0xa2e0000030207fae */ /* 0x0003e80009121844 */
[----:B-1----:R-:W3:Y:S04]  /*463c0*/  LDL.64 R80, [R1+0x1d0] ;  /* 0x0001d00001507983 */ /* 0x002ee80000100a00 */
[----:B------:R-:W3:Y:S04]  /*463d0*/  LDL.64 R48, [R1+0x150] ;  /* 0x0001500001307983 */ /* 0x000ee80000100a00 */
[----:B------:R-:W3:Y:S04]  /*463e0*/  LDL.64 R32, [R1+0x110] ;  /* 0x0001100001207983 */ /* 0x000ee80000100a00 */
[----:B------:R1:W-:Y:S04]  /*463f0*/  LDGSTS.E [R0+-0x5c200], [R16.64], P2 ;  /* 0xa3e0000010007fae */ /* 0x0003e80009121844 */
[----:B-1----:R-:W3:Y:S01]  /*46400*/  LDL.64 R16, [R1+0xd0] ;  /* 0x0000d00001107983 */ /* 0x002ee20000100a00 */
[----:B------:R-:W-:-:S02]  /*46410*/  IADD3 R174, R179, 0x100000, RZ ;  /* 0x00100000b3ae7810 */ /* 0x000fc40007ffe0ff */
[----:B------:R-:W-:-:S03]  /*46420*/  IADD3 R177, R179, 0x100000, RZ ;  /* 0x00100000b3b17810 */ /* 0x000fc60007ffe0ff */
[----:B------:R1:W-:Y:S04]  /*46430*/  LDGSTS.E [R174+-0x5b200], [R180.64], P2 ;  /* 0xa4e00000b4ae7fae */ /* 0x0003e80009121844 */
[----:B------:R1:W-:Y:S04]  /*46440*/  LDGSTS.E [R0+-0x5a200], [R184.64], P2 ;  /* 0xa5e00000b8007fae */ /* 0x0003e80009121844 */
[----:B------:R1:W-:Y:S04]  /*46450*/  LDGSTS.E [R177+-0x59200], [R182.64], P2 ;  /* 0xa6e00000b6b17fae */ /* 0x0003e80009121844 */
[----:B-1----:R-:W3:Y:S04]  /*46460*/  LDL.64 R174, [R1+0x50] ;  /* 0x0000500001ae7983 */ /* 0x002ee80000100a00 */
[----:B------:R-:W3:Y:S04]  /*46470*/  LDL.64 R180, [R1+0x10] ;  /* 0x0000100001b47983 */ /* 0x000ee80000100a00 */
[----:B------:R-:W3:Y:S04]  /*46480*/  LDL.LU.64 R184, [R1+0x6128] ;  /* 0x0061280001b87983 */ /* 0x000ee80000300a00 */
[----:B------:R-:W3:Y:S04]  /*46490*/  LDL.LU.64 R182, [R1+0x6120] ;  /* 0x0061200001b67983 */ /* 0x000ee80000300a00 */
[----:B------:R1:W-:Y:S04]  /*464a0*/  LDGSTS.E [R0+-0x58200], [R250.64], P2 ;  /* 0xa7e00000fa007fae */ /* 0x0003e80009121844 */
[----:B-1----:R-:W3:Y:S04]  /*464b0*/  LDL.LU.64 R250, [R1+0x6118] ;  /* 0x0061180001fa7983 */ /* 0x002ee80000300a00 */
[----:B--2---:R1:W-:Y:S04]  /*464c0*/  LDGSTS.E [R177+-0x57200], [R160.64], P2 ;  /* 0xa8e00000a0b17fae */ /* 0x0043e80009121844 */
[----:B-1----:R-:W2:Y:S04]  /*464d0*/  LDL.LU.64 R160, [R1+0x6110] ;  /* 0x0061100001a07983 */ /* 0x002ea80000300a00 */
[----:B----4-:R1:W-:Y:S04]  /*464e0*/  LDGSTS.E [R0+-0x56200], [R144.64], P2 ;  /* 0xa9e0000090007fae */ /* 0x0103e80009121844 */
[----:B-----5:R4:W-:Y:S04]  /*464f0*/  LDGSTS.E [R177+-0x55200], [R128.64], P2 ;  /* 0xaae0000080b17fae */ /* 0x0209e80009121844 */
[----:B---3--:R3:W-:Y:S04]  /*46500*/  LDGSTS.E [R0+-0x54200], [R112.64], P2 ;  /* 0xabe0000070007fae */ /* 0x0087e80009121844 */
[----:B-1----:R-:W5:Y:S04]  /*46510*/  LDL.LU.64 R144, [R1+0x6108] ;  /* 0x0061080001907983 */ /* 0x002f680000300a00 */
[----:B----4-:R-:W4:Y:S04]  /*46520*/  LDL.LU.64 R128, [R1+0x6100] ;  /* 0x0061000001807983 */ /* 0x010f280000300a00 */
[----:B---3--:R-:W3:Y:S04]  /*46530*/  LDL.LU.64 R112, [R1+0x60f8] ;  /* 0x0060f80001707983 */ /* 0x008ee80000300a00 */
[----:B------:R1:W-:Y:S04]  /*46540*/  LDGSTS.E [R177+-0x53200], [R96.64], P2 ;  /* 0xace0000060b17fae */ /* 0x0003e80009121844 */
[----:B-1----:R-:W3:Y:S04]  /*46550*/  LDL.LU.64 R96, [R1+0x60f0] ;  /* 0x0060f00001607983 */ /* 0x002ee80000300a00 */
[----:B------:R1:W-:Y:S04]  /*46560*/  LDGSTS.E [R0+-0x52200], [R80.64], P2 ;  /* 0xade0000050007fae */ /* 0x0003e80009121844 */
[----:B------:R1:W-:Y:S04]  /*46570*/  LDGSTS.E [R177+-0x51200], [R64.64], P2 ;  /* 0xaee0000040b17fae */ /* 0x0003e80009121844 */
[----:B------:R1:W-:Y:S04]  /*46580*/  LDGSTS.E [R0+-0x50200], [R48.64], P2 ;  /* 0xafe0000030007fae */ /* 0x0003e80009121844 */
[----:B-1----:R-:W3:Y:S04]  /*46590*/  LDL.LU.64 R80, [R1+0x60e8] ;  /* 0x0060e80001507983 */ /* 0x002ee80000300a00 */
[----:B------:R-:W3:Y:S04]  /*465a0*/  LDL.LU.64 R64, [R1+0x60e0] ;  /* 0x0060e00001407983 */ /* 0x000ee80000300a00 */
[----:B------:R-:W3:Y:S04]  /*465b0*/  LDL.LU.64 R48, [R1+0x60d8] ;  /* 0x0060d80001307983 */ /* 0x000ee80000300a00 */
[----:B------:R1:W-:Y:S04]  /*465c0*/  LDGSTS.E [R177+-0x4f200], [R32.64], P2 ;  /* 0xb0e0000020b17fae */ /* 0x0003e80009121844 */
[----:B------:R1:W-:Y:S04]  /*465d0*/  LDGSTS.E [R0+-0x4e200], [R16.64], P2 ;  /* 0xb1e0000010007fae */ /* 0x0003e80009121844 */
[----:B------:R1:W-:Y:S04]  /*465e0*/  LDGSTS.E [R177+-0x4d200], [R172.64], P2 ;  /* 0xb2e00000acb17fae */ /* 0x0003e80009121844 */
[----:B-1----:R-:W3:Y:S04]  /*465f0*/  LDL.LU.64 R32, [R1+0x60d0] ;  /* 0x0060d00001207983 */ /* 0x002ee80000300a00 */
[----:B------:R-:W3:Y:S04]  /*46600*/  LDL.LU.64 R16, [R1+0x60c8] ;  /* 0x0060c80001107983 */ /* 0x000ee80000300a00 */
[----:B------:R-:W3:Y:S04]  /*46610*/  LDL.LU.64 R172, [R1+0x60c0] ;  /* 0x0060c00001ac7983 */ /* 0x000ee80000300a00 */
[----:B------:R1:W-:Y:S01]  /*46620*/  LDGSTS.E [R0+-0x4c200], [R174.64], P2 ;  /* 0xb3e00000ae007fae */ /* 0x0003e20009121844 */
[----:B------:R-:W-:-:S03]  /*46630*/  IADD3 R178, R179, 0x100000, RZ ;  /* 0x00100000b3b27810 */ /* 0x000fc60007ffe0ff */
[----:B------:R1:W-:Y:S01]  /*46640*/  LDGSTS.E [R177+-0x4b200], [R180.64], P2 ;  /* 0xb4e00000b4b17fae */ /* 0x0003e20009121844 */
[----:B------:R-:W-:Y:S01]  /*46650*/  IMAD.MOV.U32 R252, RZ, RZ, c[0x0][0x180] ;  /* 0x00006000fffc7624 */ /* 0x000fe200078e00ff */
[----:B------:R-:W-:Y:S02]  /*46660*/  MOV R179, c[0x0][0x180] ;  /* 0x0000600000b37a02 */ /* 0x000fe40000000f00 */
[----:B-1----:R-:W3:Y:S04]  /*46670*/  LDL.LU.64 R174, [R1+0x60b8] ;  /* 0x0060b80001ae7983 */ /* 0x002ee80000300a00 */
[----:B------:R-:W3:Y:S04]  /*46680*/  LDL.LU.64 R180, [R1+0x60b0] ;  /* 0x0060b00001b47983 */ /* 0x000ee80000300a00 */
[----:B--2---:R1:W-:Y:S04]  /*46690*/  LDGSTS.E [R0+-0x4a200], [R160.64], P2 ;  /* 0xb5e00000a0007fae */ /* 0x0043e80009121844 */
[----:B-----5:R2:W-:Y:S04]  /*466a0*/  LDGSTS.E [R177+-0x49200], [R144.64], P2 ;  /* 0xb6e0000090b17fae */ /* 0x0205e80009121844 */
[----:B----4-:R1:W-:Y:S04]  /*466b0*/  LDGSTS.E [R0+-0x48200], [R128.64], P2 ;  /* 0xb7e0000080007fae */ /* 0x0103e80009121844 */
[----:B---3--:R2:W-:Y:S04]  /*466c0*/  LDGSTS.E [R177+-0x47200], [R112.64], P2 ;  /* 0xb8e0000070b17fae */ /* 0x0085e80009121844 */
[----:B------:R1:W-:Y:S04]  /*466d0*/  LDGSTS.E [R0+-0x46200], [R96.64], P2 ;  /* 0xb9e0000060007fae */ /* 0x0003e80009121844 */
[----:B------:R2:W-:Y:S04]  /*466e0*/  LDGSTS.E [R177+-0x45200], [R80.64], P2 ;  /* 0xbae0000050b17fae */ /* 0x0005e80009121844 */
[----:B------:R1:W-:Y:S04]  /*466f0*/  LDGSTS.E [R0+-0x44200], [R64.64], P2 ;  /* 0xbbe0000040007fae */ /* 0x0003e80009121844 */
[----:B------:R3:W-:Y:S04]  /*46700*/  LDGSTS.E [R178+-0x43200], [R48.64], P2 ;  /* 0xbce0000030b27fae */ /* 0x0007e80009121844 */
[----:B------:R2:W-:Y:S04]  /*46710*/  LDGSTS.E [R177+-0x42200], [R32.64], P2 ;  /* 0xbde0000020b17fae */ /* 0x0005e80009121844 */
[----:B------:R3:W-:Y:S04]  /*46720*/  LDGSTS.E [R178+-0x41200], [R16.64], P2 ;  /* 0xbee0000010b27fae */ /* 0x0007e80009121844 */
[----:B------:R1:W-:Y:S04]  /*46730*/  LDGSTS.E [R0+-0x40200], [R172.64], P2 ;  /* 0xbfe00000ac007fae */ /* 0x0003e80009121844 */
[----:B--2---:R-:W2:Y:S04]  /*46740*/  LDL.LU R177, [R1+0x60a8] ;  /* 0x0060a80001b17983 */ /* 0x004ea80000300800 */
[----:B---3--:R-:W3:Y:S01]  /*46750*/  LDL.LU R178, [R1+0x60a4] ;  /* 0x0060a40001b27983 */ /* 0x008ee20000300800 */
[----:B-1----:R-:W-:-:S03]  /*46760*/  IADD3 R0, R179, 0x7f, RZ ;  /* 0x0000007fb3007810 */ /* 0x002fc60007ffe0ff */
[----:B------:R-:W0:Y:S01]  /*46770*/  LDGDEPBAR ;  /* 0x00000000000079af */ /* 0x000e220000000000 */
[----:B------:R-:W-:-:S03]  /*46780*/  IADD3 R179, R252, -0x95, RZ ;  /* 0xffffff6bfcb37810 */ /* 0x000fc60007ffe0ff */
[----:B------:R-:W-:Y:S01]  /*46790*/  BAR.SYNC.DEFER_BLOCKING 0x0 ;  /* 0x0000000000007b1d */ /* 0x000fe20000010000 */
[----:B------:R-:W-:Y:S02]  /*467a0*/  ISETP.GT.AND P2, PT, R0, 0xff, PT ;  /* 0x000000ff0000780c */ /* 0x000fe40003f44270 */
[----:B------:R-:W-:Y:S02]  /*467b0*/  SEL R0, RZ, 0x4, P4 ;  /* 0x00000004ff007807 */ /* 0x000fe40002000000 */
[----:B------:R-:W-:Y:S02]  /*467c0*/  ISETP.GE.U32.AND P4, PT, R179, 0x7ffffeec, PT ;  /* 0x7ffffeecb300780c */ /* 0x000fe40003f86070 */
[----:B------:R-:W3:Y:S01]  /*467d0*/  LDL.LU R179, [R1+0x60a0] ;  /* 0x0060a00001b37983 */ /* 0x000ee20000300800 */
[----:B------:R-:W-:Y:S02]  /*467e0*/  IADD3 R252, R252, -0x99, RZ ;  /* 0xffffff67fcfc7810 */ /* 0x000fe40007ffe0ff */
[----:B------:R-:W-:-:S02]  /*467f0*/  SEL R0, R0, RZ, P2 ;  /* 0x000000ff00007207 */ /* 0x000fc40001000000 */
[----:B------:R-:W-:Y:S01]  /*46800*/  ISETP.GE.U32.AND P2, PT, R252, 0x7ffffee8, PT ;  /* 0x7ffffee8fc00780c */ /* 0x000fe20003f46070 */
[----:B------:R-:W-:-:S04]  /*46810*/  IMAD.MOV.U32 R252, RZ, RZ, c[0x0][0x188] ;  /* 0x00006200fffc7624 */ /* 0x000fc800078e00ff */
[----:B------:R-:W-:-:S04]  /*46820*/  IMAD.SHL.U32 R252, R252, 0x80, RZ ;  /* 0x00000080fcfc7824 */ /* 0x000fc800078e00ff */
[----:B------:R-:W-:-:S04]  /*46830*/  IMAD.WIDE R174, R252, 0x4, R174 ;  /* 0x00000004fcae7825 */ /* 0x000fc800078e02ae */
[C---:B------:R-:W-:Y:S01]  /*46840*/  IMAD.WIDE R180, R252.reuse, 0x4, R180 ;  /* 0x00000004fcb47825 */ /* 0x040fe200078e02b4 */
[----:B------:R3:W-:Y:S04]  /*46850*/  STL.64 [R1+0x35d0], R174 ;  /* 0x0035d0ae01007387 */ /* 0x0007e80000100a00 */
[----:B------:R-:W-:Y:S01]  /*46860*/  STL.64 [R1+0x35e0], R180 ;  /* 0x0035e0b401007387 */ /* 0x000fe20000100a00 */
[----:B--2---:R-:W-:-:S05]  /*46870*/  IMAD.WIDE R176, R252, 0x4, R176 ;  /* 0x00000004fcb07825 */ /* 0x004fca00078e02b0 */
[----:B------:R1:W-:Y:S01]  /*46880*/  STL.64 [R1+0x35c8], R176 ;  /* 0x0035c8b001007387 */ /* 0x0003e20000100a00 */
[----:B---3--:R-:W-:-:S05]  /*46890*/  IMAD.WIDE R174, R252, 0x4, R178 ;  /* 0x00000004fcae7825 */ /* 0x008fca00078e02b2 */
[----:B------:R-:W-:Y:S04]  /*468a0*/  STL.64 [R1+0x35d8], R174 ;  /* 0x0035d8ae01007387 */ /* 0x000fe80000100a00 */
[----:B-1----:R-:W2:Y:S04]  /*468b0*/  LDL.LU.64 R176, [R1+0xe18] ;  /* 0x000e180001b07983 */ /* 0x002ea80000300a00 */
[----:B------:R-:W3:Y:S04]  /*468c0*/  LDL.LU.64 R178, [R1+0xde8] ;  /* 0x000de80001b27983 */ /* 0x000ee80000300a00 */
[----:B------:R1:W-:Y:S04]  /*468d0*/  STL.64 [R1+0x6148], R162 ;  /* 0x006148a201007387 */ /* 0x0003e80000100a00 */
[----:B-1----:R-:W4:Y:S04]  /*468e0*/  LDL.LU.64 R162, [R1+0xe10] ;  /* 0x000e100001a27983 */ /* 0x002f280000300a00 */
[----:B------:R1:W-:Y:S04]  /*468f0*/  STL.64 [R1+0x6140], R146 ;  /* 0x0061409201007387 */ /* 0x0003e80000100a00 */
[----:B-1----:R-:W5:Y:S04]  /*46900*/  LDL.LU.64 R146, [R1+0xe00] ;  /* 0x000e000001927983 */ /* 0x002f680000300a00 */
[----:B------:R1:W-:Y:S04]  /*46910*/  STL.64 [R1+0x6138], R130 ;  /* 0x0061388201007387 */ /* 0x0003e80000100a00 */
[----:B-1----:R-:W2:Y:S04]  /*46920*/  LDL.64 R130, [R1+0x35e0] ;  /* 0x0035e00001827983 */ /* 0x002ea80000100a00 */
[----:B------:R1:W-:Y:S04]  /*46930*/  STL.64 [R1+0x6130], R114 ;  /* 0x0061307201007387 */ /* 0x0003e80000100a00 */
[----:B-1----:R-:W2:Y:S04]  /*46940*/  LDL.LU.64 R114, [R1+0xe20] ;  /* 0x000e200001727983 */ /* 0x002ea80000300a00 */
[----:B------:R1:W-:Y:S04]  /*46950*/  STL.64 [R1+0x6128], R98 ;  /* 0x0061286201007387 */ /* 0x0003e80000100a00 */
[----:B-1----:R-:W2:Y:S04]  /*46960*/  LDL.LU.64 R98, [R1+0xdf0] ;  /* 0x000df00001627983 */ /* 0x002ea80000300a00 */
[----:B------:R1:W-:Y:S04]  /*46970*/  STL.64 [R1+0x6120], R82 ;  /* 0x0061205201007387 */ /* 0x0003e80000100a00 */
[----:B-1----:R-:W2:Y:S04]  /*46980*/  LDL.LU.64 R82, [R1+0xe08] ;  /* 0x000e080001527983 */ /* 0x002ea80000300a00 */
[----:B------:R1:W-:Y:S04]  /*46990*/  STL.64 [R1+0x6118], R66 ;  /* 0x0061184201007387 */ /* 0x0003e80000100a00 */
[----:B-1----:R-:W3:Y:S04]  /*469a0*/  LDL.64 R66, [R1+0x35d8] ;  /* 0x0035d80001427983 */ /* 0x002ee80000100a00 */
[----:B------:R1:W-:Y:S04]  /*469b0*/  STL.64 [R1+0x6110], R50 ;  /* 0x0061103201007387 */ /* 0x0003e80000100a00 */
[----:B-1----:R-:W3:Y:S04]  /*469c0*/  LDL.LU.64 R50, [R1+0xdf8] ;  /* 0x000df80001327983 */ /* 0x002ee80000300a00 */
[----:B------:R1:W-:Y:S04]  /*469d0*/  STL.64 [R1+0x6108], R34 ;  /* 0x0061082201007387 */ /* 0x0003e80000100a00 */
[----:B-1----:R-:W3:Y:S04]  /*469e0*/  LDL.64 R34, [R1+0x35c8] ;  /* 0x0035c80001227983 */ /* 0x002ee80000100a00 */
[----:B------:R1:W-:Y:S04]  /*469f0*/  STL.64 [R1+0x6100], R18 ;  /* 0x0061001201007387 */ /* 0x0003e80000100a00 */
[----:B-1----:R-:W3:Y:S04]  /*46a00*/  LDL.64 R18, [R1+0x35d0] ;  /* 0x0035d00001127983 */ /* 0x002ee80000100a00 */
[----:B------:R-:W1:Y:S04]  /*46a10*/  S2R R180, SR_TID.X ;  /* 0x0000000000b47919 */ /* 0x000e680000002100 */
[----:B------:R-:W-:Y:S04]  /*46a20*/  STL.64 [R1+0x60f8], R2 ;  /* 0x0060f80201007387 */ /* 0x000fe80000100a00 */
[----:B------:R-:W-:Y:S04]  /*46a30*/  STL.64 [R1+0x60f0], R160 ;  /* 0x0060f0a001007387 */ /* 0x000fe80000100a00 */
[----:B------:R-:W-:Y:S04]  /*46a40*/  STL.64 [R1+0x60e8], R144 ;  /* 0x0060e89001007387 */ /* 0x000fe80000100a00 */
[----:B------:R-:W-:Y:S04]  /*46a50*/  STL.64 [R1+0x60e0], R128 ;  /* 0x0060e08001007387 */ /* 0x000fe80000100a00 */
[----:B------:R-:W-:Y:S01]  /*46a60*/  STL.64 [R1+0x60d8], R112 ;  /* 0x0060d87001007387 */ /* 0x000fe20000100a00 */
[----:B-1----:R-:W-:-:S03]  /*46a70*/  LOP3.LUT R175, R180, 0x7f, RZ, 0xc0, !PT ;  /* 0x0000007fb4af7812 */ /* 0x002fc600078ec0ff */
[----:B------:R-:W-:Y:S01]  /*46a80*/  STL.64 [R1+0x60d0], R96 ;  /* 0x0060d06001007387 */ /* 0x000fe20000100a00 */
[----:B------:R-:W-:-:S03]  /*46a90*/  SHF.L.U32 R181, R175, 0x2, RZ ;  /* 0x00000002afb57819 */ /* 0x000fc600000006ff */
[----:B------:R-:W-:Y:S04]  /*46aa0*/  STL.64 [R1+0x60c8], R80 ;  /* 0x0060c85001007387 */ /* 0x000fe80000100a00 */
[----:B------:R-:W-:Y:S04]  /*46ab0*/  STL.64 [R1+0x60c0], R64 ;  /* 0x0060c04001007387 */ /* 0x000fe80000100a00 */
[----:B------:R-:W-:Y:S04]  /*46ac0*/  STL.64 [R1+0x60b8], R48 ;  /* 0x0060b83001007387 */ /* 0x000fe80000100a00 */
[----:B------:R4:W-:Y:S04]  /*46ad0*/  STL.64 [R1+0x60b0], R32 ;  /* 0x0060b02001007387 */ /* 0x0009e80000100a00 */
[----:B------:R2:W-:Y:S04]  /*46ae0*/  STL.64 [R1+0x60a8], R16 ;  /* 0x0060a81001007387 */ /* 0x0005e80000100a00 */
[----:B------:R-:W-:Y:S01]  /*46af0*/  STL.64 [R1+0x60a0], R172 ;  /* 0x0060a0ac01007387 */ /* 0x000fe20000100a00 */
[----:B----4-:R-:W-:-:S04]  /*46b00*/  IMAD.WIDE R32, R252, 0x4, R162 ;  /* 0x00000004fc207825 */ /* 0x010fc800078e02a2 */
[----:B-----5:R-:W-:-:S04]  /*46b10*/  IMAD.WIDE R2, R252, 0x4, R146 ;  /* 0x00000004fc027825 */ /* 0x020fc800078e0292 */
[C---:B--2---:R-:W-:Y:S01]  /*46b20*/  IMAD.WIDE R16, R252.reuse, 0x4, R82 ;  /* 0x00000004fc107825 */ /* 0x044fe200078e0252 */
[----:B------:R-:W-:Y:S01]  /*46b30*/  @!PT LDS RZ, [RZ] ;  /* 0x00000000fffff984 */ /* 0x000fe20000000800 */
[----:B------:R-:W-:Y:S01]  /*46b40*/  @!PT LDS RZ, [RZ] ;  /* 0x00000000fffff984 */ /* 0x000fe20000000800 */
[----:B------:R-:W-:Y:S01]  /*46b50*/  @!PT LDS RZ, [RZ] ;  /* 0x00000000fffff984 */ /* 0x000fe20000000800 */
[----:B---3--:R1:W-:Y:S04]  /*46b60*/  LDGSTS.E [R181+0x40000], [R18.64], !P3 ;  /* 0x4000000012b57fae */ /* 0x0083e8000d921844 */
[----:B------:R2:W-:Y:S04]  /*46b70*/  LDGSTS.E [R181+0x40200], [R34.64], !P3 ;  /* 0x4020000022b57fae */ /* 0x0005e8000d921844 */
[----:B------:R3:W-:Y:S04]  /*46b80*/  LDGSTS.E [R181+0x40400], [R66.64], !P3 ;  /* 0x4040000042b57fae */ /* 0x0007e8000d921844 */
[----:B-1----:R-:W4:Y:S04]  /*46b90*/  LDL.LU.64 R18, [R1+0xde0] ;  /* 0x000de00001127983 */ /* 0x002f280000300a00 */
[----:B------:R1:W-:Y:S04]  /*46ba0*/  LDGSTS.E [R181+0x40600], [R130.64], !P3 ;  /* 0x4060000082b57fae */ /* 0x0003e8000d921844 */
[----:B---3--:R-:W3:Y:S01]  /*46bb0*/  LDL.LU.64 R66, [R1+0xdd8] ;  /* 0x000dd80001427983 */ /* 0x008ee20000300a00 */
[----:B--2---:R-:W-:-:S05]  /*46bc0*/  IMAD.WIDE R34, R252, 0x4, R176 ;  /* 0x00000004fc227825 */ /* 0x004fca00078e02b0 */
[----:B------:R2:W-:Y:S04]  /*46bd0*/  LDGSTS.E [R181+0x42000], [R34.64], !P5 ;  /* 0x4200000022b57fae */ /* 0x0005e8000e921844 */
[----:B-1----:R-:W5:Y:S04]  /*46be0*/  LDL.LU.64 R130, [R1+0xdd0] ;  /* 0x000dd00001827983 */ /* 0x002f680000300a00 */
[----:B------:R2:W-:Y:S04]  /*46bf0*/  STL.64 [R1+0x34f0], R34 ;  /* 0x0034f02201007387 */ /* 0x0005e80000100a00 */
[----:B------:R-:W5:Y:S04]  /*46c00*/  LDL.LU.64 R162, [R1+0xdc8] ;  /* 0x000dc80001a27983 */ /* 0x000f680000300a00 */
[----:B------:R1:W-:Y:S04]  /*46c10*/  STL.64 [R1+0x34e8], R32 ;  /* 0x0034e82001007387 */ /* 0x0003e80000100a00 */
[----:B------:R1:W-:Y:S01]  /*46c20*/  STL.64 [R1+0x34e0], R16 ;  /* 0x0034e01001007387 */ /* 0x0003e20000100a00 */
[----:B--2---:R-:W-:-:S03]  /*46c30*/  IMAD.WIDE R34, R252, 0x4, R50 ;  /* 0x00000004fc227825 */ /* 0x004fc600078e0232 */
[----:B------:R2:W-:Y:S04]  /*46c40*/  STL.64 [R1+0x34d8], R2 ;  /* 0x0034d80201007387 */ /* 0x0005e80000100a00 */
[----:B------:R1:W-:Y:S04]  /*46c50*/  LDGSTS.E [R181+0x42200], [R32.64], !P5 ;  /* 0x4220000020b57fae */ /* 0x0003e8000e921844 */
[----:B------:R-:W5:Y:S04]  /*46c60*/  LDL.LU.64 R82, [R1+0xdc0] ;  /* 0x000dc00001527983 */ /* 0x000f680000300a00 */
[----:B------:R-:W5:Y:S01]  /*46c70*/  LDL.LU.64 R146, [R1+0xdb8] ;  /* 0x000db80001927983 */ /* 0x000f620000300a00 */
[----:B-1----:R-:W-:-:S03]  /*46c80*/  IMAD.WIDE R32, R252, 0x4, R98 ;  /* 0x00000004fc207825 */ /* 0x002fc600078e0262 */
[----:B------:R1:W-:Y:S04]  /*46c90*/  LDGSTS.E [R181+0x42400], [R16.64], !P5 ;  /* 0x4240000010b57fae */ /* 0x0003e8000e921844 */
[----:B------:R-:W5:Y:S04]  /*46ca0*/  LDL.LU.64 R98, [R1+0xdb0] ;  /* 0x000db00001627983 */ /* 0x000f680000300a00 */
[----:B------:R2:W-:Y:S01]  /*46cb0*/  STL.64 [R1+0x34d0], R34 ;  /* 0x0034d02201007387 */ /* 0x0005e20000100a00 */
[----:B-1----:R-:W-:-:S03]  /*46cc0*/  IMAD.WIDE R16, R252, 0x4, R178 ;  /* 0x00000004fc107825 */ /* 0x002fc600078e02b2 */
[----:B------:R2:W-:Y:S04]  /*46cd0*/  LDGSTS.E [R181+0x42600], [R2.64], !P5 ;  /* 0x4260000002b57fae */ /* 0x0005e8000e921844 */
[----:B------:R-:W5:Y:S04]  /*46ce0*/  LDL.LU.64 R178, [R1+0xe28] ;  /* 0x000e280001b27983 */ /* 0x000f680000300a00 */
[----:B------:R4:W-:Y:S01]  /*46cf0*/  STL.64 [R1+0x34c8], R32 ;  /* 0x0034c82001007387 */ /* 0x0009e20000100a00 */
[----:B--2---:R-:W-:-:S03]  /*46d00*/  IMAD.WIDE R2, R252, 0x4, R114 ;  /* 0x00000004fc027825 */ /* 0x004fc600078e0272 */
[----:B------:R5:W-:Y:S04]  /*46d10*/  STL.64 [R1+0x34c0], R16 ;  /* 0x0034c01001007387 */ /* 0x000be80000100a00 */
[----:B------:R1:W-:Y:S04]  /*46d20*/  LDGSTS.E [R181+0x44000], [R34.64], !P1 ;  /* 0x4400000022b57fae */ /* 0x0003e8000c921844 */
[----:B------:R2:W-:Y:S04]  /*46d30*/  STL.64 [R1+0x34b8], R2 ;  /* 0x0034b80201007387 */ /* 0x0005e80000100a00 */
[----:B------:R4:W-:Y:S04]  /*46d40*/  LDGSTS.E [R181+0x44200], [R32.64], !P1 ;  /* 0x4420000020b57fae */ /* 0x0009e8000c921844 */
[----:B-1----:R-:W5:Y:S04]  /*46d50*/  LDL.LU.64 R34, [R1+0xda8] ;  /* 0x000da80001227983 */ /* 0x002f680000300a00 */
[----:B------:R-:W5:Y:S04]  /*46d60*/  LDL.LU.64 R50, [R1+0xda0] ;  /* 0x000da00001327983 */ /* 0x000f680000300a00 */
[----:B------:R-:W5:Y:S04]  /*46d70*/  LDL.LU.64 R114, [R1+0xd98] ;  /* 0x000d980001727983 */ /* 0x000f680000300a00 */
[----:B------:R5:W-:Y:S04]  /*46d80*/  LDGSTS.E [R181+0x44400], [R16.64], !P1 ;  /* 0x4440000010b57fae */ /* 0x000be8000c921844 */
[----:B------:R2:W-:Y:S01]  /*46d90*/  LDGSTS.E [R181+0x44600], [R2.64], !P1 ;  /* 0x4460000002b57fae */ /* 0x0005e2000c921844 */
[----:B----4-:R-:W-:-:S05]  /*46da0*/  IMAD.WIDE R32, R252, 0x4, R18 ;  /* 0x00000004fc207825 */ /* 0x010fca00078e0212 */
[----:B------:R1:W-:Y:S01]  /*46db0*/  LDGSTS.E [R181+0x46000], [R32.64], !P0 ;  /* 0x4600000020b57fae */ /* 0x0003e2000c121844 */
[----:B---3--:R-:W-:-:S05]  /*46dc0*/  IMAD.WIDE R18, R252, 0x4, R66 ;  /* 0x00000004fc127825 */ /* 0x008fca00078e0242 */
[----:B------:R3:W-:Y:S01]  /*46dd0*/  LDGSTS.E [R181+0x46200], [R18.64], !P0 ;  /* 0x4620000012b57fae */ /* 0x0007e2000c121844 */
[----:B-----5:R-:W-:-:S03]  /*46de0*/  IMAD.WIDE R16, R252, 0x4, R130 ;  /* 0x00000004fc107825 */ /* 0x020fc600078e0282 */
[----:B------:R-:W4:Y:S04]  /*46df0*/  LDL.LU.64 R130, [R1+0xd90] ;  /* 0x000d900001827983 */ /* 0x000f280000300a00 */
[----:B------:R1:W-:Y:S01]  /*46e00*/  STL.64 [R1+0x34b0], R32 ;  /* 0x0034b02001007387 */ /* 0x0003e20000100a00 */
[----:B--2---:R-:W-:-:S03]  /*46e10*/  IMAD.WIDE R2, R252, 0x4, R162 ;  /* 0x00000004fc027825 */ /* 0x004fc600078e02a2 */
[----:B------:R3:W-:Y:S04]  /*46e20*/  STL.64 [R1+0x34a8], R18 ;  /* 0x0034a81201007387 */ /* 0x0007e80000100a00 */
[----:B------:R2:W-:Y:S04]  /*46e30*/  STL.64 [R1+0x34a0], R16 ;  /* 0x0034a01001007387 */ /* 0x0005e80000100a00 */
[----:B------:R5:W-:Y:S04]  /*46e40*/  STL.64 [R1+0x3498], R2 ;  /* 0x0034980201007387 */ /* 0x000be80000100a00 */
[----:B------:R-:W4:Y:S04]  /*46e50*/  LDL.LU.64 R66, [R1+0xd88] ;  /* 0x000d880001427983 */ /* 0x000f280000300a00 */
[----:B------:R-:W4:Y:S01]  /*46e60*/  LDL.LU.64 R162, [R1+0xd80] ;  /* 0x000d800001a27983 */ /* 0x000f220000300a00 */
[----:B-1----:R-:W-:-:S03]  /*46e70*/  IMAD.WIDE R32, R252, 0x4, R82 ;  /* 0x00000004fc207825 */ /* 0x002fc600078e0252 */
[----:B------:R2:W-:Y:S01]  /*46e80*/  LDGSTS.E [R181+0x46400], [R16.64], !P0 ;  /* 0x4640000010b57fae */ /* 0x0005e2000c121844 */
[----:B---3--:R-:W-:-:S03]  /*46e90*/  IMAD.WIDE R18, R252, 0x4, R146 ;  /* 0x00000004fc127825 */ /* 0x008fc600078e0292 */
[----:B------:R-:W3:Y:S04]  /*46ea0*/  LDL.LU.64 R82, [R1+0xd78] ;  /* 0x000d780001527983 */ /* 0x000ee80000300a00 */
[----:B------:R5:W-:Y:S04]  /*46eb0*/  LDGSTS.E [R181+0x46600], [R2.64], !P0 ;  /* 0x4660000002b57fae */ /* 0x000be8000c121844 */
[----:B------:R-:W3:Y:S01]  /*46ec0*/  LDL.LU.64 R146, [R1+0xe30] ;  /* 0x000e300001927983 */ /* 0x000ee20000300a00 */
[----:B--2---:R-:W-:-:S03]  /*46ed0*/  IMAD.WIDE R16, R252, 0x4, R98 ;  /* 0x00000004fc107825 */ /* 0x004fc600078e0262 */
[----:B------:R1:W-:Y:S04]  /*46ee0*/  STL.64 [R1+0x3490], R32 ;  /* 0x0034902001007387 */ /* 0x0003e80000100a00 */
[----:B------:R2:W-:Y:S01]  /*46ef0*/  STL.64 [R1+0x3488], R18 ;  /* 0x0034881201007387 */ /* 0x0005e20000100a00 */
[----:B-----5:R-:W-:-:S03]  /*46f00*/  IMAD.WIDE R2, R252, 0x4, R178 ;  /* 0x00000004fc027825 */ /* 0x020fc600078e02b2 */
[----:B------:R5:W-:Y:S04]  /*46f10*/  STL.64 [R1+0x3480], R16 ;  /* 0x0034801001007387 */ /* 0x000be80000100a00 */
[----:B------:R4:W-:Y:S04]  /*46f20*/  STL.64 [R1+0x3478], R2 ;  /* 0x0034780201007387 */ /* 0x0009e80000100a00 */
[----:B------:R-:W3:Y:S04]  /*46f30*/  LDL.LU.64 R98, [R1+0xd70] ;  /* 0x000d700001627983 */ /* 0x000ee80000300a00 */
[----:B------:R-:W3:Y:S04]  /*46f40*/  LDL.LU.64 R178, [R1+0xd68] ;  /* 0x000d680001b27983 */ /* 0x000ee80000300a00 */
[----:B------:R1:W-:Y:S04]  /*46f50*/  LDGSTS.E [R181+0x48000], [R32.64], !P6 ;  /* 0x4800000020b57fae */ /* 0x0003e8000f121844 */
[----:B------:R2:W-:Y:S04]  /*46f60*/  LDGSTS.E [R181+0x48200], [R18.64], !P6 ;  /* 0x4820000012b57fae */ /* 0x0005e8000f121844 */
[----:B------:R5:W-:Y:S01]  /*46f70*/  LDGSTS.E [R181+0x48400], [R16.64], !P6 ;  /* 0x4840000010b57fae */ /* 0x000be2000f121844 */
[----:B-1----:R-:W-:-:S03]  /*46f80*/  IMAD.WIDE R32, R252, 0x4, R34 ;  /* 0x00000004fc207825 */ /* 0x002fc600078e0222 */
[----:B------:R4:W-:Y:S01]  /*46f90*/  LDGSTS.E [R181+0x48600], [R2.64], !P6 ;  /* 0x4860000002b57fae */ /* 0x0009e2000f121844 */
[----:B--2---:R-:W-:-:S03]  /*46fa0*/  IMAD.WIDE R18, R252, 0x4, R50 ;  /* 0x00000004fc127825 */ /* 0x004fc600078e0232 */
[----:B------:R1:W-:Y:S01]  /*46fb0*/  LDGSTS.E [R181+0x4a000], [R32.64], !P4 ;  /* 0x4a00000020b57fae */ /* 0x0003e2000e121844 */
[----:B-----5:R-:W-:-:S03]  /*46fc0*/  IMAD.WIDE R16, R252, 0x4, R114 ;  /* 0x00000004fc107825 */ /* 0x020fc600078e0272 */
[----:B------:R-:W2:Y:S04]  /*46fd0*/  LDL.LU.64 R50, [R1+0xd60] ;  /* 0x000d600001327983 */ /* 0x000ea80000300a00 */
[----:B------:R1:W-:Y:S04]  /*46fe0*/  STL.64 [R1+0x3470], R32 ;  /* 0x0034702001007387 */ /* 0x0003e80000100a00 */
[----:B------:R-:W2:Y:S04]  /*46ff0*/  LDL.LU.64 R114, [R1+0xd58] ;  /* 0x000d580001727983 */ /* 0x000ea80000300a00 */
[----:B------:R1:W-:Y:S04]  /*47000*/  STL.64 [R1+0x3468], R18 ;  /* 0x0034681201007387 */ /* 0x0003e80000100a00 */
[----:B------:R3:W-:Y:S04]  /*47010*/  STL.64 [R1+0x3460], R16 ;  /* 0x0034601001007387 */ /* 0x0007e80000100a00 */
[----:B------:R1:W-:Y:S04]  /*47020*/  LDGSTS.E [R181+0x4a200], [R18.64], !P4 ;  /* 0x4a20000012b57fae */ /* 0x0003e8000e121844 */
[----:B------:R3:W-:Y:S01]  /*47030*/  LDGSTS.E [R181+0x4a400], [R16.64], !P4 ;  /* 0x4a40000010b57fae */ /* 0x0007e2000e121844 */
[----:B----4-:R-:W-:-:S05]  /*47040*/  IMAD.WIDE R2, R252, 0x4, R130 ;  /* 0x00000004fc027825 */ /* 0x010fca00078e0282 */
[----:B------:R4:W-:Y:S04]  /*47050*/  STL.64 [R1+0x3458], R2 ;  /* 0x0034580201007387 */ /* 0x0009e80000100a00 */
[----:B------:R-:W5:Y:S04]  /*47060*/  LDL.LU.64 R34, [R1+0xd50] ;  /* 0x000d500001227983 */ /* 0x000f680000300a00 */
[----:B------:R-:W5:Y:S04]  /*47070*/  LDL.LU.64 R130, [R1+0xd48] ;  /* 0x000d480001827983 */ /* 0x000f680000300a00 */
[----:B------:R4:W-:Y:S01]  /*47080*/  LDGSTS.E [R181+0x4a600], [R2.64], !P4 ;  /* 0x4a60000002b57fae */ /* 0x0009e2000e121844 */
[----:B-1----:R-:W-:-:S03]  /*47090*/  IMAD.WIDE R32, R252, 0x4, R66 ;  /* 0x00000004fc207825 */ /* 0x002fc600078e0242 */
[----:B------:R-:W5:Y:S01]  /*470a0*/  LDL.LU.64 R66, [R1+0xd40] ;  /* 0x000d400001427983 */ /* 0x000f620000300a00 */
[----:B------:R-:W-:-:S03]  /*470b0*/  IMAD.WIDE R18, R252, 0x4, R162 ;  /* 0x00000004fc127825 */ /* 0x000fc600078e02a2 */
[----:B------:R-:W5:Y:S01]  /*470c0*/  LDL.LU.64 R162, [R1+0xe38] ;  /* 0x000e380001a27983 */ /* 0x000f620000300a00 */
[----:B---3--:R-:W-:-:S03]  /*470d0*/  IMAD.WIDE R16, R252, 0x4, R82 ;  /* 0x00000004fc107825 */ /* 0x008fc600078e0252 */
[----:B------:R1:W-:Y:S04]  /*470e0*/  STL.64 [R1+0x3450], R32 ;  /* 0x0034502001007387 */ /* 0x0003e80000100a00 */
[----:B------:R3:W-:Y:S01]  /*470f0*/  STL.64 [R1+0x3448], R18 ;  /* 0x0034481201007387 */ /* 0x0007e20000100a00 */
[----:B----4-:R-:W-:-:S03]  /*47100*/  IMAD.WIDE R2, R252, 0x4, R146 ;  /* 0x00000004fc027825 */ /* 0x010fc600078e0292 */
[----:B------:R2:W-:Y:S04]  /*47110*/  STL.64 [R1+0x3440], R16 ;  /* 0x0034401001007387 */ /* 0x0005e80000100a00 */
[----:B------:R4:W-:Y:S04]  /*47120*/  STL.64 [R1+0x3438], R2 ;  /* 0x0034380201007387 */ /* 0x0009e80000100a00 */
[----:B------:R1:W-:Y:S04]  /*47130*/  LDGSTS.E [R181+0x4c000], [R32.64], !P2 ;  /* 0x4c00000020b57fae */ /* 0x0003e8000d121844 */
[----:B------:R-:W5:Y:S04]  /*47140*/  LDL.LU.64 R82, [R1+0xd38] ;  /* 0x000d380001527983 */ /* 0x000f680000300a00 */
[----:B------:R3:W-:Y:S04]  /*47150*/  LDGSTS.E [R181+0x4c200], [R18.64], !P2 ;  /* 0x4c20000012b57fae */ /* 0x0007e8000d121844 */
[----:B------:R-:W5:Y:S01]  /*47160*/  LDL.LU.64 R146, [R1+0xd30] ;  /* 0x000d300001927983 */ /* 0x000f620000300a00 */
[----:B-1----:R-:W-:-:S03]  /*47170*/  IMAD.WIDE R32, R252, 0x4, R98 ;  /* 0x00000004fc207825 */ /* 0x002fc600078e0262 */
[----:B------:R-:W5:Y:S01]  /*47180*/  LDL.LU.64 R98, [R1+0xd28] ;  /* 0x000d280001627983 */ /* 0x000f620000300a00 */
[----:B---3--:R-:W-:-:S03]  /*47190*/  IMAD.WIDE R18, R252, 0x4, R178 ;  /* 0x00000004fc127825 */ /* 0x008fc600078e02b2 */
[----:B------:R2:W-:Y:S04]  /*471a0*/  LDGSTS.E [R181+0x4c400], [R16.64], !P2 ;  /* 0x4c40000010b57fae */ /* 0x0005e8000d121844 */
[----:B------:R-:W3:Y:S01]  /*471b0*/  LDL.LU.64 R178, [R1+0xd20] ;  /* 0x000d200001b27983 */ /* 0x000ee20000300a00 */
[----:B------:R-:W-:-:S03]  /*471c0*/  IMAD.MOV.U32 R174, RZ, RZ, c[0x0][0x180] ;  /* 0x00006000ffae7624 */ /* 0x000fc600078e00ff */
[----:B------:R4:W-:Y:S02]  /*471d0*/  LDGSTS.E [R181+0x4c600], [R2.64], !P2 ;  /* 0x4c60000002b57fae */ /* 0x0009e4000d121844 */
[----:B------:R-:W-:-:S04]  /*471e0*/  IADD3 R174, R174, -0x9d, RZ ;  /* 0xffffff63aeae7810 */ /* 0x000fc80007ffe0ff */
[----:B------:R-:W-:Y:S01]  /*471f0*/  ISETP.GE.U32.AND P3, PT, R174, 0x7ffffee4, PT ;  /* 0x7ffffee4ae00780c */ /* 0x000fe20003f66070 */
[----:B------:R-:W-:Y:S01]  /*47200*/  STL.64 [R1+0x3430], R32 ;  /* 0x0034302001007387 */ /* 0x000fe20000100a00 */
[----:B--2---:R-:W-:-:S03]  /*47210*/  IMAD.WIDE R16, R252, 0x4, R50 ;  /* 0x00000004fc107825 */ /* 0x004fc600078e0232 */
[----:B------:R1:W-:Y:S01]  /*47220*/  STL.64 [R1+0x3428], R18 ;  /* 0x0034281201007387 */ /* 0x0003e20000100a00 */
[----:B----4-:R-:W-:-:S07]  /*47230*/  IMAD.WIDE R2, R252, 0x4, R114 ;  /* 0x00000004fc027825 */ /* 0x010fce00078e0272 */
[----:B------:R5:W-:Y:S04]  /*47240*/  LDGSTS.E [R181+0x4e000], [R32.64], !P3 ;  /* 0x4e00000020b57fae */ /* 0x000be8000d921844 */
[----:B------:R2:W-:Y:S04]  /*47250*/  STL.64 [R1+0x3420], R16 ;  /* 0x0034201001007387 */ /* 0x0005e80000100a00 */
[----:B------:R1:W-:Y:S04]  /*47260*/  LDGSTS.E [R181+0x4e200], [R18.64], !P3 ;  /* 0x4e20000012b57fae */ /* 0x0003e8000d921844 */
[----:B------:R4:W-:Y:S01]  /*47270*/  STL.64 [R1+0x3418], R2 ;  /* 0x0034180201007387 */ /* 0x0009e20000100a00 */
[----:B------:R-:W-:-:S03]  /*47280*/  IMAD.MOV.U32 R177, RZ, RZ, c[0x0][0x180] ;  /* 0x00006000ffb17624 */ /* 0x000fc600078e00ff */
[----:B------:R2:W-:Y:S04]  /*47290*/  LDGSTS.E [R181+0x4e400], [R16.64], !P3 ;  /* 0x4e40000010b57fae */ /* 0x0005e8000d921844 */
[----:B-1----:R-:W3:Y:S04]  /*472a0*/  LDL.LU.64 R18, [R1+0xd18] ;  /* 0x000d180001127983 */ /* 0x002ee80000300a00 */
[----:B------:R-:W3:Y:S04]  /*472b0*/  LDL.LU.64 R50, [R1+0xd10] ;  /* 0x000d100001327983 */ /* 0x000ee80000300a00 */
[----:B------:R-:W3:Y:S01]  /*472c0*/  LDL.LU.64 R114, [R1+0xd08] ;  /* 0x000d080001727983 */ /* 0x000ee20000300a00 */
[----:B------:R-:W-:-:S03]  /*472d0*/  IADD3 R174, R177, -0xa1, RZ ;  /* 0xffffff5fb1ae7810 */ /* 0x000fc60007ffe0ff */
[----:B------:R4:W-:Y:S01]  /*472e0*/  LDGSTS.E [R181+0x4e600], [R2.64], !P3 ;  /* 0x4e60000002b57fae */ /* 0x0009e2000d921844 */
[----:B------:R-:W-:Y:S01]  /*472f0*/  ISETP.GE.U32.AND P5, PT, R174, 0x7ffffee0, PT ;  /* 0x7ffffee0ae00780c */ /* 0x000fe20003fa6070 */
[C---:B-----5:R-:W-:Y:S02]  /*47300*/  IMAD.WIDE R32, R252.reuse, 0x4, R130 ;  /* 0x00000004fc207825 */ /* 0x060fe400078e0282 */
[----:B------:R-:W5:Y:S02]  /*47310*/  LDL.LU.64 R130, [R1+0xe40] ;  /* 0x000e400001827983 */ /* 0x000f640000300a00 */
[----:B------:R-:W-:-:S04]  /*47320*/  IMAD.WIDE R34, R252, 0x4, R34 ;  /* 0x00000004fc227825 */ /* 0x000fc800078e0222 */
[C---:B--2---:R-:W-:Y:S01]  /*47330*/  IMAD.WIDE R16, R252.reuse, 0x4, R66 ;  /* 0x00000004fc107825 */ /* 0x044fe200078e0242 */
[----:B------:R1:W-:Y:S03]  /*47340*/  STL.64 [R1+0x3410], R34 ;  /* 0x0034102201007387 */ /* 0x0003e60000100a00 */
[C---:B----4-:R-:W-:Y:S01]  /*47350*/  IMAD.WIDE R2, R252.reuse, 0x4, R162 ;  /* 0x00000004fc027825 */ /* 0x050fe200078e02a2 */
[----:B------:R2:W-:Y:S04]  /*47360*/  STL.64 [R1+0x3408], R32 ;  /* 0x0034082001007387 */ /* 0x0005e80000100a00 */
[----:B------:R4:W-:Y:S04]  /*47370*/  STL.64 [R1+0x3400], R16 ;  /* 0x0034001001007387 */ /* 0x0009e80000100a00 */
[----:B------:R1:W-:Y:S04]  /*47380*/  LDGSTS.E [R181+0x50000], [R34.64], !P5 ;  /* 0x5000000022b57fae */ /* 0x0003e8000e921844 */
[----:B------:R3:W-:Y:S04]  /*47390*/  STL.64 [R1+0x33f8], R2 ;  /* 0x0033f80201007387 */ /* 0x0007e80000100a00 */
[----:B------:R2:W-:Y:S04]  /*473a0*/  LDGSTS.E [R181+0x50200], [R32.64], !P5 ;  /* 0x5020000020b57fae */ /* 0x0005e8000e921844 */
[----:B-1----:R-:W5:Y:S04]  /*473b0*/  LDL.LU.64 R34, [R1+0xd00] ;  /* 0x000d000001227983 */ /* 0x002f680000300a00 */
[----:B------:R-:W5:Y:S01]  /*473c0*/  LDL.LU.64 R162, [R1+0xcf8] ;  /* 0x000cf80001a27983 */ /* 0x000f620000300a00 */
[----:B------:R-:W-:-:S03]  /*473d0*/  IMAD.WIDE R48, R252, 0x4, R82 ;  /* 0x00000004fc307825 */ /* 0x000fc600078e0252 */
[----:B------:R4:W-:Y:S04]  /*473e0*/  LDGSTS.E [R181+0x50400], [R16.64], !P5 ;  /* 0x5040000010b57fae */ /* 0x0009e8000e921844 */
[----:B------:R-:W5:Y:S01]  /*473f0*/  LDL.LU.64 R82, [R1+0xcf0] ;  /* 0x000cf00001527983 */ /* 0x000f620000300a00 */
[----:B--2---:R-:W-:-:S03]  /*47400*/  IMAD.WIDE R32, R252, 0x4, R146 ;  /* 0x00000004fc207825 */ /* 0x004fc600078e0292 */
[----:B------:R3:W-:Y:S04]  /*47410*/  LDGSTS.E [R181+0x50600], [R2.64], !P5 ;  /* 0x5060000002b57fae */ /* 0x0007e8000e921844 */
[----:B------:R-:W2:Y:S01]  /*47420*/  LDL.LU.64 R146, [R1+0xce8] ;  /* 0x000ce80001927983 */ /* 0x000ea20000300a00 */
[----:B----4-:R-:W-:-:S03]  /*47430*/  IMAD.WIDE R16, R252, 0x4, R98 ;  /* 0x00000004fc107825 */ /* 0x010fc600078e0262 */
[----:B------:R-:W-:Y:S01]  /*47440*/  STL.64 [R1+0x33f0], R48 ;  /* 0x0033f03001007387 */ /* 0x000fe20000100a00 */
[----:B---3--:R-:W-:-:S03]  /*47450*/  IMAD.WIDE R2, R252, 0x4, R178 ;  /* 0x00000004fc027825 */ /* 0x008fc600078e02b2 */
[----:B------:R-:W-:Y:S04]  /*47460*/  STL.64 [R1+0x33e8], R32 ;  /* 0x0033e82001007387 */ /* 0x000fe80000100a00 */
[----:B------:R1:W-:Y:S04]  /*47470*/  STL.64 [R1+0x33e0], R16 ;  /* 0x0033e01001007387 */ /* 0x0003e80000100a00 */
[----:B------:R5:W-:Y:S04]  /*47480*/  STL.64 [R1+0x33d8], R2 ;  /* 0x0033d80201007387 */ /* 0x000be80000100a00 */
[----:B------:R-:W3:Y:S04]  /*47490*/  LDL.LU.64 R66, [R1+0xce0] ;  /* 0x000ce00001427983 */ /* 0x000ee80000300a00 */
[----:B------:R-:W4:Y:S04]  /*474a0*/  LDL.LU.64 R98, [R1+0xcd8] ;  /* 0x000cd80001627983 */ /* 0x000f280000300a00 */
[----:B------:R-:W4:Y:S01]  /*474b0*/  LDL.LU.64 R178, [R1+0xcd0] ;  /* 0x000cd00001b27983 */ /* 0x000f220000300a00 */
[----:B------:R-:W-:-:S04]  /*474c0*/  IADD3 R174, R177, -0xa5, RZ ;  /* 0xffffff5bb1ae7810 */ /* 0x000fc80007ffe0ff */
[----:B------:R-:W-:Y:S02]  /*474d0*/  ISETP.GE.U32.AND P1, PT, R174, 0x7ffffedc, PT ;  /* 0x7ffffedcae00780c */ /* 0x000fe40003f26070 */
[----:B------:R-:W-:-:S04]  /*474e0*/  IADD3 R174, R177, -0xa9, RZ ;  /* 0xffffff57b1ae7810 */ /* 0x000fc80007ffe0ff */
[----:B------:R-:W-:-:S07]  /*474f0*/  ISETP.GE.U32.AND P0, PT, R174, 0x7ffffed8, PT ;  /* 0x7ffffed8ae00780c */ /* 0x000fce0003f06070 */
[----:B------:R1:W-:Y:S04]  /*47500*/  LDGSTS.E [R181+0x52000], [R48.64], !P1 ;  /* 0x5200000030b57fae */ /* 0x0003e8000c921844 */
[----:B------:R1:W-:Y:S04]  /*47510*/  LDGSTS.E [R181+0x52200], [R32.64], !P1 ;  /* 0x5220000020b57fae */ /* 0x0003e8000c921844 */
[----:B------:R1:W-:Y:S04]  /*47520*/  LDGSTS.E [R181+0x52400], [R16.64], !P1 ;  /* 0x5240000010b57fae */ /* 0x0003e8000c921844 */
[----:B------:R5:W-:Y:S01]  /*47530*/  LDGSTS.E [R181+0x52600], [R2.64], !P1 ;  /* 0x5260000002b57fae */ /* 0x000be2000c921844 */
[----:B-1----:R-:W-:-:S03]  /*47540*/  IMAD.WIDE R16, R252, 0x4, R114 ;  /* 0x00000004fc107825 */ /* 0x002fc600078e0272 */
[----:B------:R-:W4:Y:S01]  /*47550*/  LDL.LU.64 R114, [R1+0xe48] ;  /* 0x000e480001727983 */ /* 0x000f220000300a00 */
[----:B------:R-:W-:-:S04]  /*47560*/  IMAD.WIDE R32, R252, 0x4, R18 ;  /* 0x00000004fc207825 */ /* 0x000fc800078e0212 */
[----:B------:R-:W-:Y:S01]  /*47570*/  IMAD.WIDE R18, R252, 0x4, R50 ;  /* 0x00000004fc127825 */ /* 0x000fe200078e0232 */
[----:B------:R-:W-:Y:S04]  /*47580*/  STL.64 [R1+0x33d0], R32 ;  /* 0x0033d02001007387 */ /* 0x000fe80000100a00 */
[----:B------:R1:W-:Y:S04]  /*47590*/  STL.64 [R1+0x33c8], R18 ;  /* 0x0033c81201007387 */ /* 0x0003e80000100a00 */
[----:B------:R1:W-:Y:S04]  /*475a0*/  STL.64 [R1+0x33c0], R16 ;  /* 0x0033c01001007387 */ /* 0x0003e80000100a00 */
[----:B------:R1:W-:Y:S04]  /*475b0*/  LDGSTS.E [R181+0x54000], [R32.64], !P0 ;  /* 0x5400000020b57fae */ /* 0x0003e8000c121844 */
[----:B------:R1:W-:Y:S01]  /*475c0*/  LDGSTS.E [R181+0x54200], [R18.64], !P0 ;  /* 0x5420000012b57fae */ /* 0x0003e2000c121844 */
[----:B------:R-:W-:-:S03]  /*475d0*/  IADD3 R174, R177, -0xad, RZ ;  /* 0xffffff53b1ae7810 */ /* 0x000fc60007ffe0ff */
[----:B------:R1:W-:Y:S01]  /*475e0*/  LDGSTS.E [R181+0x54400], [R16.64], !P0 ;  /* 0x5440000010b57fae */ /* 0x0003e2000c121844 */
[----:B------:R-:W-:Y:S01]  /*475f0*/  ISETP.GE.U32.AND P6, PT, R174, 0x7ffffed4, PT ;  /* 0x7ffffed4ae00780c */ /* 0x000fe20003fc6070 */
[----:B-----5:R-:W-:-:S05]  /*47600*/  IMAD.WIDE R2, R252, 0x4, R130 ;  /* 0x00000004fc027825 */ /* 0x020fca00078e0282 */
[----:B------:R2:W-:Y:S04]  /*47610*/  STL.64 [R1+0x33b8], R2 ;  /* 0x0033b80201007387 */ /* 0x0005e80000100a00 */
[----:B-1----:R-:W5:Y:S04]  /*47620*/  LDL.LU.64 R18, [R1+0xcc8] ;  /* 0x000cc80001127983 */ /* 0x002f680000300a00 */
[----:B------:R-:W5:Y:S04]  /*47630*/  LDL.LU.64 R50, [R1+0xcc0] ;  /* 0x000cc00001327983 */ /* 0x000f680000300a00 */
[----:B------:R-:W5:Y:S04]  /*47640*/  LDL.LU.64 R130, [R1+0xcb8] ;  /* 0x000cb80001827983 */ /* 0x000f680000300a00 */
[----:B------:R2:W-:Y:S01]  /*47650*/  LDGSTS.E [R181+0x54600], [R2.64], !P0 ;  /* 0x5460000002b57fae */ /* 0x0005e2000c121844 */
[----:B------:R-:W-:-:S04]  /*47660*/  IMAD.WIDE R34, R252, 0x4, R34 ;  /* 0x00000004fc227825 */ /* 0x000fc800078e0222 */
[C---:B------:R-:W-:Y:S01]  /*47670*/  IMAD.WIDE R32, R252.reuse, 0x4, R162 ;  /* 0x00000004fc207825 */ /* 0x040fe200078e02a2 */
[----:B------:R3:W-:Y:S04]  /*47680*/  LDGSTS.E [R181+0x56000], [R34.64], !P6 ;  /* 0x5600000022b57fae */ /* 0x0007e8000f121844 */
[----:B------:R-:W5:Y:S01]  /*47690*/  LDL.LU.64 R162, [R1+0xcb0] ;  /* 0x000cb00001a27983 */ /* 0x000f620000300a00 */
[----:B------:R-:W-:-:S03]  /*476a0*/  IMAD.WIDE R16, R252, 0x4, R82 ;  /* 0x00000004fc107825 */ /* 0x000fc600078e0252 */
[----:B------:R3:W-:Y:S04]  /*476b0*/  STL.64 [R1+0x33b0], R34 ;  /* 0x0033b02201007387 */ /* 0x0007e80000100a00 */
[----:B------:R4:W-:Y:S01]  /*476c0*/  STL.64 [R1+0x33a8], R32 ;  /* 0x0033a82001007387 */ /* 0x0009e20000100a00 */
[----:B--2---:R-:W-:-:S03]  /*476d0*/  IMAD.WIDE R2, R252, 0x4, R146 ;  /* 0x00000004fc027825 */ /* 0x004fc600078e0292 */
[----:B------:R1:W-:Y:S04]  /*476e0*/  STL.64 [R1+0x33a0], R16 ;  /* 0x0033a01001007387 */ /* 0x0003e80000100a00 */
[----:B------:R2:W-:Y:S04]  /*476f0*/  STL.64 [R1+0x3398], R2 ;  /* 0x0033980201007387 */ /* 0x0005e80000100a00 */
[----:B------:R-:W5:Y:S04]  /*47700*/  LDL.LU.64 R82, [R1+0xca8] ;  /* 0x000ca80001527983 */ /* 0x000f680000300a00 */
[----:B------:R-:W5:Y:S04]  /*47710*/  LDL.LU.64 R146, [R1+0xca0] ;  /* 0x000ca00001927983 */ /* 0x000f680000300a00 */
[----:B------:R4:W-:Y:S01]  /*47720*/  LDGSTS.E [R181+0x56200], [R32.64], !P6 ;  /* 0x5620000020b57fae */ /* 0x0009e2000f121844 */
[----:B---3--:R-:W-:-:S03]  /*47730*/  IMAD.WIDE R34, R252, 0x4, R66 ;  /* 0x00000004fc227825 */ /* 0x008fc600078e0242 */
[----:B------:R1:W-:Y:S01]  /*47740*/  LDGSTS.E [R181+0x56400], [R16.64], !P6 ;  /* 0x5640000010b57fae */ /* 0x0003e2000f121844 */
[----:B------:R-:W-:-:S03]  /*47750*/  IADD3 R174, R177, -0xb1, RZ ;  /* 0xffffff4fb1ae7810 */ /* 0x000fc60007ffe0ff */
[----:B------:R2:W-:Y:S01]  /*47760*/  LDGSTS.E [R181+0x56600], [R2.64], !P6 ;  /* 0x5660000002b57fae */ /* 0x0005e2000f121844 */
[----:B----4-:R-:W-:-:S03]  /*47770*/  IMAD.WIDE R32, R252, 0x4, R98 ;  /* 0x00000004fc207825 */ /* 0x010fc600078e0262 */
[----:B------:R-:W3:Y:S01]  /*47780*/  LDL.LU.64 R98, [R1+0xc98] ;  /* 0x000c980001627983 */ /* 0x000ee20000300a00 */
[----:B-1----:R-:W-:-:S03]  /*47790*/  IMAD.WIDE R16, R252, 0x4, R178 ;  /* 0x00000004fc107825 */ /* 0x002fc600078e02b2 */
[----:B------:R1:W-:Y:S04]  /*477a0*/  STL.64 [R1+0x3390], R34 ;  /* 0x0033902201007387 */ /* 0x0003e80000100a00 */
[----:B------:R-:W4:Y:S01]  /*477b0*/  LDL.LU.64 R178, [R1+0xe50] ;  /* 0x000e500001b27983 */ /* 0x000f220000300a00 */
[----:B------:R-:W-:-:S03]  /*477c0*/  ISETP.GE.U32.AND P4, PT, R174, 0x7ffffed0, PT ;  /* 0x7ffffed0ae00780c */ /* 0x000fc60003f86070 */
[----:B------:R5:W-:Y:S04]  /*477d0*/  STL.64 [R1+0x3388], R32 ;  /* 0x0033882001007387 */ /* 0x000be80000100a00 */
[----:B------:R1:W-:Y:S06]  /*477e0*/  STL.64 [R1+0x3380], R16 ;  /* 0x0033801001007387 */ /* 0x0003ec0000100a00 */
[----:B------:R1:W-:Y:S01]  /*477f0*/  LDGSTS.E [R181+0x58000], [R34.64], !P4 ;  /* 0x5800000022b57fae */ /* 0x0003e2000e121844 */
[----:B--2---:R-:W-:-:S03]  /*47800*/  IMAD.WIDE R2, R252, 0x4, R114 ;  /* 0x00000004fc027825 */ /* 0x004fc600078e0272 */
[----:B------:R5:W-:Y:S04]  /*47810*/  LDGSTS.E [R181+0x58200], [R32.64], !P4 ;  /* 0x5820000020b57fae */ /* 0x000be8000e121844 */
[----:B------:R2:W-:Y:S04]  /*47820*/  STL.64 [R1+0x3378], R2 ;  /* 0x0033780201007387 */ /* 0x0005e80000100a00 */
[----:B-1----:R-:W4:Y:S04]  /*47830*/  LDL.LU.64 R34, [R1+0xc90] ;  /* 0x000c900001227983 */ /* 0x002f280000300a00 */
[----:B------:R-:W4:Y:S04]  /*47840*/  LDL.LU.64 R66, [R1+0xc88] ;  /* 0x000c880001427983 */ /* 0x000f280000300a00 */
[----:B------:R-:W4:Y:S01]  /*47850*/  LDL.LU.64 R114, [R1+0xc80] ;  /* 0x000c800001727983 */ /* 0x000f220000300a00 */
[----:B------:R-:W-:-:S03]  /*47860*/  IADD3 R174, R177, -0xb5, RZ ;  /* 0xffffff4bb1ae7810 */ /* 0x000fc60007ffe0ff */
[----:B------:R1:W-:Y:S01]  /*47870*/  LDGSTS.E [R181+0x58400], [R16.64], !P4 ;  /* 0x5840000010b57fae */ /* 0x0003e2000e121844 */
[----:B------:R-:W-:-:S03]  /*47880*/  ISETP.GE.U32.AND P2, PT, R174, 0x7ffffecc, PT ;  /* 0x7ffffeccae00780c */ /* 0x000fc60003f46070 */
[----:B------:R2:W-:Y:S01]  /*47890*/  LDGSTS.E [R181+0x58600], [R2.64], !P4 ;  /* 0x5860000002b57fae */ /* 0x0005e2000e121844 */
[----:B-----5:R-:W-:-:S04]  /*478a0*/  IMAD.WIDE R32, R252, 0x4, R18 ;  /* 0x00000004fc207825 */ /* 0x020fc800078e0212 */
[----:B-1----:R-:W-:-:S05]  /*478b0*/  IMAD.WIDE R16, R252, 0x4, R130 ;  /* 0x00000004fc107825 */ /* 0x002fca00078e0282 */
[----:B------:R1:W-:Y:S04]  /*478c0*/  LDGSTS.E [R181+0x5a000], [R32.64], !P2 ;  /* 0x5a00000020b57fae */ /* 0x0003e8000d121844 */
[----:B------:R-:W5:Y:S01]  /*478d0*/  LDL.LU.64 R130, [R1+0xc78] ;  /* 0x000c780001827983 */ /* 0x000f620000300a00 */
[----:B------:R-:W-:-:S03]  /*478e0*/  IMAD.WIDE R18, R252, 0x4, R50 ;  /* 0x00000004fc127825 */ /* 0x000fc600078e0232 */
[----:B------:R1:W-:Y:S04]  /*478f0*/  STL.64 [R1+0x3370], R32 ;  /* 0x0033702001007387 */ /* 0x0003e80000100a00 */
[----:B------:R1:W-:Y:S04]  /*47900*/  STL.64 [R1+0x3368], R18 ;  /* 0x0033681201007387 */ /* 0x0003e80000100a00 */
[----:B------:R3:W-:Y:S04]  /*47910*/  STL.64 [R1+0x3360], R16 ;  /* 0x0033601001007387 */ /* 0x0007e80000100a00 */
[----:B------:R1:W-:Y:S01]  /*47920*/  LDGSTS.E [R181+0x5a200], [R18.64], !P2 ;  /* 0x5a20000012b57fae */ /* 0x0003e2000d121844 */
[----:B--2---:R-:W-:-:S03]  /*47930*/  IMAD.WIDE R2, R252, 0x4, R162 ;  /* 0x00000004fc027825 */ /* 0x004fc600078e02a2 */
[----:B------:R3:W-:Y:S04]  /*47940*/  LDGSTS.E [R181+0x5a400], [R16.64], !P2 ;  /* 0x5a40000010b57fae */ /* 0x0007e8000d121844 */
[----:B------:R4:W-:Y:S04]  /*47950*/  STL.64 [R1+0x3358], R2 ;  /* 0x0033580201007387 */ /* 0x0009e80000100a00 */
[----:B------:R-:W2:Y:S04]  /*47960*/  LDL.LU.64 R50, [R1+0xc70] ;  /* 0x000c700001327983 */ /* 0x000ea80000300a00 */
[----:B------:R-:W2:Y:S04]  /*47970*/  LDL.LU.64 R162, [R1+0xc68] ;  /* 0x000c680001a27983 */ /* 0x000ea80000300a00 */
[----:B------:R4:W-:Y:S01]  /*47980*/  LDGSTS.E [R181+0x5a600], [R2.64], !P2 ;  /* 0x5a60000002b57fae */ /* 0x0009e2000d121844 */
[----:B-1----:R-:W-:-:S03]  /*47990*/  IMAD.WIDE R32, R252, 0x4, R82 ;  /* 0x00000004fc207825 */ /* 0x002fc600078e0252 */
[----:B------:R-:W2:Y:S01]  /*479a0*/  LDL.LU.64 R82, [R1+0xc60] ;  /* 0x000c600001527983 */ /* 0x000ea20000300a00 */
[----:B------:R-:W-:-:S03]  /*479b0*/  IMAD.WIDE R18, R252, 0x4, R146 ;  /* 0x00000004fc127825 */ /* 0x000fc600078e0292 */
[----:B------:R-:W2:Y:S04]  /*479c0*/  LDL.LU.64 R146, [R1+0xe58] ;  /* 0x000e580001927983 */ /* 0x000ea80000300a00 */
[----:B------:R1:W-:Y:S04]  /*479d0*/  STL.64 [R1+0x3350], R32 ;  /* 0x0033502001007387 */ /* 0x0003e80000100a00 */
[----:B------:R1:W-:Y:S01]  /*479e0*/  STL.64 [R1+0x3348], R18 ;  /* 0x0033481201007387 */ /* 0x0003e20000100a00 */
[----:B---3--:R-:W-:-:S04]  /*479f0*/  IMAD.WIDE R16, R252, 0x4, R98 ;  /* 0x00000004fc107825 */ /* 0x008fc800078e0262 */
[----:B----4-:R-:W-:Y:S01]  /*47a00*/  IMAD.WIDE R2, R252, 0x4, R178 ;  /* 0x00000004fc027825 */ /* 0x010fe200078e02b2 */
[----:B------:R3:W-:Y:S04]  /*47a10*/  STL.64 [R1+0x3340], R16 ;  /* 0x0033401001007387 */ /* 0x0007e80000100a00 */
[----:B------:R5:W-:Y:S04]  /*47a20*/  STL.64 [R1+0x3338], R2 ;  /* 0x0033380201007387 */ /* 0x000be80000100a00 */
[----:B------:R-:W4:Y:S04]  /*47a30*/  LDL.LU.64 R98, [R1+0xc58] ;  /* 0x000c580001627983 */ /* 0x000f280000300a00 */
[----:B------:R-:W4:Y:S01]  /*47a40*/  LDL.LU.64 R178, [R1+0xc50] ;  /* 0x000c500001b27983 */ /* 0x000f220000300a00 */
[----:B------:R-:W-:-:S04]  /*47a50*/  IADD3 R174, R177, -0xb9, RZ ;  /* 0xffffff47b1ae7810 */ /* 0x000fc80007ffe0ff */
[----:B------:R-:W-:Y:S02]  /*47a60*/  ISETP.GE.U32.AND P3, PT, R174, 0x7ffffec8, PT ;  /* 0x7ffffec8ae00780c */ /* 0x000fe40003f66070 */
[----:B------:R-:W-:-:S11]  /*47a70*/  IADD3 R174, R177, -0xbd, RZ ;  /* 0xffffff43b1ae7810 */ /* 0x000fd60007ffe0ff */
[----:B------:R1:W-:Y:S04]  /*47a80*/  LDGSTS.E [R181+0x5c000], [R32.64], !P3 ;  /* 0x5c00000020b57fae */ /* 0x0003e8000d921844 */
[----:B------:R3:W-:Y:S04]  /*47a90*/  LDGSTS.E [R181+0x5c200], [R18.64], !P3 ;  /* 0x5c20000012b57fae */ /* 0x0007e8000d921844 */
[----:B------:R3:W-:Y:S01]  /*47aa0*/  LDGSTS.E [R181+0x5c400], [R16.64], !P3 ;  /* 0x5c40000010b57fae */ /* 0x0007e2000d921844 */
[----:B-1----:R-:W-:Y:S01]  /*47ab0*/  IMAD.WIDE R32, R252, 0x4, R34 ;  /* 0x00000004fc207825 */ /* 0x002fe200078e0222 */
[----:B------:R-:W-:-:S02]  /*47ac0*/  ISETP.GE.U32.AND P5, PT, R174, 0x7ffffec4, PT ;  /* 0x7ffffec4ae00780c */ /* 0x000fc40003fa6070 */
[----:B------:R5:W-:Y:S01]  /*47ad0*/  LDGSTS.E [R181+0x5c600], [R2.64], !P3 ;  /* 0x5c60000002b57fae */ /* 0x000be2000d921844 */
[----:B---3--:R-:W-:-:S03]  /*47ae0*/  IMAD.WIDE R18, R252, 0x4, R66 ;  /* 0x00000004fc127825 */ /* 0x008fc600078e0242 */
[----:B------:R-:W4:Y:S01]  /*47af0*/  LDL.LU.64 R66, [R1+0xc48] ;  /* 0x000c480001427983 */ /* 0x000f220000300a00 */
[----:B------:R-:W-:-:S03]  /*47b00*/  IMAD.WIDE R16, R252, 0x4, R114 ;  /* 0x00000004fc107825 */ /* 0x000fc600078e0272 */
[----:B------:R2:W-:Y:S04]  /*47b10*/  STL.64 [R1+0x3330], R32 ;  /* 0x0033302001007387 */ /* 0x0005e80000100a00 */
[----:B------:R-:W4:Y:S04]  /*47b20*/  LDL.LU.64 R114, [R1+0xc40] ;  /* 0x000c400001727983 */ /* 0x000f280000300a00 */
[----:B------:R1:W-:Y:S04]  /*47b30*/  STL.64 [R1+0x3328], R18 ;  /* 0x0033281201007387 */ /* 0x0003e80000100a00 */
[----:B------:R1:W-:Y:S01]  /*47b40*/  STL.64 [R1+0x3320], R16 ;  /* 0x0033201001007387 */ /* 0x0003e20000100a00 */
[----:B------:R-:W-:-:S03]  /*47b50*/  IADD3 R174, R177, -0xc1, RZ ;  /* 0xffffff3fb1ae7810 */ /* 0x000fc60007ffe0ff */
[----:B------:R2:W-:Y:S01]  /*47b60*/  LDGSTS.E [R181+0x5e000], [R32.64], !P5 ;  /* 0x5e00000020b57fae */ /* 0x0005e2000e921844 */
[----:B------:R-:W-:-:S03]  /*47b70*/  ISETP.GE.U32.AND P1, PT, R174, 0x7ffffec0, PT ;  /* 0x7ffffec0ae00780c */ /* 0x000fc60003f26070 */
[----:B------:R1:W-:Y:S04]  /*47b80*/  LDGSTS.E [R181+0x5e200], [R18.64], !P5 ;  /* 0x5e20000012b57fae */ /* 0x0003e8000e921844 */
[----:B------:R1:W-:Y:S01]  /*47b90*/  LDGSTS.E [R181+0x5e400], [R16.64], !P5 ;  /* 0x5e40000010b57fae */ /* 0x0003e2000e921844 */
[----:B-----5:R-:W-:-:S05]  /*47ba0*/  IMAD.WIDE R2, R252, 0x4, R130 ;  /* 0x00000004fc027825 */ /* 0x020fca00078e0282 */
[----:B------:R5:W-:Y:S04]  /*47bb0*/  STL.64 [R1+0x3318], R2 ;  /* 0x0033180201007387 */ /* 0x000be80000100a00 */
[----:B------:R-:W3:Y:S04]  /*47bc0*/  LDL.LU.64 R34, [R1+0xe60] ;  /* 0x000e600001227983 */ /* 0x000ee80000300a00 */
[----:B------:R-:W3:Y:S04]  /*47bd0*/  LDL.LU.64 R130, [R1+0xe68] ;  /* 0x000e680001827983 */ /* 0x000ee80000300a00 */
[----:B------:R5:W-:Y:S01]  /*47be0*/  LDGSTS.E [R181+0x5e600], [R2.64], !P5 ;  /* 0x5e60000002b57fae */ /* 0x000be2000e921844 */
[----:B--2---:R-:W-:-:S03]  /*47bf0*/  IMAD.WIDE R32, R252, 0x4, R50 ;  /* 0x00000004fc207825 */ /* 0x004fc600078e0232 */
[----:B------:R-:W2:Y:S01]  /*47c00*/  LDL.LU.64 R50, [R1+0xe70] ;  /* 0x000e700001327983 */ /* 0x000ea20000300a00 */
[----:B-1----:R-:W-:-:S03]  /*47c10*/  IMAD.WIDE R18, R252, 0x4, R162 ;  /* 0x00000004fc127825 */ /* 0x002fc600078e02a2 */
[----:B------:R-:W2:Y:S04]  /*47c20*/  LDL.LU.64 R162, [R1+0xe78] ;  /* 0x000e780001a27983 */ /* 0x000ea80000300a00 */
[----:B------:R4:W-:Y:S01]  /*47c30*/  STL.64 [R1+0x3310], R32 ;  /* 0x0033102001007387 */ /* 0x0009e20000100a00 */
[----:B------:R-:W-:-:S03]  /*47c40*/  IMAD.WIDE R16, R252, 0x4, R82 ;  /* 0x00000004fc107825 */ /* 0x000fc600078e0252 */
[----:B------:R1:W-:Y:S01]  /*47c50*/  STL.64 [R1+0x3308], R18 ;  /* 0x0033081201007387 */ /* 0x0003e20000100a00 */
[----:B-----5:R-:W-:-:S03]  /*47c60*/  IMAD.WIDE R2, R252, 0x4, R146 ;  /* 0x00000004fc027825 */ /* 0x020fc600078e0292 */
[----:B------:R5:W-:Y:S04]  /*47c70*/  STL.64 [R1+0x3300], R16 ;  /* 0x0033001001007387 */ /* 0x000be80000100a00 */
[----:B------:R1:W-:Y:S04]  /*47c80*/  STL.64 [R1+0x32f8], R2 ;  /* 0x0032f80201007387 */ /* 0x0003e80000100a00 */
[----:B------:R-:W2:Y:S04]  /*47c90*/  LDL.LU.64 R82, [R1+0xe80] ;  /* 0x000e800001527983 */ /* 0x000ea80000300a00 */
[----:B------:R-:W2:Y:S04]  /*47ca0*/  LDL.LU.64 R146, [R1+0xe88] ;  /* 0x000e880001927983 */ /* 0x000ea80000300a00 */
[----:B------:R4:W-:Y:S04]  /*47cb0*/  LDGSTS.E [R181+0x60000], [R32.64], !P1 ;  /* 0x6000000020b57fae */ /* 0x0009e8000c921844 */
[----:B------:R1:W-:Y:S01]  /*47cc0*/  LDGSTS.E [R181+0x60200], [R18.64], !P1 ;  /* 0x6020000012b57fae */ /* 0x0003e2000c921844 */
[----:B------:R-:W-:-:S03]  /*47cd0*/  IADD3 R174, R177, -0xc5, RZ ;  /* 0xffffff3bb1ae7810 */ /* 0x000fc60007ffe0ff */
[----:B------:R5:W-:Y:S01]  /*47ce0*/  LDGSTS.E [R181+0x60400], [R16.64], !P1 ;  /* 0x6040000010b57fae */ /* 0x000be2000c921844 */
[----:B----4-:R-:W-:-:S04]  /*47cf0*/  IMAD.WIDE R32, R252, 0x4, R98 ;  /* 0x00000004fc207825 */ /* 0x010fc800078e0262 */
[----:B-1----:R-:W-:Y:S01]  /*47d00*/  IMAD.WIDE R18, R252, 0x4, R178 ;  /* 0x00000004fc127825 */ /* 0x002fe200078e02b2 */
[----:B------:R-:W4:Y:S04]  /*47d10*/  LDL.LU.64 R98, [R1+0xe90] ;  /* 0x000e900001627983 */ /* 0x000f280000300a00 */
[----:B------:R-:W4:Y:S01]  /*47d20*/  LDL.LU.64 R178, [R1+0xe98] ;  /* 0x000e980001b27983 */ /* 0x000f220000300a00 */
[----:B------:R-:W-:-:S03]  /*47d30*/  ISETP.GE.U32.AND P0, PT, R174, 0x7ffffebc, PT ;  /* 0x7ffffebcae00780c */ /* 0x000fc60003f06070 */
[----:B------:R1:W-:Y:S04]  /*47d40*/  LDGSTS.E [R181+0x60600], [R2.64], !P1 ;  /* 0x6060000002b57fae */ /* 0x0003e8000c921844 */
[----:B------:R-:W-:Y:S04]  /*47d50*/  STL.64 [R1+0x32f0], R32 ;  /* 0x0032f02001007387 */ /* 0x000fe80000100a00 */
[----:B------:R1:W-:Y:S04]  /*47d60*/  STL.64 [R1+0x32e8], R18 ;  /* 0x0032e81201007387 */ /* 0x0003e80000100a00 */
[----:B------:R3:W-:Y:S04]  /*47d70*/  LDGSTS.E [R181+0x62000], [R32.64], !P0 ;  /* 0x6200000020b57fae */ /* 0x0007e8000c121844 */
[----:B------:R1:W-:Y:S01]  /*47d80*/  LDGSTS.E [R181+0x62200], [R18.64], !P0 ;  /* 0x6220000012b57fae */ /* 0x0003e2000c121844 */
[----:B-----5:R-:W-:-:S04]  /*47d90*/  IMAD.WIDE R16, R252, 0x4, R66 ;  /* 0x00000004fc107825 */ /* 0x020fc800078e0242 */
[----:B-1----:R-:W-:Y:S01]  /*47da0*/  IMAD.WIDE R2, R252, 0x4, R114 ;  /* 0x00000004fc027825 */ /* 0x002fe200078e0272 */
[----:B------:R2:W-:Y:S04]  /*47db0*/  STL.64 [R1+0x32e0], R16 ;  /* 0x0032e01001007387 */ /* 0x0005e80000100a00 */
[----:B------:R1:W-:Y:S04]  /*47dc0*/  STL.64 [R1+0x32d8], R2 ;  /* 0x0032d80201007387 */ /* 0x0003e80000100a00 */
[----:B------:R-:W5:Y:S04]  /*47dd0*/  LDL.LU.64 R18, [R1+0xea0] ;  /* 0x000ea00001127983 */ /* 0x000f680000300a00 */
[----:B------:R-:W5:Y:S04]  /*47de0*/  LDL.LU.64 R66, [R1+0xea8] ;  /* 0x000ea80001427983 */ /* 0x000f680000300a00 */
[----:B------:R-:W5:Y:S01]  /*47df0*/  LDL.LU.64 R114, [R1+0xeb0] ;  /* 0x000eb00001727983 */ /* 0x000f620000300a00 */
[----:B------:R-:W-:-:S03]  /*47e00*/  IADD3 R174, R177, -0xc9, RZ ;  /* 0xffffff37b1ae7810 */ /* 0x000fc60007ffe0ff */
[----:B------:R2:W-:Y:S01]  /*47e10*/  LDGSTS.E [R181+0x62400], [R16.64], !P0 ;  /* 0x6240000010b57fae */ /* 0x0005e2000c121844 */
[----:B------:R-:W-:-:S03]  /*47e20*/  ISETP.GE.U32.AND P6, PT, R174, 0x7ffffeb8, PT ;  /* 0x7ffffeb8ae00780c */ /* 0x000fc60003fc6070 */
[----:B------:R1:W-:Y:S01]  /*47e30*/  LDGSTS.E [R181+0x62600], [R2.64], !P0 ;  /* 0x6260000002b57fae */ /* 0x0003e2000c121844 */
[----:B---3--:R-:W-:-:S03]  /*47e40*/  IMAD.WIDE R32, R252, 0x4, R130 ;  /* 0x00000004fc207825 */ /* 0x008fc600078e0282 */
[----:B------:R-:W3:Y:S01]  /*47e50*/  LDL.LU.64 R130, [R1+0xeb8] ;  /* 0x000eb80001827983 */ /* 0x000ee20000300a00 */
[----:B------:R-:W-:-:S05]  /*47e60*/  IMAD.WIDE R34, R252, 0x4, R34 ;  /* 0x00000004fc227825 */ /* 0x000fca00078e0222 */
[----:B------:R1:W-:Y:S04]  /*47e70*/  STL.64 [R1+0x32d0], R34 ;  /* 0x0032d02201007387 */ /* 0x0003e80000100a00 */
[----:B------:R2:W-:Y:S02]  /*47e80*/  STL.64 [R1+0x32c8], R32 ;  /* 0x0032c82001007387 */ /* 0x0005e40000100a00 */
[C---:B--2---:R-:W-:Y:S02]  /*47e90*/  IMAD.WIDE R16, R252.reuse, 0x4, R50 ;  /* 0x00000004fc107825 */ /* 0x044fe400078e0232 */
[----:B------:R2:W-:Y:S02]  /*47ea0*/  LDGSTS.E [R181+0x64000], [R34.64], !P6 ;  /* 0x6400000022b57fae */ /* 0x0005e4000f121844 */
[----:B-1----:R-:W-:-:S02]  /*47eb0*/  IMAD.WIDE R2, R252, 0x4, R162 ;  /* 0x00000004fc027825 */ /* 0x002fc400078e02a2 */
[----:B------:R4:W-:Y:S04]  /*47ec0*/  STL.64 [R1+0x32c0], R16 ;  /* 0x0032c01001007387 */ /* 0x0009e80000100a00 */
[----:B------:R1:W-:Y:S04]  /*47ed0*/  STL.64 [R1+0x32b8], R2 ;  /* 0x0032b80201007387 */ /* 0x0003e80000100a00 */
[----:B--2---:R-:W2:Y:S04]  /*47ee0*/  LDL.LU.64 R34, [R1+0xec0] ;  /* 0x000ec00001227983 */ /* 0x004ea80000300a00 */
[----:B------:R-:W2:Y:S04]  /*47ef0*/  LDL.LU.64 R162, [R1+0xec8] ;  /* 0x000ec80001a27983 */ /* 0x000ea80000300a00 */
[----:B------:R1:W-:Y:S01]  /*47f00*/  LDGSTS.E [R181+0x64200], [R32.64], !P6 ;  /* 0x6420000020b57fae */ /* 0x0003e2000f121844 */
[----:B------:R-:W-:-:S03]  /*47f10*/  IMAD.WIDE R48, R252, 0x4, R82 ;  /* 0x00000004fc307825 */ /* 0x000fc600078e0252 */
[----:B------:R4:W-:Y:S04]  /*47f20*/  LDGSTS.E [R181+0x64400], [R16.64], !P6 ;  /* 0x6440000010b57fae */ /* 0x0009e8000f121844 */
[----:B------:R-:W2:Y:S01]  /*47f30*/  LDL.LU.64 R82, [R1+0xed0] ;  /* 0x000ed00001527983 */ /* 0x000ea20000300a00 */
[----:B-1----:R-:W-:-:S03]  /*47f40*/  IMAD.WIDE R32, R252, 0x4, R146 ;  /* 0x00000004fc207825 */ /* 0x002fc600078e0292 */
[----:B------:R1:W-:Y:S04]  /*47f50*/  LDGSTS.E [R181+0x64600], [R2.64], !P6 ;  /* 0x6460000002b57fae */ /* 0x0003e8000f121844 */
[----:B------:R-:W2:Y:S04]  /*47f60*/  LDL.LU.64 R146, [R1+0xed8] ;  /* 0x000ed80001927983 */ /* 0x000ea80000300a00 */
[----:B------:R-:W-:Y:S04]  /*47f70*/  STL.64 [R1+0x32b0], R48 ;  /* 0x0032b03001007387 */ /* 0x000fe80000100a00 */
[----:B------:R-:W-:Y:S01]  /*47f80*/  STL.64 [R1+0x32a8], R32 ;  /* 0x0032a82001007387 */ /* 0x000fe20000100a00 */
[----:B----4-:R-:W-:-:S04]  /*47f90*/  IMAD.WIDE R16, R252, 0x4, R98 ;  /* 0x00000004fc107825 */ /* 0x010fc800078e0262 */
[----:B-1----:R-:W-:Y:S01]  /*47fa0*/  IMAD.WIDE R2, R252, 0x4, R178 ;  /* 0x00000004fc027825 */ /* 0x002fe200078e02b2 */
[----:B------:R5:W-:Y:S04]  /*47fb0*/  STL.64 [R1+0x32a0], R16 ;  /* 0x0032a01001007387 */ /* 0x000be80000100a00 */
[----:B------:R3:W-:Y:S04]  /*47fc0*/  STL.64 [R1+0x3298], R2 ;  /* 0x0032980201007387 */ /* 0x0007e80000100a00 */
[----:B------:R-:W4:Y:S04]  /*47fd0*/  LDL.LU.64 R50, [R1+0xee0] ;  /* 0x000ee00001327983 */ /* 0x000f280000300a00 */
        /* <DEDUP_REMOVED lines=10> */
[----:B-----5:R-:W-:-:S03]  /*48080*/  IMAD.WIDE R16, R252, 0x4, R114 ;  /* 0x00000004fc107825 */ /* 0x020fc600078e0272 */
[----:B------:R-:W4:Y:S01]  /*48090*/  LDL.LU.64 R114, [R1+0xef8] ;  /* 0x000ef80001727983 */ /* 0x000f220000300a00 */
[----:B-1----:R-:W-:-:S04]  /*480a0*/  IMAD.WIDE R32, R252, 0x4, R18 ;  /* 0x00000004fc207825 */ /* 0x002fc800078e0212 */
        /* <DEDUP_REMOVED lines=9> */
[----:B---3--:R-:W-:-:S05]  /*48140*/  IMAD.WIDE R2, R252, 0x4, R130 ;  /* 0x00000004fc027825 */ /* 0x008fca00078e0282 */
[----:B------:R3:W-:Y:S04]  /*48150*/  STL.64 [R1+0x3278], R2 ;  /* 0x0032780201007387 */ /* 0x0007e80000100a00 */
[----:B-1----:R-:W5:Y:S04]  /*48160*/  LDL.LU.64 R18, [R1+0xf00] ;  /* 0x000f000001127983 */ /* 0x002f680000300a00 */
[----:B------:R-:W5:Y:S04]  /*48170*/  LDL.LU.64 R66, [R1+0xf08] ;  /* 0x000f080001427983 */ /* 0x000f680000300a00 */
[----:B------:R-:W5:Y:S04]  /*48180*/  LDL.LU.64 R130, [R1+0xf10] ;  /* 0x000f100001827983 */ /* 0x000f680000300a00 */
[----:B------:R3:W-:Y:S01]  /*48190*/  LDGSTS.E [R181+0x68600], [R2.64], !P2 ;  /* 0x6860000002b57fae */ /* 0x0007e2000d121844 */
[----:B--2---:R-:W-:-:S04]  /*481a0*/  IMAD.WIDE R34, R252, 0x4, R34 ;  /* 0x00000004fc227825 */ /* 0x004fc800078e0222 */
[C---:B------:R-:W-:Y:S01]  /*481b0*/  IMAD.WIDE R32, R252.reuse, 0x4, R162 ;  /* 0x00000004fc207825 */ /* 0x040fe200078e02a2 */
[----:B------:R4:W-:Y:S04]  /*481c0*/  LDGSTS.E [R181+0x6a000], [R34.64], !P3 ;  /* 0x6a00000022b57fae */ /* 0x0009e8000d921844 */
[----:B------:R-:W2:Y:S04]  /*481d0*/  LDL.LU.64 R162, [R1+0xf18] ;  /* 0x000f180001a27983 */ /* 0x000ea80000300a00 */
[----:B------:R4:W-:Y:S01]  /*481e0*/  STL.64 [R1+0x3270], R34 ;  /* 0x0032702201007387 */ /* 0x0009e20000100a00 */
[----:B------:R-:W-:-:S03]  /*481f0*/  IMAD.WIDE R16, R252, 0x4, R82 ;  /* 0x00000004fc107825 */ /* 0x000fc600078e0252 */
[----:B------:R-:W-:Y:S04]  /*48200*/  STL.64 [R1+0x3268], R32 ;  /* 0x0032682001007387 */ /* 0x000fe80000100a00 */
[----:B------:R1:W-:Y:S01]  /*48210*/  STL.64 [R1+0x3260], R16 ;  /* 0x0032601001007387 */ /* 0x0003e20000100a00 */
[----:B---3--:R-:W-:-:S03]  /*48220*/  IMAD.WIDE R2, R252, 0x4, R146 ;  /* 0x00000004fc027825 */ /* 0x008fc600078e0292 */
[----:B------:R3:W-:Y:S04]  /*48230*/  LDGSTS.E [R181+0x6a200], [R32.64], !P3 ;  /* 0x6a20000020b57fae */ /* 0x0007e8000d921844 */
[----:B------:R1:W-:Y:S04]  /*48240*/  STL.64 [R1+0x3258], R2 ;  /* 0x0032580201007387 */ /* 0x0003e80000100a00 */
[----:B------:R-:W2:Y:S04]  /*48250*/  LDL.LU.64 R82, [R1+0xf20] ;  /* 0x000f200001527983 */ /* 0x000ea80000300a00 */
[----:B------:R-:W2:Y:S04]  /*48260*/  LDL.LU.64 R146, [R1+0xf28] ;  /* 0x000f280001927983 */ /* 0x000ea80000300a00 */
[----:B------:R1:W-:Y:S01]  /*48270*/  LDGSTS.E [R181+0x6a400], [R16.64], !P3 ;  /* 0x6a40000010b57fae */ /* 0x0003e2000d921844 */
[----:B------:R-:W-:-:S03]  /*48280*/  IADD3 R174, R177, -0xd9, RZ ;  /* 0xffffff27b1ae7810 */ /* 0x000fc60007ffe0ff */
[----:B------:R1:W-:Y:S01]  /*48290*/  LDGSTS.E [R181+0x6a600], [R2.64], !P3 ;  /* 0x6a60000002b57fae */ /* 0x0003e2000d921844 */
[----:B----4-:R-:W-:-:S03]  /*482a0*/  IMAD.WIDE R34, R252, 0x4, R50 ;  /* 0x00000004fc227825 */ /* 0x010fc600078e0232 */
[----:B------:R-:W4:Y:S04]  /*482b0*/  LDL.LU.64 R50, [R1+0xf30] ;  /* 0x000f300001327983 */ /* 0x000f280000300a00 */
[----:B------:R3:W-:Y:S01]  /*482c0*/  STL.64 [R1+0x3250], R34 ;  /* 0x0032502201007387 */ /* 0x0007e20000100a00 */
[----:B-1----:R-:W-:-:S03]  /*482d0*/  IMAD.WIDE R16, R252, 0x4, R178 ;  /* 0x00000004fc107825 */ /* 0x002fc600078e02b2 */
[----:B------:R-:W4:Y:S01]  /*482e0*/  LDL.LU.64 R178, [R1+0xf38] ;  /* 0x000f380001b27983 */ /* 0x000f220000300a00 */
[----:B------:R-:W-:Y:S01]  /*482f0*/  ISETP.GE.U32.AND P5, PT, R174, 0x7ffffea8, PT ;  /* 0x7ffffea8ae00780c */ /* 0x000fe20003fa6070 */
[----:B---3--:R-:W-:-:S05]  /*48300*/  IMAD.WIDE R32, R252, 0x4, R98 ;  /* 0x00000004fc207825 */ /* 0x008fca00078e0262 */
[----:B------:R5:W-:Y:S04]  /*48310*/  STL.64 [R1+0x3248], R32 ;  /* 0x0032482001007387 */ /* 0x000be80000100a00 */
[----:B------:R1:W-:Y:S04]  /*48320*/  STL.64 [R1+0x3240], R16 ;  /* 0x0032401001007387 */ /* 0x0003e80000100a00 */
[----:B------:R3:W-:Y:S01]  /*48330*/  LDGSTS.E [R181+0x6c000], [R34.64], !P5 ;  /* 0x6c00000022b57fae */ /* 0x0007e2000e921844 */
[----:B------:R-:W-:-:S03]  /*48340*/  IADD3 R174, R177, -0xdd, RZ ;  /* 0xffffff23b1ae7810 */ /* 0x000fc60007ffe0ff */
[----:B------:R5:W-:Y:S04]  /*48350*/  LDGSTS.E [R181+0x6c200], [R32.64], !P5 ;  /* 0x6c20000020b57fae */ /* 0x000be8000e921844 */
[----:B------:R1:W-:Y:S01]  /*48360*/  LDGSTS.E [R181+0x6c400], [R16.64], !P5 ;  /* 0x6c40000010b57fae */ /* 0x0003e2000e921844 */
[----:B------:R-:W-:-:S05]  /*48370*/  IMAD.WIDE R2, R252, 0x4, R114 ;  /* 0x00000004fc027825 */ /* 0x000fca00078e0272 */
[----:B------:R2:W-:Y:S04]  /*48380*/  STL.64 [R1+0x3238], R2 ;  /* 0x0032380201007387 */ /* 0x0005e80000100a00 */
[----:B---3--:R-:W3:Y:S04]  /*48390*/  LDL.LU.64 R34, [R1+0xf40] ;  /* 0x000f400001227983 */ /* 0x008ee80000300a00 */
[----:B------:R-:W3:Y:S04]  /*483a0*/  LDL.LU.64 R98, [R1+0xf48] ;  /* 0x000f480001627983 */ /* 0x000ee80000300a00 */
[----:B------:R-:W3:Y:S01]  /*483b0*/  LDL.LU.64 R114, [R1+0xf50] ;  /* 0x000f500001727983 */ /* 0x000ee20000300a00 */
        /* <DEDUP_REMOVED lines=14> */
[----:B------:R2:W-:Y:S04]  /*484a0*/  LDGSTS.E [R181+0x6e200], [R18.64], !P1 ;  /* 0x6e20000012b57fae */ /* 0x0005e8000c921844 */
[----:B------:R4:W-:Y:S01]  /*484b0*/  LDGSTS.E [R181+0x6e400], [R16.64], !P1 ;  /* 0x6e40000010b57fae */ /* 0x0009e2000c921844 */
[----:B-1----:R-:W-:-:S03]  /*484c0*/  IMAD.WIDE R32, R252, 0x4, R82 ;  /* 0x00000004fc207825 */ /* 0x002fc600078e0252 */
[----:B------:R1:W-:Y:S01]  /*484d0*/  LDGSTS.E [R181+0x6e600], [R2.64], !P1 ;  /* 0x6e60000002b57fae */ /* 0x0003e2000c921844 */
[----:B--2---:R-:W-:-:S03]  /*484e0*/  IMAD.WIDE R18, R252, 0x4, R146 ;  /* 0x00000004fc127825 */ /* 0x004fc600078e0292 */
[----:B------:R-:W2:Y:S04]  /*484f0*/  LDL.LU.64 R82, [R1+0xf70] ;  /* 0x000f700001527983 */ /* 0x000ea80000300a00 */
[----:B------:R-:W2:Y:S04]  /*48500*/  LDL.LU.64 R146, [R1+0xf78] ;  /* 0x000f780001927983 */ /* 0x000ea80000300a00 */
[----:B------:R3:W-:Y:S04]  /*48510*/  STL.64 [R1+0x3210], R32 ;  /* 0x0032102001007387 */ /* 0x0007e80000100a00 */
[----:B------:R1:W-:Y:S01]  /*48520*/  STL.64 [R1+0x3208], R18 ;  /* 0x0032081201007387 */ /* 0x0003e20000100a00 */
[----:B----4-:R-:W-:-:S04]  /*48530*/  IMAD.WIDE R16, R252, 0x4, R50 ;  /* 0x00000004fc107825 */ /* 0x010fc800078e0232 */
[----:B-1----:R-:W-:Y:S01]  /*48540*/  IMAD.WIDE R2, R252, 0x4, R178 ;  /* 0x00000004fc027825 */ /* 0x002fe200078e02b2 */
[----:B------:R1:W-:Y:S04]  /*48550*/  STL.64 [R1+0x3200], R16 ;  /* 0x0032001001007387 */ /* 0x0003e80000100a00 */
[----:B------:R5:W-:Y:S04]  /*48560*/  STL.64 [R1+0x31f8], R2 ;  /* 0x0031f80201007387 */ /* 0x000be80000100a00 */
        /* <DEDUP_REMOVED lines=10> */
[----:B---3--:R-:W-:-:S04]  /*48610*/  IMAD.WIDE R32, R252, 0x4, R34 ;  /* 0x00000004fc207825 */ /* 0x008fc800078e0222 */
[C---:B-1----:R-:W-:Y:S01]  /*48620*/  IMAD.WIDE R18, R252.reuse, 0x4, R98 ;  /* 0x00000004fc127825 */ /* 0x042fe200078e0262 */
[----:B------:R1:W-:Y:S03]  /*48630*/  LDGSTS.E [R181+0x72000], [R32.64], !P6 ;  /* 0x7200000020b57fae */ /* 0x0003e6000f121844 */
[----:B------:R-:W-:Y:S01]  /*48640*/  IMAD.WIDE R16, R252, 0x4, R114 ;  /* 0x00000004fc107825 */ /* 0x000fe200078e0272 */
[----:B------:R-:W4:Y:S04]  /*48650*/  LDL.LU.64 R98, [R1+0xf90] ;  /* 0x000f900001627983 */ /* 0x000f280000300a00 */
[----:B------:R-:W-:Y:S04]  /*48660*/  STL.64 [R1+0x31f0], R32 ;  /* 0x0031f02001007387 */ /* 0x000fe80000100a00 */
[----:B------:R-:W4:Y:S04]  /*48670*/  LDL.LU.64 R114, [R1+0xf98] ;  /* 0x000f980001727983 */ /* 0x000f280000300a00 */
[----:B------:R1:W-:Y:S04]  /*48680*/  STL.64 [R1+0x31e8], R18 ;  /* 0x0031e81201007387 */ /* 0x0003e80000100a00 */
[----:B------:R2:W-:Y:S04]  /*48690*/  STL.64 [R1+0x31e0], R16 ;  /* 0x0031e01001007387 */ /* 0x0005e80000100a00 */
[----:B------:R1:W-:Y:S01]  /*486a0*/  LDGSTS.E [R181+0x72200], [R18.64], !P6 ;  /* 0x7220000012b57fae */ /* 0x0003e2000f121844 */
[----:B------:R-:W-:-:S03]  /*486b0*/  IADD3 R174, R177, -0xe9, RZ ;  /* 0xffffff17b1ae7810 */ /* 0x000fc60007ffe0ff */
[----:B------:R2:W-:Y:S01]  /*486c0*/  LDGSTS.E [R181+0x72400], [R16.64], !P6 ;  /* 0x7240000010b57fae */ /* 0x0005e2000f121844 */
[----:B------:R-:W-:Y:S01]  /*486d0*/  ISETP.GE.U32.AND P4, PT, R174, 0x7ffffe98, PT ;  /* 0x7ffffe98ae00780c */ /* 0x000fe20003f86070 */
[----:B-----5:R-:W-:-:S05]  /*486e0*/  IMAD.WIDE R2, R252, 0x4, R130 ;  /* 0x00000004fc027825 */ /* 0x020fca00078e0282 */
[----:B------:R5:W-:Y:S04]  /*486f0*/  STL.64 [R1+0x31d8], R2 ;  /* 0x0031d80201007387 */ /* 0x000be80000100a00 */
[----:B-1----:R-:W3:Y:S04]  /*48700*/  LDL.LU.64 R18, [R1+0xfa0] ;  /* 0x000fa00001127983 */ /* 0x002ee80000300a00 */
[----:B------:R-:W3:Y:S04]  /*48710*/  LDL.LU.64 R130, [R1+0xfa8] ;  /* 0x000fa80001827983 */ /* 0x000ee80000300a00 */
[----:B------:R5:W-:Y:S01]  /*48720*/  LDGSTS.E [R181+0x72600], [R2.64], !P6 ;  /* 0x7260000002b57fae */ /* 0x000be2000f121844 */
[----:B------:R-:W-:-:S03]  /*48730*/  IMAD.WIDE R34, R252, 0x4, R66 ;  /* 0x00000004fc227825 */ /* 0x000fc600078e0242 */
[----:B------:R-:W3:Y:S01]  /*48740*/  LDL.LU.64 R66, [R1+0xfb0] ;  /* 0x000fb00001427983 */ /* 0x000ee20000300a00 */
[----:B------:R-:W-:-:S03]  /*48750*/  IMAD.WIDE R32, R252, 0x4, R162 ;  /* 0x00000004fc207825 */ /* 0x000fc600078e02a2 */
[----:B------:R-:W3:Y:S04]  /*48760*/  LDL.LU.64 R162, [R1+0xfb8] ;  /* 0x000fb80001a27983 */ /* 0x000ee80000300a00 */
[----:B------:R1:W-:Y:S04]  /*48770*/  STL.64 [R1+0x3518], R34 ;  /* 0x0035182201007387 */ /* 0x0003e80000100a00 */
[----:B------:R4:W-:Y:S04]  /*48780*/  STL.64 [R1+0x3520], R32 ;  /* 0x0035202001007387 */ /* 0x0009e80000100a00 */
[----:B------:R1:W-:Y:S01]  /*48790*/  LDGSTS.E [R181+0x74000], [R34.64], !P4 ;  /* 0x7400000022b57fae */ /* 0x0003e2000e121844 */
[----:B--2---:R-:W-:-:S03]  /*487a0*/  IMAD.WIDE R16, R252, 0x4, R82 ;  /* 0x00000004fc107825 */ /* 0x004fc600078e0252 */
[----:B------:R4:W-:Y:S01]  /*487b0*/  LDGSTS.E [R181+0x74200], [R32.64], !P4 ;  /* 0x7420000020b57fae */ /* 0x0009e2000e121844 */
[----:B-----5:R-:W-:-:S03]  /*487c0*/  IMAD.WIDE R2, R252, 0x4, R146 ;  /* 0x00000004fc027825 */ /* 0x020fc600078e0292 */
[----:B------:R2:W-:Y:S04]  /*487d0*/  STL.64 [R1+0x3528], R16 ;  /* 0x0035281001007387 */ /* 0x0005e80000100a00 */
[----:B------:R5:W-:Y:S04]  /*487e0*/  STL.64 [R1+0x3530], R2 ;  /* 0x0035300201007387 */ /* 0x000be80000100a00 */
[----:B------:R-:W3:Y:S04]  /*487f0*/  LDL.LU.64 R146, [R1+0xfc0] ;  /* 0x000fc00001927983 */ /* 0x000ee80000300a00 */
[----:B------:R-:W3:Y:S04]  /*48800*/  LDL.LU.64 R82, [R1+0xfc8] ;  /* 0x000fc80001527983 */ /* 0x000ee80000300a00 */
[----:B-1----:R-:W3:Y:S01]  /*48810*/  LDL.LU.64 R34, [R1+0xfd0] ;  /* 0x000fd00001227983 */ /* 0x002ee20000300a00 */
[----:B------:R-:W-:-:S03]  /*48820*/  IADD3 R174, R177, -0xed, RZ ;  /* 0xffffff13b1ae7810 */ /* 0x000fc60007ffe0ff */
[----:B------:R2:W-:Y:S01]  /*48830*/  LDGSTS.E [R181+0x74400], [R16.64], !P4 ;  /* 0x7440000010b57fae */ /* 0x0005e2000e121844 */
[----:B----4-:R-:W-:Y:S01]  /*48840*/  IMAD.WIDE R32, R252, 0x4, R178 ;  /* 0x00000004fc207825 */ /* 0x010fe200078e02b2 */
[----:B------:R-:W-:Y:S02]  /*48850*/  ISETP.GE.U32.AND P2, PT, R174, 0x7ffffe94, PT ;  /* 0x7ffffe94ae00780c */ /* 0x000fe40003f46070 */
[----:B------:R-:W3:Y:S01]  /*48860*/  LDL.LU.64 R178, [R1+0xfd8] ;  /* 0x000fd80001b27983 */ /* 0x000ee20000300a00 */
[----:B------:R-:W-:-:S03]  /*48870*/  IMAD.WIDE R48, R252, 0x4, R50 ;  /* 0x00000004fc307825 */ /* 0x000fc600078e0232 */
[----:B------:R5:W-:Y:S04]  /*48880*/  LDGSTS.E [R181+0x74600], [R2.64], !P4 ;  /* 0x7460000002b57fae */ /* 0x000be8000e121844 */
[----:B------:R-:W-:Y:S04]  /*48890*/  STL.64 [R1+0x3558], R48 ;  /* 0x0035583001007387 */ /* 0x000fe80000100a00 */
[----:B------:R3:W-:Y:S01]  /*488a0*/  STL.64 [R1+0x3560], R32 ;  /* 0x0035602001007387 */ /* 0x0007e20000100a00 */
[----:B------:R-:W-:-:S03]  /*488b0*/  IADD3 R174, R177, -0xf1, RZ ;  /* 0xffffff0fb1ae7810 */ /* 0x000fc60007ffe0ff */
[----:B------:R1:W-:Y:S04]  /*488c0*/  LDGSTS.E [R181+0x76000], [R48.64], !P2 ;  /* 0x7600000030b57fae */ /* 0x0003e8000d121844 */
[----:B------:R3:W-:Y:S01]  /*488d0*/  LDGSTS.E [R181+0x76200], [R32.64], !P2 ;  /* 0x7620000020b57fae */ /* 0x0007e2000d121844 */
[----:B------:R-:W-:Y:S01]  /*488e0*/  ISETP.GE.U32.AND P3, PT, R174, 0x7ffffe90, PT ;  /* 0x7ffffe90ae00780c */ /* 0x000fe20003f66070 */
[----:B--2---:R-:W-:-:S04]  /*488f0*/  IMAD.WIDE R16, R252, 0x4, R98 ;  /* 0x00000004fc107825 */ /* 0x004fc800078e0262 */
[C---:B-----5:R-:W-:Y:S01]  /*48900*/  IMAD.WIDE R2, R252.reuse, 0x4, R114 ;  /* 0x00000004fc027825 */ /* 0x060fe200078e0272 */
[----:B------:R2:W-:Y:S04]  /*48910*/  STL.64 [R1+0x3568], R16 ;  /* 0x0035681001007387 */ /* 0x0005e80000100a00 */
[----:B------:R5:W-:Y:S04]  /*48920*/  STL.64 [R1+0x3570], R2 ;  /* 0x0035700201007387 */ /* 0x000be80000100a00 */
[----:B------:R-:W3:Y:S04]  /*48930*/  LDL.LU.64 R50, [R1+0xfe0] ;  /* 0x000fe00001327983 */ /* 0x000ee80000300a00 */
[----:B------:R-:W3:Y:S04]  /*48940*/  LDL.LU.64 R114, [R1+0xfe8] ;  /* 0x000fe80001727983 */ /* 0x000ee80000300a00 */
[----:B------:R-:W3:Y:S04]  /*48950*/  LDL.LU.64 R98, [R1+0xff0] ;  /* 0x000ff00001627983 */ /* 0x000ee80000300a00 */
[----:B------:R2:W-:Y:S04]  /*48960*/  LDGSTS.E [R181+0x76400], [R16.64], !P2 ;  /* 0x7640000010b57fae */ /* 0x0005e8000d121844 */
[----:B------:R5:W-:Y:S01]  /*48970*/  LDGSTS.E [R181+0x76600], [R2.64], !P2 ;  /* 0x7660000002b57fae */ /* 0x000be2000d121844 */
[----:B---3--:R-:W-:-:S04]  /*48980*/  IMAD.WIDE R32, R252, 0x4, R18 ;  /* 0x00000004fc207825 */ /* 0x008fc800078e0212 */
[C---:B------:R-:W-:Y:S01]  /*48990*/  IMAD.WIDE R18, R252.reuse, 0x4, R130 ;  /* 0x00000004fc127825 */ /* 0x040fe200078e0282 */
[----:B------:R3:W-:Y:S04]  /*489a0*/  LDGSTS.E [R181+0x78000], [R32.64], !P3 ;  /* 0x7800000020b57fae */ /* 0x0007e8000d921844 */
[----:B------:R-:W4:Y:S04]  /*489b0*/  LDL.LU.64 R130, [R1+0xff8] ;  /* 0x000ff80001827983 */ /* 0x000f280000300a00 */
[----:B------:R3:W-:Y:S01]  /*489c0*/  STL.64 [R1+0x3578], R32 ;  /* 0x0035782001007387 */ /* 0x0007e20000100a00 */
[----:B--2---:R-:W-:-:S03]  /*489d0*/  IMAD.WIDE R16, R252, 0x4, R66 ;  /* 0x00000004fc107825 */ /* 0x004fc600078e0242 */
[----:B------:R2:W-:Y:S01]  /*489e0*/  STL.64 [R1+0x3580], R18 ;  /* 0x0035801201007387 */ /* 0x0005e20000100a00 */
[----:B-----5:R-:W-:-:S03]  /*489f0*/  IMAD.WIDE R2, R252, 0x4, R162 ;  /* 0x00000004fc027825 */ /* 0x020fc600078e02a2 */
[----:B------:R5:W-:Y:S04]  /*48a00*/  STL.64 [R1+0x3588], R16 ;  /* 0x0035881001007387 */ /* 0x000be80000100a00 */
[----:B------:R1:W-:Y:S04]  /*48a10*/  STL.64 [R1+0x3590], R2 ;  /* 0x0035900201007387 */ /* 0x0003e80000100a00 */
[----:B------:R-:W4:Y:S04]  /*48a20*/  LDL.LU.64 R162, [R1+0x1000] ;  /* 0x0010000001a27983 */ /* 0x000f280000300a00 */
[----:B------:R-:W4:Y:S04]  /*48a30*/  LDL.LU.64 R66, [R1+0x1008] ;  /* 0x0010080001427983 */ /* 0x000f280000300a00 */
[----:B------:R2:W-:Y:S04]  /*48a40*/  LDGSTS.E [R181+0x78200], [R18.64], !P3 ;  /* 0x7820000012b57fae */ /* 0x0005e8000d921844 */
[----:B------:R5:W-:Y:S04]  /*48a50*/  LDGSTS.E [R181+0x78400], [R16.64], !P3 ;  /* 0x7840000010b57fae */ /* 0x000be8000d921844 */
[----:B------:R1:W-:Y:S01]  /*48a60*/  LDGSTS.E [R181+0x78600], [R2.64], !P3 ;  /* 0x7860000002b57fae */ /* 0x0003e2000d921844 */
[----:B---3--:R-:W-:-:S03]  /*48a70*/  IMAD.WIDE R32, R252, 0x4, R146 ;  /* 0x00000004fc207825 */ /* 0x008fc600078e0292 */
[----:B------:R-:W3:Y:S01]  /*48a80*/  LDL.LU.64 R146, [R1+0x1010] ;  /* 0x0010100001927983 */ /* 0x000ee20000300a00 */
[----:B--2---:R-:W-:-:S03]  /*48a90*/  IMAD.WIDE R18, R252, 0x4, R82 ;  /* 0x00000004fc127825 */ /* 0x004fc600078e0252 */
[----:B------:R2:W-:Y:S01]  /*48aa0*/  STL.64 [R1+0x3600], R32 ;  /* 0x0036002001007387 */ /* 0x0005e20000100a00 */
[----:B-----5:R-:W-:-:S03]  /*48ab0*/  IMAD.WIDE R16, R252, 0x4, R34 ;  /* 0x00000004fc107825 */ /* 0x020fc600078e0222 */
[----:B------:R-:W5:Y:S04]  /*48ac0*/  LDL.LU.64 R82, [R1+0x1018] ;  /* 0x0010180001527983 */ /* 0x000f680000300a00 */
[----:B------:R1:W-:Y:S04]  /*48ad0*/  STL.64 [R1+0x3610], R18 ;  /* 0x0036101201007387 */ /* 0x0003e80000100a00 */
[----:B------:R2:W-:Y:S01]  /*48ae0*/  STL.64 [R1+0x3598], R16 ;  /* 0x0035981001007387 */ /* 0x0005e20000100a00 */
[----:B-1----:R-:W-:-:S05]  /*48af0*/  IMAD.WIDE R2, R252, 0x4, R178 ;  /* 0x00000004fc027825 */ /* 0x002fca00078e02b2 */
[----:B------:R4:W-:Y:S04]  /*48b00*/  STL.64 [R1+0x35a0], R2 ;  /* 0x0035a00201007387 */ /* 0x0009e80000100a00 */
[----:B------:R-:W5:Y:S01]  /*48b10*/  LDL.LU.64 R178, [R1+0x1020] ;  /* 0x0010200001b27983 */ /* 0x000f620000300a00 */
        /* <DEDUP_REMOVED lines=8> */
[----:B--2---:R-:W-:-:S04]  /*48ba0*/  IMAD.WIDE R32, R252, 0x4, R50 ;  /* 0x00000004fc207825 */ /* 0x004fc800078e0232 */
[C---:B-1----:R-:W-:Y:S01]  /*48bb0*/  IMAD.WIDE R18, R252.reuse, 0x4, R114 ;  /* 0x00000004fc127825 */ /* 0x042fe200078e0272 */
[----:B------:R1:W-:Y:S03]  /*48bc0*/  LDGSTS.E [R181+0x7c000], [R32.64], !P1 ;  /* 0x7c00000020b57fae */ /* 0x0003e6000c921844 */
[----:B------:R-:W-:Y:S01]  /*48bd0*/  IMAD.WIDE R16, R252, 0x4, R98 ;  /* 0x00000004fc107825 */ /* 0x000fe200078e0262 */
[----:B------:R-:W2:Y:S04]  /*48be0*/  LDL.LU.64 R114, [R1+0x1028] ;  /* 0x0010280001727983 */ /* 0x000ea80000300a00 */
[----:B------:R1:W-:Y:S04]  /*48bf0*/  STL.64 [R1+0x35a8], R32 ;  /* 0x0035a82001007387 */ /* 0x0003e80000100a00 */
[----:B------:R-:W2:Y:S04]  /*48c00*/  LDL.LU.64 R98, [R1+0x1030] ;  /* 0x0010300001627983 */ /* 0x000ea80000300a00 */
[----:B------:R1:W-:Y:S01]  /*48c10*/  STL.64 [R1+0x35b0], R18 ;  /* 0x0035b01201007387 */ /* 0x0003e20000100a00 */
[----:B------:R-:W-:-:S03]  /*48c20*/  IADD3 R174, R177, -0xfd, RZ ;  /* 0xffffff03b1ae7810 */ /* 0x000fc60007ffe0ff */
[----:B------:R1:W-:Y:S01]  /*48c30*/  LDGSTS.E [R181+0x7c200], [R18.64], !P1 ;  /* 0x7c20000012b57fae */ /* 0x0003e2000c921844 */
[----:B------:R-:W-:-:S03]  /*48c40*/  ISETP.GE.U32.AND P0, PT, R174, 0x7ffffe84, PT ;  /* 0x7ffffe84ae00780c */ /* 0x000fc60003f06070 */
[----:B------:R3:W-:Y:S01]  /*48c50*/  LDGSTS.E [R181+0x7c400], [R16.64], !P1 ;  /* 0x7c40000010b57fae */ /* 0x0007e2000c921844 */
[----:B----4-:R-:W-:-:S03]  /*48c60*/  IMAD.WIDE R2, R252, 0x4, R130 ;  /* 0x00000004fc027825 */ /* 0x010fc600078e0282 */
[----:B------:R-:W4:Y:S04]  /*48c70*/  LDL.LU.64 R130, [R1+0x1038] ;  /* 0x0010380001827983 */ /* 0x000f280000300a00 */
[----:B------:R3:W-:Y:S04]  /*48c80*/  STL.64 [R1+0x35b8], R16 ;  /* 0x0035b81001007387 */ /* 0x0007e80000100a00 */
[----:B------:R5:W-:Y:S04]  /*48c90*/  STL.64 [R1+0x35c0], R2 ;  /* 0x0035c00201007387 */ /* 0x000be80000100a00 */
[----:B------:R-:W4:Y:S04]  /*48ca0*/  LDL.LU.64 R34, [R1+0x1040] ;  /* 0x0010400001227983 */ /* 0x000f280000300a00 */
[----:B------:R-:W4:Y:S01]  /*48cb0*/  LDL.LU.64 R50, [R1+0x1048] ;  /* 0x0010480001327983 */ /* 0x000f220000300a00 */
[----:B-1----:R-:W-:-:S03]  /*48cc0*/  IMAD.WIDE R32, R252, 0x4, R162 ;  /* 0x00000004fc207825 */ /* 0x002fc600078e02a2 */
[----:B------:R5:W-:Y:S04]  /*48cd0*/  LDGSTS.E [R181+0x7c600], [R2.64], !P1 ;  /* 0x7c60000002b57fae */ /* 0x000be8000c921844 */
[----:B------:R-:W4:Y:S04]  /*48ce0*/  LDL.LU.64 R162, [R1+0x1050] ;  /* 0x0010500001a27983 */ /* 0x000f280000300a00 */
[----:B------:R-:W-:Y:S01]  /*48cf0*/  STL.64 [R1+0x35e8], R32 ;  /* 0x0035e82001007387 */ /* 0x000fe20000100a00 */
[----:B------:R-:W-:-:S03]  /*48d00*/  IMAD.WIDE R18, R252, 0x4, R66 ;  /* 0x00000004fc127825 */ /* 0x000fc600078e0242 */
[----:B------:R2:W-:Y:S04]  /*48d10*/  LDGSTS.E [R181+0x7e000], [R32.64], !P0 ;  /* 0x7e00000020b57fae */ /* 0x0005e8000c121844 */
[----:B------:R1:W-:Y:S01]  /*48d20*/  LDGSTS.E [R181+0x7e200], [R18.64], !P0 ;  /* 0x7e20000012b57fae */ /* 0x0003e2000c121844 */
[----:B---3--:R-:W-:-:S03]  /*48d30*/  IMAD.WIDE R16, R252, 0x4, R146 ;  /* 0x00000004fc107825 */ /* 0x008fc600078e0292 */
[----:B------:R-:W3:Y:S01]  /*48d40*/  LDL.LU.64 R146, [R1+0x1058] ;  /* 0x0010580001927983 */ /* 0x000ee20000300a00 */
[----:B-----5:R-:W-:-:S03]  /*48d50*/  IMAD.WIDE R2, R252, 0x4, R82 ;  /* 0x00000004fc027825 */ /* 0x020fc600078e0252 */
[----:B------:R1:W-:Y:S04]  /*48d60*/  STL.64 [R1+0x35f0], R18 ;  /* 0x0035f01201007387 */ /* 0x0003e80000100a00 */
[----:B------:R5:W-:Y:S04]  /*48d70*/  STL.64 [R1+0x35f8], R16 ;  /* 0x0035f81001007387 */ /* 0x000be80000100a00 */
[----:B------:R4:W-:Y:S04]  /*48d80*/  STL.64 [R1+0x3608], R2 ;  /* 0x0036080201007387 */ /* 0x0009e80000100a00 */
[----:B-1----:R-:W3:Y:S04]  /*48d90*/  LDL.LU.64 R18, [R1+0x1060] ;  /* 0x0010600001127983 */ /* 0x002ee80000300a00 */
[----:B------:R-:W3:Y:S01]  /*48da0*/  LDL.LU.64 R66, [R1+0x1068] ;  /* 0x0010680001427983 */ /* 0x000ee20000300a00 */
[----:B------:R-:W-:-:S03]  /*48db0*/  IMAD.WIDE R48, R252, 0x4, R178 ;  /* 0x00000004fc307825 */ /* 0x000fc600078e02b2 */
[----:B------:R-:W1:Y:S04]  /*48dc0*/  S2R R176, SR_TID.X ;  /* 0x0000000000b07919 */ /* 0x000e680000002100 */
[----:B------:R-:W3:Y:S01]  /*48dd0*/  LDL.LU.64 R178, [R1+0x1070] ;  /* 0x0010700001b27983 */ /* 0x000ee20000300a00 */
[----:B------:R-:W-:-:S03]  /*48de0*/  IADD3 R174, R177, -0x82, RZ ;  /* 0xffffff7eb1ae7810 */ /* 0x000fc60007ffe0ff */
[----:B------:R5:W-:Y:S01]  /*48df0*/  LDGSTS.E [R181+0x7e400], [R16.64], !P0 ;  /* 0x7e40000010b57fae */ /* 0x000be2000c121844 */
[----:B------:R-:W-:-:S03]  /*48e00*/  ISETP.GE.U32.AND P6, PT, R174, 0x7ffffeff, PT ;  /* 0x7ffffeffae00780c */ /* 0x000fc60003fc6070 */
[----:B------:R4:W-:Y:S04]  /*48e10*/  LDGSTS.E [R181+0x7e600], [R2.64], !P0 ;  /* 0x7e60000002b57fae */ /* 0x0009e8000c121844 */
[----:B------:R-:W-:Y:S01]  /*48e20*/  STL.64 [R1+0x31d0], R48 ;  /* 0x0031d03001007387 */ /* 0x000fe20000100a00 */
[----:B------:R-:W-:Y:S02]  /*48e30*/  IADD3 R174, R177, -0x86, RZ ;  /* 0xffffff7ab1ae7810 */ /* 0x000fe40007ffe0ff */
[----:B-1----:R-:W-:-:S04]  /*48e40*/  LOP3.LUT R176, R176, 0x7f, RZ, 0xc0, !PT ;  /* 0x0000007fb0b07812 */ /* 0x002fc800078ec0ff */
[----:B------:R-:W-:Y:S02]  /*48e50*/  SHF.L.U32 R176, R176, 0x2, RZ ;  /* 0x00000002b0b07819 */ /* 0x000fe400000006ff */
[----:B------:R-:W-:Y:S02]  /*48e60*/  ISETP.GE.U32.AND P4, PT, R174, 0x7ffffefb, PT ;  /* 0x7ffffefbae00780c */ /* 0x000fe40003f86070 */
[----:B------:R-:W-:-:S05]  /*48e70*/  LOP3.LUT R176, R176, 0x20, RZ, 0x3c, !PT ;  /* 0x00000020b0b07812 */ /* 0x000fca00078e3cff */
[----:B------:R1:W-:Y:S01]  /*48e80*/  LDGSTS.E [R176+0x40800], [R48.64], !P6 ;  /* 0x4080000030b07fae */ /* 0x0003e2000f121844 */
[----:B--2---:R-:W-:-:S03]  /*48e90*/  IMAD.WIDE R32, R252, 0x4, R114 ;  /* 0x00000004fc207825 */ /* 0x004fc600078e0272 */
[----:B------:R-:W2:Y:S01]  /*48ea0*/  LDL.LU.64 R114, [R1+0x1078] ;  /* 0x0010780001727983 */ /* 0x000ea20000300a00 */
[----:B-----5:R-:W-:-:S03]  /*48eb0*/  IMAD.WIDE R16, R252, 0x4, R98 ;  /* 0x00000004fc107825 */ /* 0x020fc600078e0262 */
[----:B------:R5:W-:Y:S04]  /*48ec0*/  STL.64 [R1+0x31c8], R32 ;  /* 0x0031c82001007387 */ /* 0x000be80000100a00 */
[----:B------:R1:W-:Y:S04]  /*48ed0*/  STL.64 [R1+0x31c0], R16 ;  /* 0x0031c01001007387 */ /* 0x0003e80000100a00 */
[----:B------:R5:W-:Y:S04]  /*48ee0*/  LDGSTS.E [R176+0x40a00], [R32.64], !P6 ;  /* 0x40a0000020b07fae */ /* 0x000be8000f121844 */
[----:B------:R1:W-:Y:S01]  /*48ef0*/  LDGSTS.E [R176+0x40c00], [R16.64], !P6 ;  /* 0x40c0000010b07fae */ /* 0x0003e2000f121844 */
[----:B----4-:R-:W-:-:S05]  /*48f00*/  IMAD.WIDE R2, R252, 0x4, R130 ;  /* 0x00000004fc027825 */ /* 0x010fca00078e0282 */
[----:B------:R3:W-:Y:S04]  /*48f10*/  STL.64 [R1+0x31b8], R2 ;  /* 0x0031b80201007387 */ /* 0x0007e80000100a00 */
[----:B------:R-:W4:Y:S04]  /*48f20*/  LDL.LU.64 R82, [R1+0x1080] ;  /* 0x0010800001527983 */ /* 0x000f280000300a00 */
[----:B------:R-:W4:Y:S01]  /*48f30*/  LDL.LU.64 R98, [R1+0x1088] ;  /* 0x0010880001627983 */ /* 0x000f220000300a00 */
[----:B------:R-:W-:-:S03]  /*48f40*/  IMAD.WIDE R34, R252, 0x4, R34 ;  /* 0x00000004fc227825 */ /* 0x000fc600078e0222 */
[----:B------:R-:W4:Y:S01]  /*48f50*/  LDL.LU.64 R130, [R1+0x1090] ;  /* 0x0010900001827983 */ /* 0x000f220000300a00 */
[----:B-----5:R-:W-:-:S03]  /*48f60*/  IMAD.WIDE R32, R252, 0x4, R50 ;  /* 0x00000004fc207825 */ /* 0x020fc600078e0232 */
[----:B------:R3:W-:Y:S01]  /*48f70*/  LDGSTS.E [R176+0x40e00], [R2.64], !P6 ;  /* 0x40e0000002b07fae */ /* 0x0007e2000f121844 */
[----:B-1----:R-:W-:-:S03]  /*48f80*/  IMAD.WIDE R16, R252, 0x4, R162 ;  /* 0x00000004fc107825 */ /* 0x002fc600078e02a2 */
[----:B------:R1:W-:Y:S04]  /*48f90*/  LDGSTS.E [R176+0x42800], [R34.64], !P4 ;  /* 0x4280000022b07fae */ /* 0x0003e8000e121844 */
[----:B------:R-:W5:Y:S04]  /*48fa0*/  LDL.LU.64 R162, [R1+0x1098] ;  /* 0x0010980001a27983 */ /* 0x000f680000300a00 */
[----:B------:R1:W-:Y:S04]  /*48fb0*/  STL.64 [R1+0x31b0], R34 ;  /* 0x0031b02201007387 */ /* 0x0003e80000100a00 */
[----:B------:R-:W-:Y:S01]  /*48fc0*/  STL.64 [R1+0x31a8], R32 ;  /* 0x0031a82001007387 */ /* 0x000fe20000100a00 */
[----:B---3--:R-:W-:-:S03]  /*48fd0*/  IMAD.WIDE R2, R252, 0x4, R146 ;  /* 0x00000004fc027825 */ /* 0x008fc600078e0292 */
[----:B------:R3:W-:Y:S04]  /*48fe0*/  STL.64 [R1+0x31a0], R16 ;  /* 0x0031a01001007387 */ /* 0x0007e80000100a00 */
[----:B------:R2:W-:Y:S04]  /*48ff0*/  STL.64 [R1+0x3198], R2 ;  /* 0x0031980201007387 */ /* 0x0005e80000100a00 */
[----:B-1----:R-:W5:Y:S04]  /*49000*/  LDL.LU.64 R34, [R1+0x10a0] ;  /* 0x0010a00001227983 */ /* 0x002f680000300a00 */
[----:B------:R-:W5:Y:S04]  /*49010*/  LDL.LU.64 R50, [R1+0x10a8] ;  /* 0x0010a80001327983 */ /* 0x000f680000300a00 */
[----:B------:R-:W5:Y:S04]  /*49020*/  LDL.LU.64 R146, [R1+0x10b0] ;  /* 0x0010b00001927983 */ /* 0x000f680000300a00 */
[----:B------:R1:W-:Y:S04]  /*49030*/  LDGSTS.E [R176+0x42a00], [R32.64], !P4 ;  /* 0x42a0000020b07fae */ /* 0x0003e8000e121844 */
[----:B------:R3:W-:Y:S01]  /*49040*/  LDGSTS.E [R176+0x42c00], [R16.64], !P4 ;  /* 0x42c0000010b07fae */ /* 0x0007e2000e121844 */
[----:B------:R-:W-:-:S03]  /*49050*/  IADD3 R174, R177, -0x8a, RZ ;  /* 0xffffff76b1ae7810 */ /* 0x000fc60007ffe0ff */
[----:B------:R2:W-:Y:S01]  /*49060*/  LDGSTS.E [R176+0x42e00], [R2.64], !P4 ;  /* 0x42e0000002b07fae */ /* 0x0005e2000e121844 */
[----:B---3--:R-:W-:-:S03]  /*49070*/  IMAD.WIDE R16, R252, 0x4, R178 ;  /* 0x00000004fc107825 */ /* 0x008fc600078e02b2 */
[----:B------:R-:W3:Y:S01]  /*49080*/  LDL.LU.64 R178, [R1+0x10b8] ;  /* 0x0010b80001b27983 */ /* 0x000ee20000300a00 */
[----:B------:R-:W-:Y:S01]  /*49090*/  ISETP.GE.U32.AND P2, PT, R174, 0x7ffffef7, PT ;  /* 0x7ffffef7ae00780c */ /* 0x000fe20003f46070 */
[----:B-1----:R-:W-:-:S04]  /*490a0*/  IMAD.WIDE R32, R252, 0x4, R18 ;  /* 0x00000004fc207825 */ /* 0x002fc800078e0212 */
[----:B------:R-:W-:Y:S01]  /*490b0*/  IMAD.WIDE R18, R252, 0x4, R66 ;  /* 0x00000004fc127825 */ /* 0x000fe200078e0242 */
[----:B------:R4:W-:Y:S01]  /*490c0*/  STL.64 [R1+0x3190], R32 ;  /* 0x0031902001007387 */ /* 0x0009e20000100a00 */
[----:B------:R-:W-:-:S03]  /*490d0*/  IADD3 R174, R177, -0x8e, RZ ;  /* 0xffffff72b1ae7810 */ /* 0x000fc60007ffe0ff */
[----:B------:R-:W-:Y:S04]  /*490e0*/  STL.64 [R1+0x3188], R18 ;  /* 0x0031881201007387 */ /* 0x000fe80000100a00 */
[----:B------:R4:W-:Y:S01]  /*490f0*/  LDGSTS.E [R176+0x44800], [R32.64], !P2 ;  /* 0x4480000020b07fae */ /* 0x0009e2000d121844 */
[----:B------:R-:W-:-:S03]  /*49100*/  ISETP.GE.U32.AND P3, PT, R174, 0x7ffffef3, PT ;  /* 0x7ffffef3ae00780c */ /* 0x000fc60003f66070 */
[----:B------:R1:W-:Y:S04]  /*49110*/  STL.64 [R1+0x3180], R16 ;  /* 0x0031801001007387 */ /* 0x0003e80000100a00 */
[----:B------:R1:W-:Y:S04]  /*49120*/  LDGSTS.E [R176+0x44a00], [R18.64], !P2 ;  /* 0x44a0000012b07fae */ /* 0x0003e8000d121844 */
[----:B------:R1:W-:Y:S01]  /*49130*/  LDGSTS.E [R176+0x44c00], [R16.64], !P2 ;  /* 0x44c0000010b07fae */ /* 0x0003e2000d121844 */
[----:B--2---:R-:W-:-:S05]  /*49140*/  IMAD.WIDE R2, R252, 0x4, R114 ;  /* 0x00000004fc027825 */ /* 0x004fca00078e0272 */
[----:B------:R5:W-:Y:S04]  /*49150*/  STL.64 [R1+0x3178], R2 ;  /* 0x0031780201007387 */ /* 0x000be80000100a00 */
[----:B------:R-:W2:Y:S04]  /*49160*/  LDL.LU.64 R66, [R1+0x10c0] ;  /* 0x0010c00001427983 */ /* 0x000ea80000300a00 */
[----:B------:R-:W2:Y:S04]  /*49170*/  LDL.LU.64 R114, [R1+0x10c8] ;  /* 0x0010c80001727983 */ /* 0x000ea80000300a00 */
[----:B------:R5:W-:Y:S01]  /*49180*/  LDGSTS.E [R176+0x44e00], [R2.64], !P2 ;  /* 0x44e0000002b07fae */ /* 0x000be2000d121844 */
[----:B----4-:R-:W-:-:S03]  /*49190*/  IMAD.WIDE R32, R252, 0x4, R82 ;  /* 0x00000004fc207825 */ /* 0x010fc600078e0252 */
[----:B------:R-:W4:Y:S04]  /*491a0*/  LDL.LU.64 R82, [R1+0x10d0] ;  /* 0x0010d00001527983 */ /* 0x000f280000300a00 */
[----:B------:R5:W-:Y:S01]  /*491b0*/  STL.64 [R1+0x3170], R32 ;  /* 0x0031702001007387 */ /* 0x000be20000100a00 */
[----:B-1----:R-:W-:-:S03]  /*491c0*/  IMAD.WIDE R16, R252, 0x4, R130 ;  /* 0x00000004fc107825 */ /* 0x002fc600078e0282 */
[----:B------:R-:W4:Y:S01]  /*491d0*/  LDL.LU.64 R130, [R1+0x10d8] ;  /* 0x0010d80001827983 */ /* 0x000f220000300a00 */
[----:B------:R-:W-:-:S03]  /*491e0*/  IMAD.WIDE R18, R252, 0x4, R98 ;  /* 0x00000004fc127825 */ /* 0x000fc600078e0262 */
[----:B------:R1:W-:Y:S01]  /*491f0*/  LDGSTS.E [R176+0x46800], [R32.64], !P3 ;  /* 0x4680000020b07fae */ /* 0x0003e2000d921844 */
[----:B-----5:R-:W-:-:S03]  /*49200*/  IMAD.WIDE R2, R252, 0x4, R162 ;  /* 0x00000004fc027825 */ /* 0x020fc600078e02a2 */
[----:B------:R-:W-:Y:S04]  /*49210*/  STL.64 [R1+0x3168], R18 ;  /* 0x0031681201007387 */ /* 0x000fe80000100a00 */
[----:B------:R5:W-:Y:S04]  /*49220*/  STL.64 [R1+0x3160], R16 ;  /* 0x0031601001007387 */ /* 0x000be80000100a00 */
[----:B------:R3:W-:Y:S04]  /*49230*/  STL.64 [R1+0x3158], R2 ;  /* 0x0031580201007387 */ /* 0x0007e80000100a00 */
[----:B------:R-:W4:Y:S04]  /*49240*/  LDL.LU.64 R98, [R1+0x10e0] ;  /* 0x0010e00001627983 */ /* 0x000f280000300a00 */
[----:B------:R-:W4:Y:S04]  /*49250*/  LDL.LU.64 R162, [R1+0x10e8] ;  /* 0x0010e80001a27983 */ /* 0x000f280000300a00 */
[----:B------:R5:W-:Y:S01]  /*49260*/  LDGSTS.E [R176+0x46a00], [R18.64], !P3 ;  /* 0x46a0000012b07fae */ /* 0x000be2000d921844 */
[----:B-1----:R-:W-:-:S03]  /*49270*/  IMAD.WIDE R32, R252, 0x4, R34 ;  /* 0x00000004fc207825 */ /* 0x002fc600078e0222 */
[----:B------:R5:W-:Y:S04]  /*49280*/  LDGSTS.E [R176+0x46c00], [R16.64], !P3 ;  /* 0x46c0000010b07fae */ /* 0x000be8000d921844 */
[----:B------:R-:W4:Y:S04]  /*49290*/  LDL.LU.64 R34, [R1+0x10f0] ;  /* 0x0010f00001227983 */ /* 0x000f280000300a00 */
[----:B------:R2:W-:Y:S01]  /*492a0*/  STL.64 [R1+0x3150], R32 ;  /* 0x0031502001007387 */ /* 0x0005e20000100a00 */
[----:B-----5:R-:W-:-:S03]  /*492b0*/  IMAD.WIDE R16, R252, 0x4, R146 ;  /* 0x00000004fc107825 */ /* 0x020fc600078e0292 */
[----:B------:R3:W-:Y:S04]  /*492c0*/  LDGSTS.E [R176+0x46e00], [R2.64], !P3 ;  /* 0x46e0000002b07fae */ /* 0x0007e8000d921844 */
[----:B------:R-:W5:Y:S01]  /*492d0*/  LDL.LU.64 R146, [R1+0x10f8] ;  /* 0x0010f80001927983 */ /* 0x000f620000300a00 */
[----:B------:R-:W-:-:S05]  /*492e0*/  IMAD.WIDE R18, R252, 0x4, R50 ;  /* 0x00000004fc127825 */ /* 0x000fca00078e0232 */
[----:B------:R1:W-:Y:S01]  /*492f0*/  STL.64 [R1+0x3148], R18 ;  /* 0x0031481201007387 */ /* 0x0003e20000100a00 */
[----:B---3--:R-:W-:-:S03]  /*49300*/  IMAD.WIDE R2, R252, 0x4, R178 ;  /* 0x00000004fc027825 */ /* 0x008fc600078e02b2 */
[----:B------:R4:W-:Y:S04]  /*49310*/  STL.64 [R1+0x3140], R16 ;  /* 0x0031401001007387 */ /* 0x0009e80000100a00 */
[----:B------:R3:W-:Y:S04]  /*49320*/  STL.64 [R1+0x3138], R2 ;  /* 0x0031380201007387 */ /* 0x0007e80000100a00 */
[----:B------:R-:W5:Y:S04]  /*49330*/  LDL.LU.64 R50, [R1+0x1100] ;  /* 0x0011000001327983 */ /* 0x000f680000300a00 */
        /* <DEDUP_REMOVED lines=9> */
[----:B------:R-:W-:-:S04]  /*493d0*/  IADD3 R174, R177, -0x9a, RZ ;  /* 0xffffff66b1ae7810 */ /* 0x000fc80007ffe0ff */
[----:B------:R-:W-:Y:S01]  /*493e0*/  ISETP.GE.U32.AND P0, PT, R174, 0x7ffffee7, PT ;  /* 0x7ffffee7ae00780c */ /* 0x000fe20003f06070 */
[C---:B--2---:R-:W-:Y:S02]  /*493f0*/  IMAD.WIDE R32, R252.reuse, 0x4, R66 ;  /* 0x00000004fc207825 */ /* 0x044fe400078e0242 */
[----:B------:R-:W2:Y:S02]  /*49400*/  LDL.LU.64 R66, [R1+0x1110] ;  /* 0x0011100001427983 */ /* 0x000ea40000300a00 */
[C---:B-1----:R-:W-:Y:S02]  /*49410*/  IMAD.WIDE R18, R252.reuse, 0x4, R114 ;  /* 0x00000004fc127825 */ /* 0x042fe400078e0272 */
[----:B------:R-:W2:Y:S04]  /*49420*/  LDL.LU.64 R114, [R1+0x1118] ;  /* 0x0011180001727983 */ /* 0x000ea80000300a00 */
[----:B------:R1:W-:Y:S04]  /*49430*/  STL.64 [R1+0x3130], R32 ;  /* 0x0031302001007387 */ /* 0x0003e80000100a00 */
[----:B------:R1:W-:Y:S04]  /*49440*/  STL.64 [R1+0x3128], R18 ;  /* 0x0031281201007387 */ /* 0x0003e80000100a00 */
[----:B------:R1:W-:Y:S04]  /*49450*/  LDGSTS.E [R176+0x4a800], [R32.64], !P1 ;  /* 0x4a80000020b07fae */ /* 0x0003e8000c921844 */
[----:B------:R1:W-:Y:S01]  /*49460*/  LDGSTS.E [R176+0x4aa00], [R18.64], !P1 ;  /* 0x4aa0000012b07fae */ /* 0x0003e2000c921844 */
[----:B----4-:R-:W-:-:S04]  /*49470*/  IMAD.WIDE R16, R252, 0x4, R82 ;  /* 0x00000004fc107825 */ /* 0x010fc800078e0252 */
[C---:B---3--:R-:W-:Y:S01]  /*49480*/  IMAD.WIDE R2, R252.reuse, 0x4, R130 ;  /* 0x00000004fc027825 */ /* 0x048fe200078e0282 */
[----:B------:R3:W-:Y:S04]  /*49490*/  STL.64 [R1+0x3120], R16 ;  /* 0x0031201001007387 */ /* 0x0007e80000100a00 */
[----:B------:R5:W-:Y:S04]  /*494a0*/  STL.64 [R1+0x3118], R2 ;  /* 0x0031180201007387 */ /* 0x000be80000100a00 */
[----:B------:R-:W4:Y:S04]  /*494b0*/  LDL.LU.64 R82, [R1+0x1120] ;  /* 0x0011200001527983 */ /* 0x000f280000300a00 */
[----:B------:R-:W4:Y:S04]  /*494c0*/  LDL.LU.64 R130, [R1+0x1128] ;  /* 0x0011280001827983 */ /* 0x000f280000300a00 */
[----:B------:R3:W-:Y:S04]  /*494d0*/  LDGSTS.E [R176+0x4ac00], [R16.64], !P1 ;  /* 0x4ac0000010b07fae */ /* 0x0007e8000c921844 */
[----:B------:R5:W-:Y:S01]  /*494e0*/  LDGSTS.E [R176+0x4ae00], [R2.64], !P1 ;  /* 0x4ae0000002b07fae */ /* 0x000be2000c921844 */
[----:B-1----:R-:W-:-:S03]  /*494f0*/  IMAD.WIDE R32, R252, 0x4, R98 ;  /* 0x00000004fc207825 */ /* 0x002fc600078e0262 */
[----:B------:R-:W4:Y:S01]  /*49500*/  LDL.LU.64 R98, [R1+0x1130] ;  /* 0x0011300001627983 */ /* 0x000f220000300a00 */
[----:B------:R-:W-:-:S03]  /*49510*/  IMAD.WIDE R18, R252, 0x4, R162 ;  /* 0x00000004fc127825 */ /* 0x000fc600078e02a2 */
[----:B------:R-:W4:Y:S04]  /*49520*/  LDL.LU.64 R162, [R1+0x1138] ;  /* 0x0011380001a27983 */ /* 0x000f280000300a00 */
[----:B------:R-:W-:Y:S01]  /*49530*/  STL.64 [R1+0x3110], R32 ;  /* 0x0031102001007387 */ /* 0x000fe20000100a00 */
[----:B---3--:R-:W-:-:S03]  /*49540*/  IMAD.WIDE R16, R252, 0x4, R34 ;  /* 0x00000004fc107825 */ /* 0x008fc600078e0222 */
[----:B------:R1:W-:Y:S04]  /*49550*/  STL.64 [R1+0x3108], R18 ;  /* 0x0031081201007387 */ /* 0x0003e80000100a00 */
[----:B------:R3:W-:Y:S04]  /*49560*/  LDGSTS.E [R176+0x4c800], [R32.64], !P0 ;  /* 0x4c80000020b07fae */ /* 0x0007e8000c121844 */
[----:B------:R2:W-:Y:S01]  /*49570*/  STL.64 [R1+0x3100], R16 ;  /* 0x0031001001007387 */ /* 0x0005e20000100a00 */
[----:B-----5:R-:W-:-:S03]  /*49580*/  IMAD.WIDE R2, R252, 0x4, R146 ;  /* 0x00000004fc027825 */ /* 0x020fc600078e0292 */
[----:B------:R1:W-:Y:S04]  /*49590*/  LDGSTS.E [R176+0x4ca00], [R18.64], !P0 ;  /* 0x4ca0000012b07fae */ /* 0x0003e8000c121844 */
[----:B------:R5:W-:Y:S01]  /*495a0*/  STL.64 [R1+0x30f8], R2 ;  /* 0x0030f80201007387 */ /* 0x000be20000100a00 */
[----:B------:R-:W-:-:S03]  /*495b0*/  IADD3 R174, R177, -0x9e, RZ ;  /* 0xffffff62b1ae7810 */ /* 0x000fc60007ffe0ff */
[----:B------:R2:W-:Y:S04]  /*495c0*/  LDGSTS.E [R176+0x4cc00], [R16.64], !P0 ;  /* 0x4cc0000010b07fae */ /* 0x0005e8000c121844 */
[----:B-1----:R-:W4:Y:S04]  /*495d0*/  LDL.LU.64 R18, [R1+0x1140] ;  /* 0x0011400001127983 */ /* 0x002f280000300a00 */
[----:B------:R-:W4:Y:S01]  /*495e0*/  LDL.LU.64 R146, [R1+0x1148] ;  /* 0x0011480001927983 */ /* 0x000f220000300a00 */
[----:B------:R-:W-:-:S03]  /*495f0*/  IMAD.WIDE R34, R252, 0x4, R50 ;  /* 0x00000004fc227825 */ /* 0x000fc600078e0232 */
[----:B------:R-:W4:Y:S01]  /*49600*/  LDL.LU.64 R50, [R1+0x1150] ;  /* 0x0011500001327983 */ /* 0x000f220000300a00 */
[----:B---3--:R-:W-:-:S03]  /*49610*/  IMAD.WIDE R32, R252, 0x4, R178 ;  /* 0x00000004fc207825 */ /* 0x008fc600078e02b2 */
[----:B------:R-:W3:Y:S01]  /*49620*/  LDL.LU.64 R178, [R1+0x1158] ;  /* 0x0011580001b27983 */ /* 0x000ee20000300a00 */
[----:B------:R-:W-:-:S03]  /*49630*/  ISETP.GE.U32.AND P6, PT, R174, 0x7ffffee3, PT ;  /* 0x7ffffee3ae00780c */ /* 0x000fc60003fc6070 */
[----:B------:R5:W-:Y:S01]  /*49640*/  LDGSTS.E [R176+0x4ce00], [R2.64], !P0 ;  /* 0x4ce0000002b07fae */ /* 0x000be2000c121844 */
[----:B------:R-:W-:-:S03]  /*49650*/  IADD3 R174, R177, -0xa2, RZ ;  /* 0xffffff5eb1ae7810 */ /* 0x000fc60007ffe0ff */
[----:B------:R4:W-:Y:S01]  /*49660*/  STL.64 [R1+0x30f0], R34 ;  /* 0x0030f02201007387 */ /* 0x0009e20000100a00 */
[----:B------:R-:W-:-:S03]  /*49670*/  ISETP.GE.U32.AND P4, PT, R174, 0x7ffffedf, PT ;  /* 0x7ffffedfae00780c */ /* 0x000fc60003f86070 */
[----:B------:R1:W-:Y:S04]  /*49680*/  STL.64 [R1+0x30e8], R32 ;  /* 0x0030e82001007387 */ /* 0x0003e80000100a00 */
[----:B------:R4:W-:Y:S04]  /*49690*/  LDGSTS.E [R176+0x4e800], [R34.64], !P6 ;  /* 0x4e80000022b07fae */ /* 0x0009e8000f121844 */
[----:B------:R1:W-:Y:S01]  /*496a0*/  LDGSTS.E [R176+0x4ea00], [R32.64], !P6 ;  /* 0x4ea0000020b07fae */ /* 0x0003e2000f121844 */
[----:B------:R-:W-:-:S04]  /*496b0*/  IADD3 R174, R177, -0xa6, RZ ;  /* 0xffffff5ab1ae7810 */ /* 0x000fc80007ffe0ff */
[----:B------:R-:W-:Y:S01]  /*496c0*/  ISETP.GE.U32.AND P2, PT, R174, 0x7ffffedb, PT ;  /* 0x7ffffedbae00780c */ /* 0x000fe20003f46070 */
[----:B--2---:R-:W-:-:S04]  /*496d0*/  IMAD.WIDE R16, R252, 0x4, R66 ;  /* 0x00000004fc107825 */ /* 0x004fc800078e0242 */
[C---:B-----5:R-:W-:Y:S01]  /*496e0*/  IMAD.WIDE R2, R252.reuse, 0x4, R114 ;  /* 0x00000004fc027825 */ /* 0x060fe200078e0272 */
[----:B------:R2:W-:Y:S04]  /*496f0*/  STL.64 [R1+0x30e0], R16 ;  /* 0x0030e01001007387 */ /* 0x0005e80000100a00 */
[----:B------:R5:W-:Y:S04]  /*49700*/  STL.64 [R1+0x30d8], R2 ;  /* 0x0030d80201007387 */ /* 0x000be80000100a00 */
[----:B------:R-:W3:Y:S04]  /*49710*/  LDL.LU.64 R66, [R1+0x1160] ;  /* 0x0011600001427983 */ /* 0x000ee80000300a00 */
[----:B------:R-:W3:Y:S04]  /*49720*/  LDL.LU.64 R114, [R1+0x1168] ;  /* 0x0011680001727983 */ /* 0x000ee80000300a00 */
[----:B------:R2:W-:Y:S04]  /*49730*/  LDGSTS.E [R176+0x4ec00], [R16.64], !P6 ;  /* 0x4ec0000010b07fae */ /* 0x0005e8000f121844 */
[----:B------:R5:W-:Y:S01]  /*49740*/  LDGSTS.E [R176+0x4ee00], [R2.64], !P6 ;  /* 0x4ee0000002b07fae */ /* 0x000be2000f121844 */
[----:B----4-:R-:W-:-:S03]  /*49750*/  IMAD.WIDE R34, R252, 0x4, R82 ;  /* 0x00000004fc227825 */ /* 0x010fc600078e0252 */
[----:B------:R-:W4:Y:S01]  /*49760*/  LDL.LU.64 R82, [R1+0x1170] ;  /* 0x0011700001527983 */ /* 0x000f220000300a00 */
[----:B-1----:R-:W-:-:S03]  /*49770*/  IMAD.WIDE R32, R252, 0x4, R130 ;  /* 0x00000004fc207825 */ /* 0x002fc600078e0282 */
[----:B------:R-:W4:Y:S04]  /*49780*/  LDL.LU.64 R130, [R1+0x1178] ;  /* 0x0011780001827983 */ /* 0x000f280000300a00 */
[----:B------:R1:W-:Y:S01]  /*49790*/  STL.64 [R1+0x30d0], R34 ;  /* 0x0030d02201007387 */ /* 0x0003e20000100a00 */
[----:B--2---:R-:W-:-:S03]  /*497a0*/  IMAD.WIDE R16, R252, 0x4, R98 ;  /* 0x00000004fc107825 */ /* 0x004fc600078e0262 */
[----:B------:R2:W-:Y:S01]  /*497b0*/  STL.64 [R1+0x30c8], R32 ;  /* 0x0030c82001007387 */ /* 0x0005e20000100a00 */
[----:B-----5:R-:W-:-:S03]  /*497c0*/  IMAD.WIDE R2, R252, 0x4, R162 ;  /* 0x00000004fc027825 */ /* 0x020fc600078e02a2 */
[----:B------:R5:W-:Y:S04]  /*497d0*/  STL.64 [R1+0x30c0], R16 ;  /* 0x0030c01001007387 */ /* 0x000be80000100a00 */
[----:B------:R1:W-:Y:S04]  /*497e0*/  LDGSTS.E [R176+0x50800], [R34.64], !P4 ;  /* 0x5080000022b07fae */ /* 0x0003e8000e121844 */
[----:B------:R3:W-:Y:S04]  /*497f0*/  STL.64 [R1+0x30b8], R2 ;  /* 0x0030b80201007387 */ /* 0x0007e80000100a00 */
[----:B------:R2:W-:Y:S04]  /*49800*/  LDGSTS.E [R176+0x50a00], [R32.64], !P4 ;  /* 0x50a0000020b07fae */ /* 0x0005e8000e121844 */
[----:B-1----:R-:W4:Y:S04]  /*49810*/  LDL.LU.64 R34, [R1+0x1180] ;  /* 0x0011800001227983 */ /* 0x002f280000300a00 */
[----:B------:R-:W4:Y:S04]  /*49820*/  LDL.LU.64 R98, [R1+0x1188] ;  /* 0x0011880001627983 */ /* 0x000f280000300a00 */
[----:B------:R-:W4:Y:S04]  /*49830*/  LDL.LU.64 R162, [R1+0x1190] ;  /* 0x0011900001a27983 */ /* 0x000f280000300a00 */
[----:B------:R5:W-:Y:S04]  /*49840*/  LDGSTS.E [R176+0x50c00], [R16.64], !P4 ;  /* 0x50c0000010b07fae */ /* 0x000be8000e121844 */
[----:B------:R3:W-:Y:S01]  /*49850*/  LDGSTS.E [R176+0x50e00], [R2.64], !P4 ;  /* 0x50e0000002b07fae */ /* 0x0007e2000e121844 */
[----:B--2---:R-:W-:-:S04]  /*49860*/  IMAD.WIDE R32, R252, 0x4, R18 ;  /* 0x00000004fc207825 */ /* 0x004fc800078e0212 */
[C---:B------:R-:W-:Y:S01]  /*49870*/  IMAD.WIDE R18, R252.reuse, 0x4, R146 ;  /* 0x00000004fc127825 */ /* 0x040fe200078e0292 */
[----:B------:R1:W-:Y:S04]  /*49880*/  LDGSTS.E [R176+0x52800], [R32.64], !P2 ;  /* 0x5280000020b07fae */ /* 0x0003e8000d121844 */
[----:B------:R-:W2:Y:S01]  /*49890*/  LDL.LU.64 R146, [R1+0x1198] ;  /* 0x0011980001927983 */ /* 0x000ea20000300a00 */
[----:B-----5:R-:W-:-:S04]  /*498a0*/  IMAD.WIDE R16, R252, 0x4, R50 ;  /* 0x00000004fc107825 */ /* 0x020fc800078e0232 */
[----:B---3--:R-:W-:Y:S01]  /*498b0*/  IMAD.WIDE R2, R252, 0x4, R178 ;  /* 0x00000004fc027825 */ /* 0x008fe200078e02b2 */
[----:B------:R-:W-:Y:S04]  /*498c0*/  STL.64 [R1+0x30b0], R32 ;  /* 0x0030b02001007387 */ /* 0x000fe80000100a00 */
[----:B------:R3:W-:Y:S04]  /*498d0*/  STL.64 [R1+0x30a8], R18 ;  /* 0x0030a81201007387 */ /* 0x0007e80000100a00 */
[----:B------:R4:W-:Y:S04]  /*498e0*/  STL.64 [R1+0x30a0], R16 ;  /* 0x0030a01001007387 */ /* 0x0009e80000100a00 */
[----:B------:R3:W-:Y:S04]  /*498f0*/  LDGSTS.E [R176+0x52a00], [R18.64], !P2 ;  /* 0x52a0000012b07fae */ /* 0x0007e8000d121844 */
[----:B------:R5:W-:Y:S01]  /*49900*/  STL.64 [R1+0x3098], R2 ;  /* 0x0030980201007387 */ /* 0x000be20000100a00 */
[----:B------:R-:W-:-:S03]  /*49910*/  IADD3 R174, R177, -0xaa, RZ ;  /* 0xffffff56b1ae7810 */ /* 0x000fc60007ffe0ff */
[----:B------:R4:W-:Y:S04]  /*49920*/  LDGSTS.E [R176+0x52c00], [R16.64], !P2 ;  /* 0x52c0000010b07fae */ /* 0x0009e8000d121844 */
[----:B---3--:R-:W3:Y:S04]  /*49930*/  LDL.LU.64 R18, [R1+0x11a0] ;  /* 0x0011a00001127983 */ /* 0x008ee80000300a00 */
[----:B------:R-:W3:Y:S04]  /*49940*/  LDL.LU.64 R50, [R1+0x11a8] ;  /* 0x0011a80001327983 */ /* 0x000ee80000300a00 */
[----:B------:R-:W3:Y:S01]  /*49950*/  LDL.LU.64 R178, [R1+0x11b0] ;  /* 0x0011b00001b27983 */ /* 0x000ee20000300a00 */
[----:B------:R-:W-:-:S03]  /*49960*/  ISETP.GE.U32.AND P3, PT, R174, 0x7ffffed7, PT ;  /* 0x7ffffed7ae00780c */ /* 0x000fc60003f66070 */
[----:B------:R5:W-:Y:S01]  /*49970*/  LDGSTS.E [R176+0x52e00], [R2.64], !P2 ;  /* 0x52e0000002b07fae */ /* 0x000be2000d121844 */
[----:B------:R-:W-:-:S04]  /*49980*/  IADD3 R174, R177, -0xae, RZ ;  /* 0xffffff52b1ae7810 */ /* 0x000fc80007ffe0ff */
[----:B------:R-:W-:Y:S01]  /*49990*/  ISETP.GE.U32.AND P5, PT, R174, 0x7ffffed3, PT ;  /* 0x7ffffed3ae00780c */ /* 0x000fe20003fa6070 */
[----:B------:R-:W-:-:S04]  /*499a0*/  IMAD.WIDE R48, R252, 0x4, R66 ;  /* 0x00000004fc307825 */ /* 0x000fc800078e0242 */
[C---:B-1----:R-:W-:Y:S01]  /*499b0*/  IMAD.WIDE R32, R252.reuse, 0x4, R114 ;  /* 0x00000004fc207825 */ /* 0x042fe200078e0272 */
[----:B------:R1:W-:Y:S04]  /*499c0*/  LDGSTS.E [R176+0x54800], [R48.64], !P3 ;  /* 0x5480000030b07fae */ /* 0x0003e8000d921844 */
[----:B------:R-:W3:Y:S04]  /*499d0*/  LDL.LU.64 R114, [R1+0x11b8] ;  /* 0x0011b80001727983 */ /* 0x000ee80000300a00 */
[----:B------:R-:W-:Y:S04]  /*499e0*/  STL.64 [R1+0x3090], R48 ;  /* 0x0030903001007387 */ /* 0x000fe80000100a00 */
[----:B------:R1:W-:Y:S04]  /*499f0*/  STL.64 [R1+0x3088], R32 ;  /* 0x0030882001007387 */ /* 0x0003e80000100a00 */
[----:B------:R1:W-:Y:S01]  /*49a00*/  LDGSTS.E [R176+0x54a00], [R32.64], !P3 ;  /* 0x54a0000020b07fae */ /* 0x0003e2000d921844 */
[----:B----4-:R-:W-:-:S04]  /*49a10*/  IMAD.WIDE R16, R252, 0x4, R82 ;  /* 0x00000004fc107825 */ /* 0x010fc800078e0252 */
[C---:B-----5:R-:W-:Y:S01]  /*49a20*/  IMAD.WIDE R2, R252.reuse, 0x4, R130 ;  /* 0x00000004fc027825 */ /* 0x060fe200078e0282 */
[----:B------:R4:W-:Y:S04]  /*49a30*/  STL.64 [R1+0x3080], R16 ;  /* 0x0030801001007387 */ /* 0x0009e80000100a00 */
[----:B------:R2:W-:Y:S04]  /*49a40*/  STL.64 [R1+0x3078], R2 ;  /* 0x0030780201007387 */ /* 0x0005e80000100a00 */
[----:B------:R-:W5:Y:S04]  /*49a50*/  LDL.LU.64 R66, [R1+0x11c0] ;  /* 0x0011c00001427983 */ /* 0x000f680000300a00 */
[----:B------:R-:W5:Y:S04]  /*49a60*/  LDL.LU.64 R82, [R1+0x11c8] ;  /* 0x0011c80001527983 */ /* 0x000f680000300a00 */
[----:B------:R-:W5:Y:S04]  /*49a70*/  LDL.LU.64 R130, [R1+0x11d0] ;  /* 0x0011d00001827983 */ /* 0x000f680000300a00 */
[----:B------:R4:W-:Y:S04]  /*49a80*/  LDGSTS.E [R176+0x54c00], [R16.64], !P3 ;  /* 0x54c0000010b07fae */ /* 0x0009e8000d921844 */
[----:B------:R2:W-:Y:S01]  /*49a90*/  LDGSTS.E [R176+0x54e00], [R2.64], !P3 ;  /* 0x54e0000002b07fae */ /* 0x0005e2000d921844 */
[----:B------:R-:W-:-:S04]  /*49aa0*/  IMAD.WIDE R34, R252, 0x4, R34 ;  /* 0x00000004fc227825 */ /* 0x000fc800078e0222 */
[C---:B-1----:R-:W-:Y:S01]  /*49ab0*/  IMAD.WIDE R32, R252.reuse, 0x4, R98 ;  /* 0x00000004fc207825 */ /* 0x042fe200078e0262 */
[----:B------:R1:W-:Y:S03]  /*49ac0*/  LDGSTS.E [R176+0x56800], [R34.64], !P5 ;  /* 0x5680000022b07fae */ /* 0x0003e6000e921844 */
[C---:B----4-:R-:W-:Y:S01]  /*49ad0*/  IMAD.WIDE R16, R252.reuse, 0x4, R162 ;  /* 0x00000004fc107825 */ /* 0x050fe200078e02a2 */
[----:B------:R4:W-:Y:S04]  /*49ae0*/  LDGSTS.E [R176+0x56a00], [R32.64], !P5 ;  /* 0x56a0000020b07fae */ /* 0x0009e8000e921844 */
[----:B------:R-:W5:Y:S04]  /*49af0*/  LDL.LU.64 R162, [R1+0x11d8] ;  /* 0x0011d80001a27983 */ /* 0x000f680000300a00 */
[----:B------:R1:W-:Y:S04]  /*49b00*/  STL.64 [R1+0x3070], R34 ;  /* 0x0030702201007387 */ /* 0x0003e80000100a00 */
[----:B------:R-:W-:Y:S01]  /*49b10*/  STL.64 [R1+0x3068], R32 ;  /* 0x0030682001007387 */ /* 0x000fe20000100a00 */
[----:B--2---:R-:W-:-:S03]  /*49b20*/  IMAD.WIDE R2, R252, 0x4, R146 ;  /* 0x00000004fc027825 */ /* 0x004fc600078e0292 */
[----:B------:R3:W-:Y:S04]  /*49b30*/  STL.64 [R1+0x3060], R16 ;  /* 0x0030601001007387 */ /* 0x0007e80000100a00 */
[----:B------:R2:W-:Y:S04]  /*49b40*/  STL.64 [R1+0x3058], R2 ;  /* 0x0030580201007387 */ /* 0x0005e80000100a00 */
[----:B-1----:R-:W5:Y:S04]  /*49b50*/  LDL.LU.64 R34, [R1+0x11e0] ;  /* 0x0011e00001227983 */ /* 0x002f680000300a00 */
[----:B------:R-:W5:Y:S04]  /*49b60*/  LDL.LU.64 R98, [R1+0x11e8] ;  /* 0x0011e80001627983 */ /* 0x000f680000300a00 */
[----:B------:R-:W5:Y:S04]  /*49b70*/  LDL.LU.64 R146, [R1+0x11f0] ;  /* 0x0011f00001927983 */ /* 0x000f680000300a00 */
[----:B------:R3:W-:Y:S01]  /*49b80*/  LDGSTS.E [R176+0x56c00], [R16.64], !P5 ;  /* 0x56c0000010b07fae */ /* 0x0007e2000e921844 */
[----:B------:R-:W-:-:S03]  /*49b90*/  IADD3 R174, R177, -0xb2, RZ ;  /* 0xffffff4eb1ae7810 */ /* 0x000fc60007ffe0ff */
[----:B------:R2:W-:Y:S01]  /*49ba0*/  LDGSTS.E [R176+0x56e00], [R2.64], !P5 ;  /* 0x56e0000002b07fae */ /* 0x0005e2000e921844 */
[----:B---3--:R-:W-:-:S03]  /*49bb0*/  IMAD.WIDE R16, R252, 0x4, R178 ;  /* 0x00000004fc107825 */ /* 0x008fc600078e02b2 */
[----:B------:R-:W3:Y:S01]  /*49bc0*/  LDL.LU.64 R178, [R1+0x11f8] ;  /* 0x0011f80001b27983 */ /* 0x000ee20000300a00 */
[----:B------:R-:W-:Y:S01]  /*49bd0*/  ISETP.GE.U32.AND P1, PT, R174, 0x7ffffecf, PT ;  /* 0x7ffffecfae00780c */ /* 0x000fe20003f26070 */
[----:B----4-:R-:W-:-:S04]  /*49be0*/  IMAD.WIDE R32, R252, 0x4, R18 ;  /* 0x00000004fc207825 */ /* 0x010fc800078e0212 */
[----:B------:R-:W-:Y:S01]  /*49bf0*/  IMAD.WIDE R18, R252, 0x4, R50 ;  /* 0x00000004fc127825 */ /* 0x000fe200078e0232 */
[----:B------:R5:W-:Y:S01]  /*49c00*/  STL.64 [R1+0x3050], R32 ;  /* 0x0030502001007387 */ /* 0x000be20000100a00 */
[----:B------:R-:W-:-:S03]  /*49c10*/  IADD3 R174, R177, -0xb6, RZ ;  /* 0xffffff4ab1ae7810 */ /* 0x000fc60007ffe0ff */
[----:B------:R1:W-:Y:S04]  /*49c20*/  STL.64 [R1+0x3048], R18 ;  /* 0x0030481201007387 */ /* 0x0003e80000100a00 */
[----:B------:R5:W-:Y:S01]  /*49c30*/  LDGSTS.E [R176+0x58800], [R32.64], !P1 ;  /* 0x5880000020b07fae */ /* 0x000be2000c921844 */
[----:B------:R-:W-:-:S03]  /*49c40*/  ISETP.GE.U32.AND P0, PT, R174, 0x7ffffecb, PT ;  /* 0x7ffffecbae00780c */ /* 0x000fc60003f06070 */
[----:B------:R4:W-:Y:S04]  /*49c50*/  STL.64 [R1+0x3040], R16 ;  /* 0x0030401001007387 */ /* 0x0009e80000100a00 */
[----:B------:R1:W-:Y:S04]  /*49c60*/  LDGSTS.E [R176+0x58a00], [R18.64], !P1 ;  /* 0x58a0000012b07fae */ /* 0x0003e8000c921844 */
[----:B------:R4:W-:Y:S01]  /*49c70*/  LDGSTS.E [R176+0x58c00], [R16.64], !P1 ;  /* 0x58c0000010b07fae */ /* 0x0009e2000c921844 */
[----:B--2---:R-:W-:-:S05]  /*49c80*/  IMAD.WIDE R2, R252, 0x4, R114 ;  /* 0x00000004fc027825 */ /* 0x004fca00078e0272 */
[----:B------:R2:W-:Y:S04]  /*49c90*/  STL.64 [R1+0x3038], R2 ;  /* 0x0030380201007387 */ /* 0x0005e80000100a00 */
[----:B------:R-:W3:Y:S04]  /*49ca0*/  LDL.LU.64 R50, [R1+0x1200] ;  /* 0x0012000001327983 */ /* 0x000ee80000300a00 */
[----:B------:R-:W3:Y:S04]  /*49cb0*/  LDL.LU.64 R114, [R1+0x1208] ;  /* 0x0012080001727983 */ /* 0x000ee80000300a00 */
[----:B------:R2:W-:Y:S01]  /*49cc0*/  LDGSTS.E [R176+0x58e00], [R2.64], !P1 ;  /* 0x58e0000002b07fae */ /* 0x0005e2000c921844 */
[----:B-----5:R-:W-:-:S03]  /*49cd0*/  IMAD.WIDE R32, R252, 0x4, R66 ;  /* 0x00000004fc207825 */ /* 0x020fc600078e0242 */
[----:B------:R-:W5:Y:S01]  /*49ce0*/  LDL.LU.64 R66, [R1+0x1210] ;  /* 0x0012100001427983 */ /* 0x000f620000300a00 */
[----:B-1----:R-:W-:-:S03]  /*49cf0*/  IMAD.WIDE R18, R252, 0x4, R82 ;  /* 0x00000004fc127825 */ /* 0x002fc600078e0252 */
[----:B------:R1:W-:Y:S01]  /*49d00*/  STL.64 [R1+0x3030], R32 ;  /* 0x0030302001007387 */ /* 0x0003e20000100a00 */
[----:B----4-:R-:W-:-:S03]  /*49d10*/  IMAD.WIDE R16, R252, 0x4, R130 ;  /* 0x00000004fc107825 */ /* 0x010fc600078e0282 */
[----:B------:R-:W4:Y:S04]  /*49d20*/  LDL.LU.64 R130, [R1+0x1218] ;  /* 0x0012180001827983 */ /* 0x000f280000300a00 */
[----:B------:R1:W-:Y:S04]  /*49d30*/  STL.64 [R1+0x3028], R18 ;  /* 0x0030281201007387 */ /* 0x0003e80000100a00 */
[----:B------:R1:W-:Y:S04]  /*49d40*/  STL.64 [R1+0x3020], R16 ;  /* 0x0030201001007387 */ /* 0x0003e80000100a00 */
[----:B------:R1:W-:Y:S04]  /*49d50*/  LDGSTS.E [R176+0x5a800], [R32.64], !P0 ;  /* 0x5a80000020b07fae */ /* 0x0003e8000c121844 */
[----:B------:R1:W-:Y:S04]  /*49d60*/  LDGSTS.E [R176+0x5aa00], [R18.64], !P0 ;  /* 0x5aa0000012b07fae */ /* 0x0003e8000c121844 */
[----:B------:R1:W-:Y:S01]  /*49d70*/  LDGSTS.E [R176+0x5ac00], [R16.64], !P0 ;  /* 0x5ac0000010b07fae */ /* 0x0003e2000c121844 */
[----:B--2---:R-:W-:-:S05]  /*49d80*/  IMAD.WIDE R2, R252, 0x4, R162 ;  /* 0x00000004fc027825 */ /* 0x004fca00078e02a2 */
[----:B------:R3:W-:Y:S04]  /*49d90*/  STL.64 [R1+0x3018], R2 ;  /* 0x0030180201007387 */ /* 0x0007e80000100a00 */
[----:B------:R-:W2:Y:S04]  /*49da0*/  LDL.LU.64 R82, [R1+0x1220] ;  /* 0x0012200001527983 */ /* 0x000ea80000300a00 */
[----:B------:R-:W2:Y:S04]  /*49db0*/  LDL.LU.64 R162, [R1+0x1228] ;  /* 0x0012280001a27983 */ /* 0x000ea80000300a00 */
[----:B------:R3:W-:Y:S01]  /*49dc0*/  LDGSTS.E [R176+0x5ae00], [R2.64], !P0 ;  /* 0x5ae0000002b07fae */ /* 0x0007e2000c121844 */
[----:B-1----:R-:W-:-:S03]  /*49dd0*/  IMAD.WIDE R32, R252, 0x4, R34 ;  /* 0x00000004fc207825 */ /* 0x002fc600078e0222 */
[----:B------:R-:W2:Y:S01]  /*49de0*/  LDL.LU.64 R34, [R1+0x1230] ;  /* 0x0012300001227983 */ /* 0x000ea20000300a00 */
[----:B------:R-:W-:-:S03]  /*49df0*/  IMAD.WIDE R18, R252, 0x4, R98 ;  /* 0x00000004fc127825 */ /* 0x000fc600078e0262 */
[----:B------:R1:W-:Y:S01]  /*49e00*/  STL.64 [R1+0x3010], R32 ;  /* 0x0030102001007387 */ /* 0x0003e20000100a00 */
[----:B------:R-:W-:-:S03]  /*49e10*/  IMAD.WIDE R16, R252, 0x4, R146 ;  /* 0x00000004fc107825 */ /* 0x000fc600078e0292 */
[----:B------:R-:W2:Y:S04]  /*49e20*/  LDL.LU.64 R146, [R1+0x1238] ;  /* 0x0012380001927983 */ /* 0x000ea80000300a00 */
[----:B------:R1:W-:Y:S04]  /*49e30*/  STL.64 [R1+0x3008], R18 ;  /* 0x0030081201007387 */ /* 0x0003e80000100a00 */
[----:B------:R5:W-:Y:S01]  /*49e40*/  STL.64 [R1+0x3000], R16 ;  /* 0x0030001001007387 */ /* 0x000be20000100a00 */
[----:B---3--:R-:W-:-:S05]  /*49e50*/  IMAD.WIDE R2, R252, 0x4, R178 ;  /* 0x00000004fc027825 */ /* 0x008fca00078e02b2 */
[----:B------:R4:W-:Y:S04]  /*49e60*/  STL.64 [R1+0x2ff8], R2 ;  /* 0x002ff80201007387 */ /* 0x0009e80000100a00 */
[----:B------:R-:W2:Y:S04]  /*49e70*/  LDL.LU.64 R98, [R1+0x1240] ;  /* 0x0012400001627983 */ /* 0x000ea80000300a00 */
[----:B------:R-:W2:Y:S01]  /*49e80*/  LDL.LU.64 R178, [R1+0x1248] ;  /* 0x0012480001b27983 */ /* 0x000ea20000300a00 */
[----:B------:R-:W-:-:S04]  /*49e90*/  IADD3 R174, R177, -0xba, RZ ;  /* 0xffffff46b1ae7810 */ /* 0x000fc80007ffe0ff */
[----:B------:R-:W-:Y:S02]  /*49ea0*/  ISETP.GE.U32.AND P6, PT, R174, 0x7ffffec7, PT ;  /* 0x7ffffec7ae00780c */ /* 0x000fe40003fc6070 */
[----:B------:R-:W-:-:S04]  /*49eb0*/  IADD3 R174, R177, -0xbe, RZ ;  /* 0xffffff42b1ae7810 */ /* 0x000fc80007ffe0ff */
[----:B------:R-:W-:-:S07]  /*49ec0*/  ISETP.GE.U32.AND P4, PT, R174, 0x7ffffec3, PT ;  /* 0x7ffffec3ae00780c */ /* 0x000fce0003f86070 */
[----:B------:R1:W-:Y:S04]  /*49ed0*/  LDGSTS.E [R176+0x5c800], [R32.64], !P6 ;  /* 0x5c80000020b07fae */ /* 0x0003e8000f121844 */
[----:B------:R1:W-:Y:S04]  /*49ee0*/  LDGSTS.E [R176+0x5ca00], [R18.64], !P6 ;  /* 0x5ca0000012b07fae */ /* 0x0003e8000f121844 */
[----:B------:R5:W-:Y:S01]  /*49ef0*/  LDGSTS.E [R176+0x5cc00], [R16.64], !P6 ;  /* 0x5cc0000010b07fae */ /* 0x000be2000f121844 */
[----:B-1----:R-:W-:-:S03]  /*49f00*/  IMAD.WIDE R32, R252, 0x4, R50 ;  /* 0x00000004fc207825 */ /* 0x002fc600078e0232 */
[----:B------:R4:W-:Y:S01]  /*49f10*/  LDGSTS.E [R176+0x5ce00], [R2.64], !P6 ;  /* 0x5ce0000002b07fae */ /* 0x0009e2000f121844 */
[----:B------:R-:W-:-:S03]  /*49f20*/  IMAD.WIDE R18, R252, 0x4, R114 ;  /* 0x00000004fc127825 */ /* 0x000fc600078e0272 */
[----:B------:R-:W2:Y:S04]  /*49f30*/  LDL.LU.64 R50, [R1+0x1250] ;  /* 0x0012500001327983 */ /* 0x000ea80000300a00 */
[----:B------:R-:W2:Y:S01]  /*49f40*/  LDL.LU.64 R114, [R1+0x1258] ;  /* 0x0012580001727983 */ /* 0x000ea20000300a00 */
[----:B------:R-:W-:-:S03]  /*49f50*/  IADD3 R174, R177, -0xc2, RZ ;  /* 0xffffff3eb1ae7810 */ /* 0x000fc60007ffe0ff */
[----:B------:R2:W-:Y:S04]  /*49f60*/  STL.64 [R1+0x2ff0], R32 ;  /* 0x002ff02001007387 */ /* 0x0005e80000100a00 */
[----:B------:R1:W-:Y:S01]  /*49f70*/  STL.64 [R1+0x2fe8], R18 ;  /* 0x002fe81201007387 */ /* 0x0003e20000100a00 */
[----:B------:R-:W-:-:S03]  /*49f80*/  ISETP.GE.U32.AND P2, PT, R174, 0x7ffffebf, PT ;  /* 0x7ffffebfae00780c */ /* 0x000fc60003f46070 */
[----:B------:R2:W-:Y:S04]  /*49f90*/  LDGSTS.E [R176+0x5e800], [R32.64], !P4 ;  /* 0x5e80000020b07fae */ /* 0x0005e8000e121844 */
[----:B------:R1:W-:Y:S01]  /*49fa0*/  LDGSTS.E [R176+0x5ea00], [R18.64], !P4 ;  /* 0x5ea0000012b07fae */ /* 0x0003e2000e121844 */
[----:B-----5:R-:W-:-:S04]  /*49fb0*/  IMAD.WIDE R16, R252, 0x4, R66 ;  /* 0x00000004fc107825 */ /* 0x020fc800078e0242 */
[C---:B----4-:R-:W-:Y:S01]  /*49fc0*/  IMAD.WIDE R2, R252.reuse, 0x4, R130 ;  /* 0x00000004fc027825 */ /* 0x050fe200078e0282 */
[----:B------:R4:W-:Y:S04]  /*49fd0*/  STL.64 [R1+0x2fe0], R16 ;  /* 0x002fe01001007387 */ /* 0x0009e80000100a00 */
[----:B------:R5:W-:Y:S04]  /*49fe0*/  STL.64 [R1+0x2fd8], R2 ;  /* 0x002fd80201007387 */ /* 0x000be80000100a00 */
[----:B------:R-:W3:Y:S04]  /*49ff0*/  LDL.LU.64 R66, [R1+0x1260] ;  /* 0x0012600001427983 */ /* 0x000ee80000300a00 */
[----:B------:R-:W3:Y:S04]  /*4a000*/  LDL.LU.64 R130, [R1+0x1268] ;  /* 0x0012680001827983 */ /* 0x000ee80000300a00 */
[----:B------:R4:W-:Y:S04]  /*4a010*/  LDGSTS.E [R176+0x5ec00], [R16.64], !P4 ;  /* 0x5ec0000010b07fae */ /* 0x0009e8000e121844 */
[----:B------:R5:W-:Y:S01]  /*4a020*/  LDGSTS.E [R176+0x5ee00], [R2.64], !P4 ;  /* 0x5ee0000002b07fae */ /* 0x000be2000e121844 */
[----:B--2---:R-:W-:-:S03]  /*4a030*/  IMAD.WIDE R32, R252, 0x4, R82 ;  /* 0x00000004fc207825 */ /* 0x004fc600078e0252 */
[----:B------:R-:W2:Y:S01]  /*4a040*/  LDL.LU.64 R82, [R1+0x1270] ;  /* 0x0012700001527983 */ /* 0x000ea20000300a00 */
[----:B-1----:R-:W-:-:S03]  /*4a050*/  IMAD.WIDE R18, R252, 0x4, R162 ;  /* 0x00000004fc127825 */ /* 0x002fc600078e02a2 */
[----:B------:R-:W2:Y:S04]  /*4a060*/  LDL.LU.64 R162, [R1+0x1278] ;  /* 0x0012780001a27983 */ /* 0x000ea80000300a00 */
[----:B------:R-:W-:Y:S01]  /*4a070*/  STL.64 [R1+0x2fd0], R32 ;  /* 0x002fd02001007387 */ /* 0x000fe20000100a00 */
[----:B----4-:R-:W-:-:S03]  /*4a080*/  IMAD.WIDE R16, R252, 0x4, R34 ;  /* 0x00000004fc107825 */ /* 0x010fc600078e0222 */
[----:B------:R1:W-:Y:S04]  /*4a090*/  STL.64 [R1+0x2fc8], R18 ;  /* 0x002fc81201007387 */ /* 0x0003e80000100a00 */
[----:B------:R4:W-:Y:S01]  /*4a0a0*/  LDGSTS.E [R176+0x60800], [R32.64], !P2 ;  /* 0x6080000020b07fae */ /* 0x0009e2000d121844 */
[----:B-----5:R-:W-:-:S03]  /*4a0b0*/  IMAD.WIDE R2, R252, 0x4, R146 ;  /* 0x00000004fc027825 */ /* 0x020fc600078e0292 */
[----:B------:R5:W-:Y:S04]  /*4a0c0*/  STL.64 [R1+0x2fc0], R16 ;  /* 0x002fc01001007387 */ /* 0x000be80000100a00 */
[----:B------:R1:W-:Y:S04]  /*4a0d0*/  LDGSTS.E [R176+0x60a00], [R18.64], !P2 ;  /* 0x60a0000012b07fae */ /* 0x0003e8000d121844 */
[----:B------:R4:W-:Y:S01]  /*4a0e0*/  STL.64 [R1+0x2fb8], R2 ;  /* 0x002fb80201007387 */ /* 0x0009e20000100a00 */
[----:B------:R-:W-:-:S03]  /*4a0f0*/  IADD3 R174, R177, -0xc6, RZ ;  /* 0xffffff3ab1ae7810 */ /* 0x000fc60007ffe0ff */
[----:B------:R5:W-:Y:S04]  /*4a100*/  LDGSTS.E [R176+0x60c00], [R16.64], !P2 ;  /* 0x60c0000010b07fae */ /* 0x000be8000d121844 */
[----:B-1----:R-:W2:Y:S04]  /*4a110*/  LDL.LU.64 R18, [R1+0x1280] ;  /* 0x0012800001127983 */ /* 0x002ea80000300a00 */
[----:B------:R-:W2:Y:S01]  /*4a120*/  LDL.LU.64 R146, [R1+0x1288] ;  /* 0x0012880001927983 */ /* 0x000ea20000300a00 */
[----:B------:R-:W-:-:S04]  /*4a130*/  IMAD.WIDE R34, R252, 0x4, R98 ;  /* 0x00000004fc227825 */ /* 0x000fc800078e0262 */
[----:B----4-:R-:W-:Y:S01]  /*4a140*/  IMAD.WIDE R32, R252, 0x4, R178 ;  /* 0x00000004fc207825 */ /* 0x010fe200078e02b2 */
[----:B------:R-:W4:Y:S04]  /*4a150*/  LDL.LU.64 R98, [R1+0x1290] ;  /* 0x0012900001627983 */ /* 0x000f280000300a00 */
[----:B------:R-:W4:Y:S01]  /*4a160*/  LDL.LU.64 R178, [R1+0x1298] ;  /* 0x0012980001b27983 */ /* 0x000f220000300a00 */
[----:B------:R-:W-:-:S03]  /*4a170*/  ISETP.GE.U32.AND P3, PT, R174, 0x7ffffebb, PT ;  /* 0x7ffffebbae00780c */ /* 0x000fc60003f66070 */
[----:B------:R1:W-:Y:S01]  /*4a180*/  LDGSTS.E [R176+0x60e00], [R2.64], !P2 ;  /* 0x60e0000002b07fae */ /* 0x0003e2000d121844 */
[----:B------:R-:W-:-:S03]  /*4a190*/  IADD3 R174, R177, -0xca, RZ ;  /* 0xffffff36b1ae7810 */ /* 0x000fc60007ffe0ff */
[----:B------:R1:W-:Y:S04]  /*4a1a0*/  STL.64 [R1+0x2fb0], R34 ;  /* 0x002fb02201007387 */ /* 0x0003e80000100a00 */
[----:B------:R1:W-:Y:S04]  /*4a1b0*/  STL.64 [R1+0x2fa8], R32 ;  /* 0x002fa82001007387 */ /* 0x0003e80000100a00 */
[----:B------:R1:W-:Y:S01]  /*4a1c0*/  LDGSTS.E [R176+0x62800], [R34.64], !P3 ;  /* 0x6280000022b07fae */ /* 0x0003e2000d921844 */
[----:B------:R-:W-:-:S03]  /*4a1d0*/  ISETP.GE.U32.AND P5, PT, R174, 0x7ffffeb7, PT ;  /* 0x7ffffeb7ae00780c */ /* 0x000fc60003fa6070 */
[----:B------:R1:W-:Y:S01]  /*4a1e0*/  LDGSTS.E [R176+0x62a00], [R32.64], !P3 ;  /* 0x62a0000020b07fae */ /* 0x0003e2000d921844 */
[----:B-----5:R-:W-:-:S04]  /*4a1f0*/  IMAD.WIDE R16, R252, 0x4, R50 ;  /* 0x00000004fc107825 */ /* 0x020fc800078e0232 */
[----:B-1----:R-:W-:Y:S01]  /*4a200*/  IMAD.WIDE R2, R252, 0x4, R114 ;  /* 0x00000004fc027825 */ /* 0x002fe200078e0272 */
[----:B------:R2:W-:Y:S04]  /*4a210*/  STL.64 [R1+0x2fa0], R16 ;  /* 0x002fa01001007387 */ /* 0x0005e80000100a00 */
[----:B------:R1:W-:Y:S04]  /*4a220*/  STL.64 [R1+0x2f98], R2 ;  /* 0x002f980201007387 */ /* 0x0003e80000100a00 */
[----:B------:R-:W5:Y:S04]  /*4a230*/  LDL.LU.64 R34, [R1+0x12a0] ;  /* 0x0012a00001227983 */ /* 0x000f680000300a00 */
[----:B------:R-:W5:Y:S04]  /*4a240*/  LDL.LU.64 R114, [R1+0x12a8] ;  /* 0x0012a80001727983 */ /* 0x000f680000300a00 */
[----:B------:R2:W-:Y:S04]  /*4a250*/  LDGSTS.E [R176+0x62c00], [R16.64], !P3 ;  /* 0x62c0000010b07fae */ /* 0x0005e8000d921844 */
[----:B------:R1:W-:Y:S01]  /*4a260*/  LDGSTS.E [R176+0x62e00], [R2.64], !P3 ;  /* 0x62e0000002b07fae */ /* 0x0003e2000d921844 */
[----:B------:R-:W-:-:S04]  /*4a270*/  IADD3 R174, R177, -0xce, RZ ;  /* 0xffffff32b1ae7810 */ /* 0x000fc80007ffe0ff */
[----:B------:R-:W-:Y:S01]  /*4a280*/  ISETP.GE.U32.AND P1, PT, R174, 0x7ffffeb3, PT ;  /* 0x7ffffeb3ae00780c */ /* 0x000fe20003f26070 */
[C---:B---3--:R-:W-:Y:S02]  /*4a290*/  IMAD.WIDE R48, R252.reuse, 0x4, R66 ;  /* 0x00000004fc307825 */ /* 0x048fe400078e0242 */
[----:B------:R-:W3:Y:S02]  /*4a2a0*/  LDL.LU.64 R66, [R1+0x12b0] ;  /* 0x0012b00001427983 */ /* 0x000ee40000300a00 */
[C---:B------:R-:W-:Y:S02]  /*4a2b0*/  IMAD.WIDE R32, R252.reuse, 0x4, R130 ;  /* 0x00000004fc207825 */ /* 0x040fe400078e0282 */
[----:B------:R-:W3:Y:S04]  /*4a2c0*/  LDL.LU.64 R130, [R1+0x12b8] ;  /* 0x0012b80001827983 */ /* 0x000ee80000300a00 */
[----:B------:R-:W-:Y:S04]  /*4a2d0*/  STL.64 [R1+0x2f90], R48 ;  /* 0x002f903001007387 */ /* 0x000fe80000100a00 */
[----:B------:R1:W-:Y:S04]  /*4a2e0*/  STL.64 [R1+0x2f88], R32 ;  /* 0x002f882001007387 */ /* 0x0003e80000100a00 */
[----:B------:R1:W-:Y:S04]  /*4a2f0*/  LDGSTS.E [R176+0x64800], [R48.64], !P5 ;  /* 0x6480000030b07fae */ /* 0x0003e8000e921844 */
[----:B------:R2:W-:Y:S02]  /*4a300*/  LDGSTS.E [R176+0x64a00], [R32.64], !P5 ;  /* 0x64a0000020b07fae */ /* 0x0005e4000e921844 */
[----:B--2---:R-:W-:-:S04]  /*4a310*/  IMAD.WIDE R16, R252, 0x4, R82 ;  /* 0x00000004fc107825 */ /* 0x004fc800078e0252 */
[C---:B-1----:R-:W-:Y:S01]  /*4a320*/  IMAD.WIDE R2, R252.reuse, 0x4, R162 ;  /* 0x00000004fc027825 */ /* 0x042fe200078e02a2 */
[----:B------:R4:W-:Y:S04]  /*4a330*/  STL.64 [R1+0x2f80], R16 ;  /* 0x002f801001007387 */ /* 0x0009e80000100a00 */
[----:B------:R1:W-:Y:S04]  /*4a340*/  STL.64 [R1+0x2f78], R2 ;  /* 0x002f780201007387 */ /* 0x0003e80000100a00 */
[----:B------:R-:W2:Y:S04]  /*4a350*/  LDL.LU.64 R50, [R1+0x12c0] ;  /* 0x0012c00001327983 */ /* 0x000ea80000300a00 */
[----:B------:R-:W2:Y:S04]  /*4a360*/  LDL.LU.64 R82, [R1+0x12c8] ;  /* 0x0012c80001527983 */ /* 0x000ea80000300a00 */
[----:B------:R-:W2:Y:S04]  /*4a370*/  LDL.LU.64 R162, [R1+0x12d0] ;  /* 0x0012d00001a27983 */ /* 0x000ea80000300a00 */
[----:B------:R4:W-:Y:S04]  /*4a380*/  LDGSTS.E [R176+0x64c00], [R16.64], !P5 ;  /* 0x64c0000010b07fae */ /* 0x0009e8000e921844 */
[----:B------:R1:W-:Y:S01]  /*4a390*/  LDGSTS.E [R176+0x64e00], [R2.64], !P5 ;  /* 0x64e0000002b07fae */ /* 0x0003e2000e921844 */
[----:B------:R-:W-:-:S04]  /*4a3a0*/  IMAD.WIDE R32, R252, 0x4, R18 ;  /* 0x00000004fc207825 */ /* 0x000fc800078e0212 */
[C---:B------:R-:W-:Y:S01]  /*4a3b0*/  IMAD.WIDE R18, R252.reuse, 0x4, R146 ;  /* 0x00000004fc127825 */ /* 0x040fe200078e0292 */
[----:B------:R1:W-:Y:S04]  /*4a3c0*/  LDGSTS.E [R176+0x66800], [R32.64], !P1 ;  /* 0x6680000020b07fae */ /* 0x0003e8000c921844 */
[----:B------:R-:W2:Y:S04]  /*4a3d0*/  LDL.LU.64 R146, [R1+0x12d8] ;  /* 0x0012d80001927983 */ /* 0x000ea80000300a00 */
[----:B------:R-:W-:Y:S01]  /*4a3e0*/  STL.64 [R1+0x2f70], R32 ;  /* 0x002f702001007387 */ /* 0x000fe20000100a00 */
[----:B----4-:R-:W-:-:S03]  /*4a3f0*/  IMAD.WIDE R16, R252, 0x4, R98 ;  /* 0x00000004fc107825 */ /* 0x010fc600078e0262 */
[----:B------:R4:W-:Y:S01]  /*4a400*/  STL.64 [R1+0x2f68], R18 ;  /* 0x002f681201007387 */ /* 0x0009e20000100a00 */
[----:B-1----:R-:W-:-:S03]  /*4a410*/  IMAD.WIDE R2, R252, 0x4, R178 ;  /* 0x00000004fc027825 */ /* 0x002fc600078e02b2 */
[----:B------:R3:W-:Y:S04]  /*4a420*/  STL.64 [R1+0x2f60], R16 ;  /* 0x002f601001007387 */ /* 0x0007e80000100a00 */
[----:B------:R4:W-:Y:S04]  /*4a430*/  LDGSTS.E [R176+0x66a00], [R18.64], !P1 ;  /* 0x66a0000012b07fae */ /* 0x0009e8000c921844 */
[----:B------:R1:W-:Y:S01]  /*4a440*/  STL.64 [R1+0x2f58], R2 ;  /* 0x002f580201007387 */ /* 0x0003e20000100a00 */
[----:B------:R-:W-:-:S03]  /*4a450*/  IADD3 R174, R177, -0xd2, RZ ;  /* 0xffffff2eb1ae7810 */ /* 0x000fc60007ffe0ff */
[----:B------:R3:W-:Y:S04]  /*4a460*/  LDGSTS.E [R176+0x66c00], [R16.64], !P1 ;  /* 0x66c0000010b07fae */ /* 0x0007e8000c921844 */
[----:B----4-:R-:W4:Y:S04]  /*4a470*/  LDL.LU.64 R18, [R1+0x12e0] ;  /* 0x0012e00001127983 */ /* 0x010f280000300a00 */
[----:B------:R-:W4:Y:S04]  /*4a480*/  LDL.LU.64 R98, [R1+0x12e8] ;  /* 0x0012e80001627983 */ /* 0x000f280000300a00 */
[----:B------:R-:W4:Y:S01]  /*4a490*/  LDL.LU.64 R178, [R1+0x12f0] ;  /* 0x0012f00001b27983 */ /* 0x000f220000300a00 */
[----:B------:R-:W-:-:S03]  /*4a4a0*/  ISETP.GE.U32.AND P0, PT, R174, 0x7ffffeaf, PT ;  /* 0x7ffffeafae00780c */ /* 0x000fc60003f06070 */
[----:B------:R1:W-:Y:S01]  /*4a4b0*/  LDGSTS.E [R176+0x66e00], [R2.64], !P1 ;  /* 0x66e0000002b07fae */ /* 0x0003e2000c921844 */
[----:B------:R-:W-:Y:S01]  /*4a4c0*/  IADD3 R174, R177, -0xd6, RZ ;  /* 0xffffff2ab1ae7810 */ /* 0x000fe20007ffe0ff */
[----:B-----5:R-:W-:-:S04]  /*4a4d0*/  IMAD.WIDE R34, R252, 0x4, R34 ;  /* 0x00000004fc227825 */ /* 0x020fc800078e0222 */
[----:B------:R-:W-:-:S04]  /*4a4e0*/  IMAD.WIDE R32, R252, 0x4, R114 ;  /* 0x00000004fc207825 */ /* 0x000fc800078e0272 */
[----:B------:R5:W-:Y:S04]  /*4a4f0*/  LDGSTS.E [R176+0x68800], [R34.64], !P0 ;  /* 0x6880000022b07fae */ /* 0x000be8000c121844 */
[----:B------:R-:W4:Y:S04]  /*4a500*/  LDL.LU.64 R114, [R1+0x12f8] ;  /* 0x0012f80001727983 */ /* 0x000f280000300a00 */
[----:B------:R5:W-:Y:S04]  /*4a510*/  STL.64 [R1+0x2f50], R34 ;  /* 0x002f502201007387 */ /* 0x000be80000100a00 */
[----:B------:R1:W-:Y:S01]  /*4a520*/  STL.64 [R1+0x2f48], R32 ;  /* 0x002f482001007387 */ /* 0x0003e20000100a00 */
[----:B------:R-:W-:-:S03]  /*4a530*/  ISETP.GE.U32.AND P6, PT, R174, 0x7ffffeab, PT ;  /* 0x7ffffeabae00780c */ /* 0x000fc60003fc6070 */
[----:B------:R1:W-:Y:S01]  /*4a540*/  LDGSTS.E [R176+0x68a00], [R32.64], !P0 ;  /* 0x68a0000020b07fae */ /* 0x0003e2000c121844 */
[----:B---3--:R-:W-:-:S04]  /*4a550*/  IMAD.WIDE R16, R252, 0x4, R66 ;  /* 0x00000004fc107825 */ /* 0x008fc800078e0242 */
[C---:B-1----:R-:W-:Y:S01]  /*4a560*/  IMAD.WIDE R2, R252.reuse, 0x4, R130 ;  /* 0x00000004fc027825 */ /* 0x042fe200078e0282 */
[----:B------:R1:W-:Y:S04]  /*4a570*/  STL.64 [R1+0x2f40], R16 ;  /* 0x002f401001007387 */ /* 0x0003e80000100a00 */
[----:B------:R3:W-:Y:S04]  /*4a580*/  STL.64 [R1+0x2f38], R2 ;  /* 0x002f380201007387 */ /* 0x0007e80000100a00 */
[----:B-----5:R-:W5:Y:S04]  /*4a590*/  LDL.LU.64 R34, [R1+0x1300] ;  /* 0x0013000001227983 */ /* 0x020f680000300a00 */
[----:B------:R1:W-:Y:S04]  /*4a5a0*/  LDGSTS.E [R176+0x68c00], [R16.64], !P0 ;  /* 0x68c0000010b07fae */ /* 0x0003e8000c121844 */
[----:B------:R-:W5:Y:S04]  /*4a5b0*/  LDL.LU.64 R66, [R1+0x1308] ;  /* 0x0013080001427983 */ /* 0x000f680000300a00 */
[----:B------:R-:W5:Y:S04]  /*4a5c0*/  LDL.LU.64 R130, [R1+0x1310] ;  /* 0x0013100001827983 */ /* 0x000f680000300a00 */
[----:B------:R3:W-:Y:S01]  /*4a5d0*/  LDGSTS.E [R176+0x68e00], [R2.64], !P0 ;  /* 0x68e0000002b07fae */ /* 0x0007e2000c121844 */
[----:B--2---:R-:W-:-:S04]  /*4a5e0*/  IMAD.WIDE R48, R252, 0x4, R50 ;  /* 0x00000004fc307825 */ /* 0x004fc800078e0232 */
[C---:B------:R-:W-:Y:S01]  /*4a5f0*/  IMAD.WIDE R32, R252.reuse, 0x4, R82 ;  /* 0x00000004fc207825 */ /* 0x040fe200078e0252 */
[----:B------:R2:W-:Y:S03]  /*4a600*/  LDGSTS.E [R176+0x6a800], [R48.64], !P6 ;  /* 0x6a80000030b07fae */ /* 0x0005e6000f121844 */
[C---:B-1----:R-:W-:Y:S01]  /*4a610*/  IMAD.WIDE R16, R252.reuse, 0x4, R162 ;  /* 0x00000004fc107825 */ /* 0x042fe200078e02a2 */
[----:B------:R1:W-:Y:S04]  /*4a620*/  LDGSTS.E [R176+0x6aa00], [R32.64], !P6 ;  /* 0x6aa0000020b07fae */ /* 0x0003e8000f121844 */
[----:B------:R-:W2:Y:S04]  /*4a630*/  LDL.LU.64 R162, [R1+0x1318] ;  /* 0x0013180001a27983 */ /* 0x000ea80000300a00 */
[----:B------:R-:W-:Y:S04]  /*4a640*/  STL.64 [R1+0x2f30], R48 ;  /* 0x002f303001007387 */ /* 0x000fe80000100a00 */
[----:B------:R-:W-:Y:S04]  /*4a650*/  STL.64 [R1+0x2f28], R32 ;  /* 0x002f282001007387 */ /* 0x000fe80000100a00 */
[----:B------:R4:W-:Y:S04]  /*4a660*/  STL.64 [R1+0x2f20], R16 ;  /* 0x002f201001007387 */ /* 0x0009e80000100a00 */
[----:B------:R4:W-:Y:S01]  /*4a670*/  LDGSTS.E [R176+0x6ac00], [R16.64], !P6 ;  /* 0x6ac0000010b07fae */ /* 0x0009e2000f121844 */
[----:B---3--:R-:W-:-:S05]  /*4a680*/  IMAD.WIDE R2, R252, 0x4, R146 ;  /* 0x00000004fc027825 */ /* 0x008fca00078e0292 */
[----:B------:R3:W-:Y:S04]  /*4a690*/  STL.64 [R1+0x2f18], R2 ;  /* 0x002f180201007387 */ /* 0x0007e80000100a00 */
[----:B------:R-:W2:Y:S04]  /*4a6a0*/  LDL.LU.64 R50, [R1+0x1320] ;  /* 0x0013200001327983 */ /* 0x000ea80000300a00 */
[----:B------:R-:W2:Y:S04]  /*4a6b0*/  LDL.LU.64 R82, [R1+0x1328] ;  /* 0x0013280001527983 */ /* 0x000ea80000300a00 */
[----:B------:R-:W2:Y:S01]  /*4a6c0*/  LDL.LU.64 R146, [R1+0x1330] ;  /* 0x0013300001927983 */ /* 0x000ea20000300a00 */
[----:B------:R-:W-:-:S03]  /*4a6d0*/  IADD3 R174, R177, -0xda, RZ ;  /* 0xffffff26b1ae7810 */ /* 0x000fc60007ffe0ff */
[----:B------:R3:W-:Y:S01]  /*4a6e0*/  LDGSTS.E [R176+0x6ae00], [R2.64], !P6 ;  /* 0x6ae0000002b07fae */ /* 0x0007e2000f121844 */
[----:B----4-:R-:W-:-:S03]  /*4a6f0*/  IMAD.WIDE R16, R252, 0x4, R178 ;  /* 0x00000004fc107825 */ /* 0x010fc600078e02b2 */
[----:B------:R-:W4:Y:S01]  /*4a700*/  LDL.LU.64 R178, [R1+0x1338] ;  /* 0x0013380001b27983 */ /* 0x000f220000300a00 */
[----:B------:R-:W-:Y:S01]  /*4a710*/  ISETP.GE.U32.AND P4, PT, R174, 0x7ffffea7, PT ;  /* 0x7ffffea7ae00780c */ /* 0x000fe20003f86070 */
[----:B-1----:R-:W-:-:S04]  /*4a720*/  IMAD.WIDE R32, R252, 0x4, R18 ;  /* 0x00000004fc207825 */ /* 0x002fc800078e0212 */
[----:B------:R-:W-:Y:S01]  /*4a730*/  IMAD.WIDE R18, R252, 0x4, R98 ;  /* 0x00000004fc127825 */ /* 0x000fe200078e0262 */
[----:B------:R5:W-:Y:S01]  /*4a740*/  STL.64 [R1+0x2f10], R32 ;  /* 0x002f102001007387 */ /* 0x000be20000100a00 */
[----:B------:R-:W-:-:S03]  /*4a750*/  IADD3 R174, R177, -0xde, RZ ;  /* 0xffffff22b1ae7810 */ /* 0x000fc60007ffe0ff */
[----:B------:R1:W-:Y:S04]  /*4a760*/  STL.64 [R1+0x2f08], R18 ;  /* 0x002f081201007387 */ /* 0x0003e80000100a00 */
[----:B------:R1:W-:Y:S04]  /*4a770*/  STL.64 [R1+0x2f00], R16 ;  /* 0x002f001001007387 */ /* 0x0003e80000100a00 */
[----:B------:R5:W-:Y:S01]  /*4a780*/  LDGSTS.E [R176+0x6c800], [R32.64], !P4 ;  /* 0x6c80000020b07fae */ /* 0x000be2000e121844 */
[----:B---3--:R-:W-:-:S03]  /*4a790*/  IMAD.WIDE R2, R252, 0x4, R114 ;  /* 0x00000004fc027825 */ /* 0x008fc600078e0272 */
[----:B------:R1:W-:Y:S04]  /*4a7a0*/  LDGSTS.E [R176+0x6ca00], [R18.64], !P4 ;  /* 0x6ca0000012b07fae */ /* 0x0003e8000e121844 */
[----:B------:R2:W-:Y:S01]  /*4a7b0*/  STL.64 [R1+0x2ef8], R2 ;  /* 0x002ef80201007387 */ /* 0x0005e20000100a00 */
[----:B------:R-:W-:-:S03]  /*4a7c0*/  ISETP.GE.U32.AND P2, PT, R174, 0x7ffffea3, PT ;  /* 0x7ffffea3ae00780c */ /* 0x000fc60003f46070 */
[----:B------:R-:W3:Y:S04]  /*4a7d0*/  LDL.LU.64 R98, [R1+0x1340] ;  /* 0x0013400001627983 */ /* 0x000ee80000300a00 */
[----:B------:R-:W3:Y:S04]  /*4a7e0*/  LDL.LU.64 R114, [R1+0x1348] ;  /* 0x0013480001727983 */ /* 0x000ee80000300a00 */
[----:B------:R1:W-:Y:S04]  /*4a7f0*/  LDGSTS.E [R176+0x6cc00], [R16.64], !P4 ;  /* 0x6cc0000010b07fae */ /* 0x0003e8000e121844 */
[----:B------:R2:W-:Y:S01]  /*4a800*/  LDGSTS.E [R176+0x6ce00], [R2.64], !P4 ;  /* 0x6ce0000002b07fae */ /* 0x0005e2000e121844 */
[----:B-----5:R-:W-:-:S03]  /*4a810*/  IMAD.WIDE R32, R252, 0x4, R34 ;  /* 0x00000004fc207825 */ /* 0x020fc600078e0222 */
[----:B------:R-:W5:Y:S04]  /*4a820*/  LDL.LU.64 R34, [R1+0x1350] ;  /* 0x0013500001227983 */ /* 0x000f680000300a00 */
[----:B------:R2:W-:Y:S01]  /*4a830*/  STL.64 [R1+0x2ef0], R32 ;  /* 0x002ef02001007387 */ /* 0x0005e20000100a00 */
[----:B-1----:R-:W-:-:S03]  /*4a840*/  IMAD.WIDE R18, R252, 0x4, R66 ;  /* 0x00000004fc127825 */ /* 0x002fc600078e0242 */
[----:B------:R1:W-:Y:S01]  /*4a850*/  LDGSTS.E [R176+0x6e800], [R32.64], !P2 ;  /* 0x6e80000020b07fae */ /* 0x0003e2000d121844 */
[----:B------:R-:W-:-:S03]  /*4a860*/  IMAD.WIDE R16, R252, 0x4, R130 ;  /* 0x00000004fc107825 */ /* 0x000fc600078e0282 */
[----:B------:R-:W5:Y:S04]  /*4a870*/  LDL.LU.64 R130, [R1+0x1358] ;  /* 0x0013580001827983 */ /* 0x000f680000300a00 */
[----:B------:R1:W-:Y:S04]  /*4a880*/  STL.64 [R1+0x2ee8], R18 ;  /* 0x002ee81201007387 */ /* 0x0003e80000100a00 */
        /* <DEDUP_REMOVED lines=16> */
[----:B----4-:R-:W-:-:S05]  /*4a990*/  IMAD.WIDE R2, R252, 0x4, R178 ;  /* 0x00000004fc027825 */ /* 0x010fca00078e02b2 */
        /* <DEDUP_REMOVED lines=10> */
[----:B---3--:R-:W-:-:S03]  /*4aa40*/  IMAD.WIDE R32, R252, 0x4, R98 ;  /* 0x00000004fc207825 */ /* 0x008fc600078e0262 */
[----:B------:R4:W-:Y:S01]  /*4aa50*/  LDGSTS.E [R176+0x70e00], [R2.64], !P3 ;  /* 0x70e0000002b07fae */ /* 0x0009e2000d921844 */
[----:B-1----:R-:W-:-:S03]  /*4aa60*/  IMAD.WIDE R18, R252, 0x4, R114 ;  /* 0x00000004fc127825 */ /* 0x002fc600078e0272 */
[----:B------:R-:W2:Y:S04]  /*4aa70*/  LDL.LU.64 R98, [R1+0x1390] ;  /* 0x0013900001627983 */ /* 0x000ea80000300a00 */
[----:B------:R-:W2:Y:S01]  /*4aa80*/  LDL.LU.64 R114, [R1+0x1398] ;  /* 0x0013980001727983 */ /* 0x000ea20000300a00 */
[----:B------:R-:W-:-:S03]  /*4aa90*/  IADD3 R174, R177, -0xea, RZ ;  /* 0xffffff16b1ae7810 */ /* 0x000fc60007ffe0ff */
[----:B------:R-:W-:Y:S04]  /*4aaa0*/  STL.64 [R1+0x2eb0], R32 ;  /* 0x002eb02001007387 */ /* 0x000fe80000100a00 */
[----:B------:R-:W-:Y:S04]  /*4aab0*/  STL.64 [R1+0x2ea8], R18 ;  /* 0x002ea81201007387 */ /* 0x000fe80000100a00 */
[----:B------:R1:W-:Y:S04]  /*4aac0*/  LDGSTS.E [R176+0x72800], [R32.64], !P5 ;  /* 0x7280000020b07fae */ /* 0x0003e8000e921844 */
[----:B------:R1:W-:Y:S01]  /*4aad0*/  LDGSTS.E [R176+0x72a00], [R18.64], !P5 ;  /* 0x72a0000012b07fae */ /* 0x0003e2000e921844 */
[----:B------:R-:W-:Y:S01]  /*4aae0*/  ISETP.GE.U32.AND P1, PT, R174, 0x7ffffe97, PT ;  /* 0x7ffffe97ae00780c */ /* 0x000fe20003f26070 */
[----:B-----5:R-:W-:-:S05]  /*4aaf0*/  IMAD.WIDE R16, R252, 0x4, R34 ;  /* 0x00000004fc107825 */ /* 0x020fca00078e0222 */
[----:B------:R-:W-:Y:S04]  /*4ab00*/  STL.64 [R1+0x2ea0], R16 ;  /* 0x002ea01001007387 */ /* 0x000fe80000100a00 */
[----:B------:R5:W-:Y:S01]  /*4ab10*/  LDGSTS.E [R176+0x72c00], [R16.64], !P5 ;  /* 0x72c0000010b07fae */ /* 0x000be2000e921844 */
[----:B----4-:R-:W-:-:S05]  /*4ab20*/  IMAD.WIDE R2, R252, 0x4, R130 ;  /* 0x00000004fc027825 */ /* 0x010fca00078e0282 */
[----:B------:R4:W-:Y:S04]  /*4ab30*/  STL.64 [R1+0x2e98], R2 ;  /* 0x002e980201007387 */ /* 0x0009e80000100a00 */
[----:B------:R-:W3:Y:S04]  /*4ab40*/  LDL.LU.64 R130, [R1+0x13a0] ;  /* 0x0013a00001827983 */ /* 0x000ee80000300a00 */
[----:B------:R4:W-:Y:S04]  /*4ab50*/  LDGSTS.E [R176+0x72e00], [R2.64], !P5 ;  /* 0x72e0000002b07fae */ /* 0x0009e8000e921844 */
[----:B----4-:R-:W4:Y:S01]  /*4ab60*/  LDL.LU.64 R2, [R1+0x13a8] ;  /* 0x0013a80001027983 */ /* 0x010f220000300a00 */
[----:B--2---:R-:W-:-:S03]  /*4ab70*/  IMAD.WIDE R34, R252, 0x4, R66 ;  /* 0x00000004fc227825 */ /* 0x004fc600078e0242 */
[----:B------:R-:W2:Y:S01]  /*4ab80*/  LDL.LU.64 R66, [R1+0x13b0] ;  /* 0x0013b00001427983 */ /* 0x000ea20000300a00 */
[----:B-1----:R-:W-:-:S03]  /*4ab90*/  IMAD.WIDE R32, R252, 0x4, R162 ;  /* 0x00000004fc207825 */ /* 0x002fc600078e02a2 */
[----:B------:R-:W-:Y:S04]  /*4aba0*/  STL.64 [R1+0x2e90], R34 ;  /* 0x002e902201007387 */ /* 0x000fe80000100a00 */
[----:B------:R-:W2:Y:S04]  /*4abb0*/  LDL.LU.64 R162, [R1+0x13b8] ;  /* 0x0013b80001a27983 */ /* 0x000ea80000300a00 */
[----:B------:R-:W-:Y:S04]  /*4abc0*/  STL.64 [R1+0x2e88], R32 ;  /* 0x002e882001007387 */ /* 0x000fe80000100a00 */
[----:B------:R1:W-:Y:S04]  /*4abd0*/  LDGSTS.E [R176+0x74800], [R34.64], !P1 ;  /* 0x7480000022b07fae */ /* 0x0003e8000c921844 */
[----:B------:R1:W-:Y:S01]  /*4abe0*/  LDGSTS.E [R176+0x74a00], [R32.64], !P1 ;  /* 0x74a0000020b07fae */ /* 0x0003e2000c921844 */
[----:B------:R-:W-:-:S04]  /*4abf0*/  IMAD.WIDE R18, R252, 0x4, R50 ;  /* 0x00000004fc127825 */ /* 0x000fc800078e0232 */
[C---:B-----5:R-:W-:Y:S01]  /*4ac00*/  IMAD.WIDE R16, R252.reuse, 0x4, R146 ;  /* 0x00000004fc107825 */ /* 0x060fe200078e0292 */
[----:B------:R5:W-:Y:S04]  /*4ac10*/  STL.64 [R1+0x2e80], R18 ;  /* 0x002e801201007387 */ /* 0x000be80000100a00 */
[----:B------:R1:W-:Y:S04]  /*4ac20*/  STL.64 [R1+0x2e78], R16 ;  /* 0x002e781001007387 */ /* 0x0003e80000100a00 */
[----:B------:R-:W2:Y:S04]  /*4ac30*/  LDL.LU.64 R146, [R1+0x13c0] ;  /* 0x0013c00001927983 */ /* 0x000ea80000300a00 */
[----:B------:R5:W-:Y:S01]  /*4ac40*/  LDGSTS.E [R176+0x74c00], [R18.64], !P1 ;  /* 0x74c0000012b07fae */ /* 0x000be2000c921844 */
[----:B------:R-:W-:-:S03]  /*4ac50*/  IMAD.WIDE R48, R252, 0x4, R82 ;  /* 0x00000004fc307825 */ /* 0x000fc600078e0252 */
[----:B-----5:R-:W5:Y:S01]  /*4ac60*/  LDL.LU.64 R18, [R1+0x13c8] ;  /* 0x0013c80001127983 */ /* 0x020f620000300a00 */
[----:B-1----:R-:W-:-:S03]  /*4ac70*/  IMAD.WIDE R34, R252, 0x4, R178 ;  /* 0x00000004fc227825 */ /* 0x002fc600078e02b2 */
[----:B------:R-:W5:Y:S04]  /*4ac80*/  LDL.LU.64 R50, [R1+0x13d0] ;  /* 0x0013d00001327983 */ /* 0x000f680000300a00 */
[----:B------:R-:W-:Y:S04]  /*4ac90*/  STL.64 [R1+0x2e70], R48 ;  /* 0x002e703001007387 */ /* 0x000fe80000100a00 */
[----:B------:R-:W5:Y:S01]  /*4aca0*/  LDL.LU.64 R178, [R1+0x13d8] ;  /* 0x0013d80001b27983 */ /* 0x000f620000300a00 */
[----:B------:R-:W-:-:S03]  /*4acb0*/  IADD3 R174, R177, -0xee, RZ ;  /* 0xffffff12b1ae7810 */ /* 0x000fc60007ffe0ff */
[----:B------:R1:W-:Y:S01]  /*4acc0*/  LDGSTS.E [R176+0x74e00], [R16.64], !P1 ;  /* 0x74e0000010b07fae */ /* 0x0003e2000c921844 */
[----:B------:R-:W-:-:S03]  /*4acd0*/  ISETP.GE.U32.AND P0, PT, R174, 0x7ffffe93, PT ;  /* 0x7ffffe93ae00780c */ /* 0x000fc60003f06070 */
[----:B------:R3:W-:Y:S01]  /*4ace0*/  STL.64 [R1+0x2e68], R34 ;  /* 0x002e682201007387 */ /* 0x0007e20000100a00 */
[----:B------:R-:W-:-:S04]  /*4acf0*/  IADD3 R174, R177, -0xf2, RZ ;  /* 0xffffff0eb1ae7810 */ /* 0x000fc80007ffe0ff */
[----:B------:R-:W-:-:S05]  /*4ad00*/  ISETP.GE.U32.AND P6, PT, R174, 0x7ffffe8f, PT ;  /* 0x7ffffe8fae00780c */ /* 0x000fca0003fc6070 */
[----:B------:R1:W-:Y:S04]  /*4ad10*/  LDGSTS.E [R176+0x76800], [R48.64], !P0 ;  /* 0x7680000030b07fae */ /* 0x0003e8000c121844 */
[----:B------:R3:W-:Y:S01]  /*4ad20*/  LDGSTS.E [R176+0x76a00], [R34.64], !P0 ;  /* 0x76a0000022b07fae */ /* 0x0007e2000c121844 */
[----:B------:R-:W-:-:S04]  /*4ad30*/  IMAD.WIDE R32, R252, 0x4, R98 ;  /* 0x00000004fc207825 */ /* 0x000fc800078e0262 */
[C---:B-1----:R-:W-:Y:S01]  /*4ad40*/  IMAD.WIDE R16, R252.reuse, 0x4, R114 ;  /* 0x00000004fc107825 */ /* 0x042fe200078e0272 */
[----:B------:R4:W-:Y:S04]  /*4ad50*/  STL.64 [R1+0x2e60], R32 ;  /* 0x002e602001007387 */ /* 0x0009e80000100a00 */
[----:B------:R2:W-:Y:S04]  /*4ad60*/  STL.64 [R1+0x2e58], R16 ;  /* 0x002e581001007387 */ /* 0x0005e80000100a00 */
[----:B------:R-:W5:Y:S04]  /*4ad70*/  LDL.LU.64 R82, [R1+0x13e0] ;  /* 0x0013e00001527983 */ /* 0x000f680000300a00 */
[----:B------:R-:W5:Y:S04]  /*4ad80*/  LDL.LU.64 R114, [R1+0x13e8] ;  /* 0x0013e80001727983 */ /* 0x000f680000300a00 */
[----:B------:R-:W5:Y:S04]  /*4ad90*/  LDL.LU.64 R98, [R1+0x13f0] ;  /* 0x0013f00001627983 */ /* 0x000f680000300a00 */
[----:B------:R4:W-:Y:S04]  /*4ada0*/  LDGSTS.E [R176+0x76c00], [R32.64], !P0 ;  /* 0x76c0000020b07fae */ /* 0x0009e8000c121844 */
[----:B------:R2:W-:Y:S01]  /*4adb0*/  LDGSTS.E [R176+0x76e00], [R16.64], !P0 ;  /* 0x76e0000010b07fae */ /* 0x0005e2000c121844 */
[----:B---3--:R-:W-:-:S03]  /*4adc0*/  IMAD.WIDE R34, R252, 0x4, R130 ;  /* 0x00000004fc227825 */ /* 0x008fc600078e0282 */
[----:B------:R-:W3:Y:S04]  /*4add0*/  LDL.LU.64 R130, [R1+0x13f8] ;  /* 0x0013f80001827983 */ /* 0x000ee80000300a00 */
[----:B------:R1:W-:Y:S04]  /*4ade0*/  STL.64 [R1+0x2e50], R34 ;  /* 0x002e502201007387 */ /* 0x0003e80000100a00 */
[----:B------:R1:W-:Y:S01]  /*4adf0*/  LDGSTS.E [R176+0x78800], [R34.64], !P6 ;  /* 0x7880000022b07fae */ /* 0x0003e2000f121844 */
[----:B----4-:R-:W-:-:S05]  /*4ae00*/  IMAD.WIDE R32, R252, 0x4, R2 ;  /* 0x00000004fc207825 */ /* 0x010fca00078e0202 */
[----:B------:R4:W-:Y:S04]  /*4ae10*/  STL.64 [R1+0x2e48], R32 ;  /* 0x002e482001007387 */ /* 0x0009e80000100a00 */
[----:B------:R4:W-:Y:S01]  /*4ae20*/  LDGSTS.E [R176+0x78a00], [R32.64], !P6 ;  /* 0x78a0000020b07fae */ /* 0x0009e2000f121844 */
[----:B--2---:R-:W-:-:S04]  /*4ae30*/  IMAD.WIDE R16, R252, 0x4, R66 ;  /* 0x00000004fc107825 */ /* 0x004fc800078e0242 */
[C---:B------:R-:W-:Y:S01]  /*4ae40*/  IMAD.WIDE R2, R252.reuse, 0x4, R162 ;  /* 0x00000004fc027825 */ /* 0x040fe200078e02a2 */
[----:B------:R2:W-:Y:S04]  /*4ae50*/  STL.64 [R1+0x2e40], R16 ;  /* 0x002e401001007387 */ /* 0x0005e80000100a00 */
[----:B------:R2:W-:Y:S04]  /*4ae60*/  STL.64 [R1+0x2e38], R2 ;  /* 0x002e380201007387 */ /* 0x0005e80000100a00 */
[----:B------:R-:W3:Y:S04]  /*4ae70*/  LDL.LU.64 R162, [R1+0x1400] ;  /* 0x0014000001a27983 */ /* 0x000ee80000300a00 */
[----:B-1----:R-:W3:Y:S04]  /*4ae80*/  LDL.LU.64 R34, [R1+0x1408] ;  /* 0x0014080001227983 */ /* 0x002ee80000300a00 */
[----:B------:R-:W3:Y:S04]  /*4ae90*/  LDL.LU.64 R66, [R1+0x1410] ;  /* 0x0014100001427983 */ /* 0x000ee80000300a00 */
[----:B------:R2:W-:Y:S04]  /*4aea0*/  LDGSTS.E [R176+0x78c00], [R16.64], !P6 ;  /* 0x78c0000010b07fae */ /* 0x0005e8000f121844 */
[----:B------:R1:W-:Y:S01]  /*4aeb0*/  LDGSTS.E [R176+0x78e00], [R2.64], !P6 ;  /* 0x78e0000002b07fae */ /* 0x0003e2000f121844 */
[----:B----4-:R-:W-:-:S03]  /*4aec0*/  IMAD.WIDE R32, R252, 0x4, R146 ;  /* 0x00000004fc207825 */ /* 0x010fc600078e0292 */
[----:B------:R-:W4:Y:S04]  /*4aed0*/  LDL.LU.64 R146, [R1+0x1418] ;  /* 0x0014180001927983 */ /* 0x000f280000300a00 */
[----:B------:R1:W-:Y:S01]  /*4aee0*/  STL.64 [R1+0x2e30], R32 ;  /* 0x002e302001007387 */ /* 0x0003e20000100a00 */
[----:B-----5:R-:W-:-:S04]  /*4aef0*/  IMAD.WIDE R18, R252, 0x4, R18 ;  /* 0x00000004fc127825 */ /* 0x020fc800078e0212 */
[C---:B--2---:R-:W-:Y:S01]  /*4af00*/  IMAD.WIDE R16, R252.reuse, 0x4, R50 ;  /* 0x00000004fc107825 */ /* 0x044fe200078e0232 */
[----:B------:R2:W-:Y:S03]  /*4af10*/  STL.64 [R1+0x2e28], R18 ;  /* 0x002e281201007387 */ /* 0x0005e60000100a00 */
[----:B-1----:R-:W-:Y:S01]  /*4af20*/  IMAD.WIDE R2, R252, 0x4, R178 ;  /* 0x00000004fc027825 */ /* 0x002fe200078e02b2 */
[----:B------:R1:W-:Y:S04]  /*4af30*/  STL.64 [R1+0x2e20], R16 ;  /* 0x002e201001007387 */ /* 0x0003e80000100a00 */
        /* <DEDUP_REMOVED lines=11> */
[----:B--2---:R-:W-:-:S03]  /*4aff0*/  IMAD.WIDE R18, R252, 0x4, R114 ;  /* 0x00000004fc127825 */ /* 0x004fc600078e0272 */
[----:B------:R-:W2:Y:S01]  /*4b000*/  LDL.LU.64 R82, [R1+0x1428] ;  /* 0x0014280001527983 */ /* 0x000ea20000300a00 */
[----:B------:R-:W-:-:S03]  /*4b010*/  IMAD.WIDE R16, R252, 0x4, R98 ;  /* 0x00000004fc107825 */ /* 0x000fc600078e0262 */
[----:B------:R-:W2:Y:S04]  /*4b020*/  LDL.LU.64 R114, [R1+0x1430] ;  /* 0x0014300001727983 */ /* 0x000ea80000300a00 */
[----:B------:R1:W-:Y:S04]  /*4b030*/  STL.64 [R1+0x34f8], R32 ;  /* 0x0034f82001007387 */ /* 0x0003e80000100a00 */
[----:B------:R1:W-:Y:S01]  /*4b040*/  STL.64 [R1+0x3500], R18 ;  /* 0x0035001201007387 */ /* 0x0003e20000100a00 */
[----:B------:R-:W-:-:S03]  /*4b050*/  IADD3 R174, R177, -0xfe, RZ ;  /* 0xffffff02b1ae7810 */ /* 0x000fc60007ffe0ff */
[----:B------:R1:W-:Y:S01]  /*4b060*/  LDGSTS.E [R176+0x7c800], [R32.64], !P2 ;  /* 0x7c80000020b07fae */ /* 0x0003e2000d121844 */
[----:B------:R-:W-:-:S03]  /*4b070*/  ISETP.GE.U32.AND P3, PT, R174, 0x7ffffe83, PT ;  /* 0x7ffffe83ae00780c */ /* 0x000fc60003f66070 */
[----:B------:R1:W-:Y:S04]  /*4b080*/  LDGSTS.E [R176+0x7ca00], [R18.64], !P2 ;  /* 0x7ca0000012b07fae */ /* 0x0003e8000d121844 */
[----:B------:R1:W-:Y:S01]  /*4b090*/  LDGSTS.E [R176+0x7cc00], [R16.64], !P2 ;  /* 0x7cc0000010b07fae */ /* 0x0003e2000d121844 */
[----:B---3--:R-:W-:-:S03]  /*4b0a0*/  IMAD.WIDE R2, R252, 0x4, R130 ;  /* 0x00000004fc027825 */ /* 0x008fc600078e0282 */
[----:B------:R-:W3:Y:S04]  /*4b0b0*/  LDL.LU.64 R130, [R1+0x1438] ;  /* 0x0014380001827983 */ /* 0x000ee80000300a00 */
[----:B------:R1:W-:Y:S04]  /*4b0c0*/  STL.64 [R1+0x3508], R16 ;  /* 0x0035081001007387 */ /* 0x0003e80000100a00 */
[----:B------:R4:W-:Y:S04]  /*4b0d0*/  STL.64 [R1+0x3510], R2 ;  /* 0x0035100201007387 */ /* 0x0009e80000100a00 */
[----:B------:R-:W3:Y:S04]  /*4b0e0*/  LDL.LU.64 R50, [R1+0x1440] ;  /* 0x0014400001327983 */ /* 0x000ee80000300a00 */
[----:B------:R-:W3:Y:S04]  /*4b0f0*/  LDL.LU.64 R98, [R1+0x1448] ;  /* 0x0014480001627983 */ /* 0x000ee80000300a00 */
[----:B------:R4:W-:Y:S01]  /*4b100*/  LDGSTS.E [R176+0x7ce00], [R2.64], !P2 ;  /* 0x7ce0000002b07fae */ /* 0x0009e2000d121844 */
[----:B-1----:R-:W-:-:S03]  /*4b110*/  IMAD.WIDE R32, R252, 0x4, R162 ;  /* 0x00000004fc207825 */ /* 0x002fc600078e02a2 */
[----:B------:R-:W3:Y:S01]  /*4b120*/  LDL.LU.64 R162, [R1+0x1450] ;  /* 0x0014500001a27983 */ /* 0x000ee20000300a00 */
[----:B------:R-:W-:-:S03]  /*4b130*/  IMAD.WIDE R18, R252, 0x4, R34 ;  /* 0x00000004fc127825 */ /* 0x000fc600078e0222 */
[----:B------:R5:W-:Y:S01]  /*4b140*/  STL.64 [R1+0x3538], R32 ;  /* 0x0035382001007387 */ /* 0x000be20000100a00 */
[----:B------:R-:W-:-:S03]  /*4b150*/  IMAD.WIDE R16, R252, 0x4, R66 ;  /* 0x00000004fc107825 */ /* 0x000fc600078e0242 */
[----:B------:R5:W-:Y:S01]  /*4b160*/  LDGSTS.E [R176+0x7e800], [R32.64], !P3 ;  /* 0x7e80000020b07fae */ /* 0x000be2000d921844 */
[----:B------:R-:W-:Y:S02]  /*4b170*/  IADD3 R174, R177, -0x83, RZ ;  /* 0xffffff7db1ae7810 */ /* 0x000fe40007ffe0ff */
[----:B------:R-:W-:Y:S01]  /*4b180*/  LOP3.LUT R180, R180, 0x7f, RZ, 0xc0, !PT ;  /* 0x0000007fb4b47812 */ /* 0x000fe200078ec0ff */
[----:B------:R2:W-:Y:S01]  /*4b190*/  LDGSTS.E [R176+0x7ea00], [R18.64], !P3 ;  /* 0x7ea0000012b07fae */ /* 0x0005e2000d921844 */
[----:B----4-:R-:W-:-:S04]  /*4b1a0*/  IMAD.WIDE R2, R252, 0x4, R146 ;  /* 0x00000004fc027825 */ /* 0x010fc800078e0292 */
[----:B-----5:R-:W-:Y:S01]  /*4b1b0*/  IMAD.WIDE R32, R252, 0x4, R178 ;  /* 0x00000004fc207825 */ /* 0x020fe200078e02b2 */
[----:B------:R-:W4:Y:S04]  /*4b1c0*/  LDL.LU.64 R146, [R1+0x1458] ;  /* 0x0014580001927983 */ /* 0x000f280000300a00 */
[----:B------:R2:W-:Y:S04]  /*4b1d0*/  STL.64 [R1+0x3540], R18 ;  /* 0x0035401201007387 */ /* 0x0005e80000100a00 */
[----:B------:R1:W-:Y:S04]  /*4b1e0*/  STL.64 [R1+0x3548], R16 ;  /* 0x0035481001007387 */ /* 0x0003e80000100a00 */
[----:B------:R3:W-:Y:S04]  /*4b1f0*/  STL.64 [R1+0x3550], R2 ;  /* 0x0035500201007387 */ /* 0x0007e80000100a00 */
[----:B------:R-:W5:Y:S04]  /*4b200*/  LDL.LU.64 R34, [R1+0x1460] ;  /* 0x0014600001227983 */ /* 0x000f680000300a00 */
[----:B------:R-:W5:Y:S04]  /*4b210*/  LDL.LU.64 R66, [R1+0x1468] ;  /* 0x0014680001427983 */ /* 0x000f680000300a00 */
[----:B------:R-:W5:Y:S01]  /*4b220*/  LDL.LU.64 R178, [R1+0x1470] ;  /* 0x0014700001b27983 */ /* 0x000f620000300a00 */
[----:B------:R-:W-:Y:S01]  /*4b230*/  ISETP.GE.U32.AND P5, PT, R174, 0x7ffffefe, PT ;  /* 0x7ffffefeae00780c */ /* 0x000fe20003fa6070 */
[----:B------:R-:W-:-:S02]  /*4b240*/  IMAD.SHL.U32 R180, R180, 0x4, RZ ;  /* 0x00000004b4b47824 */ /* 0x000fc400078e00ff */
[----:B------:R1:W-:Y:S03]  /*4b250*/  LDGSTS.E [R176+0x7ec00], [R16.64], !P3 ;  /* 0x7ec0000010b07fae */ /* 0x0003e6000d921844 */
[----:B------:R-:W-:Y:S01]  /*4b260*/  LOP3.LUT R180, R180, 0x40, RZ, 0x3c, !PT ;  /* 0x00000040b4b47812 */ /* 0x000fe200078e3cff */
[----:B------:R3:W-:Y:S01]  /*4b270*/  LDGSTS.E [R176+0x7ee00], [R2.64], !P3 ;  /* 0x7ee0000002b07fae */ /* 0x0007e2000d921844 */
[----:B--2---:R-:W-:-:S03]  /*4b280*/  IMAD.WIDE R18, R252, 0x4, R82 ;  /* 0x00000004fc127825 */ /* 0x004fc600078e0252 */
[----:B------:R2:W-:Y:S01]  /*4b290*/  STL.64 [R1+0x2e10], R32 ;  /* 0x002e102001007387 */ /* 0x0005e20000100a00 */
[----:B-1----:R-:W-:Y:S01]  /*4b2a0*/  IMAD.WIDE R16, R252, 0x4, R114 ;  /* 0x00000004fc107825 */ /* 0x002fe200078e0272 */
[----:B------:R-:W-:Y:S02]  /*4b2b0*/  IADD3 R174, R177, -0x87, RZ ;  /* 0xffffff79b1ae7810 */ /* 0x000fe40007ffe0ff */
[----:B------:R-:W5:Y:S04]  /*4b2c0*/  LDL.LU.64 R114, [R1+0x1478] ;  /* 0x0014780001727983 */ /* 0x000f680000300a00 */
[----:B------:R1:W-:Y:S04]  /*4b2d0*/  STL.64 [R1+0x2e08], R18 ;  /* 0x002e081201007387 */ /* 0x0003e80000100a00 */
[----:B------:R2:W-:Y:S01]  /*4b2e0*/  LDGSTS.E [R180+0x41000], [R32.64], !P5 ;  /* 0x4100000020b47fae */ /* 0x0005e2000e921844 */
[----:B------:R-:W-:-:S03]  /*4b2f0*/  ISETP.GE.U32.AND P1, PT, R174, 0x7ffffefa, PT ;  /* 0x7ffffefaae00780c */ /* 0x000fc60003f26070 */
[----:B------:R1:W-:Y:S04]  /*4b300*/  STL.64 [R1+0x2e00], R16 ;  /* 0x002e001001007387 */ /* 0x0003e80000100a00 */
[----:B------:R1:W-:Y:S04]  /*4b310*/  LDGSTS.E [R180+0x41200], [R18.64], !P5 ;  /* 0x4120000012b47fae */ /* 0x0003e8000e921844 */
[----:B------:R1:W-:Y:S01]  /*4b320*/  LDGSTS.E [R180+0x41400], [R16.64], !P5 ;  /* 0x4140000010b47fae */ /* 0x0003e2000e921844 */
[----:B---3--:R-:W-:-:S05]  /*4b330*/  IMAD.WIDE R2, R252, 0x4, R130 ;  /* 0x00000004fc027825 */ /* 0x008fca00078e0282 */
[----:B------:R4:W-:Y:S04]  /*4b340*/  STL.64 [R1+0x2df8], R2 ;  /* 0x002df80201007387 */ /* 0x0009e80000100a00 */
[----:B------:R-:W3:Y:S01]  /*4b350*/  LDL.LU.64 R82, [R1+0x1480] ;  /* 0x0014800001527983 */ /* 0x000ee20000300a00 */
[----:B--2---:R-:W-:-:S03]  /*4b360*/  IMAD.WIDE R32, R252, 0x4, R50 ;  /* 0x00000004fc207825 */ /* 0x004fc600078e0232 */
[----:B------:R-:W2:Y:S01]  /*4b370*/  LDL.LU.64 R130, [R1+0x1488] ;  /* 0x0014880001827983 */ /* 0x000ea20000300a00 */
[----:B-1----:R-:W-:-:S03]  /*4b380*/  IMAD.WIDE R18, R252, 0x4, R98 ;  /* 0x00000004fc127825 */ /* 0x002fc600078e0262 */
[----:B------:R4:W-:Y:S04]  /*4b390*/  LDGSTS.E [R180+0x41600], [R2.64], !P5 ;  /* 0x4160000002b47fae */ /* 0x0009e8000e921844 */
[----:B------:R-:W2:Y:S04]  /*4b3a0*/  LDL.LU.64 R98, [R1+0x1490] ;  /* 0x0014900001627983 */ /* 0x000ea80000300a00 */
[----:B------:R5:W-:Y:S04]  /*4b3b0*/  STL.64 [R1+0x2df0], R32 ;  /* 0x002df02001007387 */ /* 0x000be80000100a00 */
[----:B------:R5:W-:Y:S04]  /*4b3c0*/  LDGSTS.E [R180+0x43000], [R32.64], !P1 ;  /* 0x4300000020b47fae */ /* 0x000be8000c921844 */
[----:B------:R1:W-:Y:S01]  /*4b3d0*/  LDGSTS.E [R180+0x43200], [R18.64], !P1 ;  /* 0x4320000012b47fae */ /* 0x0003e2000c921844 */
[----:B------:R-:W-:-:S03]  /*4b3e0*/  IMAD.WIDE R16, R252, 0x4, R162 ;  /* 0x00000004fc107825 */ /* 0x000fc600078e02a2 */
[----:B------:R-:W2:Y:S04]  /*4b3f0*/  LDL.LU.64 R162, [R1+0x1498] ;  /* 0x0014980001a27983 */ /* 0x000ea80000300a00 */
[----:B------:R-:W-:Y:S04]  /*4b400*/  STL.64 [R1+0x2de8], R18 ;  /* 0x002de81201007387 */ /* 0x000fe80000100a00 */
[----:B------:R1:W-:Y:S04]  /*4b410*/  STL.64 [R1+0x2de0], R16 ;  /* 0x002de01001007387 */ /* 0x0003e80000100a00 */
[----:B------:R1:W-:Y:S01]  /*4b420*/  LDGSTS.E [R180+0x43400], [R16.64], !P1 ;  /* 0x4340000010b47fae */ /* 0x0003e2000c921844 */
[----:B----4-:R-:W-:-:S05]  /*4b430*/  IMAD.WIDE R2, R252, 0x4, R146 ;  /* 0x00000004fc027825 */ /* 0x010fca00078e0292 */
[----:B------:R4:W-:Y:S04]  /*4b440*/  STL.64 [R1+0x2dd8], R2 ;  /* 0x002dd80201007387 */ /* 0x0009e80000100a00 */
[----:B------:R-:W2:Y:S04]  /*4b450*/  LDL.LU.64 R50, [R1+0x14a0] ;  /* 0x0014a00001327983 */ /* 0x000ea80000300a00 */
[----:B------:R-:W2:Y:S01]  /*4b460*/  LDL.LU.64 R146, [R1+0x14a8] ;  /* 0x0014a80001927983 */ /* 0x000ea20000300a00 */
[----:B-----5:R-:W-:Y:S01]  /*4b470*/  IMAD.WIDE R32, R252, 0x4, R34 ;  /* 0x00000004fc207825 */ /* 0x020fe200078e0222 */
[----:B------:R-:W-:-:S02]  /*4b480*/  IADD3 R174, R177, -0x8b, RZ ;  /* 0xffffff75b1ae7810 */ /* 0x000fc40007ffe0ff */
[----:B------:R-:W5:Y:S04]  /*4b490*/  LDL.LU.64 R34, [R1+0x14b0] ;  /* 0x0014b00001227983 */ /* 0x000f680000300a00 */
[----:B------:R3:W-:Y:S01]  /*4b4a0*/  STL.64 [R1+0x2dd0], R32 ;  /* 0x002dd02001007387 */ /* 0x0007e20000100a00 */
[----:B-1----:R-:W-:-:S03]  /*4b4b0*/  IMAD.WIDE R16, R252, 0x4, R178 ;  /* 0x00000004fc107825 */ /* 0x002fc600078e02b2 */
[----:B------:R-:W5:Y:S01]  /*4b4c0*/  LDL.LU.64 R178, [R1+0x14b8] ;  /* 0x0014b80001b27983 */ /* 0x000f620000300a00 */
[----:B------:R-:W-:Y:S01]  /*4b4d0*/  ISETP.GE.U32.AND P0, PT, R174, 0x7ffffef6, PT ;  /* 0x7ffffef6ae00780c */ /* 0x000fe20003f06070 */
[----:B------:R-:W-:Y:S02]  /*4b4e0*/  IMAD.WIDE R18, R252, 0x4, R66 ;  /* 0x00000004fc127825 */ /* 0x000fe400078e0242 */
[----:B------:R4:W-:Y:S01]  /*4b4f0*/  LDGSTS.E [R180+0x43600], [R2.64], !P1 ;  /* 0x4360000002b47fae */ /* 0x0009e2000c921844 */
[----:B------:R-:W-:-:S03]  /*4b500*/  IADD3 R174, R177, -0x8f, RZ ;  /* 0xffffff71b1ae7810 */ /* 0x000fc60007ffe0ff */
[----:B------:R2:W-:Y:S04]  /*4b510*/  STL.64 [R1+0x2dc8], R18 ;  /* 0x002dc81201007387 */ /* 0x0005e80000100a00 */
[----:B------:R1:W-:Y:S01]  /*4b520*/  STL.64 [R1+0x2dc0], R16 ;  /* 0x002dc01001007387 */ /* 0x0003e20000100a00 */
[----:B----4-:R-:W-:-:S03]  /*4b530*/  IMAD.WIDE R2, R252, 0x4, R114 ;  /* 0x00000004fc027825 */ /* 0x010fc600078e0272 */
[----:B------:R3:W-:Y:S04]  /*4b540*/  LDGSTS.E [R180+0x45000], [R32.64], !P0 ;  /* 0x4500000020b47fae */ /* 0x0007e8000c121844 */
[----:B------:R4:W-:Y:S04]  /*4b550*/  STL.64 [R1+0x2db8], R2 ;  /* 0x002db80201007387 */ /* 0x0009e80000100a00 */
[----:B------:R-:W5:Y:S01]  /*4b560*/  LDL.LU.64 R66, [R1+0x14c0] ;  /* 0x0014c00001427983 */ /* 0x000f620000300a00 */
[----:B------:R-:W-:-:S03]  /*4b570*/  ISETP.GE.U32.AND P6, PT, R174, 0x7ffffef2, PT ;  /* 0x7ffffef2ae00780c */ /* 0x000fc60003fc6070 */
[----:B------:R2:W-:Y:S04]  /*4b580*/  LDGSTS.E [R180+0x45200], [R18.64], !P0 ;  /* 0x4520000012b47fae */ /* 0x0005e8000c121844 */
[----:B------:R-:W5:Y:S04]  /*4b590*/  LDL.LU.64 R114, [R1+0x14c8] ;  /* 0x0014c80001727983 */ /* 0x000f680000300a00 */
[----:B------:R1:W-:Y:S04]  /*4b5a0*/  LDGSTS.E [R180+0x45400], [R16.64], !P0 ;  /* 0x4540000010b47fae */ /* 0x0003e8000c121844 */
[----:B------:R4:W-:Y:S01]  /*4b5b0*/  LDGSTS.E [R180+0x45600], [R2.64], !P0 ;  /* 0x4560000002b47fae */ /* 0x0009e2000c121844 */
[----:B------:R-:W-:-:S04]  /*4b5c0*/  IADD3 R174, R177, -0x93, RZ ;  /* 0xffffff6db1ae7810 */ /* 0x000fc80007ffe0ff */
[----:B------:R-:W-:Y:S01]  /*4b5d0*/  ISETP.GE.U32.AND P4, PT, R174, 0x7ffffeee, PT ;  /* 0x7ffffeeeae00780c */ /* 0x000fe20003f86070 */
[C---:B---3--:R-:W-:Y:S02]  /*4b5e0*/  IMAD.WIDE R32, R252.reuse, 0x4, R82 ;  /* 0x00000004fc207825 */ /* 0x048fe400078e0252 */
[----:B------:R-:W3:Y:S02]  /*4b5f0*/  LDL.LU.64 R82, [R1+0x14d0] ;  /* 0x0014d00001527983 */ /* 0x000ee40000300a00 */
[C---:B--2---:R-:W-:Y:S02]  /*4b600*/  IMAD.WIDE R18, R252.reuse, 0x4, R130 ;  /* 0x00000004fc127825 */ /* 0x044fe400078e0282 */
[----:B------:R-:W2:Y:S02]  /*4b610*/  LDL.LU.64 R130, [R1+0x14d8] ;  /* 0x0014d80001827983 */ /* 0x000ea40000300a00 */
[C---:B-1----:R-:W-:Y:S02]  /*4b620*/  IMAD.WIDE R16, R252.reuse, 0x4, R98 ;  /* 0x00000004fc107825 */ /* 0x042fe400078e0262 */
[----:B------:R1:W-:Y:S04]  /*4b630*/  STL.64 [R1+0x2db0], R32 ;  /* 0x002db02001007387 */ /* 0x0003e80000100a00 */
[----:B------:R1:W-:Y:S04]  /*4b640*/  STL.64 [R1+0x2da8], R18 ;  /* 0x002da81201007387 */ /* 0x0003e80000100a00 */
[----:B------:R5:W-:Y:S04]  /*4b650*/  STL.64 [R1+0x2da0], R16 ;  /* 0x002da01001007387 */ /* 0x000be80000100a00 */
[----:B------:R1:W-:Y:S04]  /*4b660*/  LDGSTS.E [R180+0x47000], [R32.64], !P6 ;  /* 0x4700000020b47fae */ /* 0x0003e8000f121844 */
[----:B------:R1:W-:Y:S04]  /*4b670*/  LDGSTS.E [R180+0x47200], [R18.64], !P6 ;  /* 0x4720000012b47fae */ /* 0x0003e8000f121844 */
[----:B------:R5:W-:Y:S01]  /*4b680*/  LDGSTS.E [R180+0x47400], [R16.64], !P6 ;  /* 0x4740000010b47fae */ /* 0x000be2000f121844 */
[----:B----4-:R-:W-:-:S05]  /*4b690*/  IMAD.WIDE R2, R252, 0x4, R162 ;  /* 0x00000004fc027825 */ /* 0x010fca00078e02a2 */
[----:B------:R4:W-:Y:S04]  /*4b6a0*/  STL.64 [R1+0x2d98], R2 ;  /* 0x002d980201007387 */ /* 0x0009e80000100a00 */
[----:B------:R-:W2:Y:S04]  /*4b6b0*/  LDL.LU.64 R98, [R1+0x14e0] ;  /* 0x0014e00001627983 */ /* 0x000ea80000300a00 */
[----:B------:R-:W2:Y:S04]  /*4b6c0*/  LDL.LU.64 R162, [R1+0x14e8] ;  /* 0x0014e80001a27983 */ /* 0x000ea80000300a00 */
[----:B------:R4:W-:Y:S01]  /*4b6d0*/  LDGSTS.E [R180+0x47600], [R2.64], !P6 ;  /* 0x4760000002b47fae */ /* 0x0009e2000f121844 */
[----:B-1----:R-:W-:-:S03]  /*4b6e0*/  IMAD.WIDE R32, R252, 0x4, R50 ;  /* 0x00000004fc207825 */ /* 0x002fc600078e0232 */
[----:B------:R-:W2:Y:S01]  /*4b6f0*/  LDL.LU.64 R50, [R1+0x14f0] ;  /* 0x0014f00001327983 */ /* 0x000ea20000300a00 */
[----:B------:R-:W-:-:S03]  /*4b700*/  IMAD.WIDE R18, R252, 0x4, R146 ;  /* 0x00000004fc127825 */ /* 0x000fc600078e0292 */
[----:B------:R-:W2:Y:S01]  /*4b710*/  LDL.LU.64 R146, [R1+0x14f8] ;  /* 0x0014f80001927983 */ /* 0x000ea20000300a00 */
[----:B-----5:R-:W-:-:S03]  /*4b720*/  IMAD.WIDE R16, R252, 0x4, R34 ;  /* 0x00000004fc107825 */ /* 0x020fc600078e0222 */
[----:B------:R-:W-:Y:S04]  /*4b730*/  STL.64 [R1+0x2d90], R32 ;  /* 0x002d902001007387 */ /* 0x000fe80000100a00 */
[----:B------:R1:W-:Y:S01]  /*4b740*/  STL.64 [R1+0x2d88], R18 ;  /* 0x002d881201007387 */ /* 0x0003e20000100a00 */
[----:B----4-:R-:W-:-:S03]  /*4b750*/  IMAD.WIDE R2, R252, 0x4, R178 ;  /* 0x00000004fc027825 */ /* 0x010fc600078e02b2 */
[----:B------:R4:W-:Y:S04]  /*4b760*/  LDGSTS.E [R180+0x49000], [R32.64], !P4 ;  /* 0x4900000020b47fae */ /* 0x0009e8000e121844 */
[----:B------:R3:W-:Y:S04]  /*4b770*/  STL.64 [R1+0x2d80], R16 ;  /* 0x002d801001007387 */ /* 0x0007e80000100a00 */
[----:B------:R1:W-:Y:S04]  /*4b780*/  LDGSTS.E [R180+0x49200], [R18.64], !P4 ;  /* 0x4920000012b47fae */ /* 0x0003e8000e121844 */
[----:B------:R2:W-:Y:S01]  /*4b790*/  STL.64 [R1+0x2d78], R2 ;  /* 0x002d780201007387 */ /* 0x0005e20000100a00 */
[----:B------:R-:W-:-:S03]  /*4b7a0*/  IADD3 R174, R177, -0x97, RZ ;  /* 0xffffff69b1ae7810 */ /* 0x000fc60007ffe0ff */
[----:B------:R3:W-:Y:S04]  /*4b7b0*/  LDGSTS.E [R180+0x49400], [R16.64], !P4 ;  /* 0x4940000010b47fae */ /* 0x0007e8000e121844 */
[----:B-1----:R-:W5:Y:S04]  /*4b7c0*/  LDL.LU.64 R18, [R1+0x1500] ;  /* 0x0015000001127983 */ /* 0x002f680000300a00 */
[----:B------:R-:W5:Y:S01]  /*4b7d0*/  LDL.LU.64 R178, [R1+0x1508] ;  /* 0x0015080001b27983 */ /* 0x000f620000300a00 */
[----:B------:R-:W-:Y:S01]  /*4b7e0*/  ISETP.GE.U32.AND P2, PT, R174, 0x7ffffeea, PT ;  /* 0x7ffffeeaae00780c */ /* 0x000fe20003f46070 */
[----:B------:R-:W-:-:S02]  /*4b7f0*/  IMAD.WIDE R34, R252, 0x4, R66 ;  /* 0x00000004fc227825 */ /* 0x000fc400078e0242 */
[----:B------:R2:W-:Y:S02]  /*4b800*/  LDGSTS.E [R180+0x49600], [R2.64], !P4 ;  /* 0x4960000002b47fae */ /* 0x0005e4000e121844 */
[----:B----4-:R-:W-:Y:S02]  /*4b810*/  IMAD.WIDE R32, R252, 0x4, R114 ;  /* 0x00000004fc207825 */ /* 0x010fe400078e0272 */
[----:B------:R-:W5:Y:S04]  /*4b820*/  LDL.LU.64 R66, [R1+0x1510] ;  /* 0x0015100001427983 */ /* 0x000f680000300a00 */
[----:B------:R-:W5:Y:S01]  /*4b830*/  LDL.LU.64 R114, [R1+0x1518] ;  /* 0x0015180001727983 */ /* 0x000f620000300a00 */
[----:B------:R-:W-:-:S03]  /*4b840*/  IADD3 R174, R177, -0x9b, RZ ;  /* 0xffffff65b1ae7810 */ /* 0x000fc60007ffe0ff */
[----:B------:R1:W-:Y:S04]  /*4b850*/  STL.64 [R1+0x2d70], R34 ;  /* 0x002d702201007387 */ /* 0x0003e80000100a00 */
[----:B------:R1:W-:Y:S01]  /*4b860*/  STL.64 [R1+0x2d68], R32 ;  /* 0x002d682001007387 */ /* 0x0003e20000100a00 */
[----:B------:R-:W-:-:S03]  /*4b870*/  ISETP.GE.U32.AND P3, PT, R174, 0x7ffffee6, PT ;  /* 0x7ffffee6ae00780c */ /* 0x000fc60003f66070 */
[----:B------:R1:W-:Y:S04]  /*4b880*/  LDGSTS.E [R180+0x4b000], [R34.64], !P2 ;  /* 0x4b00000022b47fae */ /* 0x0003e8000d121844 */
[----:B------:R1:W-:Y:S01]  /*4b890*/  LDGSTS.E [R180+0x4b200], [R32.64], !P2 ;  /* 0x4b20000020b47fae */ /* 0x0003e2000d121844 */
[----:B---3--:R-:W-:-:S04]  /*4b8a0*/  IMAD.WIDE R16, R252, 0x4, R82 ;  /* 0x00000004fc107825 */ /* 0x008fc800078e0252 */
[C---:B--2---:R-:W-:Y:S01]  /*4b8b0*/  IMAD.WIDE R2, R252.reuse, 0x4, R130 ;  /* 0x00000004fc027825 */ /* 0x044fe200078e0282 */
        /* <DEDUP_REMOVED lines=10> */
[----:B------:R1:W-:Y:S04]  /*4b960*/  STL.64 [R1+0x2d50], R34 ;  /* 0x002d502201007387 */ /* 0x0003e80000100a00 */
[----:B------:R5:W-:Y:S04]  /*4b970*/  STL.64 [R1+0x2d48], R32 ;  /* 0x002d482001007387 */ /* 0x000be80000100a00 */
[----:B------:R1:W-:Y:S04]  /*4b980*/  LDGSTS.E [R180+0x4d000], [R34.64], !P3 ;  /* 0x4d00000022b47fae */ /* 0x0003e8000d921844 */
[----:B------:R5:W-:Y:S01]  /*4b990*/  LDGSTS.E [R180+0x4d200], [R32.64], !P3 ;  /* 0x4d20000020b47fae */ /* 0x000be2000d921844 */
[----:B--2---:R-:W-:-:S04]  /*4b9a0*/  IMAD.WIDE R16, R252, 0x4, R50 ;  /* 0x00000004fc107825 */ /* 0x004fc800078e0232 */
[----:B---3--:R-:W-:Y:S01]  /*4b9b0*/  IMAD.WIDE R2, R252, 0x4, R146 ;  /* 0x00000004fc027825 */ /* 0x008fe200078e0292 */
[----:B------:R2:W-:Y:S04]  /*4b9c0*/  STL.64 [R1+0x2d40], R16 ;  /* 0x002d401001007387 */ /* 0x0005e80000100a00 */
[----:B------:R3:W-:Y:S04]  /*4b9d0*/  STL.64 [R1+0x2d38], R2 ;  /* 0x002d380201007387 */ /* 0x0007e80000100a00 */
[----:B-1----:R-:W4:Y:S04]  /*4b9e0*/  LDL.LU.64 R34, [R1+0x1540] ;  /* 0x0015400001227983 */ /* 0x002f280000300a00 */
[----:B------:R-:W4:Y:S04]  /*4b9f0*/  LDL.LU.64 R50, [R1+0x1548] ;  /* 0x0015480001327983 */ /* 0x000f280000300a00 */
[----:B------:R-:W4:Y:S01]  /*4ba00*/  LDL.LU.64 R146, [R1+0x1550] ;  /* 0x0015500001927983 */ /* 0x000f220000300a00 */
[----:B------:R-:W-:-:S03]  /*4ba10*/  IADD3 R174, R177, -0x9f, RZ ;  /* 0xffffff61b1ae7810 */ /* 0x000fc60007ffe0ff */
[----:B------:R2:W-:Y:S01]  /*4ba20*/  LDGSTS.E [R180+0x4d400], [R16.64], !P3 ;  /* 0x4d40000010b47fae */ /* 0x0005e2000d921844 */
[----:B-----5:R-:W-:Y:S01]  /*4ba30*/  IMAD.WIDE R32, R252, 0x4, R18 ;  /* 0x00000004fc207825 */ /* 0x020fe200078e0212 */
[----:B------:R-:W-:Y:S02]  /*4ba40*/  ISETP.GE.U32.AND P5, PT, R174, 0x7ffffee2, PT ;  /* 0x7ffffee2ae00780c */ /* 0x000fe40003fa6070 */
[----:B------:R3:W-:Y:S01]  /*4ba50*/  LDGSTS.E [R180+0x4d600], [R2.64], !P3 ;  /* 0x4d60000002b47fae */ /* 0x0007e2000d921844 */
[----:B------:R-:W-:-:S03]  /*4ba60*/  IMAD.WIDE R18, R252, 0x4, R178 ;  /* 0x00000004fc127825 */ /* 0x000fc600078e02b2 */
[----:B------:R-:W5:Y:S01]  /*4ba70*/  LDL.LU.64 R178, [R1+0x1558] ;  /* 0x0015580001b27983 */ /* 0x000f620000300a00 */
[----:B------:R-:W-:-:S03]  /*4ba80*/  IADD3 R174, R177, -0xa3, RZ ;  /* 0xffffff5db1ae7810 */ /* 0x000fc60007ffe0ff */
[----:B------:R-:W-:Y:S01]  /*4ba90*/  STL.64 [R1+0x2d30], R32 ;  /* 0x002d302001007387 */ /* 0x000fe20000100a00 */
[----:B--2---:R-:W-:-:S03]  /*4baa0*/  IMAD.WIDE R16, R252, 0x4, R66 ;  /* 0x00000004fc107825 */ /* 0x004fc600078e0242 */
[----:B------:R1:W-:Y:S01]  /*4bab0*/  STL.64 [R1+0x2d28], R18 ;  /* 0x002d281201007387 */ /* 0x0003e20000100a00 */
[----:B---3--:R-:W-:-:S03]  /*4bac0*/  IMAD.WIDE R2, R252, 0x4, R114 ;  /* 0x00000004fc027825 */ /* 0x008fc600078e0272 */
[----:B------:R2:W-:Y:S04]  /*4bad0*/  LDGSTS.E [R180+0x4f000], [R32.64], !P5 ;  /* 0x4f00000020b47fae */ /* 0x0005e8000e921844 */
[----:B------:R3:W-:Y:S01]  /*4bae0*/  STL.64 [R1+0x2d20], R16 ;  /* 0x002d201001007387 */ /* 0x0007e20000100a00 */
[----:B------:R-:W-:-:S03]  /*4baf0*/  ISETP.GE.U32.AND P1, PT, R174, 0x7ffffede, PT ;  /* 0x7ffffedeae00780c */ /* 0x000fc60003f26070 */
[----:B------:R1:W-:Y:S04]  /*4bb00*/  LDGSTS.E [R180+0x4f200], [R18.64], !P5 ;  /* 0x4f20000012b47fae */ /* 0x0003e8000e921844 */
[----:B------:R2:W-:Y:S04]  /*4bb10*/  STL.64 [R1+0x2d18], R2 ;  /* 0x002d180201007387 */ /* 0x0005e80000100a00 */
[----:B------:R3:W-:Y:S04]  /*4bb20*/  LDGSTS.E [R180+0x4f400], [R16.64], !P5 ;  /* 0x4f40000010b47fae */ /* 0x0007e8000e921844 */
[----:B-1----:R-:W5:Y:S04]  /*4bb30*/  LDL.LU.64 R18, [R1+0x1560] ;  /* 0x0015600001127983 */ /* 0x002f680000300a00 */
[----:B------:R1:W-:Y:S04]  /*4bb40*/  LDGSTS.E [R180+0x4f600], [R2.64], !P5 ;  /* 0x4f60000002b47fae */ /* 0x0003e8000e921844 */
[----:B------:R-:W5:Y:S04]  /*4bb50*/  LDL.LU.64 R66, [R1+0x1568] ;  /* 0x0015680001427983 */ /* 0x000f680000300a00 */
[----:B------:R-:W5:Y:S01]  /*4bb60*/  LDL.LU.64 R114, [R1+0x1570] ;  /* 0x0015700001727983 */ /* 0x000f620000300a00 */
[----:B------:R-:W-:-:S04]  /*4bb70*/  IADD3 R174, R177, -0xa7, RZ ;  /* 0xffffff59b1ae7810 */ /* 0x000fc80007ffe0ff */
[----:B------:R-:W-:Y:S01]  /*4bb80*/  ISETP.GE.U32.AND P0, PT, R174, 0x7ffffeda, PT ;  /* 0x7ffffedaae00780c */ /* 0x000fe20003f06070 */
[----:B----4-:R-:W-:-:S04]  /*4bb90*/  IMAD.WIDE R48, R252, 0x4, R82 ;  /* 0x00000004fc307825 */ /* 0x010fc800078e0252 */
[C---:B--2---:R-:W-:Y:S01]  /*4bba0*/  IMAD.WIDE R32, R252.reuse, 0x4, R130 ;  /* 0x00000004fc207825 */ /* 0x044fe200078e0282 */
[----:B------:R2:W-:Y:S04]  /*4bbb0*/  LDGSTS.E [R180+0x51000], [R48.64], !P1 ;  /* 0x5100000030b47fae */ /* 0x0005e8000c921844 */
[----:B------:R-:W4:Y:S04]  /*4bbc0*/  LDL.LU.64 R130, [R1+0x1578] ;  /* 0x0015780001827983 */ /* 0x000f280000300a00 */
[----:B------:R-:W-:Y:S04]  /*4bbd0*/  STL.64 [R1+0x2d10], R48 ;  /* 0x002d103001007387 */ /* 0x000fe80000100a00 */
[----:B------:R1:W-:Y:S04]  /*4bbe0*/  STL.64 [R1+0x2d08], R32 ;  /* 0x002d082001007387 */ /* 0x0003e80000100a00 */
[----:B------:R1:W-:Y:S01]  /*4bbf0*/  LDGSTS.E [R180+0x51200], [R32.64], !P1 ;  /* 0x5120000020b47fae */ /* 0x0003e2000c921844 */
[----:B---3--:R-:W-:-:S04]  /*4bc00*/  IMAD.WIDE R16, R252, 0x4, R98 ;  /* 0x00000004fc107825 */ /* 0x008fc800078e0262 */
[C---:B-1----:R-:W-:Y:S01]  /*4bc10*/  IMAD.WIDE R2, R252.reuse, 0x4, R162 ;  /* 0x00000004fc027825 */ /* 0x042fe200078e02a2 */
[----:B------:R1:W-:Y:S04]  /*4bc20*/  STL.64 [R1+0x2d00], R16 ;  /* 0x002d001001007387 */ /* 0x0003e80000100a00 */
[----:B------:R5:W-:Y:S04]  /*4bc30*/  STL.64 [R1+0x2cf8], R2 ;  /* 0x002cf80201007387 */ /* 0x000be80000100a00 */
[----:B------:R-:W3:Y:S04]  /*4bc40*/  LDL.LU.64 R82, [R1+0x1580] ;  /* 0x0015800001527983 */ /* 0x000ee80000300a00 */
[----:B------:R-:W2:Y:S04]  /*4bc50*/  LDL.LU.64 R98, [R1+0x1588] ;  /* 0x0015880001627983 */ /* 0x000ea80000300a00 */
[----:B------:R-:W2:Y:S04]  /*4bc60*/  LDL.LU.64 R162, [R1+0x1590] ;  /* 0x0015900001a27983 */ /* 0x000ea80000300a00 */
[----:B------:R1:W-:Y:S04]  /*4bc70*/  LDGSTS.E [R180+0x51400], [R16.64], !P1 ;  /* 0x5140000010b47fae */ /* 0x0003e8000c921844 */
[----:B------:R5:W-:Y:S01]  /*4bc80*/  LDGSTS.E [R180+0x51600], [R2.64], !P1 ;  /* 0x5160000002b47fae */ /* 0x000be2000c921844 */
[----:B------:R-:W-:-:S04]  /*4bc90*/  IMAD.WIDE R34, R252, 0x4, R34 ;  /* 0x00000004fc227825 */ /* 0x000fc800078e0222 */
[C---:B------:R-:W-:Y:S01]  /*4bca0*/  IMAD.WIDE R32, R252.reuse, 0x4, R50 ;  /* 0x00000004fc207825 */ /* 0x040fe200078e0232 */
[----:B------:R5:W-:Y:S03]  /*4bcb0*/  LDGSTS.E [R180+0x53000], [R34.64], !P0 ;  /* 0x5300000022b47fae */ /* 0x000be6000c121844 */
[C---:B-1----:R-:W-:Y:S01]  /*4bcc0*/  IMAD.WIDE R16, R252.reuse, 0x4, R146 ;  /* 0x00000004fc107825 */ /* 0x042fe200078e0292 */
[----:B------:R-:W-:Y:S01]  /*4bcd0*/  IADD3 R174, R177, -0xab, RZ ;  /* 0xffffff55b1ae7810 */ /* 0x000fe20007ffe0ff */
[----:B------:R-:W2:Y:S04]  /*4bce0*/  LDL.LU.64 R146, [R1+0x1598] ;  /* 0x0015980001927983 */ /* 0x000ea80000300a00 */
[----:B------:R1:W-:Y:S04]  /*4bcf0*/  STL.64 [R1+0x2cf0], R34 ;  /* 0x002cf02201007387 */ /* 0x0003e80000100a00 */
[----:B------:R1:W-:Y:S04]  /*4bd00*/  STL.64 [R1+0x2ce8], R32 ;  /* 0x002ce82001007387 */ /* 0x0003e80000100a00 */
[----:B------:R1:W-:Y:S01]  /*4bd10*/  STL.64 [R1+0x2ce0], R16 ;  /* 0x002ce01001007387 */ /* 0x0003e20000100a00 */
[----:B-----5:R-:W-:-:S03]  /*4bd20*/  IMAD.WIDE R2, R252, 0x4, R178 ;  /* 0x00000004fc027825 */ /* 0x020fc600078e02b2 */
[----:B------:R5:W-:Y:S04]  /*4bd30*/  LDGSTS.E [R180+0x53200], [R32.64], !P0 ;  /* 0x5320000020b47fae */ /* 0x000be8000c121844 */
[----:B------:R4:W-:Y:S04]  /*4bd40*/  STL.64 [R1+0x2cd8], R2 ;  /* 0x002cd80201007387 */ /* 0x0009e80000100a00 */
[----:B-1----:R-:W2:Y:S04]  /*4bd50*/  LDL.LU.64 R34, [R1+0x15a0] ;  /* 0x0015a00001227983 */ /* 0x002ea80000300a00 */
[----:B------:R-:W2:Y:S04]  /*4bd60*/  LDL.LU.64 R50, [R1+0x15a8] ;  /* 0x0015a80001327983 */ /* 0x000ea80000300a00 */
[----:B------:R-:W2:Y:S01]  /*4bd70*/  LDL.LU.64 R178, [R1+0x15b0] ;  /* 0x0015b00001b27983 */ /* 0x000ea20000300a00 */
[----:B------:R-:W-:-:S03]  /*4bd80*/  ISETP.GE.U32.AND P6, PT, R174, 0x7ffffed6, PT ;  /* 0x7ffffed6ae00780c */ /* 0x000fc60003fc6070 */
[----:B------:R1:W-:Y:S04]  /*4bd90*/  LDGSTS.E [R180+0x53400], [R16.64], !P0 ;  /* 0x5340000010b47fae */ /* 0x0003e8000c121844 */
[----:B------:R4:W-:Y:S01]  /*4bda0*/  LDGSTS.E [R180+0x53600], [R2.64], !P0 ;  /* 0x5360000002b47fae */ /* 0x0009e2000c121844 */
[----:B------:R-:W-:Y:S01]  /*4bdb0*/  IADD3 R174, R177, -0xaf, RZ ;  /* 0xffffff51b1ae7810 */ /* 0x000fe20007ffe0ff */
[----:B-----5:R-:W-:-:S03]  /*4bdc0*/  IMAD.WIDE R32, R252, 0x4, R18 ;  /* 0x00000004fc207825 */ /* 0x020fc600078e0212 */
[----:B------:R-:W-:Y:S02]  /*4bdd0*/  ISETP.GE.U32.AND P4, PT, R174, 0x7ffffed2, PT ;  /* 0x7ffffed2ae00780c */ /* 0x000fe40003f86070 */
[----:B------:R3:W-:Y:S01]  /*4bde0*/  LDGSTS.E [R180+0x55000], [R32.64], !P6 ;  /* 0x5500000020b47fae */ /* 0x0007e2000f121844 */
[----:B------:R-:W-:-:S04]  /*4bdf0*/  IMAD.WIDE R18, R252, 0x4, R66 ;  /* 0x00000004fc127825 */ /* 0x000fc800078e0242 */
[C---:B-1----:R-:W-:Y:S01]  /*4be00*/  IMAD.WIDE R16, R252.reuse, 0x4, R114 ;  /* 0x00000004fc107825 */ /* 0x042fe200078e0272 */
[----:B------:R1:W-:Y:S04]  /*4be10*/  LDGSTS.E [R180+0x55200], [R18.64], !P6 ;  /* 0x5520000012b47fae */ /* 0x0003e8000f121844 */
[----:B------:R-:W2:Y:S04]  /*4be20*/  LDL.LU.64 R114, [R1+0x15b8] ;  /* 0x0015b80001727983 */ /* 0x000ea80000300a00 */
[----:B------:R3:W-:Y:S04]  /*4be30*/  STL.64 [R1+0x2cd0], R32 ;  /* 0x002cd02001007387 */ /* 0x0007e80000100a00 */
[----:B------:R-:W-:Y:S04]  /*4be40*/  STL.64 [R1+0x2618], R18 ;  /* 0x0026181201007387 */ /* 0x000fe80000100a00 */
[----:B------:R2:W-:Y:S04]  /*4be50*/  STL.64 [R1+0x2610], R16 ;  /* 0x0026101001007387 */ /* 0x0005e80000100a00 */
[----:B------:R2:W-:Y:S01]  /*4be60*/  LDGSTS.E [R180+0x55400], [R16.64], !P6 ;  /* 0x5540000010b47fae */ /* 0x0005e2000f121844 */
[----:B----4-:R-:W-:-:S05]  /*4be70*/  IMAD.WIDE R2, R252, 0x4, R130 ;  /* 0x00000004fc027825 */ /* 0x010fca00078e0282 */
[----:B------:R4:W-:Y:S04]  /*4be80*/  STL.64 [R1+0x25f8], R2 ;  /* 0x0025f80201007387 */ /* 0x0009e80000100a00 */
[----:B------:R-:W5:Y:S04]  /*4be90*/  LDL.LU.64 R66, [R1+0x15c0] ;  /* 0x0015c00001427983 */ /* 0x000f680000300a00 */
[----:B------:R-:W5:Y:S04]  /*4bea0*/  LDL.LU.64 R130, [R1+0x15c8] ;  /* 0x0015c80001827983 */ /* 0x000f680000300a00 */
[----:B------:R4:W-:Y:S01]  /*4beb0*/  LDGSTS.E [R180+0x55600], [R2.64], !P6 ;  /* 0x5560000002b47fae */ /* 0x0009e2000f121844 */
[----:B---3--:R-:W-:-:S03]  /*4bec0*/  IMAD.WIDE R32, R252, 0x4, R82 ;  /* 0x00000004fc207825 */ /* 0x008fc600078e0252 */
[----:B------:R-:W3:Y:S04]  /*4bed0*/  LDL.LU.64 R82, [R1+0x15d0] ;  /* 0x0015d00001527983 */ /* 0x000ee80000300a00 */
[----:B------:R2:W-:Y:S02]  /*4bee0*/  STL.64 [R1+0x25f0], R32 ;  /* 0x0025f02001007387 */ /* 0x0005e40000100a00 */
[C---:B--2---:R-:W-:Y:S02]  /*4bef0*/  IMAD.WIDE R16, R252.reuse, 0x4, R162 ;  /* 0x00000004fc107825 */ /* 0x044fe400078e02a2 */
[----:B------:R-:W2:Y:S02]  /*4bf00*/  LDL.LU.64 R162, [R1+0x15d8] ;  /* 0x0015d80001a27983 */ /* 0x000ea40000300a00 */
[----:B-1----:R-:W-:-:S02]  /*4bf10*/  IMAD.WIDE R18, R252, 0x4, R98 ;  /* 0x00000004fc127825 */ /* 0x002fc400078e0262 */
[----:B------:R1:W-:Y:S04]  /*4bf20*/  LDGSTS.E [R180+0x57000], [R32.64], !P4 ;  /* 0x5700000020b47fae */ /* 0x0003e8000e121844 */
[----:B------:R-:W-:Y:S04]  /*4bf30*/  STL.64 [R1+0x25d8], R18 ;  /* 0x0025d81201007387 */ /* 0x000fe80000100a00 */
[----:B------:R1:W-:Y:S04]  /*4bf40*/  STL.64 [R1+0x25d0], R16 ;  /* 0x0025d01001007387 */ /* 0x0003e80000100a00 */
[----:B------:R1:W-:Y:S04]  /*4bf50*/  LDGSTS.E [R180+0x57200], [R18.64], !P4 ;  /* 0x5720000012b47fae */ /* 0x0003e8000e121844 */
[----:B------:R1:W-:Y:S01]  /*4bf60*/  LDGSTS.E [R180+0x57400], [R16.64], !P4 ;  /* 0x5740000010b47fae */ /* 0x0003e2000e121844 */
[----:B----4-:R-:W-:-:S05]  /*4bf70*/  IMAD.WIDE R2, R252, 0x4, R146 ;  /* 0x00000004fc027825 */ /* 0x010fca00078e0292 */
[----:B------:R4:W-:Y:S04]  /*4bf80*/  STL.64 [R1+0x25b8], R2 ;  /* 0x0025b80201007387 */ /* 0x0009e80000100a00 */
[----:B------:R-:W2:Y:S04]  /*4bf90*/  LDL.LU.64 R98, [R1+0x15e0] ;  /* 0x0015e00001627983 */ /* 0x000ea80000300a00 */
[----:B------:R-:W2:Y:S01]  /*4bfa0*/  LDL.LU.64 R146, [R1+0x15e8] ;  /* 0x0015e80001927983 */ /* 0x000ea20000300a00 */
[----:B------:R-:W-:-:S03]  /*4bfb0*/  IADD3 R174, R177, -0xb3, RZ ;  /* 0xffffff4db1ae7810 */ /* 0x000fc60007ffe0ff */
[----:B------:R4:W-:Y:S01]  /*4bfc0*/  LDGSTS.E [R180+0x57600], [R2.64], !P4 ;  /* 0x5760000002b47fae */ /* 0x0009e2000e121844 */
[----:B-1----:R-:W-:-:S03]  /*4bfd0*/  IMAD.WIDE R32, R252, 0x4, R34 ;  /* 0x00000004fc207825 */ /* 0x002fc600078e0222 */
[----:B------:R-:W2:Y:S04]  /*4bfe0*/  LDL.LU.64 R34, [R1+0x15f0] ;  /* 0x0015f00001227983 */ /* 0x000ea80000300a00 */
[----:B------:R5:W-:Y:S01]  /*4bff0*/  STL.64 [R1+0x25b0], R32 ;  /* 0x0025b02001007387 */ /* 0x000be20000100a00 */
[----:B------:R-:W-:-:S03]  /*4c000*/  IMAD.WIDE R16, R252, 0x4, R178 ;  /* 0x00000004fc107825 */ /* 0x000fc600078e02b2 */
[----:B------:R-:W2:Y:S01]  /*4c010*/  LDL.LU.64 R178, [R1+0x15f8] ;  /* 0x0015f80001b27983 */ /* 0x000ea20000300a00 */
[----:B------:R-:W-:Y:S01]  /*4c020*/  ISETP.GE.U32.AND P2, PT, R174, 0x7ffffece, PT ;  /* 0x7ffffeceae00780c */ /* 0x000fe20003f46070 */
[----:B------:R-:W-:Y:S01]  /*4c030*/  IMAD.WIDE R18, R252, 0x4, R50 ;  /* 0x00000004fc127825 */ /* 0x000fe200078e0232 */
[----:B------:R-:W-:-:S04]  /*4c040*/  IADD3 R174, R177, -0xb7, RZ ;  /* 0xffffff49b1ae7810 */ /* 0x000fc80007ffe0ff */
[----:B------:R1:W-:Y:S04]  /*4c050*/  STL.64 [R1+0x2598], R18 ;  /* 0x0025981201007387 */ /* 0x0003e80000100a00 */
[----:B------:R3:W-:Y:S01]  /*4c060*/  STL.64 [R1+0x2590], R16 ;  /* 0x0025901001007387 */ /* 0x0007e20000100a00 */
[----:B------:R-:W-:-:S03]  /*4c070*/  ISETP.GE.U32.AND P3, PT, R174, 0x7ffffeca, PT ;  /* 0x7ffffecaae00780c */ /* 0x000fc60003f66070 */
[----:B------:R5:W-:Y:S04]  /*4c080*/  LDGSTS.E [R180+0x59000], [R32.64], !P2 ;  /* 0x5900000020b47fae */ /* 0x000be8000d121844 */
[----:B------:R1:W-:Y:S04]  /*4c090*/  LDGSTS.E [R180+0x59200], [R18.64], !P2 ;  /* 0x5920000012b47fae */ /* 0x0003e8000d121844 */
[----:B------:R3:W-:Y:S01]  /*4c0a0*/  LDGSTS.E [R180+0x59400], [R16.64], !P2 ;  /* 0x5940000010b47fae */ /* 0x0007e2000d121844 */
[----:B----4-:R-:W-:-:S05]  /*4c0b0*/  IMAD.WIDE R2, R252, 0x4, R114 ;  /* 0x00000004fc027825 */ /* 0x010fca00078e0272 */
[----:B------:R2:W-:Y:S04]  /*4c0c0*/  STL.64 [R1+0x2578], R2 ;  /* 0x0025780201007387 */ /* 0x0005e80000100a00 */
[----:B------:R-:W4:Y:S04]  /*4c0d0*/  LDL.LU.64 R50, [R1+0x1600] ;  /* 0x0016000001327983 */ /* 0x000f280000300a00 */
[----:B------:R-:W4:Y:S04]  /*4c0e0*/  LDL.LU.64 R114, [R1+0x1608] ;  /* 0x0016080001727983 */ /* 0x000f280000300a00 */
[----:B------:R2:W-:Y:S01]  /*4c0f0*/  LDGSTS.E [R180+0x59600], [R2.64], !P2 ;  /* 0x5960000002b47fae */ /* 0x0005e2000d121844 */
[----:B------:R-:W-:-:S04]  /*4c100*/  IADD3 R174, R177, -0xbb, RZ ;  /* 0xffffff45b1ae7810 */ /* 0x000fc80007ffe0ff */
[----:B------:R-:W-:Y:S01]  /*4c110*/  ISETP.GE.U32.AND P5, PT, R174, 0x7ffffec6, PT ;  /* 0x7ffffec6ae00780c */ /* 0x000fe20003fa6070 */
[C---:B-----5:R-:W-:Y:S02]  /*4c120*/  IMAD.WIDE R32, R252.reuse, 0x4, R66 ;  /* 0x00000004fc207825 */ /* 0x060fe400078e0242 */
[----:B------:R-:W5:Y:S04]  /*4c130*/  LDL.LU.64 R66, [R1+0x1610] ;  /* 0x0016100001427983 */ /* 0x000f680000300a00 */
[----:B------:R2:W-:Y:S01]  /*4c140*/  LDGSTS.E [R180+0x5b000], [R32.64], !P3 ;  /* 0x5b00000020b47fae */ /* 0x0005e2000d921844 */
[----:B-1----:R-:W-:-:S04]  /*4c150*/  IMAD.WIDE R18, R252, 0x4, R130 ;  /* 0x00000004fc127825 */ /* 0x002fc800078e0282 */
[----:B------:R-:W5:Y:S02]  /*4c160*/  LDL.LU.64 R130, [R1+0x1618] ;  /* 0x0016180001827983 */ /* 0x000f640000300a00 */
[----:B------:R1:W-:Y:S01]  /*4c170*/  STL.64 [R1+0x2570], R32 ;  /* 0x0025702001007387 */ /* 0x0003e20000100a00 */
[----:B------:R1:W-:Y:S04]  /*4c180*/  STL.64 [R1+0x1c88], R18 ;  /* 0x001c881201007387 */ /* 0x0003e80000100a00 */
[----:B------:R1:W-:Y:S01]  /*4c190*/  LDGSTS.E [R180+0x5b200], [R18.64], !P3 ;  /* 0x5b20000012b47fae */ /* 0x0003e2000d921844 */
[----:B---3--:R-:W-:-:S04]  /*4c1a0*/  IMAD.WIDE R16, R252, 0x4, R82 ;  /* 0x00000004fc107825 */ /* 0x008fc800078e0252 */
[C---:B--2---:R-:W-:Y:S01]  /*4c1b0*/  IMAD.WIDE R2, R252.reuse, 0x4, R162 ;  /* 0x00000004fc027825 */ /* 0x044fe200078e02a2 */
[----:B------:R2:W-:Y:S04]  /*4c1c0*/  STL.64 [R1+0x1c80], R16 ;  /* 0x001c801001007387 */ /* 0x0005e80000100a00 */
[----:B------:R2:W-:Y:S04]  /*4c1d0*/  LDGSTS.E [R180+0x5b400], [R16.64], !P3 ;  /* 0x5b40000010b47fae */ /* 0x0005e8000d921844 */
[----:B------:R3:W-:Y:S01]  /*4c1e0*/  STL.64 [R1+0x1c78], R2 ;  /* 0x001c780201007387 */ /* 0x0007e20000100a00 */
[----:B------:R-:W5:Y:S02]  /*4c1f0*/  LDL.LU.64 R82, [R1+0x1620] ;  /* 0x0016200001527983 */ /* 0x000f640000300a00 */
[----:B------:R-:W5:Y:S02]  /*4c200*/  LDL.LU.64 R162, [R1+0x1628] ;  /* 0x0016280001a27983 */ /* 0x000f640000300a00 */
[----:B------:R3:W-:Y:S02]  /*4c210*/  LDGSTS.E [R180+0x5b600], [R2.64], !P3 ;  /* 0x5b60000002b47fae */ /* 0x0007e4000d921844 */
[----:B-1----:R-:W-:-:S02]  /*4c220*/  IMAD.WIDE R32, R252, 0x4, R98 ;  /* 0x00000004fc207825 */ /* 0x002fc400078e0262 */
[----:B------:R-:W5:Y:S04]  /*4c230*/  LDL.LU.64 R98, [R1+0x1630] ;  /* 0x0016300001627983 */ /* 0x000f680000300a00 */
[----:B------:R1:W-:Y:S01]  /*4c240*/  LDGSTS.E [R180+0x5d000], [R32.64], !P5 ;  /* 0x5d00000020b47fae */ /* 0x0003e2000e921844 */
[----:B------:R-:W-:-:S04]  /*4c250*/  IMAD.WIDE R18, R252, 0x4, R146 ;  /* 0x00000004fc127825 */ /* 0x000fc800078e0292 */
[----:B------:R-:W5:Y:S02]  /*4c260*/  LDL.LU.64 R146, [R1+0x1638] ;  /* 0x0016380001927983 */ /* 0x000f640000300a00 */
[----:B------:R-:W-:Y:S01]  /*4c270*/  STL.64 [R1+0x1c70], R32 ;  /* 0x001c702001007387 */ /* 0x000fe20000100a00 */
[----:B------:R1:W-:Y:S04]  /*4c280*/  STL.64 [R1+0x1c68], R18 ;  /* 0x001c681201007387 */ /* 0x0003e80000100a00 */
[----:B------:R1:W-:Y:S01]  /*4c290*/  LDGSTS.E [R180+0x5d200], [R18.64], !P5 ;  /* 0x5d20000012b47fae */ /* 0x0003e2000e921844 */
[----:B--2---:R-:W-:-:S04]  /*4c2a0*/  IMAD.WIDE R16, R252, 0x4, R34 ;  /* 0x00000004fc107825 */ /* 0x004fc800078e0222 */
[----:B---3--:R-:W-:Y:S01]  /*4c2b0*/  IMAD.WIDE R2, R252, 0x4, R178 ;  /* 0x00000004fc027825 */ /* 0x008fe200078e02b2 */
[----:B------:R5:W-:Y:S01]  /*4c2c0*/  STL.64 [R1+0x1c60], R16 ;  /* 0x001c601001007387 */ /* 0x000be20000100a00 */
[----:B------:R-:W-:-:S03]  /*4c2d0*/  IADD3 R174, R177, -0xbf, RZ ;  /* 0xffffff41b1ae7810 */ /* 0x000fc60007ffe0ff */
[----:B------:R5:W-:Y:S04]  /*4c2e0*/  LDGSTS.E [R180+0x5d400], [R16.64], !P5 ;  /* 0x5d40000010b47fae */ /* 0x000be8000e921844 */
[----:B------:R2:W-:Y:S01]  /*4c2f0*/  STL.64 [R1+0x1c58], R2 ;  /* 0x001c580201007387 */ /* 0x0005e20000100a00 */
[----:B-1----:R-:W3:Y:S02]  /*4c300*/  LDL.LU.64 R18, [R1+0x1640] ;  /* 0x0016400001127983 */ /* 0x002ee40000300a00 */
[----:B------:R-:W3:Y:S01]  /*4c310*/  LDL.LU.64 R178, [R1+0x1648] ;  /* 0x0016480001b27983 */ /* 0x000ee20000300a00 */
[----:B------:R-:W-:Y:S01]  /*4c320*/  ISETP.GE.U32.AND P1, PT, R174, 0x7ffffec2, PT ;  /* 0x7ffffec2ae00780c */ /* 0x000fe20003f26070 */
[----:B------:R2:W-:Y:S01]  /*4c330*/  LDGSTS.E [R180+0x5d600], [R2.64], !P5 ;  /* 0x5d60000002b47fae */ /* 0x0005e2000e921844 */
[----:B------:R-:W-:-:S04]  /*4c340*/  IADD3 R174, R177, -0xc3, RZ ;  /* 0xffffff3db1ae7810 */ /* 0x000fc80007ffe0ff */
[----:B------:R-:W-:Y:S01]  /*4c350*/  ISETP.GE.U32.AND P0, PT, R174, 0x7ffffebe, PT ;  /* 0x7ffffebeae00780c */ /* 0x000fe20003f06070 */
[C---:B----4-:R-:W-:Y:S02]  /*4c360*/  IMAD.WIDE R34, R252.reuse, 0x4, R50 ;  /* 0x00000004fc227825 */ /* 0x050fe400078e0232 */
[----:B------:R-:W3:Y:S04]  /*4c370*/  LDL.LU.64 R50, [R1+0x1650] ;  /* 0x0016500001327983 */ /* 0x000ee80000300a00 */
[----:B------:R1:W-:Y:S01]  /*4c380*/  LDGSTS.E [R180+0x5f000], [R34.64], !P1 ;  /* 0x5f00000022b47fae */ /* 0x0003e2000c921844 */
[----:B------:R-:W-:-:S04]  /*4c390*/  IMAD.WIDE R32, R252, 0x4, R114 ;  /* 0x00000004fc207825 */ /* 0x000fc800078e0272 */
[----:B------:R-:W3:Y:S02]  /*4c3a0*/  LDL.LU.64 R114, [R1+0x1658] ;  /* 0x0016580001727983 */ /* 0x000ee40000300a00 */
[----:B------:R1:W-:Y:S01]  /*4c3b0*/  STL.64 [R1+0x1c50], R34 ;  /* 0x001c502201007387 */ /* 0x0003e20000100a00 */
[----:B------:R1:W-:Y:S04]  /*4c3c0*/  STL.64 [R1+0x1c48], R32 ;  /* 0x001c482001007387 */ /* 0x0003e80000100a00 */
[----:B------:R1:W-:Y:S01]  /*4c3d0*/  LDGSTS.E [R180+0x5f200], [R32.64], !P1 ;  /* 0x5f20000020b47fae */ /* 0x0003e2000c921844 */
[----:B-----5:R-:W-:-:S04]  /*4c3e0*/  IMAD.WIDE R16, R252, 0x4, R66 ;  /* 0x00000004fc107825 */ /* 0x020fc800078e0242 */
[C---:B--2---:R-:W-:Y:S01]  /*4c3f0*/  IMAD.WIDE R2, R252.reuse, 0x4, R130 ;  /* 0x00000004fc027825 */ /* 0x044fe200078e0282 */
[----:B------:R2:W-:Y:S04]  /*4c400*/  STL.64 [R1+0x1c40], R16 ;  /* 0x001c401001007387 */ /* 0x0005e80000100a00 */
[----:B------:R5:W-:Y:S02]  /*4c410*/  STL.64 [R1+0x1c38], R2 ;  /* 0x001c380201007387 */ /* 0x000be40000100a00 */
[----:B-1----:R-:W4:Y:S02]  /*4c420*/  LDL.LU.64 R34, [R1+0x1660] ;  /* 0x0016600001227983 */ /* 0x002f240000300a00 */
[----:B------:R-:W4:Y:S01]  /*4c430*/  LDL.LU.64 R130, [R1+0x1668] ;  /* 0x0016680001827983 */ /* 0x000f220000300a00 */
[----:B------:R-:W4:Y:S04]  /*4c440*/  LDL.LU.64 R66, [R1+0x1670] ;  /* 0x0016700001427983 */ /* 0x000f280000300a00 */
[----:B------:R2:W-:Y:S01]  /*4c450*/  LDGSTS.E [R180+0x5f400], [R16.64], !P1 ;  /* 0x5f40000010b47fae */ /* 0x0005e2000c921844 */
[----:B------:R5:W-:Y:S02]  /*4c460*/  LDGSTS.E [R180+0x5f600], [R2.64], !P1 ;  /* 0x5f60000002b47fae */ /* 0x000be4000c921844 */
[----:B------:R-:W-:-:S02]  /*4c470*/  IMAD.WIDE R32, R252, 0x4, R162 ;  /* 0x00000004fc207825 */ /* 0x000fc400078e02a2 */
[----:B------:R-:W4:Y:S02]  /*4c480*/  LDL.LU.64 R162, [R1+0x1678] ;  /* 0x0016780001a27983 */ /* 0x000f240000300a00 */
[----:B------:R-:W-:-:S05]  /*4c490*/  IMAD.WIDE R48, R252, 0x4, R82 ;  /* 0x00000004fc307825 */ /* 0x000fca00078e0252 */
[----:B------:R-:W-:Y:S01]  /*4c4a0*/  STL.64 [R1+0x1c30], R48 ;  /* 0x001c303001007387 */ /* 0x000fe20000100a00 */
[----:B------:R3:W-:Y:S03]  /*4c4b0*/  STL.64 [R1+0x1628], R32 ;  /* 0x0016282001007387 */ /* 0x0007e60000100a00 */
[----:B------:R1:W-:Y:S01]  /*4c4c0*/  LDGSTS.E [R180+0x61000], [R48.64], !P0 ;  /* 0x6100000030b47fae */ /* 0x0003e2000c121844 */
[----:B------:R3:W-:Y:S02]  /*4c4d0*/  LDGSTS.E [R180+0x61200], [R32.64], !P0 ;  /* 0x6120000020b47fae */ /* 0x0007e4000c121844 */
[----:B--2---:R-:W-:-:S04]  /*4c4e0*/  IMAD.WIDE R16, R252, 0x4, R98 ;  /* 0x00000004fc107825 */ /* 0x004fc800078e0262 */
[----:B-----5:R-:W-:Y:S01]  /*4c4f0*/  IMAD.WIDE R2, R252, 0x4, R146 ;  /* 0x00000004fc027825 */ /* 0x020fe200078e0292 */
[----:B------:R2:W-:Y:S04]  /*4c500*/  STL.64 [R1+0x1620], R16 ;  /* 0x0016201001007387 */ /* 0x0005e80000100a00 */
[----:B------:R5:W-:Y:S02]  /*4c510*/  STL.64 [R1+0x1618], R2 ;  /* 0x0016180201007387 */ /* 0x000be40000100a00 */
[----:B------:R-:W1:Y:S02]  /*4c520*/  LDL.LU.64 R82, [R1+0x1680] ;  /* 0x0016800001527983 */ /* 0x000e640000300a00 */
[----:B------:R-:W4:Y:S01]  /*4c530*/  LDL.LU.64 R98, [R1+0x1688] ;  /* 0x0016880001627983 */ /* 0x000f220000300a00 */
[----:B------:R-:W4:Y:S01]  /*4c540*/  LDL.LU.64 R146, [R1+0x1690] ;  /* 0x0016900001927983 */ /* 0x000f220000300a00 */
[----:B------:R-:W-:-:S03]  /*4c550*/  IADD3 R174, R177, -0xc7, RZ ;  /* 0xffffff39b1ae7810 */ /* 0x000fc60007ffe0ff */
[----:B------:R2:W-:Y:S01]  /*4c560*/  LDGSTS.E [R180+0x61400], [R16.64], !P0 ;  /* 0x6140000010b47fae */ /* 0x0005e2000c121844 */
[----:B------:R5:W-:Y:S02]  /*4c570*/  LDGSTS.E [R180+0x61600], [R2.64], !P0 ;  /* 0x6160000002b47fae */ /* 0x000be4000c121844 */
[----:B---3--:R-:W-:-:S04]  /*4c580*/  IMAD.WIDE R32, R252, 0x4, R18 ;  /* 0x00000004fc207825 */ /* 0x008fc800078e0212 */
[----:B------:R-:W-:Y:S02]  /*4c590*/  IMAD.WIDE R18, R252, 0x4, R178 ;  /* 0x00000004fc127825 */ /* 0x000fe400078e02b2 */
[----:B------:R-:W3:Y:S01]  /*4c5a0*/  LDL.LU.64 R178, [R1+0x1698] ;  /* 0x0016980001b27983 */ /* 0x000ee20000300a00 */
[----:B------:R-:W-:Y:S01]  /*4c5b0*/  ISETP.GE.U32.AND P6, PT, R174, 0x7ffffeba, PT ;  /* 0x7ffffebaae00780c */ /* 0x000fe20003fc6070 */
[----:B------:R-:W-:Y:S02]  /*4c5c0*/  IADD3 R174, R177, -0xcb, RZ ;  /* 0xffffff35b1ae7810 */ /* 0x000fe40007ffe0ff */
[----:B------:R-:W-:Y:S02]  /*4c5d0*/  STL.64 [R1+0x1610], R32 ;  /* 0x0016102001007387 */ /* 0x000fe40000100a00 */
[----:B------:R-:W-:Y:S01]  /*4c5e0*/  ISETP.GE.U32.AND P4, PT, R174, 0x7ffffeb6, PT ;  /* 0x7ffffeb6ae00780c */ /* 0x000fe20003f86070 */
[----:B------:R2:W-:Y:S07]  /*4c5f0*/  STL.64 [R1+0x1608], R18 ;  /* 0x0016081201007387 */ /* 0x0005ee0000100a00 */
[----:B------:R2:W-:Y:S01]  /*4c600*/  LDGSTS.E [R180+0x63000], [R32.64], !P6 ;  /* 0x6300000020b47fae */ /* 0x0005e2000f121844 */
[----:B------:R2:W-:Y:S02]  /*4c610*/  LDGSTS.E [R180+0x63200], [R18.64], !P6 ;  /* 0x6320000012b47fae */ /* 0x0005e4000f121844 */
[----:B--2---:R-:W-:-:S04]  /*4c620*/  IMAD.WIDE R16, R252, 0x4, R50 ;  /* 0x00000004fc107825 */ /* 0x004fc800078e0232 */
[C---:B-----5:R-:W-:Y:S01]  /*4c630*/  IMAD.WIDE R2, R252.reuse, 0x4, R114 ;  /* 0x00000004fc027825 */ /* 0x060fe200078e0272 */
[----:B------:R2:W-:Y:S04]  /*4c640*/  STL.64 [R1+0x1600], R16 ;  /* 0x0016001001007387 */ /* 0x0005e80000100a00 */
[----:B------:R5:W-:Y:S01]  /*4c650*/  STL.64 [R1+0x15f8], R2 ;  /* 0x0015f80201007387 */ /* 0x000be20000100a00 */
[----:B------:R2:W-:Y:S01]  /*4c660*/  LDGSTS.E [R180+0x63400], [R16.64], !P6 ;  /* 0x6340000010b47fae */ /* 0x0005e2000f121844 */
[----:B------:R-:W3:Y:S02]  /*4c670*/  LDL.LU.64 R18, [R1+0x16a0] ;  /* 0x0016a00001127983 */ /* 0x000ee40000300a00 */
[----:B------:R5:W-:Y:S02]  /*4c680*/  LDGSTS.E [R180+0x63600], [R2.64], !P6 ;  /* 0x6360000002b47fae */ /* 0x000be4000f121844 */
[----:B------:R-:W3:Y:S01]  /*4c690*/  LDL.LU.64 R50, [R1+0x16a8] ;  /* 0x0016a80001327983 */ /* 0x000ee20000300a00 */
[----:B------:R-:W3:Y:S01]  /*4c6a0*/  LDL.LU.64 R114, [R1+0x16b0] ;  /* 0x0016b00001727983 */ /* 0x000ee20000300a00 */
[----:B----4-:R-:W-:-:S04]  /*4c6b0*/  IMAD.WIDE R34, R252, 0x4, R34 ;  /* 0x00000004fc227825 */ /* 0x010fc800078e0222 */
[----:B------:R-:W-:-:S04]  /*4c6c0*/  IMAD.WIDE R32, R252, 0x4, R130 ;  /* 0x00000004fc207825 */ /* 0x000fc800078e0282 */
[C---:B--2---:R-:W-:Y:S01]  /*4c6d0*/  IMAD.WIDE R16, R252.reuse, 0x4, R66 ;  /* 0x00000004fc107825 */ /* 0x044fe200078e0242 */
[----:B------:R-:W2:Y:S03]  /*4c6e0*/  LDL.LU.64 R130, [R1+0x16b8] ;  /* 0x0016b80001827983 */ /* 0x000ea60000300a00 */
[----:B------:R4:W-:Y:S02]  /*4c6f0*/  STL.64 [R1+0x15f0], R34 ;  /* 0x0015f02201007387 */ /* 0x0009e40000100a00 */
[----:B------:R1:W-:Y:S01]  /*4c700*/  STL.64 [R1+0x15e8], R32 ;  /* 0x0015e82001007387 */ /* 0x0003e20000100a00 */
[----:B------:R4:W-:Y:S04]  /*4c710*/  LDGSTS.E [R180+0x65000], [R34.64], !P4 ;  /* 0x6500000022b47fae */ /* 0x0009e8000e121844 */
[----:B------:R1:W-:Y:S01]  /*4c720*/  STL.64 [R1+0x15e0], R16 ;  /* 0x0015e01001007387 */ /* 0x0003e20000100a00 */
[----:B------:R1:W-:Y:S02]  /*4c730*/  LDGSTS.E [R180+0x65200], [R32.64], !P4 ;  /* 0x6520000020b47fae */ /* 0x0003e4000e121844 */
[----:B------:R1:W-:Y:S02]  /*4c740*/  LDGSTS.E [R180+0x65400], [R16.64], !P4 ;  /* 0x6540000010b47fae */ /* 0x0003e4000e121844 */
[----:B-----5:R-:W-:-:S05]  /*4c750*/  IMAD.WIDE R2, R252, 0x4, R162 ;  /* 0x00000004fc027825 */ /* 0x020fca00078e02a2 */
[----:B------:R3:W-:Y:S01]  /*4c760*/  STL.64 [R1+0x1458], R2 ;  /* 0x0014580201007387 */ /* 0x0007e20000100a00 */
[----:B----4-:R-:W4:Y:S02]  /*4c770*/  LDL.LU.64 R34, [R1+0x16c0] ;  /* 0x0016c00001227983 */ /* 0x010f240000300a00 */
[----:B------:R-:W5:Y:S02]  /*4c780*/  LDL.LU.64 R66, [R1+0x16c8] ;  /* 0x0016c80001427983 */ /* 0x000f640000300a00 */
[----:B------:R-:W5:Y:S01]  /*4c790*/  LDL.LU.64 R162, [R1+0x16d0] ;  /* 0x0016d00001a27983 */ /* 0x000f620000300a00 */
[----:B------:R3:W-:Y:S01]  /*4c7a0*/  LDGSTS.E [R180+0x65600], [R2.64], !P4 ;  /* 0x6560000002b47fae */ /* 0x0007e2000e121844 */
[----:B-1----:R-:W-:-:S04]  /*4c7b0*/  IMAD.WIDE R48, R252, 0x4, R82 ;  /* 0x00000004fc307825 */ /* 0x002fc800078e0252 */
[----:B------:R-:W-:-:S04]  /*4c7c0*/  IMAD.WIDE R32, R252, 0x4, R98 ;  /* 0x00000004fc207825 */ /* 0x000fc800078e0262 */
[C---:B------:R-:W-:Y:S02]  /*4c7d0*/  IMAD.WIDE R16, R252.reuse, 0x4, R146 ;  /* 0x00000004fc107825 */ /* 0x040fe400078e0292 */
[----:B------:R-:W5:Y:S02]  /*4c7e0*/  LDL.LU.64 R146, [R1+0x16d8] ;  /* 0x0016d80001927983 */ /* 0x000f640000300a00 */
[----:B------:R-:W-:Y:S02]  /*4c7f0*/  STL.64 [R1+0x1450], R48 ;  /* 0x0014503001007387 */ /* 0x000fe40000100a00 */
[----:B------:R1:W-:Y:S02]  /*4c800*/  STL.64 [R1+0x1448], R32 ;  /* 0x0014482001007387 */ /* 0x0003e40000100a00 */
[----:B------:R1:W-:Y:S02]  /*4c810*/  STL.64 [R1+0x1440], R16 ;  /* 0x0014401001007387 */ /* 0x0003e40000100a00 */
[----:B---3--:R-:W-:-:S05]  /*4c820*/  IMAD.WIDE R2, R252, 0x4, R178 ;  /* 0x00000004fc027825 */ /* 0x008fca00078e02b2 */
[----:B------:R2:W-:Y:S01]  /*4c830*/  STL.64 [R1+0x1428], R2 ;  /* 0x0014280201007387 */ /* 0x0005e20000100a00 */
[----:B------:R-:W2:Y:S02]  /*4c840*/  LDL.LU.64 R82, [R1+0x16e0] ;  /* 0x0016e00001527983 */ /* 0x000ea40000300a00 */
[----:B------:R-:W2:Y:S02]  /*4c850*/  LDL.LU.64 R98, [R1+0x16e8] ;  /* 0x0016e80001627983 */ /* 0x000ea40000300a00 */
[----:B------:R-:W2:Y:S01]  /*4c860*/  LDL.LU.64 R178, [R1+0x16f0] ;  /* 0x0016f00001b27983 */ /* 0x000ea20000300a00 */
[----:B------:R-:W-:-:S04]  /*4c870*/  IADD3 R174, R177, -0xcf, RZ ;  /* 0xffffff31b1ae7810 */ /* 0x000fc80007ffe0ff */
[----:B------:R-:W-:Y:S01]  /*4c880*/  ISETP.GE.U32.AND P2, PT, R174, 0x7ffffeb2, PT ;  /* 0x7ffffeb2ae00780c */ /* 0x000fe20003f46070 */
[----:B------:R-:W-:-:S04]  /*4c890*/  IADD3 R174, R177, -0xd3, RZ ;  /* 0xffffff2db1ae7810 */ /* 0x000fc80007ffe0ff */
[----:B------:R-:W-:-:S08]  /*4c8a0*/  ISETP.GE.U32.AND P3, PT, R174, 0x7ffffeae, PT ;  /* 0x7ffffeaeae00780c */ /* 0x000fd00003f66070 */
[----:B------:R1:W-:Y:S01]  /*4c8b0*/  LDGSTS.E [R180+0x67000], [R48.64], !P2 ;  /* 0x6700000030b47fae */ /* 0x0003e2000d121844 */
[----:B------:R1:W-:Y:S02]  /*4c8c0*/  LDGSTS.E [R180+0x67200], [R32.64], !P2 ;  /* 0x6720000020b47fae */ /* 0x0003e4000d121844 */
[----:B------:R1:W-:Y:S02]  /*4c8d0*/  LDGSTS.E [R180+0x67400], [R16.64], !P2 ;  /* 0x6740000010b47fae */ /* 0x0003e4000d121844 */
[----:B------:R2:W-:Y:S01]  /*4c8e0*/  LDGSTS.E [R180+0x67600], [R2.64], !P2 ;  /* 0x6760000002b47fae */ /* 0x0005e2000d121844 */
[----:B------:R-:W-:Y:S01]  /*4c8f0*/  IADD3 R174, R177, -0xd7, RZ ;  /* 0xffffff29b1ae7810 */ /* 0x000fe20007ffe0ff */
[----:B-1----:R-:W-:-:S04]  /*4c900*/  IMAD.WIDE R32, R252, 0x4, R18 ;  /* 0x00000004fc207825 */ /* 0x002fc800078e0212 */
[----:B------:R-:W-:-:S04]  /*4c910*/  IMAD.WIDE R18, R252, 0x4, R50 ;  /* 0x00000004fc127825 */ /* 0x000fc800078e0232 */
[----:B------:R-:W-:Y:S02]  /*4c920*/  IMAD.WIDE R16, R252, 0x4, R114 ;  /* 0x00000004fc107825 */ /* 0x000fe400078e0272 */
[----:B------:R-:W2:Y:S02]  /*4c930*/  LDL.LU.64 R114, [R1+0x16f8] ;  /* 0x0016f80001727983 */ /* 0x000ea40000300a00 */
[----:B------:R4:W-:Y:S02]  /*4c940*/  STL.64 [R1+0x1420], R32 ;  /* 0x0014202001007387 */ /* 0x0009e40000100a00 */
[----:B------:R-:W-:Y:S01]  /*4c950*/  STL.64 [R1+0x1408], R18 ;  /* 0x0014081201007387 */ /* 0x000fe20000100a00 */
[----:B------:R4:W-:Y:S01]  /*4c960*/  LDGSTS.E [R180+0x69000], [R32.64], !P3 ;  /* 0x6900000020b47fae */ /* 0x0009e2000d921844 */
[----:B------:R5:W-:Y:S01]  /*4c970*/  STL.64 [R1+0x1400], R16 ;  /* 0x0014001001007387 */ /* 0x000be20000100a00 */
[----:B------:R-:W-:Y:S01]  /*4c980*/  ISETP.GE.U32.AND P5, PT, R174, 0x7ffffeaa, PT ;  /* 0x7ffffeaaae00780c */ /* 0x000fe20003fa6070 */
[----:B------:R1:W-:Y:S01]  /*4c990*/  LDGSTS.E [R180+0x69200], [R18.64], !P3 ;  /* 0x6920000012b47fae */ /* 0x0003e2000d921844 */
[----:B------:R5:W-:Y:S01]  /*4c9a0*/  LDGSTS.E [R180+0x69400], [R16.64], !P3 ;  /* 0x6940000010b47fae */ /* 0x000be2000d921844 */
[----:B--2---:R-:W-:-:S05]  /*4c9b0*/  IMAD.WIDE R2, R252, 0x4, R130 ;  /* 0x00000004fc027825 */ /* 0x004fca00078e0282 */
[----:B------:R2:W-:Y:S01]  /*4c9c0*/  STL.64 [R1+0x13e8], R2 ;  /* 0x0013e80201007387 */ /* 0x0005e20000100a00 */
[----:B------:R-:W3:Y:S02]  /*4c9d0*/  LDL.LU.64 R50, [R1+0x1700] ;  /* 0x0017000001327983 */ /* 0x000ee40000300a00 */
[----:B------:R-:W3:Y:S01]  /*4c9e0*/  LDL.LU.64 R130, [R1+0x1708] ;  /* 0x0017080001827983 */ /* 0x000ee20000300a00 */
[----:B------:R2:W-:Y:S01]  /*4c9f0*/  LDGSTS.E [R180+0x69600], [R2.64], !P3 ;  /* 0x6960000002b47fae */ /* 0x0005e2000d921844 */
[----:B----4-:R-:W-:-:S04]  /*4ca00*/  IMAD.WIDE R32, R252, 0x4, R34 ;  /* 0x00000004fc207825 */ /* 0x010fc800078e0222 */
[C---:B-----5:R-:W-:Y:S01]  /*4ca10*/  IMAD.WIDE R16, R252.reuse, 0x4, R162 ;  /* 0x00000004fc107825 */ /* 0x060fe200078e02a2 */
[----:B------:R-:W4:Y:S03]  /*4ca20*/  LDL.LU.64 R34, [R1+0x1710] ;  /* 0x0017100001227983 */ /* 0x000f260000300a00 */
[----:B------:R5:W-:Y:S02]  /*4ca30*/  STL.64 [R1+0x13e0], R32 ;  /* 0x0013e02001007387 */ /* 0x000be40000100a00 */
[----:B------:R-:W4:Y:S02]  /*4ca40*/  LDL.LU.64 R162, [R1+0x1718] ;  /* 0x0017180001a27983 */ /* 0x000f240000300a00 */
[C---:B-1----:R-:W-:Y:S01]  /*4ca50*/  IMAD.WIDE R18, R252.reuse, 0x4, R66 ;  /* 0x00000004fc127825 */ /* 0x042fe200078e0242 */
[----:B------:R5:W-:Y:S04]  /*4ca60*/  LDGSTS.E [R180+0x6b000], [R32.64], !P5 ;  /* 0x6b00000020b47fae */ /* 0x000be8000e921844 */
[----:B------:R-:W-:Y:S01]  /*4ca70*/  STL.64 [R1+0x13d8], R18 ;  /* 0x0013d81201007387 */ /* 0x000fe20000100a00 */
[----:B------:R1:W-:Y:S03]  /*4ca80*/  STL.64 [R1+0x13d0], R16 ;  /* 0x0013d01001007387 */ /* 0x0003e60000100a00 */
[----:B------:R1:W-:Y:S01]  /*4ca90*/  LDGSTS.E [R180+0x6b200], [R18.64], !P5 ;  /* 0x6b20000012b47fae */ /* 0x0003e2000e921844 */
[----:B------:R1:W-:Y:S02]  /*4caa0*/  LDGSTS.E [R180+0x6b400], [R16.64], !P5 ;  /* 0x6b40000010b47fae */ /* 0x0003e4000e921844 */
[----:B--2---:R-:W-:-:S05]  /*4cab0*/  IMAD.WIDE R2, R252, 0x4, R146 ;  /* 0x00000004fc027825 */ /* 0x004fca00078e0292 */
[----:B------:R2:W-:Y:S01]  /*4cac0*/  STL.64 [R1+0x13c8], R2 ;  /* 0x0013c80201007387 */ /* 0x0005e20000100a00 */
[----:B------:R-:W4:Y:S02]  /*4cad0*/  LDL.LU.64 R66, [R1+0x1720] ;  /* 0x0017200001427983 */ /* 0x000f240000300a00 */
[----:B------:R-:W4:Y:S01]  /*4cae0*/  LDL.LU.64 R146, [R1+0x1728] ;  /* 0x0017280001927983 */ /* 0x000f220000300a00 */
[----:B------:R-:W-:Y:S01]  /*4caf0*/  IADD3 R174, R177, -0xdb, RZ ;  /* 0xffffff25b1ae7810 */ /* 0x000fe20007ffe0ff */
[----:B------:R2:W-:Y:S01]  /*4cb00*/  LDGSTS.E [R180+0x6b600], [R2.64], !P5 ;  /* 0x6b60000002b47fae */ /* 0x0005e2000e921844 */
[----:B-----5:R-:W-:-:S04]  /*4cb10*/  IMAD.WIDE R32, R252, 0x4, R82 ;  /* 0x00000004fc207825 */ /* 0x020fc800078e0252 */
[----:B-1----:R-:W-:Y:S01]  /*4cb20*/  IMAD.WIDE R16, R252, 0x4, R178 ;  /* 0x00000004fc107825 */ /* 0x002fe200078e02b2 */
[----:B------:R-:W5:Y:S03]  /*4cb30*/  LDL.LU.64 R82, [R1+0x1730] ;  /* 0x0017300001527983 */ /* 0x000f660000300a00 */
[----:B------:R3:W-:Y:S02]  /*4cb40*/  STL.64 [R1+0x13c0], R32 ;  /* 0x0013c02001007387 */ /* 0x0007e40000100a00 */
[----:B------:R-:W5:Y:S01]  /*4cb50*/  LDL.LU.64 R178, [R1+0x1738] ;  /* 0x0017380001b27983 */ /* 0x000f620000300a00 */
[----:B------:R-:W-:Y:S01]  /*4cb60*/  ISETP.GE.U32.AND P1, PT, R174, 0x7ffffea6, PT ;  /* 0x7ffffea6ae00780c */ /* 0x000fe20003f26070 */
[----:B------:R-:W-:Y:S01]  /*4cb70*/  IMAD.WIDE R18, R252, 0x4, R98 ;  /* 0x00000004fc127825 */ /* 0x000fe200078e0262 */
[----:B------:R-:W-:-:S04]  /*4cb80*/  IADD3 R174, R177, -0xdf, RZ ;  /* 0xffffff21b1ae7810 */ /* 0x000fc80007ffe0ff */
[----:B------:R1:W-:Y:S01]  /*4cb90*/  STL.64 [R1+0x13b8], R18 ;  /* 0x0013b81201007387 */ /* 0x0003e20000100a00 */
[----:B------:R4:W-:Y:S01]  /*4cba0*/  STL.64 [R1+0x13b0], R16 ;  /* 0x0013b01001007387 */ /* 0x0009e20000100a00 */
[----:B------:R-:W-:-:S05]  /*4cbb0*/  ISETP.GE.U32.AND P0, PT, R174, 0x7ffffea2, PT ;  /* 0x7ffffea2ae00780c */ /* 0x000fca0003f06070 */
[----:B------:R3:W-:Y:S01]  /*4cbc0*/  LDGSTS.E [R180+0x6d000], [R32.64], !P1 ;  /* 0x6d00000020b47fae */ /* 0x0007e2000c921844 */
[----:B------:R1:W-:Y:S02]  /*4cbd0*/  LDGSTS.E [R180+0x6d200], [R18.64], !P1 ;  /* 0x6d20000012b47fae */ /* 0x0003e4000c921844 */
[----:B------:R4:W-:Y:S02]  /*4cbe0*/  LDGSTS.E [R180+0x6d400], [R16.64], !P1 ;  /* 0x6d40000010b47fae */ /* 0x0009e4000c921844 */
[----:B--2---:R-:W-:-:S05]  /*4cbf0*/  IMAD.WIDE R2, R252, 0x4, R114 ;  /* 0x00000004fc027825 */ /* 0x004fca00078e0272 */
[----:B------:R2:W-:Y:S01]  /*4cc00*/  STL.64 [R1+0x13a8], R2 ;  /* 0x0013a80201007387 */ /* 0x0005e20000100a00 */
[----:B------:R-:W5:Y:S03]  /*4cc10*/  LDL.LU.64 R98, [R1+0x1740] ;  /* 0x0017400001627983 */ /* 0x000f660000300a00 */
[----:B------:R2:W-:Y:S01]  /*4cc20*/  LDGSTS.E [R180+0x6d600], [R2.64], !P1 ;  /* 0x6d60000002b47fae */ /* 0x0005e2000c921844 */
[----:B------:R-:W5:Y:S02]  /*4cc30*/  LDL.LU.64 R114, [R1+0x1748] ;  /* 0x0017480001727983 */ /* 0x000f640000300a00 */
[----:B---3--:R-:W-:-:S04]  /*4cc40*/  IMAD.WIDE R32, R252, 0x4, R50 ;  /* 0x00000004fc207825 */ /* 0x008fc800078e0232 */
[C---:B-1----:R-:W-:Y:S01]  /*4cc50*/  IMAD.WIDE R18, R252.reuse, 0x4, R130 ;  /* 0x00000004fc127825 */ /* 0x042fe200078e0282 */
[----:B------:R-:W3:Y:S03]  /*4cc60*/  LDL.LU.64 R50, [R1+0x1750] ;  /* 0x0017500001327983 */ /* 0x000ee60000300a00 */
[----:B------:R-:W3:Y:S02]  /*4cc70*/  LDL.LU.64 R130, [R1+0x1758] ;  /* 0x0017580001827983 */ /* 0x000ee40000300a00 */
[----:B------:R-:W-:Y:S01]  /*4cc80*/  STL.64 [R1+0x13a0], R32 ;  /* 0x0013a02001007387 */ /* 0x000fe20000100a00 */
[----:B------:R1:W-:Y:S04]  /*4cc90*/  LDGSTS.E [R180+0x6f000], [R32.64], !P0 ;  /* 0x6f00000020b47fae */ /* 0x0003e8000c121844 */
[----:B------:R1:W-:Y:S01]  /*4cca0*/  STL.64 [R1+0x1398], R18 ;  /* 0x0013981201007387 */ /* 0x0003e20000100a00 */
[----:B------:R1:W-:Y:S02]  /*4ccb0*/  LDGSTS.E [R180+0x6f200], [R18.64], !P0 ;  /* 0x6f20000012b47fae */ /* 0x0003e4000c121844 */
[----:B----4-:R-:W-:-:S04]  /*4ccc0*/  IMAD.WIDE R16, R252, 0x4, R34 ;  /* 0x00000004fc107825 */ /* 0x010fc800078e0222 */
[C---:B--2---:R-:W-:Y:S01]  /*4ccd0*/  IMAD.WIDE R2, R252.reuse, 0x4, R162 ;  /* 0x00000004fc027825 */ /* 0x044fe200078e02a2 */
[----:B------:R5:W-:Y:S04]  /*4cce0*/  STL.64 [R1+0x1390], R16 ;  /* 0x0013901001007387 */ /* 0x000be80000100a00 */
[----:B------:R2:W-:Y:S02]  /*4ccf0*/  STL.64 [R1+0x1388], R2 ;  /* 0x0013880201007387 */ /* 0x0005e40000100a00 */
[----:B------:R-:W4:Y:S01]  /*4cd00*/  LDL.LU.64 R162, [R1+0x1760] ;  /* 0x0017600001a27983 */ /* 0x000f220000300a00 */
[----:B-1----:R-:W4:Y:S04]  /*4cd10*/  LDL.LU.64 R18, [R1+0x1768] ;  /* 0x0017680001127983 */ /* 0x002f280000300a00 */
[----:B------:R5:W-:Y:S01]  /*4cd20*/  LDGSTS.E [R180+0x6f400], [R16.64], !P0 ;  /* 0x6f40000010b47fae */ /* 0x000be2000c121844 */
[----:B------:R2:W-:Y:S02]  /*4cd30*/  LDGSTS.E [R180+0x6f600], [R2.64], !P0 ;  /* 0x6f60000002b47fae */ /* 0x0005e4000c121844 */
[----:B------:R-:W-:-:S04]  /*4cd40*/  IMAD.WIDE R34, R252, 0x4, R66 ;  /* 0x00000004fc227825 */ /* 0x000fc800078e0242 */
[C---:B------:R-:W-:Y:S01]  /*4cd50*/  IMAD.WIDE R32, R252.reuse, 0x4, R146 ;  /* 0x00000004fc207825 */ /* 0x040fe200078e0292 */
[----:B------:R-:W4:Y:S03]  /*4cd60*/  LDL.LU.64 R66, [R1+0x1770] ;  /* 0x0017700001427983 */ /* 0x000f260000300a00 */
[----:B------:R1:W-:Y:S02]  /*4cd70*/  STL.64 [R1+0x1380], R34 ;  /* 0x0013802201007387 */ /* 0x0003e40000100a00 */
[----:B------:R-:W4:Y:S01]  /*4cd80*/  LDL.LU.64 R146, [R1+0x1778] ;  /* 0x0017780001927983 */ /* 0x000f220000300a00 */
[----:B------:R1:W-:Y:S01]  /*4cd90*/  STL.64 [R1+0x1378], R32 ;  /* 0x0013782001007387 */ /* 0x0003e20000100a00 */
[----:B-----5:R-:W-:-:S04]  /*4cda0*/  IMAD.WIDE R16, R252, 0x4, R82 ;  /* 0x00000004fc107825 */ /* 0x020fc800078e0252 */
[----:B--2---:R-:W-:Y:S01]  /*4cdb0*/  IMAD.WIDE R2, R252, 0x4, R178 ;  /* 0x00000004fc027825 */ /* 0x004fe200078e02b2 */
[----:B------:R3:W-:Y:S04]  /*4cdc0*/  STL.64 [R1+0x1370], R16 ;  /* 0x0013701001007387 */ /* 0x0007e80000100a00 */
[----:B------:R2:W-:Y:S02]  /*4cdd0*/  STL.64 [R1+0x1368], R2 ;  /* 0x0013680201007387 */ /* 0x0005e40000100a00 */
[----:B------:R-:W5:Y:S02]  /*4cde0*/  LDL.LU.64 R82, [R1+0x1780] ;  /* 0x0017800001527983 */ /* 0x000f640000300a00 */
[----:B------:R-:W5:Y:S01]  /*4cdf0*/  LDL.LU.64 R178, [R1+0x1788] ;  /* 0x0017880001b27983 */ /* 0x000f620000300a00 */
[----:B------:R-:W-:-:S04]  /*4ce00*/  IADD3 R174, R177, -0xe3, RZ ;  /* 0xffffff1db1ae7810 */ /* 0x000fc80007ffe0ff */
[----:B------:R-:W-:Y:S01]  /*4ce10*/  ISETP.GE.U32.AND P6, PT, R174, 0x7ffffe9e, PT ;  /* 0x7ffffe9eae00780c */ /* 0x000fe20003fc6070 */
[----:B------:R-:W-:-:S04]  /*4ce20*/  IADD3 R174, R177, -0xe7, RZ ;  /* 0xffffff19b1ae7810 */ /* 0x000fc80007ffe0ff */
[----:B------:R-:W-:Y:S01]  /*4ce30*/  ISETP.GE.U32.AND P4, PT, R174, 0x7ffffe9a, PT ;  /* 0x7ffffe9aae00780c */ /* 0x000fe20003f86070 */
[----:B------:R-:W-:-:S07]  /*4ce40*/  IADD3 R174, R177, -0xeb, RZ ;  /* 0xffffff15b1ae7810 */ /* 0x000fce0007ffe0ff */
[----:B------:R1:W-:Y:S01]  /*4ce50*/  LDGSTS.E [R180+0x71000], [R34.64], !P6 ;  /* 0x7100000022b47fae */ /* 0x0003e2000f121844 */
[----:B------:R1:W-:Y:S02]  /*4ce60*/  LDGSTS.E [R180+0x71200], [R32.64], !P6 ;  /* 0x7120000020b47fae */ /* 0x0003e4000f121844 */
[----:B------:R3:W-:Y:S02]  /*4ce70*/  LDGSTS.E [R180+0x71400], [R16.64], !P6 ;  /* 0x7140000010b47fae */ /* 0x0007e4000f121844 */
[----:B------:R2:W-:Y:S01]  /*4ce80*/  LDGSTS.E [R180+0x71600], [R2.64], !P6 ;  /* 0x7160000002b47fae */ /* 0x0005e2000f121844 */
[----:B------:R-:W-:Y:S01]  /*4ce90*/  ISETP.GE.U32.AND P2, PT, R174, 0x7ffffe96, PT ;  /* 0x7ffffe96ae00780c */ /* 0x000fe20003f46070 */
[----:B-1----:R-:W-:-:S04]  /*4cea0*/  IMAD.WIDE R34, R252, 0x4, R98 ;  /* 0x00000004fc227825 */ /* 0x002fc800078e0262 */
[C---:B------:R-:W-:Y:S01]  /*4ceb0*/  IMAD.WIDE R32, R252.reuse, 0x4, R114 ;  /* 0x00000004fc207825 */ /* 0x040fe200078e0272 */
[----:B------:R-:W5:Y:S03]  /*4cec0*/  LDL.LU.64 R98, [R1+0x1790] ;  /* 0x0017900001627983 */ /* 0x000f660000300a00 */
[----:B------:R-:W5:Y:S02]  /*4ced0*/  LDL.LU.64 R114, [R1+0x1798] ;  /* 0x0017980001727983 */ /* 0x000f640000300a00 */
[----:B------:R-:W-:Y:S01]  /*4cee0*/  STL.64 [R1+0x1360], R34 ;  /* 0x0013602201007387 */ /* 0x000fe20000100a00 */
[----:B------:R4:W-:Y:S04]  /*4cef0*/  LDGSTS.E [R180+0x73000], [R34.64], !P4 ;  /* 0x7300000022b47fae */ /* 0x0009e8000e121844 */
[----:B------:R-:W-:Y:S01]  /*4cf00*/  STL.64 [R1+0x1358], R32 ;  /* 0x0013582001007387 */ /* 0x000fe20000100a00 */
[----:B------:R1:W-:Y:S02]  /*4cf10*/  LDGSTS.E [R180+0x73200], [R32.64], !P4 ;  /* 0x7320000020b47fae */ /* 0x0003e4000e121844 */
[----:B---3--:R-:W-:-:S04]  /*4cf20*/  IMAD.WIDE R16, R252, 0x4, R50 ;  /* 0x00000004fc107825 */ /* 0x008fc800078e0232 */
[C---:B--2---:R-:W-:Y:S01]  /*4cf30*/  IMAD.WIDE R2, R252.reuse, 0x4, R130 ;  /* 0x00000004fc027825 */ /* 0x044fe200078e0282 */
[----:B------:R-:W-:Y:S04]  /*4cf40*/  STL.64 [R1+0x1350], R16 ;  /* 0x0013501001007387 */ /* 0x000fe80000100a00 */
[----:B------:R2:W-:Y:S01]  /*4cf50*/  LDGSTS.E [R180+0x73400], [R16.64], !P4 ;  /* 0x7340000010b47fae */ /* 0x0005e2000e121844 */
[----:B------:R3:W-:Y:S02]  /*4cf60*/  STL.64 [R1+0x1348], R2 ;  /* 0x0013480201007387 */ /* 0x0007e40000100a00 */
[----:B------:R3:W-:Y:S02]  /*4cf70*/  LDGSTS.E [R180+0x73600], [R2.64], !P4 ;  /* 0x7360000002b47fae */ /* 0x0007e4000e121844 */
[----:B---3--:R-:W3:Y:S01]  /*4cf80*/  LDL.LU.64 R2, [R1+0x17a0] ;  /* 0x0017a00001027983 */ /* 0x008ee20000300a00 */
[----:B------:R-:W3:Y:S02]  /*4cf90*/  LDL.LU.64 R50, [R1+0x17a8] ;  /* 0x0017a80001327983 */ /* 0x000ee40000300a00 */
[----:B------:R-:W3:Y:S02]  /*4cfa0*/  LDL.LU.64 R130, [R1+0x17b0] ;  /* 0x0017b00001827983 */ /* 0x000ee40000300a00 */
[----:B----4-:R-:W-:-:S04]  /*4cfb0*/  IMAD.WIDE R34, R252, 0x4, R162 ;  /* 0x00000004fc227825 */ /* 0x010fc800078e02a2 */
[C---:B-1----:R-:W-:Y:S01]  /*4cfc0*/  IMAD.WIDE R32, R252.reuse, 0x4, R18 ;  /* 0x00000004fc207825 */ /* 0x042fe200078e0212 */
[----:B------:R-:W-:Y:S03]  /*4cfd0*/  STL.64 [R1+0x1340], R34 ;  /* 0x0013402201007387 */ /* 0x000fe60000100a00 */
[----:B------:R-:W4:Y:S02]  /*4cfe0*/  LDL.LU.64 R162, [R1+0x17b8] ;  /* 0x0017b80001a27983 */ /* 0x000f240000300a00 */
[----:B------:R-:W-:Y:S01]  /*4cff0*/  STL.64 [R1+0x1338], R32 ;  /* 0x0013382001007387 */ /* 0x000fe20000100a00 */
[----:B------:R5:W-:Y:S01]  /*4d000*/  LDGSTS.E [R180+0x75000], [R34.64], !P2 ;  /* 0x7500000022b47fae */ /* 0x000be2000d121844 */
[----:B------:R1:W-:Y:S02]  /*4d010*/  LDGSTS.E [R180+0x75200], [R32.64], !P2 ;  /* 0x7520000020b47fae */ /* 0x0003e4000d121844 */
[----:B------:R-:W-:-:S04]  /*4d020*/  IMAD.WIDE R18, R252, 0x4, R66 ;  /* 0x00000004fc127825 */ /* 0x000fc800078e0242 */
[C---:B--2---:R-:W-:Y:S01]  /*4d030*/  IMAD.WIDE R16, R252.reuse, 0x4, R146 ;  /* 0x00000004fc107825 */ /* 0x044fe200078e0292 */
[----:B------:R2:W-:Y:S04]  /*4d040*/  STL.64 [R1+0x1330], R18 ;  /* 0x0013301201007387 */ /* 0x0005e80000100a00 */
[----:B------:R1:W-:Y:S01]  /*4d050*/  STL.64 [R1+0x1328], R16 ;  /* 0x0013281001007387 */ /* 0x0003e20000100a00 */
[----:B------:R2:W-:Y:S01]  /*4d060*/  LDGSTS.E [R180+0x75400], [R18.64], !P2 ;  /* 0x7540000012b47fae */ /* 0x0005e2000d121844 */
[----:B------:R-:W-:Y:S01]  /*4d070*/  IADD3 R174, R177, -0xef, RZ ;  /* 0xffffff11b1ae7810 */ /* 0x000fe20007ffe0ff */
[----:B------:R1:W-:Y:S02]  /*4d080*/  LDGSTS.E [R180+0x75600], [R16.64], !P2 ;  /* 0x7560000010b47fae */ /* 0x0003e4000d121844 */
[----:B--2---:R-:W2:Y:S01]  /*4d090*/  LDL.LU.64 R18, [R1+0x17c0] ;  /* 0x0017c00001127983 */ /* 0x004ea20000300a00 */
[----:B------:R-:W2:Y:S02]  /*4d0a0*/  LDL.LU.64 R66, [R1+0x17c8] ;  /* 0x0017c80001427983 */ /* 0x000ea40000300a00 */
[----:B------:R-:W2:Y:S02]  /*4d0b0*/  LDL.LU.64 R146, [R1+0x17d0] ;  /* 0x0017d00001927983 */ /* 0x000ea40000300a00 */
[----:B-----5:R-:W-:-:S02]  /*4d0c0*/  IMAD.WIDE R34, R252, 0x4, R178 ;  /* 0x00000004fc227825 */ /* 0x020fc400078e02b2 */
[----:B------:R-:W5:Y:S01]  /*4d0d0*/  LDL.LU.64 R178, [R1+0x17d8] ;  /* 0x0017d80001b27983 */ /* 0x000f620000300a00 */
[----:B------:R-:W-:Y:S01]  /*4d0e0*/  ISETP.GE.U32.AND P3, PT, R174, 0x7ffffe92, PT ;  /* 0x7ffffe92ae00780c */ /* 0x000fe20003f66070 */
[----:B------:R-:W-:Y:S01]  /*4d0f0*/  IMAD.WIDE R48, R252, 0x4, R82 ;  /* 0x00000004fc307825 */ /* 0x000fe200078e0252 */
[----:B------:R-:W-:-:S04]  /*4d100*/  IADD3 R174, R177, -0xf3, RZ ;  /* 0xffffff0db1ae7810 */ /* 0x000fc80007ffe0ff */
[----:B------:R-:W-:Y:S01]  /*4d110*/  STL.64 [R1+0x1320], R48 ;  /* 0x0013203001007387 */ /* 0x000fe20000100a00 */
[----:B------:R1:W-:Y:S01]  /*4d120*/  STL.64 [R1+0x1318], R34 ;  /* 0x0013182201007387 */ /* 0x0003e20000100a00 */
[----:B------:R-:W-:-:S05]  /*4d130*/  ISETP.GE.U32.AND P5, PT, R174, 0x7ffffe8e, PT ;  /* 0x7ffffe8eae00780c */ /* 0x000fca0003fa6070 */
[----:B------:R3:W-:Y:S01]  /*4d140*/  LDGSTS.E [R180+0x77000], [R48.64], !P3 ;  /* 0x7700000030b47fae */ /* 0x0007e2000d921844 */
[----:B------:R1:W-:Y:S02]  /*4d150*/  LDGSTS.E [R180+0x77200], [R34.64], !P3 ;  /* 0x7720000022b47fae */ /* 0x0003e4000d921844 */
[----:B-1----:R-:W-:-:S04]  /*4d160*/  IMAD.WIDE R32, R252, 0x4, R98 ;  /* 0x00000004fc207825 */ /* 0x002fc800078e0262 */
[C---:B------:R-:W-:Y:S01]  /*4d170*/  IMAD.WIDE R16, R252.reuse, 0x4, R114 ;  /* 0x00000004fc107825 */ /* 0x040fe200078e0272 */
[----:B------:R1:W-:Y:S04]  /*4d180*/  STL.64 [R1+0x1310], R32 ;  /* 0x0013102001007387 */ /* 0x0003e80000100a00 */
[----:B------:R1:W-:Y:S01]  /*4d190*/  STL.64 [R1+0x1308], R16 ;  /* 0x0013081001007387 */ /* 0x0003e20000100a00 */
[----:B------:R-:W5:Y:S01]  /*4d1a0*/  LDL.LU.64 R34, [R1+0x17e0] ;  /* 0x0017e00001227983 */ /* 0x000f620000300a00 */
[----:B------:R-:W5:Y:S03]  /*4d1b0*/  LDL.LU.64 R82, [R1+0x17e8] ;  /* 0x0017e80001527983 */ /* 0x000f660000300a00 */
[----:B------:R1:W-:Y:S01]  /*4d1c0*/  LDGSTS.E [R180+0x77400], [R32.64], !P3 ;  /* 0x7740000020b47fae */ /* 0x0003e2000d921844 */
[----:B------:R1:W-:Y:S03]  /*4d1d0*/  LDGSTS.E [R180+0x77600], [R16.64], !P3 ;  /* 0x7760000010b47fae */ /* 0x0003e6000d921844 */
[----:B------:R-:W5:Y:S01]  /*4d1e0*/  LDL.LU.64 R98, [R1+0x17f0] ;  /* 0x0017f00001627983 */ /* 0x000f620000300a00 */
[----:B------:R-:W5:Y:S02]  /*4d1f0*/  LDL.LU.64 R114, [R1+0x17f8] ;  /* 0x0017f80001727983 */ /* 0x000f640000300a00 */
[----:B---3--:R-:W-:-:S04]  /*4d200*/  IMAD.WIDE R48, R252, 0x4, R2 ;  /* 0x00000004fc307825 */ /* 0x008fc800078e0202 */
[----:B-1----:R-:W-:-:S04]  /*4d210*/  IMAD.WIDE R32, R252, 0x4, R50 ;  /* 0x00000004fc207825 */ /* 0x002fc800078e0232 */
[C---:B------:R-:W-:Y:S01]  /*4d220*/  IMAD.WIDE R16, R252.reuse, 0x4, R130 ;  /* 0x00000004fc107825 */ /* 0x040fe200078e0282 */
[----:B------:R-:W-:Y:S03]  /*4d230*/  STL.64 [R1+0x1300], R48 ;  /* 0x0013003001007387 */ /* 0x000fe60000100a00 */
[----:B------:R2:W-:Y:S02]  /*4d240*/  STL.64 [R1+0x12f8], R32 ;  /* 0x0012f82001007387 */ /* 0x0005e40000100a00 */
[----:B------:R1:W-:Y:S01]  /*4d250*/  STL.64 [R1+0x12f0], R16 ;  /* 0x0012f01001007387 */ /* 0x0003e20000100a00 */
[----:B------:R3:W-:Y:S01]  /*4d260*/  LDGSTS.E [R180+0x79000], [R48.64], !P5 ;  /* 0x7900000030b47fae */ /* 0x0007e2000e921844 */
[----:B------:R2:W-:Y:S02]  /*4d270*/  LDGSTS.E [R180+0x79200], [R32.64], !P5 ;  /* 0x7920000020b47fae */ /* 0x0005e4000e921844 */
[----:B------:R1:W-:Y:S02]  /*4d280*/  LDGSTS.E [R180+0x79400], [R16.64], !P5 ;  /* 0x7940000010b47fae */ /* 0x0003e4000e921844 */
[----:B----4-:R-:W-:-:S05]  /*4d290*/  IMAD.WIDE R2, R252, 0x4, R162 ;  /* 0x00000004fc027825 */ /* 0x010fca00078e02a2 */
[----:B------:R5:W-:Y:S01]  /*4d2a0*/  STL.64 [R1+0x12e8], R2 ;  /* 0x0012e80201007387 */ /* 0x000be20000100a00 */
[----:B------:R-:W4:Y:S02]  /*4d2b0*/  LDL.LU.64 R130, [R1+0x1800] ;  /* 0x0018000001827983 */ /* 0x000f240000300a00 */
[----:B------:R-:W3:Y:S01]  /*4d2c0*/  LDL.LU.64 R50, [R1+0x1808] ;  /* 0x0018080001327983 */ /* 0x000ee20000300a00 */
[----:B------:R5:W-:Y:S01]  /*4d2d0*/  LDGSTS.E [R180+0x79600], [R2.64], !P5 ;  /* 0x7960000002b47fae */ /* 0x000be2000e921844 */
[----:B------:R-:W3:Y:S02]  /*4d2e0*/  LDL.LU.64 R162, [R1+0x1810] ;  /* 0x0018100001a27983 */ /* 0x000ee40000300a00 */
[----:B--2---:R-:W-:-:S04]  /*4d2f0*/  IMAD.WIDE R32, R252, 0x4, R18 ;  /* 0x00000004fc207825 */ /* 0x004fc800078e0212 */
[----:B------:R-:W-:-:S04]  /*4d300*/  IMAD.WIDE R18, R252, 0x4, R66 ;  /* 0x00000004fc127825 */ /* 0x000fc800078e0242 */
[C---:B-1----:R-:W-:Y:S01]  /*4d310*/  IMAD.WIDE R16, R252.reuse, 0x4, R146 ;  /* 0x00000004fc107825 */ /* 0x042fe200078e0292 */
[----:B------:R-:W2:Y:S03]  /*4d320*/  LDL.LU.64 R66, [R1+0x1818] ;  /* 0x0018180001427983 */ /* 0x000ea60000300a00 */
[----:B------:R1:W-:Y:S02]  /*4d330*/  STL.64 [R1+0x12e0], R32 ;  /* 0x0012e02001007387 */ /* 0x0003e40000100a00 */
[----:B------:R1:W-:Y:S01]  /*4d340*/  STL.64 [R1+0x12d8], R18 ;  /* 0x0012d81201007387 */ /* 0x0003e20000100a00 */
[----:B------:R1:W-:Y:S01]  /*4d350*/  STL.64 [R1+0x12d0], R16 ;  /* 0x0012d01001007387 */ /* 0x0003e20000100a00 */
[----:B-----5:R-:W-:-:S05]  /*4d360*/  IMAD.WIDE R2, R252, 0x4, R178 ;  /* 0x00000004fc027825 */ /* 0x020fca00078e02b2 */
[----:B------:R5:W-:Y:S01]  /*4d370*/  STL.64 [R1+0x12c8], R2 ;  /* 0x0012c80201007387 */ /* 0x000be20000100a00 */
        /* <DEDUP_REMOVED lines=8> */
[----:B------:R1:W-:Y:S01]  /*4d400*/  LDGSTS.E [R180+0x7b400], [R16.64], !P1 ;  /* 0x7b40000010b47fae */ /* 0x0003e2000c921844 */
[----:B------:R-:W-:Y:S01]  /*4d410*/  IADD3 R174, R177, -0xff, RZ ;  /* 0xffffff01b1ae7810 */ /* 0x000fe20007ffe0ff */
[----:B------:R5:W-:Y:S01]  /*4d420*/  LDGSTS.E [R180+0x7b600], [R2.64], !P1 ;  /* 0x7b60000002b47fae */ /* 0x000be2000c921844 */
[----:B-1----:R-:W-:-:S04]  /*4d430*/  IMAD.WIDE R32, R252, 0x4, R34 ;  /* 0x00000004fc207825 */ /* 0x002fc800078e0222 */
[----:B------:R-:W-:-:S04]  /*4d440*/  IMAD.WIDE R18, R252, 0x4, R82 ;  /* 0x00000004fc127825 */ /* 0x000fc800078e0252 */
[C---:B------:R-:W-:Y:S01]  /*4d450*/  IMAD.WIDE R16, R252.reuse, 0x4, R98 ;  /* 0x00000004fc107825 */ /* 0x040fe200078e0262 */
[----:B------:R4:W-:Y:S03]  /*4d460*/  STL.64 [R1+0x12c0], R32 ;  /* 0x0012c02001007387 */ /* 0x0009e60000100a00 */
[----:B------:R-:W2:Y:S02]  /*4d470*/  LDL.LU.64 R82, [R1+0x1830] ;  /* 0x0018300001527983 */ /* 0x000ea40000300a00 */
[----:B------:R3:W-:Y:S02]  /*4d480*/  STL.64 [R1+0x12b8], R18 ;  /* 0x0012b81201007387 */ /* 0x0007e40000100a00 */
[----:B------:R-:W2:Y:S02]  /*4d490*/  LDL.LU.64 R98, [R1+0x1838] ;  /* 0x0018380001627983 */ /* 0x000ea40000300a00 */
[----:B-----5:R-:W-:Y:S01]  /*4d4a0*/  IMAD.WIDE R2, R252, 0x4, R114 ;  /* 0x00000004fc027825 */ /* 0x020fe200078e0272 */
[----:B------:R-:W-:Y:S01]  /*4d4b0*/  ISETP.GE.U32.AND P6, PT, R174, 0x7ffffe82, PT ;  /* 0x7ffffe82ae00780c */ /* 0x000fe20003fc6070 */
[----:B------:R4:W-:Y:S04]  /*4d4c0*/  LDGSTS.E [R180+0x7d000], [R32.64], !P0 ;  /* 0x7d00000020b47fae */ /* 0x0009e8000c121844 */
[----:B------:R1:W-:Y:S01]  /*4d4d0*/  STL.64 [R1+0x12b0], R16 ;  /* 0x0012b01001007387 */ /* 0x0003e20000100a00 */
[----:B------:R5:W-:Y:S02]  /*4d4e0*/  STL.64 [R1+0x12a8], R2 ;  /* 0x0012a80201007387 */ /* 0x000be40000100a00 */
[----:B------:R-:W2:Y:S02]  /*4d4f0*/  LDL.LU.64 R114, [R1+0x1840] ;  /* 0x0018400001727983 */ /* 0x000ea40000300a00 */
[----:B------:R3:W-:Y:S01]  /*4d500*/  LDGSTS.E [R180+0x7d200], [R18.64], !P0 ;  /* 0x7d20000012b47fae */ /* 0x0007e2000c121844 */
[----:B------:R1:W-:Y:S01]  /*4d510*/  LDGSTS.E [R180+0x7d400], [R16.64], !P0 ;  /* 0x7d40000010b47fae */ /* 0x0003e2000c121844 */
[----:B------:R5:W-:Y:S02]  /*4d520*/  LDGSTS.E [R180+0x7d600], [R2.64], !P0 ;  /* 0x7d60000002b47fae */ /* 0x000be4000c121844 */
[----:B----4-:R-:W-:-:S04]  /*4d530*/  IMAD.WIDE R32, R252, 0x4, R130 ;  /* 0x00000004fc207825 */ /* 0x010fc800078e0282 */
[C---:B---3--:R-:W-:Y:S01]  /*4d540*/  IMAD.WIDE R18, R252.reuse, 0x4, R50 ;  /* 0x00000004fc127825 */ /* 0x048fe200078e0232 */
[----:B------:R-:W3:Y:S03]  /*4d550*/  LDL.LU.64 R130, [R1+0x1848] ;  /* 0x0018480001827983 */ /* 0x000ee60000300a00 */
[----:B------:R4:W-:Y:S02]  /*4d560*/  STL.64 [R1+0x12a0], R32 ;  /* 0x0012a02001007387 */ /* 0x0009e40000100a00 */
[----:B-1----:R-:W-:-:S04]  /*4d570*/  IMAD.WIDE R16, R252, 0x4, R162 ;  /* 0x00000004fc107825 */ /* 0x002fc800078e02a2 */
[----:B------:R-:W3:Y:S01]  /*4d580*/  LDL.LU.64 R50, [R1+0x1850] ;  /* 0x0018500001327983 */ /* 0x000ee20000300a00 */
[----:B------:R-:W3:Y:S01]  /*4d590*/  LDL.LU.64 R162, [R1+0x1858] ;  /* 0x0018580001a27983 */ /* 0x000ee20000300a00 */
[----:B------:R1:W-:Y:S02]  /*4d5a0*/  STL.64 [R1+0x1298], R18 ;  /* 0x0012981201007387 */ /* 0x0003e40000100a00 */
[----:B------:R1:W-:Y:S01]  /*4d5b0*/  STL.64 [R1+0x1290], R16 ;  /* 0x0012901001007387 */ /* 0x0003e20000100a00 */
[----:B------:R4:W-:Y:S01]  /*4d5c0*/  LDGSTS.E [R180+0x7f000], [R32.64], !P6 ;  /* 0x7f00000020b47fae */ /* 0x0009e2000f121844 */
[----:B------:R1:W-:Y:S02]  /*4d5d0*/  LDGSTS.E [R180+0x7f200], [R18.64], !P6 ;  /* 0x7f20000012b47fae */ /* 0x0003e4000f121844 */
[----:B--2---:R-:W-:-:S04]  /*4d5e0*/  IMAD.WIDE R34, R252, 0x4, R146 ;  /* 0x00000004fc227825 */ /* 0x004fc800078e0292 */
[----:B-----5:R-:W-:-:S04]  /*4d5f0*/  IMAD.WIDE R2, R252, 0x4, R66 ;  /* 0x00000004fc027825 */ /* 0x020fc800078e0242 */
[----:B----4-:R-:W-:Y:S01]  /*4d600*/  IMAD.WIDE R32, R252, 0x4, R178 ;  /* 0x00000004fc207825 */ /* 0x010fe200078e02b2 */
[----:B------:R-:W-:-:S03]  /*4d610*/  IADD3 R174, R177, -0x84, RZ ;  /* 0xffffff7cb1ae7810 */ /* 0x000fc60007ffe0ff */
[----:B------:R-:W-:Y:S01]  /*4d620*/  IMAD.SHL.U32 R175, R175, 0x4, RZ ;  /* 0x00000004afaf7824 */ /* 0x000fe200078e00ff */
[----:B------:R2:W-:Y:S04]  /*4d630*/  LDGSTS.E [R180+0x7f400], [R16.64], !P6 ;  /* 0x7f40000010b47fae */ /* 0x0005e8000f121844 */
[----:B------:R4:W-:Y:S01]  /*4d640*/  STL.64 [R1+0x1288], R2 ;  /* 0x0012880201007387 */ /* 0x0009e20000100a00 */
[----:B-1----:R-:W5:Y:S02]  /*4d650*/  LDL.LU.64 R18, [R1+0x1860] ;  /* 0x0018600001127983 */ /* 0x002f640000300a00 */
[----:B------:R-:W5:Y:S02]  /*4d660*/  LDL.LU.64 R146, [R1+0x1868] ;  /* 0x0018680001927983 */ /* 0x000f640000300a00 */
[----:B------:R1:W-:Y:S01]  /*4d670*/  STL.64 [R1+0x1280], R34 ;  /* 0x0012802201007387 */ /* 0x0003e20000100a00 */
[----:B------:R-:W5:Y:S01]  /*4d680*/  LDL.LU.64 R66, [R1+0x1870] ;  /* 0x0018700001427983 */ /* 0x000f620000300a00 */
[----:B------:R-:W5:Y:S01]  /*4d690*/  LDL.LU.64 R178, [R1+0x1878] ;  /* 0x0018780001b27983 */ /* 0x000f620000300a00 */
[----:B------:R-:W-:Y:S01]  /*4d6a0*/  ISETP.GE.U32.AND P4, PT, R174, 0x7ffffefd, PT ;  /* 0x7ffffefdae00780c */ /* 0x000fe20003f86070 */
[----:B------:R-:W-:Y:S01]  /*4d6b0*/  IADD3 R174, R177, -0x88, RZ ;  /* 0xffffff78b1ae7810 */ /* 0x000fe20007ffe0ff */
[----:B------:R2:W-:Y:S04]  /*4d6c0*/  LDGSTS.E [R180+0x7f600], [R2.64], !P6 ;  /* 0x7f60000002b47fae */ /* 0x0005e8000f121844 */
[----:B------:R3:W-:Y:S01]  /*4d6d0*/  STL.64 [R1+0x1278], R32 ;  /* 0x0012782001007387 */ /* 0x0007e20000100a00 */
[----:B------:R-:W-:-:S02]  /*4d6e0*/  ISETP.GE.U32.AND P2, PT, R174, 0x7ffffef9, PT ;  /* 0x7ffffef9ae00780c */ /* 0x000fc40003f46070 */
[----:B--2---:R-:W-:-:S05]  /*4d6f0*/  LOP3.LUT R180, R175, 0x60, RZ, 0x3c, !PT ;  /* 0x00000060afb47812 */ /* 0x004fca00078e3cff */
[----:B------:R1:W-:Y:S01]  /*4d700*/  LDGSTS.E [R180+0x41800], [R34.64], !P4 ;  /* 0x4180000022b47fae */ /* 0x0003e2000e121844 */
[----:B------:R3:W-:Y:S02]  /*4d710*/  LDGSTS.E [R180+0x41a00], [R32.64], !P4 ;  /* 0x41a0000020b47fae */ /* 0x0007e4000e121844 */
[----:B------:R-:W-:-:S04]  /*4d720*/  IMAD.WIDE R16, R252, 0x4, R82 ;  /* 0x00000004fc107825 */ /* 0x000fc800078e0252 */
[C---:B----4-:R-:W-:Y:S01]  /*4d730*/  IMAD.WIDE R2, R252.reuse, 0x4, R98 ;  /* 0x00000004fc027825 */ /* 0x050fe200078e0262 */
[----:B------:R2:W-:Y:S04]  /*4d740*/  STL.64 [R1+0x1270], R16 ;  /* 0x0012701001007387 */ /* 0x0005e80000100a00 */
[----:B------:R4:W-:Y:S02]  /*4d750*/  STL.64 [R1+0x1268], R2 ;  /* 0x0012680201007387 */ /* 0x0009e40000100a00 */
[----:B------:R-:W5:Y:S02]  /*4d760*/  LDL.LU.64 R82, [R1+0x1880] ;  /* 0x0018800001527983 */ /* 0x000f640000300a00 */
[----:B------:R-:W5:Y:S02]  /*4d770*/  LDL.LU.64 R98, [R1+0x1888] ;  /* 0x0018880001627983 */ /* 0x000f640000300a00 */
[----:B-1----:R-:W-:Y:S01]  /*4d780*/  IMAD.WIDE R34, R252, 0x4, R114 ;  /* 0x00000004fc227825 */ /* 0x002fe200078e0272 */
[----:B------:R2:W-:Y:S04]  /*4d790*/  LDGSTS.E [R180+0x41c00], [R16.64], !P4 ;  /* 0x41c0000010b47fae */ /* 0x0005e8000e121844 */
[----:B------:R-:W5:Y:S01]  /*4d7a0*/  LDL.LU.64 R114, [R1+0x1890] ;  /* 0x0018900001727983 */ /* 0x000f620000300a00 */
[----:B------:R4:W-:Y:S01]  /*4d7b0*/  LDGSTS.E [R180+0x41e00], [R2.64], !P4 ;  /* 0x41e0000002b47fae */ /* 0x0009e2000e121844 */
[----:B------:R-:W-:Y:S01]  /*4d7c0*/  IADD3 R174, R177, -0x8c, RZ ;  /* 0xffffff74b1ae7810 */ /* 0x000fe20007ffe0ff */
[----:B------:R1:W-:Y:S03]  /*4d7d0*/  LDGSTS.E [R180+0x43800], [R34.64], !P2 ;  /* 0x4380000022b47fae */ /* 0x0003e6000d121844 */
[----:B------:R-:W-:Y:S01]  /*4d7e0*/  ISETP.GE.U32.AND P3, PT, R174, 0x7ffffef5, PT ;  /* 0x7ffffef5ae00780c */ /* 0x000fe20003f66070 */
[----:B---3--:R-:W-:-:S04]  /*4d7f0*/  IMAD.WIDE R32, R252, 0x4, R130 ;  /* 0x00000004fc207825 */ /* 0x008fc800078e0282 */
[C---:B--2---:R-:W-:Y:S01]  /*4d800*/  IMAD.WIDE R16, R252.reuse, 0x4, R50 ;  /* 0x00000004fc107825 */ /* 0x044fe200078e0232 */
[----:B------:R-:W2:Y:S03]  /*4d810*/  LDL.LU.64 R130, [R1+0x1898] ;  /* 0x0018980001827983 */ /* 0x000ea60000300a00 */
[----:B----4-:R-:W-:-:S04]  /*4d820*/  IMAD.WIDE R2, R252, 0x4, R162 ;  /* 0x00000004fc027825 */ /* 0x010fc800078e02a2 */
[----:B------:R1:W-:Y:S02]  /*4d830*/  STL.64 [R1+0x1260], R34 ;  /* 0x0012602201007387 */ /* 0x0003e40000100a00 */
[----:B------:R5:W-:Y:S01]  /*4d840*/  STL.64 [R1+0x1258], R32 ;  /* 0x0012582001007387 */ /* 0x000be20000100a00 */
[----:B------:R3:W-:Y:S01]  /*4d850*/  STL.64 [R1+0x1250], R16 ;  /* 0x0012501001007387 */ /* 0x0007e20000100a00 */
[----:B------:R4:W-:Y:S03]  /*4d860*/  STL.64 [R1+0x1248], R2 ;  /* 0x0012480201007387 */ /* 0x0009e60000100a00 */
[----:B------:R5:W-:Y:S01]  /*4d870*/  LDGSTS.E [R180+0x43a00], [R32.64], !P2 ;  /* 0x43a0000020b47fae */ /* 0x000be2000d121844 */
[----:B------:R3:W-:Y:S02]  /*4d880*/  LDGSTS.E [R180+0x43c00], [R16.64], !P2 ;  /* 0x43c0000010b47fae */ /* 0x0007e4000d121844 */
[----:B------:R4:W-:Y:S01]  /*4d890*/  LDGSTS.E [R180+0x43e00], [R2.64], !P2 ;  /* 0x43e0000002b47fae */ /* 0x0009e2000d121844 */
[----:B-1----:R-:W2:Y:S01]  /*4d8a0*/  LDL.LU.64 R34, [R1+0x18a0] ;  /* 0x0018a00001227983 */ /* 0x002ea20000300a00 */
[----:B------:R-:W2:Y:S02]  /*4d8b0*/  LDL.LU.64 R50, [R1+0x18a8] ;  /* 0x0018a80001327983 */ /* 0x000ea40000300a00 */
[----:B------:R-:W2:Y:S02]  /*4d8c0*/  LDL.LU.64 R162, [R1+0x18b0] ;  /* 0x0018b00001a27983 */ /* 0x000ea40000300a00 */
[----:B-----5:R-:W-:-:S04]  /*4d8d0*/  IMAD.WIDE R32, R252, 0x4, R18 ;  /* 0x00000004fc207825 */ /* 0x020fc800078e0212 */
[C---:B------:R-:W-:Y:S02]  /*4d8e0*/  IMAD.WIDE R18, R252.reuse, 0x4, R146 ;  /* 0x00000004fc127825 */ /* 0x040fe400078e0292 */
[----:B------:R-:W5:Y:S02]  /*4d8f0*/  LDL.LU.64 R146, [R1+0x18b8] ;  /* 0x0018b80001927983 */ /* 0x000f640000300a00 */
[----:B---3--:R-:W-:-:S04]  /*4d900*/  IMAD.WIDE R16, R252, 0x4, R66 ;  /* 0x00000004fc107825 */ /* 0x008fc800078e0242 */
[----:B----4-:R-:W-:-:S04]  /*4d910*/  IMAD.WIDE R2, R252, 0x4, R178 ;  /* 0x00000004fc027825 */ /* 0x010fc800078e02b2 */
[----:B------:R-:W-:Y:S01]  /*4d920*/  STL.64 [R1+0x1240], R32 ;  /* 0x0012402001007387 */ /* 0x000fe20000100a00 */
[----:B------:R1:W-:Y:S04]  /*4d930*/  STL.64 [R1+0x1238], R18 ;  /* 0x0012381201007387 */ /* 0x0003e80000100a00 */
[----:B------:R3:W-:Y:S01]  /*4d940*/  LDGSTS.E [R180+0x45800], [R32.64], !P3 ;  /* 0x4580000020b47fae */ /* 0x0007e2000d921844 */
[----:B------:R4:W-:Y:S02]  /*4d950*/  STL.64 [R1+0x1230], R16 ;  /* 0x0012301001007387 */ /* 0x0009e40000100a00 */
[----:B------:R1:W-:Y:S02]  /*4d960*/  LDGSTS.E [R180+0x45a00], [R18.64], !P3 ;  /* 0x45a0000012b47fae */ /* 0x0003e4000d921844 */
[----:B------:R2:W-:Y:S01]  /*4d970*/  STL.64 [R1+0x1228], R2 ;  /* 0x0012280201007387 */ /* 0x0005e20000100a00 */
[C---:B------:R-:W-:Y:S01]  /*4d980*/  IADD3 R174, R177.reuse, -0x90, RZ ;  /* 0xffffff70b1ae7810 */ /* 0x040fe20007ffe0ff */
[----:B------:R4:W-:Y:S01]  /*4d990*/  LDGSTS.E [R180+0x45c00], [R16.64], !P3 ;  /* 0x45c0000010b47fae */ /* 0x0009e2000d921844 */
[----:B------:R2:W-:Y:S03]  /*4d9a0*/  LDGSTS.E [R180+0x45e00], [R2.64], !P3 ;  /* 0x45e0000002b47fae */ /* 0x0005e6000d921844 */
[----:B-1----:R-:W5:Y:S01]  /*4d9b0*/  LDL.LU.64 R18, [R1+0x18c0] ;  /* 0x0018c00001127983 */ /* 0x002f620000300a00 */
[----:B------:R-:W5:Y:S02]  /*4d9c0*/  LDL.LU.64 R66, [R1+0x18c8] ;  /* 0x0018c80001427983 */ /* 0x000f640000300a00 */
[----:B------:R-:W5:Y:S01]  /*4d9d0*/  LDL.LU.64 R178, [R1+0x18d0] ;  /* 0x0018d00001b27983 */ /* 0x000f620000300a00 */
[----:B------:R-:W-:Y:S01]  /*4d9e0*/  ISETP.GE.U32.AND P5, PT, R174, 0x7ffffef1, PT ;  /* 0x7ffffef1ae00780c */ /* 0x000fe20003fa6070 */
[----:B------:R-:W-:-:S04]  /*4d9f0*/  IADD3 R174, R177, -0x94, RZ ;  /* 0xffffff6cb1ae7810 */ /* 0x000fc80007ffe0ff */
[----:B------:R-:W-:Y:S01]  /*4da00*/  ISETP.GE.U32.AND P1, PT, R174, 0x7ffffeed, PT ;  /* 0x7ffffeedae00780c */ /* 0x000fe20003f26070 */
[----:B------:R-:W-:-:S04]  /*4da10*/  IMAD.WIDE R48, R252, 0x4, R82 ;  /* 0x00000004fc307825 */ /* 0x000fc800078e0252 */
[----:B---3--:R-:W-:-:S04]  /*4da20*/  IMAD.WIDE R32, R252, 0x4, R98 ;  /* 0x00000004fc207825 */ /* 0x008fc800078e0262 */
[C---:B----4-:R-:W-:Y:S01]  /*4da30*/  IMAD.WIDE R16, R252.reuse, 0x4, R114 ;  /* 0x00000004fc107825 */ /* 0x050fe200078e0272 */
[----:B------:R-:W3:Y:S03]  /*4da40*/  LDL.LU.64 R82, [R1+0x18d8] ;  /* 0x0018d80001527983 */ /* 0x000ee60000300a00 */
[----:B------:R-:W-:Y:S02]  /*4da50*/  STL.64 [R1+0x1220], R48 ;  /* 0x0012203001007387 */ /* 0x000fe40000100a00 */
[----:B------:R1:W-:Y:S01]  /*4da60*/  STL.64 [R1+0x1218], R32 ;  /* 0x0012182001007387 */ /* 0x0003e20000100a00 */
[----:B------:R4:W-:Y:S04]  /*4da70*/  LDGSTS.E [R180+0x47800], [R48.64], !P5 ;  /* 0x4780000030b47fae */ /* 0x0009e8000e921844 */
[----:B------:R1:W-:Y:S01]  /*4da80*/  STL.64 [R1+0x1210], R16 ;  /* 0x0012101001007387 */ /* 0x0003e20000100a00 */
[----:B------:R1:W-:Y:S02]  /*4da90*/  LDGSTS.E [R180+0x47a00], [R32.64], !P5 ;  /* 0x47a0000020b47fae */ /* 0x0003e4000e921844 */
[----:B------:R1:W-:Y:S02]  /*4daa0*/  LDGSTS.E [R180+0x47c00], [R16.64], !P5 ;  /* 0x47c0000010b47fae */ /* 0x0003e4000e921844 */
[----:B--2---:R-:W-:-:S05]  /*4dab0*/  IMAD.WIDE R2, R252, 0x4, R130 ;  /* 0x00000004fc027825 */ /* 0x004fca00078e0282 */
[----:B------:R5:W-:Y:S01]  /*4dac0*/  STL.64 [R1+0x1208], R2 ;  /* 0x0012080201007387 */ /* 0x000be20000100a00 */
[----:B------:R-:W2:Y:S03]  /*4dad0*/  LDL.LU.64 R98, [R1+0x18e0] ;  /* 0x0018e00001627983 */ /* 0x000ea60000300a00 */
[----:B------:R5:W-:Y:S01]  /*4dae0*/  LDGSTS.E [R180+0x47e00], [R2.64], !P5 ;  /* 0x47e0000002b47fae */ /* 0x000be2000e921844 */
[----:B------:R-:W4:Y:S02]  /*4daf0*/  LDL.LU.64 R114, [R1+0x18e8] ;  /* 0x0018e80001727983 */ /* 0x000f240000300a00 */
[----:B------:R-:W4:Y:S02]  /*4db00*/  LDL.LU.64 R130, [R1+0x18f0] ;  /* 0x0018f00001827983 */ /* 0x000f240000300a00 */
[----:B------:R-:W-:-:S04]  /*4db10*/  IMAD.WIDE R34, R252, 0x4, R34 ;  /* 0x00000004fc227825 */ /* 0x000fc800078e0222 */
[----:B-1----:R-:W-:-:S04]  /*4db20*/  IMAD.WIDE R32, R252, 0x4, R50 ;  /* 0x00000004fc207825 */ /* 0x002fc800078e0232 */
[C---:B------:R-:W-:Y:S02]  /*4db30*/  IMAD.WIDE R16, R252.reuse, 0x4, R162 ;  /* 0x00000004fc107825 */ /* 0x040fe400078e02a2 */
[----:B------:R-:W4:Y:S02]  /*4db40*/  LDL.LU.64 R162, [R1+0x18f8] ;  /* 0x0018f80001a27983 */ /* 0x000f240000300a00 */
[----:B------:R1:W-:Y:S02]  /*4db50*/  STL.64 [R1+0x1200], R34 ;  /* 0x0012002201007387 */ /* 0x0003e40000100a00 */
[----:B------:R-:W-:Y:S02]  /*4db60*/  STL.64 [R1+0x11f8], R32 ;  /* 0x0011f82001007387 */ /* 0x000fe40000100a00 */
[----:B------:R1:W-:Y:S01]  /*4db70*/  STL.64 [R1+0x11f0], R16 ;  /* 0x0011f01001007387 */ /* 0x0003e20000100a00 */
[----:B------:R1:W-:Y:S01]  /*4db80*/  LDGSTS.E [R180+0x49800], [R34.64], !P1 ;  /* 0x4980000022b47fae */ /* 0x0003e2000c921844 */
[----:B------:R1:W-:Y:S02]  /*4db90*/  LDGSTS.E [R180+0x49a00], [R32.64], !P1 ;  /* 0x49a0000020b47fae */ /* 0x0003e4000c921844 */
[----:B------:R1:W-:Y:S02]  /*4dba0*/  LDGSTS.E [R180+0x49c00], [R16.64], !P1 ;  /* 0x49c0000010b47fae */ /* 0x0003e4000c921844 */
[----:B-----5:R-:W-:-:S05]  /*4dbb0*/  IMAD.WIDE R2, R252, 0x4, R146 ;  /* 0x00000004fc027825 */ /* 0x020fca00078e0292 */
[----:B------:R3:W-:Y:S01]  /*4dbc0*/  STL.64 [R1+0x11e8], R2 ;  /* 0x0011e80201007387 */ /* 0x0007e20000100a00 */
[----:B-1----:R-:W5:Y:S02]  /*4dbd0*/  LDL.LU.64 R34, [R1+0x1900] ;  /* 0x0019000001227983 */ /* 0x002f640000300a00 */
[----:B------:R-:W5:Y:S02]  /*4dbe0*/  LDL.LU.64 R50, [R1+0x1908] ;  /* 0x0019080001327983 */ /* 0x000f640000300a00 */
[----:B------:R-:W5:Y:S01]  /*4dbf0*/  LDL.LU.64 R146, [R1+0x1910] ;  /* 0x0019100001927983 */ /* 0x000f620000300a00 */
[----:B------:R-:W-:Y:S01]  /*4dc00*/  IADD3 R174, R177, -0x98, RZ ;  /* 0xffffff68b1ae7810 */ /* 0x000fe20007ffe0ff */
[----:B------:R3:W-:Y:S01]  /*4dc10*/  LDGSTS.E [R180+0x49e00], [R2.64], !P1 ;  /* 0x49e0000002b47fae */ /* 0x0007e2000c921844 */
[----:B------:R-:W-:-:S03]  /*4dc20*/  IMAD.WIDE R16, R252, 0x4, R178 ;  /* 0x00000004fc107825 */ /* 0x000fc600078e02b2 */
[----:B------:R-:W5:Y:S01]  /*4dc30*/  LDL.LU.64 R178, [R1+0x1918] ;  /* 0x0019180001b27983 */ /* 0x000f620000300a00 */
[----:B------:R-:W-:Y:S01]  /*4dc40*/  ISETP.GE.U32.AND P0, PT, R174, 0x7ffffee9, PT ;  /* 0x7ffffee9ae00780c */ /* 0x000fe20003f06070 */
[----:B------:R-:W-:Y:S02]  /*4dc50*/  IADD3 R174, R177, -0x9c, RZ ;  /* 0xffffff64b1ae7810 */ /* 0x000fe40007ffe0ff */
[----:B------:R-:W-:-:S04]  /*4dc60*/  IMAD.WIDE R32, R252, 0x4, R18 ;  /* 0x00000004fc207825 */ /* 0x000fc800078e0212 */
[----:B------:R-:W-:Y:S01]  /*4dc70*/  IMAD.WIDE R18, R252, 0x4, R66 ;  /* 0x00000004fc127825 */ /* 0x000fe200078e0242 */
[----:B------:R-:W-:Y:S01]  /*4dc80*/  ISETP.GE.U32.AND P6, PT, R174, 0x7ffffee5, PT ;  /* 0x7ffffee5ae00780c */ /* 0x000fe20003fc6070 */
[----:B------:R2:W-:Y:S03]  /*4dc90*/  STL.64 [R1+0x11e0], R32 ;  /* 0x0011e02001007387 */ /* 0x0005e60000100a00 */
[----:B------:R4:W-:Y:S02]  /*4dca0*/  STL.64 [R1+0x11d8], R18 ;  /* 0x0011d81201007387 */ /* 0x0009e40000100a00 */
[----:B------:R1:W-:Y:S01]  /*4dcb0*/  STL.64 [R1+0x11d0], R16 ;  /* 0x0011d01001007387 */ /* 0x0003e20000100a00 */
[----:B------:R2:W-:Y:S01]  /*4dcc0*/  LDGSTS.E [R180+0x4b800], [R32.64], !P0 ;  /* 0x4b80000020b47fae */ /* 0x0005e2000c121844 */
[----:B------:R4:W-:Y:S02]  /*4dcd0*/  LDGSTS.E [R180+0x4ba00], [R18.64], !P0 ;  /* 0x4ba0000012b47fae */ /* 0x0009e4000c121844 */
[----:B------:R1:W-:Y:S02]  /*4dce0*/  LDGSTS.E [R180+0x4bc00], [R16.64], !P0 ;  /* 0x4bc0000010b47fae */ /* 0x0003e4000c121844 */
[----:B---3--:R-:W-:-:S05]  /*4dcf0*/  IMAD.WIDE R2, R252, 0x4, R82 ;  /* 0x00000004fc027825 */ /* 0x008fca00078e0252 */
[----:B------:R3:W-:Y:S01]  /*4dd00*/  STL.64 [R1+0x11c8], R2 ;  /* 0x0011c80201007387 */ /* 0x0007e20000100a00 */
[----:B------:R-:W5:Y:S02]  /*4dd10*/  LDL.LU.64 R66, [R1+0x1920] ;  /* 0x0019200001427983 */ /* 0x000f640000300a00 */
[----:B------:R-:W5:Y:S01]  /*4dd20*/  LDL.LU.64 R82, [R1+0x1928] ;  /* 0x0019280001527983 */ /* 0x000f620000300a00 */
[----:B------:R3:W-:Y:S01]  /*4dd30*/  LDGSTS.E [R180+0x4be00], [R2.64], !P0 ;  /* 0x4be0000002b47fae */ /* 0x0007e2000c121844 */
[----:B--2---:R-:W-:-:S04]  /*4dd40*/  IMAD.WIDE R32, R252, 0x4, R98 ;  /* 0x00000004fc207825 */ /* 0x004fc800078e0262 */
[C---:B----4-:R-:W-:Y:S01]  /*4dd50*/  IMAD.WIDE R18, R252.reuse, 0x4, R114 ;  /* 0x00000004fc127825 */ /* 0x050fe200078e0272 */
[----:B------:R-:W2:Y:S03]  /*4dd60*/  LDL.LU.64 R98, [R1+0x1930] ;  /* 0x0019300001627983 */ /* 0x000ea60000300a00 */
[----:B------:R5:W-:Y:S02]  /*4dd70*/  STL.64 [R1+0x11c0], R32 ;  /* 0x0011c02001007387 */ /* 0x000be40000100a00 */
[----:B-1----:R-:W-:-:S04]  /*4dd80*/  IMAD.WIDE R16, R252, 0x4, R130 ;  /* 0x00000004fc107825 */ /* 0x002fc800078e0282 */
[----:B------:R-:W4:Y:S01]  /*4dd90*/  LDL.LU.64 R114, [R1+0x1938] ;  /* 0x0019380001727983 */ /* 0x000f220000300a00 */
[----:B------:R1:W-:Y:S04]  /*4dda0*/  STL.64 [R1+0x11b8], R18 ;  /* 0x0011b81201007387 */ /* 0x0003e80000100a00 */
[----:B------:R5:W-:Y:S01]  /*4ddb0*/  LDGSTS.E [R180+0x4d800], [R32.64], !P6 ;  /* 0x4d80000020b47fae */ /* 0x000be2000f121844 */
[----:B------:R1:W-:Y:S02]  /*4ddc0*/  STL.64 [R1+0x11b0], R16 ;  /* 0x0011b01001007387 */ /* 0x0003e40000100a00 */
[----:B------:R1:W-:Y:S02]  /*4ddd0*/  LDGSTS.E [R180+0x4da00], [R18.64], !P6 ;  /* 0x4da0000012b47fae */ /* 0x0003e4000f121844 */
[----:B------:R1:W-:Y:S02]  /*4dde0*/  LDGSTS.E [R180+0x4dc00], [R16.64], !P6 ;  /* 0x4dc0000010b47fae */ /* 0x0003e4000f121844 */
[----:B---3--:R-:W-:-:S05]  /*4ddf0*/  IMAD.WIDE R2, R252, 0x4, R162 ;  /* 0x00000004fc027825 */ /* 0x008fca00078e02a2 */
[----:B------:R3:W-:Y:S01]  /*4de00*/  STL.64 [R1+0x11a8], R2 ;  /* 0x0011a80201007387 */ /* 0x0007e20000100a00 */
[----:B------:R-:W4:Y:S02]  /*4de10*/  LDL.LU.64 R130, [R1+0x1940] ;  /* 0x0019400001827983 */ /* 0x000f240000300a00 */
[----:B------:R-:W4:Y:S01]  /*4de20*/  LDL.LU.64 R162, [R1+0x1948] ;  /* 0x0019480001a27983 */ /* 0x000f220000300a00 */
[----:B------:R3:W-:Y:S01]  /*4de30*/  LDGSTS.E [R180+0x4de00], [R2.64], !P6 ;  /* 0x4de0000002b47fae */ /* 0x0007e2000f121844 */
[----:B-----5:R-:W-:-:S04]  /*4de40*/  IMAD.WIDE R32, R252, 0x4, R34 ;  /* 0x00000004fc207825 */ /* 0x020fc800078e0222 */
[C---:B-1----:R-:W-:Y:S01]  /*4de50*/  IMAD.WIDE R18, R252.reuse, 0x4, R50 ;  /* 0x00000004fc127825 */ /* 0x042fe200078e0232 */
[----:B------:R-:W5:Y:S03]  /*4de60*/  LDL.LU.64 R34, [R1+0x1950] ;  /* 0x0019500001227983 */ /* 0x000f660000300a00 */
[----:B------:R-:W-:-:S04]  /*4de70*/  IMAD.WIDE R16, R252, 0x4, R146 ;  /* 0x00000004fc107825 */ /* 0x000fc800078e0292 */
[----:B------:R1:W-:Y:S02]  /*4de80*/  STL.64 [R1+0x11a0], R32 ;  /* 0x0011a02001007387 */ /* 0x0003e40000100a00 */
[----:B------:R-:W5:Y:S01]  /*4de90*/  LDL.LU.64 R146, [R1+0x1958] ;  /* 0x0019580001927983 */ /* 0x000f620000300a00 */
[----:B------:R1:W-:Y:S01]  /*4dea0*/  STL.64 [R1+0x1198], R18 ;  /* 0x0011981201007387 */ /* 0x0003e20000100a00 */
[----:B------:R2:W-:Y:S02]  /*4deb0*/  STL.64 [R1+0x1190], R16 ;  /* 0x0011901001007387 */ /* 0x0005e40000100a00 */
[----:B---3--:R-:W-:-:S05]  /*4dec0*/  IMAD.WIDE R2, R252, 0x4, R178 ;  /* 0x00000004fc027825 */ /* 0x008fca00078e02b2 */
[----:B------:R4:W-:Y:S01]  /*4ded0*/  STL.64 [R1+0x1188], R2 ;  /* 0x0011880201007387 */ /* 0x0009e20000100a00 */
[----:B------:R-:W3:Y:S02]  /*4dee0*/  LDL.LU.64 R50, [R1+0x1960] ;  /* 0x0019600001327983 */ /* 0x000ee40000300a00 */
[----:B------:R-:W3:Y:S01]  /*4def0*/  LDL.LU.64 R178, [R1+0x1968] ;  /* 0x0019680001b27983 */ /* 0x000ee20000300a00 */
        /* <DEDUP_REMOVED lines=12> */
[----:B------:R-:W3:Y:S03]  /*4dfc0*/  LDL.LU.64 R66, [R1+0x1970] ;  /* 0x0019700001427983 */ /* 0x000ee60000300a00 */
[----:B------:R-:W3:Y:S02]  /*4dfd0*/  LDL.LU.64 R82, [R1+0x1978] ;  /* 0x0019780001527983 */ /* 0x000ee40000300a00 */
[----:B------:R1:W-:Y:S01]  /*4dfe0*/  STL.64 [R1+0x1180], R32 ;  /* 0x0011802001007387 */ /* 0x0003e20000100a00 */
[----:B------:R1:W-:Y:S04]  /*4dff0*/  LDGSTS.E [R180+0x51800], [R32.64], !P2 ;  /* 0x5180000020b47fae */ /* 0x0003e8000d121844 */
[----:B------:R1:W-:Y:S01]  /*4e000*/  STL.64 [R1+0x1178], R18 ;  /* 0x0011781201007387 */ /* 0x0003e20000100a00 */
[----:B------:R1:W-:Y:S02]  /*4e010*/  LDGSTS.E [R180+0x51a00], [R18.64], !P2 ;  /* 0x51a0000012b47fae */ /* 0x0003e4000d121844 */
[----:B--2---:R-:W-:-:S04]  /*4e020*/  IMAD.WIDE R16, R252, 0x4, R98 ;  /* 0x00000004fc107825 */ /* 0x004fc800078e0262 */
[C---:B----4-:R-:W-:Y:S01]  /*4e030*/  IMAD.WIDE R2, R252.reuse, 0x4, R114 ;  /* 0x00000004fc027825 */ /* 0x050fe200078e0272 */
[----:B------:R5:W-:Y:S04]  /*4e040*/  STL.64 [R1+0x1170], R16 ;  /* 0x0011701001007387 */ /* 0x000be80000100a00 */
[----:B------:R2:W-:Y:S02]  /*4e050*/  STL.64 [R1+0x1168], R2 ;  /* 0x0011680201007387 */ /* 0x0005e40000100a00 */
[----:B------:R-:W4:Y:S02]  /*4e060*/  LDL.LU.64 R98, [R1+0x1980] ;  /* 0x0019800001627983 */ /* 0x000f240000300a00 */
[----:B------:R-:W4:Y:S01]  /*4e070*/  LDL.LU.64 R114, [R1+0x1988] ;  /* 0x0019880001727983 */ /* 0x000f220000300a00 */
[----:B------:R5:W-:Y:S01]  /*4e080*/  LDGSTS.E [R180+0x51c00], [R16.64], !P2 ;  /* 0x51c0000010b47fae */ /* 0x000be2000d121844 */
[----:B------:R2:W-:Y:S02]  /*4e090*/  LDGSTS.E [R180+0x51e00], [R2.64], !P2 ;  /* 0x51e0000002b47fae */ /* 0x0005e4000d121844 */
[----:B-1----:R-:W-:-:S04]  /*4e0a0*/  IMAD.WIDE R32, R252, 0x4, R130 ;  /* 0x00000004fc207825 */ /* 0x002fc800078e0282 */
[C---:B------:R-:W-:Y:S01]  /*4e0b0*/  IMAD.WIDE R18, R252.reuse, 0x4, R162 ;  /* 0x00000004fc127825 */ /* 0x040fe200078e02a2 */
[----:B------:R-:W4:Y:S03]  /*4e0c0*/  LDL.LU.64 R130, [R1+0x1990] ;  /* 0x0019900001827983 */ /* 0x000f260000300a00 */
[----:B------:R-:W4:Y:S02]  /*4e0d0*/  LDL.LU.64 R162, [R1+0x1998] ;  /* 0x0019980001a27983 */ /* 0x000f240000300a00 */
[----:B------:R-:W-:Y:S01]  /*4e0e0*/  STL.64 [R1+0x1160], R32 ;  /* 0x0011602001007387 */ /* 0x000fe20000100a00 */
[----:B------:R1:W-:Y:S04]  /*4e0f0*/  LDGSTS.E [R180+0x53800], [R32.64], !P3 ;  /* 0x5380000020b47fae */ /* 0x0003e8000d921844 */
[----:B------:R1:W-:Y:S01]  /*4e100*/  STL.64 [R1+0x1158], R18 ;  /* 0x0011581201007387 */ /* 0x0003e20000100a00 */
[----:B------:R1:W-:Y:S02]  /*4e110*/  LDGSTS.E [R180+0x53a00], [R18.64], !P3 ;  /* 0x53a0000012b47fae */ /* 0x0003e4000d921844 */
[----:B-----5:R-:W-:-:S04]  /*4e120*/  IMAD.WIDE R16, R252, 0x4, R34 ;  /* 0x00000004fc107825 */ /* 0x020fc800078e0222 */
[C---:B--2---:R-:W-:Y:S01]  /*4e130*/  IMAD.WIDE R2, R252.reuse, 0x4, R146 ;  /* 0x00000004fc027825 */ /* 0x044fe200078e0292 */
[----:B------:R2:W-:Y:S04]  /*4e140*/  STL.64 [R1+0x1150], R16 ;  /* 0x0011501001007387 */ /* 0x0005e80000100a00 */
[----:B------:R5:W-:Y:S02]  /*4e150*/  STL.64 [R1+0x1148], R2 ;  /* 0x0011480201007387 */ /* 0x000be40000100a00 */
[----:B-1----:R-:W4:Y:S02]  /*4e160*/  LDL.LU.64 R18, [R1+0x19a0] ;  /* 0x0019a00001127983 */ /* 0x002f240000300a00 */
[----:B------:R-:W4:Y:S01]  /*4e170*/  LDL.LU.64 R146, [R1+0x19a8] ;  /* 0x0019a80001927983 */ /* 0x000f220000300a00 */
[----:B------:R-:W-:Y:S01]  /*4e180*/  IADD3 R174, R177, -0xac, RZ ;  /* 0xffffff54b1ae7810 */ /* 0x000fe20007ffe0ff */
[----:B------:R2:W-:Y:S01]  /*4e190*/  LDGSTS.E [R180+0x53c00], [R16.64], !P3 ;  /* 0x53c0000010b47fae */ /* 0x0005e2000d921844 */
[----:B------:R5:W-:Y:S02]  /*4e1a0*/  LDGSTS.E [R180+0x53e00], [R2.64], !P3 ;  /* 0x53e0000002b47fae */ /* 0x000be4000d921844 */
[----:B---3--:R-:W-:-:S04]  /*4e1b0*/  IMAD.WIDE R34, R252, 0x4, R50 ;  /* 0x00000004fc227825 */ /* 0x008fc800078e0232 */
[----:B------:R-:W-:Y:S01]  /*4e1c0*/  IMAD.WIDE R32, R252, 0x4, R178 ;  /* 0x00000004fc207825 */ /* 0x000fe200078e02b2 */
[----:B------:R-:W3:Y:S03]  /*4e1d0*/  LDL.LU.64 R50, [R1+0x19b0] ;  /* 0x0019b00001327983 */ /* 0x000ee60000300a00 */
[----:B------:R-:W3:Y:S01]  /*4e1e0*/  LDL.LU.64 R178, [R1+0x19b8] ;  /* 0x0019b80001b27983 */ /* 0x000ee20000300a00 */
[----:B------:R-:W-:Y:S01]  /*4e1f0*/  ISETP.GE.U32.AND P5, PT, R174, 0x7ffffed5, PT ;  /* 0x7ffffed5ae00780c */ /* 0x000fe20003fa6070 */
[C---:B------:R-:W-:Y:S01]  /*4e200*/  IADD3 R174, R177.reuse, -0xb0, RZ ;  /* 0xffffff50b1ae7810 */ /* 0x040fe20007ffe0ff */
[----:B------:R4:W-:Y:S01]  /*4e210*/  STL.64 [R1+0x1140], R34 ;  /* 0x0011402201007387 */ /* 0x0009e20000100a00 */
[----:B------:R1:W-:Y:S02]  /*4e220*/  STL.64 [R1+0x1138], R32 ;  /* 0x0011382001007387 */ /* 0x0003e40000100a00 */
[----:B------:R-:W-:Y:S01]  /*4e230*/  ISETP.GE.U32.AND P1, PT, R174, 0x7ffffed1, PT ;  /* 0x7ffffed1ae00780c */ /* 0x000fe20003f26070 */
[----:B------:R-:W-:-:S07]  /*4e240*/  IADD3 R174, R177, -0xb4, RZ ;  /* 0xffffff4cb1ae7810 */ /* 0x000fce0007ffe0ff */
[----:B------:R4:W-:Y:S01]  /*4e250*/  LDGSTS.E [R180+0x55800], [R34.64], !P5 ;  /* 0x5580000022b47fae */ /* 0x0009e2000e921844 */
[----:B------:R1:W-:Y:S01]  /*4e260*/  LDGSTS.E [R180+0x55a00], [R32.64], !P5 ;  /* 0x55a0000020b47fae */ /* 0x0003e2000e921844 */
[----:B------:R-:W-:Y:S01]  /*4e270*/  ISETP.GE.U32.AND P0, PT, R174, 0x7ffffecd, PT ;  /* 0x7ffffecdae00780c */ /* 0x000fe20003f06070 */
[----:B--2---:R-:W-:-:S04]  /*4e280*/  IMAD.WIDE R16, R252, 0x4, R66 ;  /* 0x00000004fc107825 */ /* 0x004fc800078e0242 */
[C---:B-----5:R-:W-:Y:S01]  /*4e290*/  IMAD.WIDE R2, R252.reuse, 0x4, R82 ;  /* 0x00000004fc027825 */ /* 0x060fe200078e0252 */
[----:B------:R2:W-:Y:S04]  /*4e2a0*/  STL.64 [R1+0x1130], R16 ;  /* 0x0011301001007387 */ /* 0x0005e80000100a00 */
[----:B------:R5:W-:Y:S02]  /*4e2b0*/  STL.64 [R1+0x1128], R2 ;  /* 0x0011280201007387 */ /* 0x000be40000100a00 */
[----:B------:R-:W3:Y:S02]  /*4e2c0*/  LDL.LU.64 R66, [R1+0x19c0] ;  /* 0x0019c00001427983 */ /* 0x000ee40000300a00 */
[----:B------:R-:W3:Y:S01]  /*4e2d0*/  LDL.LU.64 R82, [R1+0x19c8] ;  /* 0x0019c80001527983 */ /* 0x000ee20000300a00 */
[----:B------:R2:W-:Y:S01]  /*4e2e0*/  LDGSTS.E [R180+0x55c00], [R16.64], !P5 ;  /* 0x55c0000010b47fae */ /* 0x0005e2000e921844 */
[----:B------:R5:W-:Y:S02]  /*4e2f0*/  LDGSTS.E [R180+0x55e00], [R2.64], !P5 ;  /* 0x55e0000002b47fae */ /* 0x000be4000e921844 */
[----:B----4-:R-:W-:-:S04]  /*4e300*/  IMAD.WIDE R34, R252, 0x4, R98 ;  /* 0x00000004fc227825 */ /* 0x010fc800078e0262 */
[C---:B-1----:R-:W-:Y:S01]  /*4e310*/  IMAD.WIDE R32, R252.reuse, 0x4, R114 ;  /* 0x00000004fc207825 */ /* 0x042fe200078e0272 */
[----:B------:R-:W4:Y:S03]  /*4e320*/  LDL.LU.64 R98, [R1+0x19d0] ;  /* 0x0019d00001627983 */ /* 0x000f260000300a00 */
[----:B------:R-:W4:Y:S02]  /*4e330*/  LDL.LU.64 R114, [R1+0x19d8] ;  /* 0x0019d80001727983 */ /* 0x000f240000300a00 */
[----:B------:R1:W-:Y:S01]  /*4e340*/  STL.64 [R1+0x1120], R34 ;  /* 0x0011202201007387 */ /* 0x0003e20000100a00 */
[----:B------:R1:W-:Y:S04]  /*4e350*/  LDGSTS.E [R180+0x57800], [R34.64], !P1 ;  /* 0x5780000022b47fae */ /* 0x0003e8000c921844 */
[----:B------:R1:W-:Y:S01]  /*4e360*/  STL.64 [R1+0x1108], R32 ;  /* 0x0011082001007387 */ /* 0x0003e20000100a00 */
[----:B------:R1:W-:Y:S02]  /*4e370*/  LDGSTS.E [R180+0x57a00], [R32.64], !P1 ;  /* 0x57a0000020b47fae */ /* 0x0003e4000c921844 */
[----:B--2---:R-:W-:-:S04]  /*4e380*/  IMAD.WIDE R16, R252, 0x4, R130 ;  /* 0x00000004fc107825 */ /* 0x004fc800078e0282 */
[C---:B-----5:R-:W-:Y:S01]  /*4e390*/  IMAD.WIDE R2, R252.reuse, 0x4, R162 ;  /* 0x00000004fc027825 */ /* 0x060fe200078e02a2 */
[----:B------:R3:W-:Y:S04]  /*4e3a0*/  STL.64 [R1+0x1100], R16 ;  /* 0x0011001001007387 */ /* 0x0007e80000100a00 */
[----:B------:R2:W-:Y:S01]  /*4e3b0*/  STL.64 [R1+0x10e8], R2 ;  /* 0x0010e80201007387 */ /* 0x0005e20000100a00 */
[----:B-1----:R-:W5:Y:S01]  /*4e3c0*/  LDL.LU.64 R34, [R1+0x19e0] ;  /* 0x0019e00001227983 */ /* 0x002f620000300a00 */
[----:B------:R-:W5:Y:S03]  /*4e3d0*/  LDL.LU.64 R130, [R1+0x19e8] ;  /* 0x0019e80001827983 */ /* 0x000f660000300a00 */
[----:B------:R-:W5:Y:S04]  /*4e3e0*/  LDL.LU.64 R162, [R1+0x19f0] ;  /* 0x0019f00001a27983 */ /* 0x000f680000300a00 */
[----:B------:R3:W-:Y:S01]  /*4e3f0*/  LDGSTS.E [R180+0x57c00], [R16.64], !P1 ;  /* 0x57c0000010b47fae */ /* 0x0007e2000c921844 */
[----:B------:R2:W-:Y:S02]  /*4e400*/  LDGSTS.E [R180+0x57e00], [R2.64], !P1 ;  /* 0x57e0000002b47fae */ /* 0x0005e4000c921844 */
[----:B------:R-:W-:-:S04]  /*4e410*/  IMAD.WIDE R32, R252, 0x4, R18 ;  /* 0x00000004fc207825 */ /* 0x000fc800078e0212 */
[C---:B------:R-:W-:Y:S02]  /*4e420*/  IMAD.WIDE R18, R252.reuse, 0x4, R146 ;  /* 0x00000004fc127825 */ /* 0x040fe400078e0292 */
[----:B------:R-:W5:Y:S02]  /*4e430*/  LDL.LU.64 R146, [R1+0x19f8] ;  /* 0x0019f80001927983 */ /* 0x000f640000300a00 */
[----:B------:R-:W-:Y:S02]  /*4e440*/  STL.64 [R1+0x10e0], R32 ;  /* 0x0010e02001007387 */ /* 0x000fe40000100a00 */
[----:B------:R1:W-:Y:S01]  /*4e450*/  STL.64 [R1+0x10c8], R18 ;  /* 0x0010c81201007387 */ /* 0x0003e20000100a00 */
[----:B------:R1:W-:Y:S01]  /*4e460*/  LDGSTS.E [R180+0x59800], [R32.64], !P0 ;  /* 0x5980000020b47fae */ /* 0x0003e2000c121844 */
[----:B------:R1:W-:Y:S02]  /*4e470*/  LDGSTS.E [R180+0x59a00], [R18.64], !P0 ;  /* 0x59a0000012b47fae */ /* 0x0003e4000c121844 */
[----:B---3--:R-:W-:-:S04]  /*4e480*/  IMAD.WIDE R16, R252, 0x4, R50 ;  /* 0x00000004fc107825 */ /* 0x008fc800078e0232 */
[----:B--2---:R-:W-:Y:S01]  /*4e490*/  IMAD.WIDE R2, R252, 0x4, R178 ;  /* 0x00000004fc027825 */ /* 0x004fe200078e02b2 */
[----:B------:R4:W-:Y:S04]  /*4e4a0*/  STL.64 [R1+0x10c0], R16 ;  /* 0x0010c01001007387 */ /* 0x0009e80000100a00 */
[----:B------:R2:W-:Y:S02]  /*4e4b0*/  STL.64 [R1+0x10a8], R2 ;  /* 0x0010a80201007387 */ /* 0x0005e40000100a00 */
[----:B-1----:R-:W4:Y:S02]  /*4e4c0*/  LDL.LU.64 R18, [R1+0x1a00] ;  /* 0x001a000001127983 */ /* 0x002f240000300a00 */
[----:B------:R-:W4:Y:S01]  /*4e4d0*/  LDL.LU.64 R50, [R1+0x1a08] ;  /* 0x001a080001327983 */ /* 0x000f220000300a00 */
[----:B------:R-:W4:Y:S01]  /*4e4e0*/  LDL.LU.64 R178, [R1+0x1a10] ;  /* 0x001a100001b27983 */ /* 0x000f220000300a00 */
[----:B------:R-:W-:-:S03]  /*4e4f0*/  IADD3 R174, R177, -0xb8, RZ ;  /* 0xffffff48b1ae7810 */ /* 0x000fc60007ffe0ff */
[----:B------:R4:W-:Y:S01]  /*4e500*/  LDGSTS.E [R180+0x59c00], [R16.64], !P0 ;  /* 0x59c0000010b47fae */ /* 0x0009e2000c121844 */
[----:B------:R2:W-:Y:S01]  /*4e510*/  LDGSTS.E [R180+0x59e00], [R2.64], !P0 ;  /* 0x59e0000002b47fae */ /* 0x0005e2000c121844 */
[----:B------:R-:W-:Y:S01]  /*4e520*/  ISETP.GE.U32.AND P6, PT, R174, 0x7ffffec9, PT ;  /* 0x7ffffec9ae00780c */ /* 0x000fe20003fc6070 */
[----:B------:R-:W-:-:S04]  /*4e530*/  IADD3 R174, R177, -0xbc, RZ ;  /* 0xffffff44b1ae7810 */ /* 0x000fc80007ffe0ff */
[----:B------:R-:W-:Y:S01]  /*4e540*/  ISETP.GE.U32.AND P4, PT, R174, 0x7ffffec5, PT ;  /* 0x7ffffec5ae00780c */ /* 0x000fe20003f86070 */
[----:B------:R-:W-:-:S04]  /*4e550*/  IMAD.WIDE R48, R252, 0x4, R66 ;  /* 0x00000004fc307825 */ /* 0x000fc800078e0242 */
[C---:B------:R-:W-:Y:S01]  /*4e560*/  IMAD.WIDE R32, R252.reuse, 0x4, R82 ;  /* 0x00000004fc207825 */ /* 0x040fe200078e0252 */
[----:B------:R-:W4:Y:S03]  /*4e570*/  LDL.LU.64 R66, [R1+0x1a18] ;  /* 0x001a180001427983 */ /* 0x000f260000300a00 */
        /* <DEDUP_REMOVED lines=8> */
[----:B------:R-:W3:Y:S01]  /*4e600*/  LDL.LU.64 R82, [R1+0x1a20] ;  /* 0x001a200001527983 */ /* 0x000ee20000300a00 */
[----:B------:R2:W-:Y:S01]  /*4e610*/  LDGSTS.E [R180+0x5bc00], [R16.64], !P6 ;  /* 0x5bc0000010b47fae */ /* 0x0005e2000f121844 */
[----:B------:R-:W3:Y:S02]  /*4e620*/  LDL.LU.64 R98, [R1+0x1a28] ;  /* 0x001a280001627983 */ /* 0x000ee40000300a00 */
[----:B------:R-:W3:Y:S02]  /*4e630*/  LDL.LU.64 R114, [R1+0x1a30] ;  /* 0x001a300001727983 */ /* 0x000ee40000300a00 */
[----:B------:R4:W-:Y:S02]  /*4e640*/  LDGSTS.E [R180+0x5be00], [R2.64], !P6 ;  /* 0x5be0000002b47fae */ /* 0x0009e4000f121844 */
[----:B-----5:R-:W-:-:S04]  /*4e650*/  IMAD.WIDE R34, R252, 0x4, R34 ;  /* 0x00000004fc227825 */ /* 0x020fc800078e0222 */
[----:B-1----:R-:W-:-:S04]  /*4e660*/  IMAD.WIDE R32, R252, 0x4, R130 ;  /* 0x00000004fc207825 */ /* 0x002fc800078e0282 */
[C---:B--2---:R-:W-:Y:S02]  /*4e670*/  IMAD.WIDE R16, R252.reuse, 0x4, R162 ;  /* 0x00000004fc107825 */ /* 0x044fe400078e02a2 */
[----:B------:R-:W2:Y:S02]  /*4e680*/  LDL.LU.64 R162, [R1+0x1a38] ;  /* 0x001a380001a27983 */ /* 0x000ea40000300a00 */
[----:B------:R1:W-:Y:S02]  /*4e690*/  STL.64 [R1+0x1060], R34 ;  /* 0x0010602201007387 */ /* 0x0003e40000100a00 */
[----:B------:R-:W-:Y:S02]  /*4e6a0*/  STL.64 [R1+0x1048], R32 ;  /* 0x0010482001007387 */ /* 0x000fe40000100a00 */
[----:B------:R5:W-:Y:S01]  /*4e6b0*/  STL.64 [R1+0x1040], R16 ;  /* 0x0010401001007387 */ /* 0x000be20000100a00 */
[----:B------:R1:W-:Y:S01]  /*4e6c0*/  LDGSTS.E [R180+0x5d800], [R34.64], !P4 ;  /* 0x5d80000022b47fae */ /* 0x0003e2000e121844 */
[----:B------:R1:W-:Y:S02]  /*4e6d0*/  LDGSTS.E [R180+0x5da00], [R32.64], !P4 ;  /* 0x5da0000020b47fae */ /* 0x0003e4000e121844 */
[----:B------:R5:W-:Y:S02]  /*4e6e0*/  LDGSTS.E [R180+0x5dc00], [R16.64], !P4 ;  /* 0x5dc0000010b47fae */ /* 0x000be4000e121844 */
[----:B----4-:R-:W-:-:S05]  /*4e6f0*/  IMAD.WIDE R2, R252, 0x4, R146 ;  /* 0x00000004fc027825 */ /* 0x010fca00078e0292 */
[----:B------:R4:W-:Y:S04]  /*4e700*/  STL.64 [R1+0x1028], R2 ;  /* 0x0010280201007387 */ /* 0x0009e80000100a00 */
[----:B-1----:R-:W2:Y:S01]  /*4e710*/  LDL.LU.64 R34, [R1+0x1a40] ;  /* 0x001a400001227983 */ /* 0x002ea20000300a00 */
[----:B------:R-:W2:Y:S02]  /*4e720*/  LDL.LU.64 R130, [R1+0x1a48] ;  /* 0x001a480001827983 */ /* 0x000ea40000300a00 */
[----:B------:R-:W2:Y:S01]  /*4e730*/  LDL.LU.64 R146, [R1+0x1a50] ;  /* 0x001a500001927983 */ /* 0x000ea20000300a00 */
[----:B------:R-:W-:Y:S01]  /*4e740*/  IADD3 R174, R177, -0xc0, RZ ;  /* 0xffffff40b1ae7810 */ /* 0x000fe20007ffe0ff */
[----:B------:R4:W-:Y:S01]  /*4e750*/  LDGSTS.E [R180+0x5de00], [R2.64], !P4 ;  /* 0x5de0000002b47fae */ /* 0x0009e2000e121844 */
[----:B-----5:R-:W-:-:S03]  /*4e760*/  IMAD.WIDE R16, R252, 0x4, R178 ;  /* 0x00000004fc107825 */ /* 0x020fc600078e02b2 */
        /* <DEDUP_REMOVED lines=15> */
[----:B------:R-:W4:Y:S01]  /*4e860*/  LDL.LU.64 R66, [R1+0x1a68] ;  /* 0x001a680001427983 */ /* 0x000f220000300a00 */
[----:B------:R2:W-:Y:S01]  /*4e870*/  LDGSTS.E [R180+0x5fe00], [R2.64], !P2 ;  /* 0x5fe0000002b47fae */ /* 0x0005e2000d121844 */
[----:B---3--:R-:W-:-:S04]  /*4e880*/  IMAD.WIDE R32, R252, 0x4, R82 ;  /* 0x00000004fc207825 */ /* 0x008fc800078e0252 */
[----:B-1----:R-:W-:-:S04]  /*4e890*/  IMAD.WIDE R18, R252, 0x4, R98 ;  /* 0x00000004fc127825 */ /* 0x002fc800078e0262 */
[C---:B------:R-:W-:Y:S01]  /*4e8a0*/  IMAD.WIDE R16, R252.reuse, 0x4, R114 ;  /* 0x00000004fc107825 */ /* 0x040fe200078e0272 */
[----:B------:R-:W3:Y:S03]  /*4e8b0*/  LDL.LU.64 R82, [R1+0x1a70] ;  /* 0x001a700001527983 */ /* 0x000ee60000300a00 */
[----:B------:R1:W-:Y:S02]  /*4e8c0*/  STL.64 [R1+0xff0], R32 ;  /* 0x000ff02001007387 */ /* 0x0003e40000100a00 */
[----:B------:R-:W3:Y:S02]  /*4e8d0*/  LDL.LU.64 R98, [R1+0x1a78] ;  /* 0x001a780001627983 */ /* 0x000ee40000300a00 */
[----:B------:R1:W-:Y:S01]  /*4e8e0*/  STL.64 [R1+0xfd8], R18 ;  /* 0x000fd81201007387 */ /* 0x0003e20000100a00 */
[----:B------:R1:W-:Y:S04]  /*4e8f0*/  STL.64 [R1+0xfd0], R16 ;  /* 0x000fd01001007387 */ /* 0x0003e80000100a00 */
[----:B------:R1:W-:Y:S01]  /*4e900*/  LDGSTS.E [R180+0x61800], [R32.64], !P3 ;  /* 0x6180000020b47fae */ /* 0x0003e2000d921844 */
[----:B------:R1:W-:Y:S02]  /*4e910*/  LDGSTS.E [R180+0x61a00], [R18.64], !P3 ;  /* 0x61a0000012b47fae */ /* 0x0003e4000d921844 */
[----:B------:R1:W-:Y:S02]  /*4e920*/  LDGSTS.E [R180+0x61c00], [R16.64], !P3 ;  /* 0x61c0000010b47fae */ /* 0x0003e4000d921844 */
[----:B--2---:R-:W-:-:S05]  /*4e930*/  IMAD.WIDE R2, R252, 0x4, R162 ;  /* 0x00000004fc027825 */ /* 0x004fca00078e02a2 */
[----:B------:R5:W-:Y:S01]  /*4e940*/  STL.64 [R1+0xfb8], R2 ;  /* 0x000fb80201007387 */ /* 0x000be20000100a00 */
[----:B------:R-:W2:Y:S02]  /*4e950*/  LDL.LU.64 R114, [R1+0x1a80] ;  /* 0x001a800001727983 */ /* 0x000ea40000300a00 */
[----:B------:R-:W2:Y:S01]  /*4e960*/  LDL.LU.64 R162, [R1+0x1a88] ;  /* 0x001a880001a27983 */ /* 0x000ea20000300a00 */
[----:B------:R5:W-:Y:S01]  /*4e970*/  LDGSTS.E [R180+0x61e00], [R2.64], !P3 ;  /* 0x61e0000002b47fae */ /* 0x000be2000d921844 */
[----:B-1----:R-:W-:-:S04]  /*4e980*/  IMAD.WIDE R32, R252, 0x4, R34 ;  /* 0x00000004fc207825 */ /* 0x002fc800078e0222 */
[----:B------:R-:W-:-:S04]  /*4e990*/  IMAD.WIDE R18, R252, 0x4, R130 ;  /* 0x00000004fc127825 */ /* 0x000fc800078e0282 */
[C---:B------:R-:W-:Y:S01]  /*4e9a0*/  IMAD.WIDE R16, R252.reuse, 0x4, R146 ;  /* 0x00000004fc107825 */ /* 0x040fe200078e0292 */
[----:B------:R-:W2:Y:S03]  /*4e9b0*/  LDL.LU.64 R130, [R1+0x1a90] ;  /* 0x001a900001827983 */ /* 0x000ea60000300a00 */
[----:B------:R1:W-:Y:S02]  /*4e9c0*/  STL.64 [R1+0xfb0], R32 ;  /* 0x000fb02001007387 */ /* 0x0003e40000100a00 */
[----:B------:R-:W2:Y:S02]  /*4e9d0*/  LDL.LU.64 R146, [R1+0x1a98] ;  /* 0x001a980001927983 */ /* 0x000ea40000300a00 */
[----:B------:R1:W-:Y:S01]  /*4e9e0*/  STL.64 [R1+0xf98], R18 ;  /* 0x000f981201007387 */ /* 0x0003e20000100a00 */
[----:B------:R3:W-:Y:S01]  /*4e9f0*/  STL.64 [R1+0xf90], R16 ;  /* 0x000f901001007387 */ /* 0x0007e20000100a00 */
[----:B-----5:R-:W-:-:S05]  /*4ea00*/  IMAD.WIDE R2, R252, 0x4, R178 ;  /* 0x00000004fc027825 */ /* 0x020fca00078e02b2 */
[----:B------:R5:W-:Y:S01]  /*4ea10*/  STL.64 [R1+0xf78], R2 ;  /* 0x000f780201007387 */ /* 0x000be20000100a00 */
[----:B------:R-:W2:Y:S01]  /*4ea20*/  LDL.LU.64 R178, [R1+0x1aa0] ;  /* 0x001aa00001b27983 */ /* 0x000ea20000300a00 */
        /* <DEDUP_REMOVED lines=10> */
[----:B----4-:R-:W-:-:S04]  /*4ead0*/  IMAD.WIDE R48, R252, 0x4, R50 ;  /* 0x00000004fc307825 */ /* 0x010fc800078e0232 */
[C---:B-1----:R-:W-:Y:S01]  /*4eae0*/  IMAD.WIDE R32, R252.reuse, 0x4, R66 ;  /* 0x00000004fc207825 */ /* 0x042fe200078e0242 */
[----:B-----5:R-:W4:Y:S03]  /*4eaf0*/  LDL.LU.64 R18, [R1+0x1aa8] ;  /* 0x001aa80001127983 */ /* 0x020f260000300a00 */
[----:B------:R-:W4:Y:S02]  /*4eb00*/  LDL.LU.64 R34, [R1+0x1ab0] ;  /* 0x001ab00001227983 */ /* 0x000f240000300a00 */
[----:B------:R2:W-:Y:S02]  /*4eb10*/  STL.64 [R1+0xf70], R48 ;  /* 0x000f703001007387 */ /* 0x0005e40000100a00 */
[----:B------:R-:W4:Y:S01]  /*4eb20*/  LDL.LU.64 R50, [R1+0x1ab8] ;  /* 0x001ab80001327983 */ /* 0x000f220000300a00 */
[----:B------:R1:W-:Y:S04]  /*4eb30*/  STL.64 [R1+0xf58], R32 ;  /* 0x000f582001007387 */ /* 0x0003e80000100a00 */
[----:B------:R2:W-:Y:S01]  /*4eb40*/  LDGSTS.E [R180+0x65800], [R48.64], !P1 ;  /* 0x6580000030b47fae */ /* 0x0005e2000c921844 */
[----:B------:R1:W-:Y:S02]  /*4eb50*/  LDGSTS.E [R180+0x65a00], [R32.64], !P1 ;  /* 0x65a0000020b47fae */ /* 0x0003e4000c921844 */
[----:B---3--:R-:W-:-:S04]  /*4eb60*/  IMAD.WIDE R16, R252, 0x4, R82 ;  /* 0x00000004fc107825 */ /* 0x008fc800078e0252 */
[C---:B------:R-:W-:Y:S01]  /*4eb70*/  IMAD.WIDE R2, R252.reuse, 0x4, R98 ;  /* 0x00000004fc027825 */ /* 0x040fe200078e0262 */
[----:B------:R3:W-:Y:S04]  /*4eb80*/  STL.64 [R1+0xf50], R16 ;  /* 0x000f501001007387 */ /* 0x0007e80000100a00 */
[----:B------:R2:W-:Y:S02]  /*4eb90*/  STL.64 [R1+0xf38], R2 ;  /* 0x000f380201007387 */ /* 0x0005e40000100a00 */
[----:B------:R-:W5:Y:S02]  /*4eba0*/  LDL.LU.64 R66, [R1+0x1ac0] ;  /* 0x001ac00001427983 */ /* 0x000f640000300a00 */
[----:B------:R-:W5:Y:S01]  /*4ebb0*/  LDL.LU.64 R82, [R1+0x1ac8] ;  /* 0x001ac80001527983 */ /* 0x000f620000300a00 */
[----:B------:R-:W5:Y:S04]  /*4ebc0*/  LDL.LU.64 R98, [R1+0x1ad0] ;  /* 0x001ad00001627983 */ /* 0x000f680000300a00 */
[----:B------:R3:W-:Y:S01]  /*4ebd0*/  LDGSTS.E [R180+0x65c00], [R16.64], !P1 ;  /* 0x65c0000010b47fae */ /* 0x0007e2000c921844 */
[----:B------:R2:W-:Y:S02]  /*4ebe0*/  LDGSTS.E [R180+0x65e00], [R2.64], !P1 ;  /* 0x65e0000002b47fae */ /* 0x0005e4000c921844 */
[----:B--2---:R-:W-:-:S04]  /*4ebf0*/  IMAD.WIDE R48, R252, 0x4, R114 ;  /* 0x00000004fc307825 */ /* 0x004fc800078e0272 */
[C---:B-1----:R-:W-:Y:S01]  /*4ec00*/  IMAD.WIDE R32, R252.reuse, 0x4, R162 ;  /* 0x00000004fc207825 */ /* 0x042fe200078e02a2 */
[----:B------:R-:W-:Y:S03]  /*4ec10*/  STL.64 [R1+0xf30], R48 ;  /* 0x000f303001007387 */ /* 0x000fe60000100a00 */
[----:B------:R-:W2:Y:S01]  /*4ec20*/  LDL.LU.64 R162, [R1+0x1ad8] ;  /* 0x001ad80001a27983 */ /* 0x000ea20000300a00 */
[----:B------:R1:W-:Y:S01]  /*4ec30*/  LDGSTS.E [R180+0x67800], [R48.64], !P0 ;  /* 0x6780000030b47fae */ /* 0x0003e2000c121844 */
[----:B------:R1:W-:Y:S02]  /*4ec40*/  STL.64 [R1+0xf18], R32 ;  /* 0x000f182001007387 */ /* 0x0003e40000100a00 */
[----:B------:R1:W-:Y:S02]  /*4ec50*/  LDGSTS.E [R180+0x67a00], [R32.64], !P0 ;  /* 0x67a0000020b47fae */ /* 0x0003e4000c121844 */
[----:B---3--:R-:W-:-:S04]  /*4ec60*/  IMAD.WIDE R16, R252, 0x4, R130 ;  /* 0x00000004fc107825 */ /* 0x008fc800078e0282 */
[----:B------:R-:W-:Y:S01]  /*4ec70*/  IMAD.WIDE R2, R252, 0x4, R146 ;  /* 0x00000004fc027825 */ /* 0x000fe200078e0292 */
[----:B------:R3:W-:Y:S04]  /*4ec80*/  STL.64 [R1+0xf10], R16 ;  /* 0x000f101001007387 */ /* 0x0007e80000100a00 */
[----:B------:R1:W-:Y:S02]  /*4ec90*/  STL.64 [R1+0xef8], R2 ;  /* 0x000ef80201007387 */ /* 0x0003e40000100a00 */
[----:B------:R-:W2:Y:S02]  /*4eca0*/  LDL.LU.64 R114, [R1+0x1ae0] ;  /* 0x001ae00001727983 */ /* 0x000ea40000300a00 */
[----:B------:R-:W2:Y:S01]  /*4ecb0*/  LDL.LU.64 R130, [R1+0x1ae8] ;  /* 0x001ae80001827983 */ /* 0x000ea20000300a00 */
[----:B------:R-:W2:Y:S01]  /*4ecc0*/  LDL.LU.64 R146, [R1+0x1af0] ;  /* 0x001af00001927983 */ /* 0x000ea20000300a00 */
[----:B------:R-:W-:-:S03]  /*4ecd0*/  IADD3 R174, R177, -0xd4, RZ ;  /* 0xffffff2cb1ae7810 */ /* 0x000fc60007ffe0ff */
[----:B------:R3:W-:Y:S01]  /*4ece0*/  LDGSTS.E [R180+0x67c00], [R16.64], !P0 ;  /* 0x67c0000010b47fae */ /* 0x0007e2000c121844 */
[----:B------:R3:W-:Y:S02]  /*4ecf0*/  LDGSTS.E [R180+0x67e00], [R2.64], !P0 ;  /* 0x67e0000002b47fae */ /* 0x0007e4000c121844 */
[----:B-1----:R-:W-:-:S05]  /*4ed00*/  IMAD.WIDE R32, R252, 0x4, R178 ;  /* 0x00000004fc207825 */ /* 0x002fca00078e02b2 */
[----:B------:R-:W-:Y:S01]  /*4ed10*/  STL.64 [R1+0xef0], R32 ;  /* 0x000ef02001007387 */ /* 0x000fe20000100a00 */
[----:B------:R-:W2:Y:S01]  /*4ed20*/  LDL.LU.64 R178, [R1+0x1af8] ;  /* 0x001af80001b27983 */ /* 0x000ea20000300a00 */
[----:B------:R-:W-:Y:S01]  /*4ed30*/  ISETP.GE.U32.AND P6, PT, R174, 0x7ffffead, PT ;  /* 0x7ffffeadae00780c */ /* 0x000fe20003fc6070 */
[----:B------:R-:W-:-:S04]  /*4ed40*/  IADD3 R174, R177, -0xd8, RZ ;  /* 0xffffff28b1ae7810 */ /* 0x000fc80007ffe0ff */
[----:B------:R-:W-:-:S08]  /*4ed50*/  ISETP.GE.U32.AND P4, PT, R174, 0x7ffffea9, PT ;  /* 0x7ffffea9ae00780c */ /* 0x000fd00003f86070 */
[----:B------:R1:W-:Y:S01]  /*4ed60*/  LDGSTS.E [R180+0x69800], [R32.64], !P6 ;  /* 0x6980000020b47fae */ /* 0x0003e2000f121844 */
[----:B----4-:R-:W-:-:S04]  /*4ed70*/  IMAD.WIDE R18, R252, 0x4, R18 ;  /* 0x00000004fc127825 */ /* 0x010fc800078e0212 */
[----:B---3--:R-:W-:-:S04]  /*4ed80*/  IMAD.WIDE R16, R252, 0x4, R34 ;  /* 0x00000004fc107825 */ /* 0x008fc800078e0222 */
[C---:B------:R-:W-:Y:S01]  /*4ed90*/  IMAD.WIDE R2, R252.reuse, 0x4, R50 ;  /* 0x00000004fc027825 */ /* 0x040fe200078e0232 */
[----:B------:R-:W-:Y:S04]  /*4eda0*/  STL.64 [R1+0xed8], R18 ;  /* 0x000ed81201007387 */ /* 0x000fe80000100a00 */
[----:B------:R3:W-:Y:S01]  /*4edb0*/  LDGSTS.E [R180+0x69a00], [R18.64], !P6 ;  /* 0x69a0000012b47fae */ /* 0x0007e2000f121844 */
[----:B------:R-:W-:Y:S02]  /*4edc0*/  STL.64 [R1+0xed0], R16 ;  /* 0x000ed01001007387 */ /* 0x000fe40000100a00 */
[----:B------:R2:W-:Y:S02]  /*4edd0*/  LDGSTS.E [R180+0x69c00], [R16.64], !P6 ;  /* 0x69c0000010b47fae */ /* 0x0005e4000f121844 */
[----:B------:R4:W-:Y:S01]  /*4ede0*/  STL.64 [R1+0xea8], R2 ;  /* 0x000ea80201007387 */ /* 0x0009e20000100a00 */
[----:B------:R4:W-:Y:S04]  /*4edf0*/  LDGSTS.E [R180+0x69e00], [R2.64], !P6 ;  /* 0x69e0000002b47fae */ /* 0x0009e8000f121844 */
[----:B----4-:R-:W4:Y:S01]  /*4ee00*/  LDL.LU.64 R2, [R1+0x1b00] ;  /* 0x001b000001027983 */ /* 0x010f220000300a00 */
[----:B---3--:R-:W3:Y:S02]  /*4ee10*/  LDL.LU.64 R18, [R1+0x1b08] ;  /* 0x001b080001127983 */ /* 0x008ee40000300a00 */
[----:B------:R-:W3:Y:S02]  /*4ee20*/  LDL.LU.64 R34, [R1+0x1b10] ;  /* 0x001b100001227983 */ /* 0x000ee40000300a00 */
[----:B-----5:R-:W-:-:S04]  /*4ee30*/  IMAD.WIDE R64, R252, 0x4, R66 ;  /* 0x00000004fc407825 */ /* 0x020fc800078e0242 */
[----:B------:R-:W-:-:S04]  /*4ee40*/  IMAD.WIDE R48, R252, 0x4, R82 ;  /* 0x00000004fc307825 */ /* 0x000fc800078e0252 */
[C---:B-1----:R-:W-:Y:S01]  /*4ee50*/  IMAD.WIDE R32, R252.reuse, 0x4, R98 ;  /* 0x00000004fc207825 */ /* 0x042fe200078e0262 */
[----:B------:R1:W-:Y:S03]  /*4ee60*/  STL.64 [R1+0xea0], R64 ;  /* 0x000ea04001007387 */ /* 0x0003e60000100a00 */
[----:B------:R-:W5:Y:S02]  /*4ee70*/  LDL.LU.64 R50, [R1+0x1b18] ;  /* 0x001b180001327983 */ /* 0x000f640000300a00 */
[----:B------:R1:W-:Y:S02]  /*4ee80*/  STL.64 [R1+0xe88], R48 ;  /* 0x000e883001007387 */ /* 0x0003e40000100a00 */
[----:B------:R1:W-:Y:S01]  /*4ee90*/  STL.64 [R1+0xe80], R32 ;  /* 0x000e802001007387 */ /* 0x0003e20000100a00 */
[----:B------:R1:W-:Y:S01]  /*4eea0*/  LDGSTS.E [R180+0x6b800], [R64.64], !P4 ;  /* 0x6b80000040b47fae */ /* 0x0003e2000e121844 */
[----:B------:R1:W-:Y:S02]  /*4eeb0*/  LDGSTS.E [R180+0x6ba00], [R48.64], !P4 ;  /* 0x6ba0000030b47fae */ /* 0x0003e4000e121844 */
[----:B------:R1:W-:Y:S02]  /*4eec0*/  LDGSTS.E [R180+0x6bc00], [R32.64], !P4 ;  /* 0x6bc0000020b47fae */ /* 0x0003e4000e121844 */
[----:B--2---:R-:W-:-:S05]  /*4eed0*/  IMAD.WIDE R16, R252, 0x4, R162 ;  /* 0x00000004fc107825 */ /* 0x004fca00078e02a2 */
[----:B------:R2:W-:Y:S01]  /*4eee0*/  STL.64 [R1+0xe68], R16 ;  /* 0x000e681001007387 */ /* 0x0005e20000100a00 */
[----:B------:R-:W5:Y:S02]  /*4eef0*/  LDL.LU.64 R66, [R1+0x1b20] ;  /* 0x001b200001427983 */ /* 0x000f640000300a00 */
[----:B------:R-:W5:Y:S02]  /*4ef00*/  LDL.LU.64 R82, [R1+0x1b28] ;  /* 0x001b280001527983 */ /* 0x000f640000300a00 */
[----:B------:R-:W5:Y:S01]  /*4ef10*/  LDL.LU.64 R98, [R1+0x1b30] ;  /* 0x001b300001627983 */ /* 0x000f620000300a00 */
[----:B------:R2:W-:Y:S04]  /*4ef20*/  LDGSTS.E [R180+0x6be00], [R16.64], !P4 ;  /* 0x6be0000010b47fae */ /* 0x0005e8000e121844 */
[----:B------:R-:W5:Y:S01]  /*4ef30*/  LDL.LU.64 R162, [R1+0x1b38] ;  /* 0x001b380001a27983 */ /* 0x000f620000300a00 */
[----:B-1----:R-:W-:-:S04]  /*4ef40*/  IMAD.WIDE R64, R252, 0x4, R114 ;  /* 0x00000004fc407825 */ /* 0x002fc800078e0272 */
[----:B------:R-:W-:-:S04]  /*4ef50*/  IMAD.WIDE R48, R252, 0x4, R130 ;  /* 0x00000004fc307825 */ /* 0x000fc800078e0282 */
[C---:B------:R-:W-:Y:S01]  /*4ef60*/  IMAD.WIDE R32, R252.reuse, 0x4, R146 ;  /* 0x00000004fc207825 */ /* 0x040fe200078e0292 */
[----:B------:R-:W-:Y:S03]  /*4ef70*/  STL.64 [R1+0xe60], R64 ;  /* 0x000e604001007387 */ /* 0x000fe60000100a00 */
[----:B------:R-:W-:Y:S02]  /*4ef80*/  STL.64 [R1+0xe48], R48 ;  /* 0x000e483001007387 */ /* 0x000fe40000100a00 */
[----:B------:R4:W-:Y:S02]  /*4ef90*/  STL.64 [R1+0xe40], R32 ;  /* 0x000e402001007387 */ /* 0x0009e40000100a00 */
[----:B------:R-:W5:Y:S02]  /*4efa0*/  LDL.LU.64 R114, [R1+0x1b40] ;  /* 0x001b400001727983 */ /* 0x000f640000300a00 */
[----:B--2---:R-:W-:-:S05]  /*4efb0*/  IMAD.WIDE R16, R252, 0x4, R178 ;  /* 0x00000004fc107825 */ /* 0x004fca00078e02b2 */
[----:B------:R1:W-:Y:S01]  /*4efc0*/  STL.64 [R1+0xe28], R16 ;  /* 0x000e281001007387 */ /* 0x0003e20000100a00 */
[----:B------:R-:W2:Y:S02]  /*4efd0*/  LDL.LU.64 R130, [R1+0x1b48] ;  /* 0x001b480001827983 */ /* 0x000ea40000300a00 */
[----:B------:R-:W2:Y:S02]  /*4efe0*/  LDL.LU.64 R146, [R1+0x1b50] ;  /* 0x001b500001927983 */ /* 0x000ea40000300a00 */
[----:B------:R-:W2:Y:S01]  /*4eff0*/  LDL.LU.64 R178, [R1+0x1b58] ;  /* 0x001b580001b27983 */ /* 0x000ea20000300a00 */
[----:B------:R-:W-:-:S04]  /*4f000*/  IADD3 R174, R177, -0xdc, RZ ;  /* 0xffffff24b1ae7810 */ /* 0x000fc80007ffe0ff */
[----:B------:R-:W-:Y:S01]  /*4f010*/  ISETP.GE.U32.AND P2, PT, R174, 0x7ffffea5, PT ;  /* 0x7ffffea5ae00780c */ /* 0x000fe20003f46070 */
[----:B------:R-:W-:-:S04]  /*4f020*/  IADD3 R174, R177, -0xe0, RZ ;  /* 0xffffff20b1ae7810 */ /* 0x000fc80007ffe0ff */
[----:B------:R-:W-:Y:S01]  /*4f030*/  ISETP.GE.U32.AND P3, PT, R174, 0x7ffffea1, PT ;  /* 0x7ffffea1ae00780c */ /* 0x000fe20003f66070 */
[----:B------:R-:W-:-:S04]  /*4f040*/  IADD3 R174, R177, -0xe4, RZ ;  /* 0xffffff1cb1ae7810 */ /* 0x000fc80007ffe0ff */
[----:B------:R-:W-:Y:S01]  /*4f050*/  ISETP.GE.U32.AND P5, PT, R174, 0x7ffffe9d, PT ;  /* 0x7ffffe9dae00780c */ /* 0x000fe20003fa6070 */
[C---:B------:R-:W-:Y:S02]  /*4f060*/  IADD3 R174, R177.reuse, -0xe8, RZ ;  /* 0xffffff18b1ae7810 */ /* 0x040fe40007ffe0ff */
[----:B------:R1:W-:Y:S01]  /*4f070*/  LDGSTS.E [R180+0x6d800], [R64.64], !P2 ;  /* 0x6d80000040b47fae */ /* 0x0003e2000d121844 */
[----:B------:R1:W-:Y:S02]  /*4f080*/  LDGSTS.E [R180+0x6da00], [R48.64], !P2 ;  /* 0x6da0000030b47fae */ /* 0x0003e4000d121844 */
[----:B------:R4:W-:Y:S01]  /*4f090*/  LDGSTS.E [R180+0x6dc00], [R32.64], !P2 ;  /* 0x6dc0000020b47fae */ /* 0x0009e2000d121844 */
[----:B------:R-:W-:Y:S01]  /*4f0a0*/  ISETP.GE.U32.AND P1, PT, R174, 0x7ffffe99, PT ;  /* 0x7ffffe99ae00780c */ /* 0x000fe20003f26070 */
[C---:B------:R-:W-:Y:S01]  /*4f0b0*/  IADD3 R174, R177.reuse, -0xec, RZ ;  /* 0xffffff14b1ae7810 */ /* 0x040fe20007ffe0ff */
[----:B------:R1:W-:Y:S03]  /*4f0c0*/  LDGSTS.E [R180+0x6de00], [R16.64], !P2 ;  /* 0x6de0000010b47fae */ /* 0x0003e6000d121844 */
[----:B------:R-:W-:Y:S01]  /*4f0d0*/  ISETP.GE.U32.AND P0, PT, R174, 0x7ffffe95, PT ;  /* 0x7ffffe95ae00780c */ /* 0x000fe20003f06070 */
[----:B------:R-:W-:-:S02]  /*4f0e0*/  IADD3 R174, R177, -0xf0, RZ ;  /* 0xffffff10b1ae7810 */ /* 0x000fc40007ffe0ff */
[----:B----4-:R-:W-:-:S04]  /*4f0f0*/  IMAD.WIDE R32, R252, 0x4, R2 ;  /* 0x00000004fc207825 */ /* 0x010fc800078e0202 */
[----:B---3--:R-:W-:-:S04]  /*4f100*/  IMAD.WIDE R18, R252, 0x4, R18 ;  /* 0x00000004fc127825 */ /* 0x008fc800078e0212 */
[----:B-1----:R-:W-:Y:S01]  /*4f110*/  IMAD.WIDE R16, R252, 0x4, R34 ;  /* 0x00000004fc107825 */ /* 0x002fe200078e0222 */
[----:B------:R1:W-:Y:S04]  /*4f120*/  STL.64 [R1+0xe20], R32 ;  /* 0x000e202001007387 */ /* 0x0003e80000100a00 */
[----:B------:R1:W-:Y:S01]  /*4f130*/  LDGSTS.E [R180+0x6f800], [R32.64], !P3 ;  /* 0x6f80000020b47fae */ /* 0x0003e2000d921844 */
[----:B------:R3:W-:Y:S02]  /*4f140*/  STL.64 [R1+0xe08], R18 ;  /* 0x000e081201007387 */ /* 0x0007e40000100a00 */
[----:B------:R3:W-:Y:S02]  /*4f150*/  LDGSTS.E [R180+0x6fa00], [R18.64], !P3 ;  /* 0x6fa0000012b47fae */ /* 0x0007e4000d921844 */
[----:B------:R4:W-:Y:S01]  /*4f160*/  STL.64 [R1+0xe00], R16 ;  /* 0x000e001001007387 */ /* 0x0009e20000100a00 */
[----:B------:R4:W-:Y:S01]  /*4f170*/  LDGSTS.E [R180+0x6fc00], [R16.64], !P3 ;  /* 0x6fc0000010b47fae */ /* 0x0009e2000d921844 */
[----:B------:R-:W-:Y:S01]  /*4f180*/  ISETP.GE.U32.AND P6, PT, R174, 0x7ffffe91, PT ;  /* 0x7ffffe91ae00780c */ /* 0x000fe20003fc6070 */
[----:B------:R-:W-:-:S04]  /*4f190*/  IADD3 R174, R177, -0xf4, RZ ;  /* 0xffffff0cb1ae7810 */ /* 0x000fc80007ffe0ff */
[----:B------:R-:W-:Y:S01]  /*4f1a0*/  ISETP.GE.U32.AND P4, PT, R174, 0x7ffffe8d, PT ;  /* 0x7ffffe8dae00780c */ /* 0x000fe20003f86070 */
[----:B------:R-:W-:-:S04]  /*4f1b0*/  IADD3 R174, R177, -0xf8, RZ ;  /* 0xffffff08b1ae7810 */ /* 0x000fc80007ffe0ff */
[----:B------:R-:W-:Y:S01]  /*4f1c0*/  ISETP.GE.U32.AND P2, PT, R174, 0x7ffffe89, PT ;  /* 0x7ffffe89ae00780c */ /* 0x000fe20003f46070 */
[----:B------:R-:W-:Y:S02]  /*4f1d0*/  IADD3 R174, R177, -0xfc, RZ ;  /* 0xffffff04b1ae7810 */ /* 0x000fe40007ffe0ff */
[----:B-----5:R-:W-:-:S05]  /*4f1e0*/  IMAD.WIDE R2, R252, 0x4, R50 ;  /* 0x00000004fc027825 */ /* 0x020fca00078e0232 */
[----:B------:R5:W-:Y:S04]  /*4f1f0*/  STL.64 [R1+0xde8], R2 ;  /* 0x000de80201007387 */ /* 0x000be80000100a00 */
[----:B------:R5:W-:Y:S01]  /*4f200*/  LDGSTS.E [R180+0x6fe00], [R2.64], !P3 ;  /* 0x6fe0000002b47fae */ /* 0x000be2000d921844 */
[----:B-1----:R-:W-:-:S04]  /*4f210*/  IMAD.WIDE R32, R252, 0x4, R66 ;  /* 0x00000004fc207825 */ /* 0x002fc800078e0242 */
[----:B---3--:R-:W-:-:S04]  /*4f220*/  IMAD.WIDE R18, R252, 0x4, R82 ;  /* 0x00000004fc127825 */ /* 0x008fc800078e0252 */
[----:B----4-:R-:W-:-:S04]  /*4f230*/  IMAD.WIDE R16, R252, 0x4, R98 ;  /* 0x00000004fc107825 */ /* 0x010fc800078e0262 */
[----:B-----5:R-:W-:Y:S01]  /*4f240*/  IMAD.WIDE R2, R252, 0x4, R162 ;  /* 0x00000004fc027825 */ /* 0x020fe200078e02a2 */
[----:B------:R1:W-:Y:S03]  /*4f250*/  STL.64 [R1+0xde0], R32 ;  /* 0x000de02001007387 */ /* 0x0003e60000100a00 */
[----:B------:R-:W3:Y:S02]  /*4f260*/  LDL.LU.64 R162, [R1+0x1b60] ;  /* 0x001b600001a27983 */ /* 0x000ee40000300a00 */
[----:B------:R2:W-:Y:S02]  /*4f270*/  STL.64 [R1+0xdc8], R18 ;  /* 0x000dc81201007387 */ /* 0x0005e40000100a00 */
[----:B------:R4:W-:Y:S01]  /*4f280*/  STL.64 [R1+0xdc0], R16 ;  /* 0x000dc01001007387 */ /* 0x0009e20000100a00 */
[----:B------:R1:W-:Y:S04]  /*4f290*/  LDGSTS.E [R180+0x71800], [R32.64], !P5 ;  /* 0x7180000020b47fae */ /* 0x0003e8000e921844 */
[----:B------:R5:W-:Y:S01]  /*4f2a0*/  STL.64 [R1+0xd98], R2 ;  /* 0x000d980201007387 */ /* 0x000be20000100a00 */
[----:B------:R2:W-:Y:S02]  /*4f2b0*/  LDGSTS.E [R180+0x71a00], [R18.64], !P5 ;  /* 0x71a0000012b47fae */ /* 0x0005e4000e921844 */
[----:B------:R-:W3:Y:S02]  /*4f2c0*/  LDL.LU.64 R98, [R1+0x1b80] ;  /* 0x001b800001627983 */ /* 0x000ee40000300a00 */
[----:B------:R4:W-:Y:S01]  /*4f2d0*/  LDGSTS.E [R180+0x71c00], [R16.64], !P5 ;  /* 0x71c0000010b47fae */ /* 0x0009e2000e921844 */
[----:B------:R5:W-:Y:S04]  /*4f2e0*/  LDGSTS.E [R180+0x71e00], [R2.64], !P5 ;  /* 0x71e0000002b47fae */ /* 0x000be8000e921844 */
[----:B------:R-:W3:Y:S01]  /*4f2f0*/  LDL.LU.64 R34, [R1+0x1ba0] ;  /* 0x001ba00001227983 */ /* 0x000ee20000300a00 */
[----:B------:R-:W-:Y:S01]  /*4f300*/  ISETP.NE.U32.AND P5, PT, R0, RZ, PT ;  /* 0x000000ff0000720c */ /* 0x000fe20003fa5070 */
[----:B------:R-:W-:Y:S01]  /*4f310*/  IADD3 R0, R177, -0x100, RZ ;  /* 0xffffff00b1007810 */ /* 0x000fe20007ffe0ff */
[----:B------:R-:W-:Y:S01]  /*4f320*/  ISETP.GE.U32.AND P3, PT, R174, 0x7ffffe85, PT ;  /* 0x7ffffe85ae00780c */ /* 0x000fe20003f66070 */
[----:B------:R-:W-:-:S02]  /*4f330*/  IADD3 R174, R181, 0x100000, RZ ;  /* 0x00100000b5ae7810 */ /* 0x000fc40007ffe0ff */
[----:B-1----:R-:W-:-:S05]  /*4f340*/  IMAD.WIDE R32, R252, 0x4, R114 ;  /* 0x00000004fc207825 */ /* 0x002fca00078e0272 */
[----:B------:R1:W-:Y:S04]  /*4f350*/  STL.64 [R1+0xd90], R32 ;  /* 0x000d902001007387 */ /* 0x0003e80000100a00 */
[----:B------:R1:W-:Y:S01]  /*4f360*/  LDGSTS.E [R180+0x73800], [R32.64], !P1 ;  /* 0x7380000020b47fae */ /* 0x0003e2000c921844 */
[----:B--2---:R-:W-:-:S04]  /*4f370*/  IMAD.WIDE R18, R252, 0x4, R130 ;  /* 0x00000004fc127825 */ /* 0x004fc800078e0282 */
[----:B----4-:R-:W-:-:S04]  /*4f380*/  IMAD.WIDE R16, R252, 0x4, R146 ;  /* 0x00000004fc107825 */ /* 0x010fc800078e0292 */
[----:B-----5:R-:W-:Y:S01]  /*4f390*/  IMAD.WIDE R2, R252, 0x4, R178 ;  /* 0x00000004fc027825 */ /* 0x020fe200078e02b2 */
[----:B------:R2:W-:Y:S03]  /*4f3a0*/  STL.64 [R1+0xd78], R18 ;  /* 0x000d781201007387 */ /* 0x0005e60000100a00 */
[----:B------:R4:W-:Y:S02]  /*4f3b0*/  STL.64 [R1+0xd70], R16 ;  /* 0x000d701001007387 */ /* 0x0009e40000100a00 */
[----:B------:R-:W5:Y:S01]  /*4f3c0*/  LDL.LU.64 R130, [R1+0x1bc0] ;  /* 0x001bc00001827983 */ /* 0x000f620000300a00 */
[----:B------:R1:W-:Y:S01]  /*4f3d0*/  LDGSTS.E [R180+0x73a00], [R18.64], !P1 ;  /* 0x73a0000012b47fae */ /* 0x0003e2000c921844 */
[----:B------:R1:W-:Y:S02]  /*4f3e0*/  STL.64 [R1+0xd58], R2 ;  /* 0x000d580201007387 */ /* 0x0003e40000100a00 */
[----:B------:R1:W-:Y:S02]  /*4f3f0*/  LDGSTS.E [R180+0x73c00], [R16.64], !P1 ;  /* 0x73c0000010b47fae */ /* 0x0003e4000c921844 */
[----:B------:R-:W5:Y:S01]  /*4f400*/  LDL.LU.64 R146, [R1+0x1be0] ;  /* 0x001be00001927983 */ /* 0x000f620000300a00 */
[----:B------:R1:W-:Y:S04]  /*4f410*/  LDGSTS.E [R180+0x73e00], [R2.64], !P1 ;  /* 0x73e0000002b47fae */ /* 0x0003e8000c921844 */
[----:B------:R-:W5:Y:S01]  /*4f420*/  LDL.LU.64 R178, [R1+0x1c00] ;  /* 0x001c000001b27983 */ /* 0x000f620000300a00 */
[----:B------:R-:W-:Y:S01]  /*4f430*/  ISETP.GE.U32.AND P1, PT, R0, 0x7ffffe81, PT ;  /* 0x7ffffe810000780c */ /* 0x000fe20003f26070 */
[----:B------:R-:W5:Y:S01]  /*4f440*/  LDL.LU.64 R176, [R1+0x1b68] ;  /* 0x001b680001b07983 */ /* 0x000f620000300a00 */
[----:B------:R-:W-:-:S02]  /*4f450*/  IADD3 R0, R181, 0x100000, RZ ;  /* 0x00100000b5007810 */ /* 0x000fc40007ffe0ff */
[----:B-1----:R-:W5:Y:S01]  /*4f460*/  LDL.LU.64 R180, [R1+0x1b70] ;  /* 0x001b700001b47983 */ /* 0x002f620000300a00 */
[----:B------:R-:W-:Y:S01]  /*4f470*/  MOV R175, c[0x0][0x18c] ;  /* 0x0000630000af7a02 */ /* 0x000fe20000000f00 */
[----:B------:R-:W5:Y:S04]  /*4f480*/  LDL.LU.64 R114, [R1+0x1b78] ;  /* 0x001b780001727983 */ /* 0x000f680000300a00 */
[----:B------:R-:W-:-:S04]  /*4f490*/  IMAD.SHL.U32 R175, R175, 0x80, RZ ;  /* 0x00000080afaf7824 */ /* 0x000fc800078e00ff */
[----:B------:R-:W-:-:S04]  /*4f4a0*/  IMAD.WIDE R172, R175, 0x4, R250 ;  /* 0x00000004afac7825 */ /* 0x000fc800078e02fa */
[C---:B------:R-:W-:Y:S01]  /*4f4b0*/  IMAD.WIDE R32, R175.reuse, 0x4, R182 ;  /* 0x00000004af207825 */ /* 0x040fe200078e02b6 */
[----:B------:R-:W-:Y:S03]  /*4f4c0*/  STL.64 [R1+0x1630], R172 ;  /* 0x001630ac01007387 */ /* 0x000fe60000100a00 */
[----:B------:R-:W5:Y:S02]  /*4f4d0*/  LDL.LU.64 R82, [R1+0x1b88] ;  /* 0x001b880001527983 */ /* 0x000f640000300a00 */
[----:B------:R-:W5:Y:S02]  /*4f4e0*/  LDL.LU.64 R66, [R1+0x1b90] ;  /* 0x001b900001427983 */ /* 0x000f640000300a00 */
[----:B------:R-:W5:Y:S01]  /*4f4f0*/  LDL.LU.64 R50, [R1+0x1b98] ;  /* 0x001b980001327983 */ /* 0x000f620000300a00 */
[----:B--2---:R-:W2:Y:S01]  /*4f500*/  LDL.LU.64 R18, [R1+0x1ba8] ;  /* 0x001ba80001127983 */ /* 0x004ea20000300a00 */
[----:B----4-:R-:W-:-:S04]  /*4f510*/  IMAD.WIDE R16, R175, 0x4, R184 ;  /* 0x00000004af107825 */ /* 0x010fc800078e02b8 */
[----:B------:R-:W-:Y:S02]  /*4f520*/  STL.64 [R1+0x1640], R32 ;  /* 0x0016402001007387 */ /* 0x000fe40000100a00 */
[----:B---3--:R-:W-:-:S05]  /*4f530*/  IMAD.WIDE R162, R252, 0x4, R162 ;  /* 0x00000004fca27825 */ /* 0x008fca00078e02a2 */
[----:B------:R1:W-:Y:S01]  /*4f540*/  STL.64 [R1+0xd50], R162 ;  /* 0x000d50a201007387 */ /* 0x0003e20000100a00 */
[----:B------:R-:W-:-:S04]  /*4f550*/  IMAD.WIDE R98, R252, 0x4, R98 ;  /* 0x00000004fc627825 */ /* 0x000fc800078e0262 */
[----:B------:R-:W3:Y:S02]  /*4f560*/  LDL.LU.64 R2, [R1+0x1bb0] ;  /* 0x001bb00001027983 */ /* 0x000ee40000300a00 */
[----:B------:R-:W4:Y:S02]  /*4f570*/  LDL.LU.64 R144, [R1+0x1bc8] ;  /* 0x001bc80001907983 */ /* 0x000f240000300a00 */
[C---:B------:R-:W-:Y:S01]  /*4f580*/  IMAD.WIDE R34, R252.reuse, 0x4, R34 ;  /* 0x00000004fc227825 */ /* 0x040fe200078e0222 */
[----:B------:R-:W4:Y:S03]  /*4f590*/  LDL.LU.64 R128, [R1+0x1bd0] ;  /* 0x001bd00001807983 */ /* 0x000f260000300a00 */
[----:B------:R-:W-:Y:S02]  /*4f5a0*/  STL.64 [R1+0x1660], R16 ;  /* 0x0016601001007387 */ /* 0x000fe40000100a00 */
[----:B------:R-:W-:Y:S02]  /*4f5b0*/  STL.64 [R1+0xd38], R98 ;  /* 0x000d386201007387 */ /* 0x000fe40000100a00 */
[----:B------:R-:W4:Y:S01]  /*4f5c0*/  LDL.LU.64 R112, [R1+0x1bd8] ;  /* 0x001bd80001707983 */ /* 0x000f220000300a00 */
[----:B------:R-:W4:Y:S01]  /*4f5d0*/  LDL.LU.64 R80, [R1+0x1be8] ;  /* 0x001be80001507983 */ /* 0x000f220000300a00 */
[----:B------:R-:W-:Y:S02]  /*4f5e0*/  STL.64 [R1+0xd30], R34 ;  /* 0x000d302201007387 */ /* 0x000fe40000100a00 */
[----:B------:R-:W4:Y:S02]  /*4f5f0*/  LDL.LU.64 R64, [R1+0x1bf0] ;  /* 0x001bf00001407983 */ /* 0x000f240000300a00 */
[----:B------:R-:W4:Y:S01]  /*4f600*/  LDL.LU.64 R184, [R1+0x1bf8] ;  /* 0x001bf80001b87983 */ /* 0x000f220000300a00 */
[----:B------:R-:W4:Y:S01]  /*4f610*/  LDL.LU.64 R182, [R1+0x1c08] ;  /* 0x001c080001b67983 */ /* 0x000f220000300a00 */
[----:B-----5:R-:W-:-:S04]  /*4f620*/  IMAD.WIDE R160, R252, 0x4, R130 ;  /* 0x00000004fca07825 */ /* 0x020fc800078e0282 */
[C---:B------:R-:W-:Y:S01]  /*4f630*/  IMAD.WIDE R96, R252.reuse, 0x4, R146 ;  /* 0x00000004fc607825 */ /* 0x040fe200078e0292 */
[----:B------:R-:W-:Y:S03]  /*4f640*/  STL.64 [R1+0xd18], R160 ;  /* 0x000d18a001007387 */ /* 0x000fe60000100a00 */
[----:B------:R-:W-:-:S04]  /*4f650*/  IMAD.WIDE R48, R252, 0x4, R178 ;  /* 0x00000004fc307825 */ /* 0x000fc800078e02b2 */
[----:B------:R-:W-:-:S04]  /*4f660*/  IMAD.WIDE R146, R252, 0x4, R176 ;  /* 0x00000004fc927825 */ /* 0x000fc800078e02b0 */
[C---:B------:R-:W-:Y:S02]  /*4f670*/  IMAD.WIDE R130, R252.reuse, 0x4, R180 ;  /* 0x00000004fc827825 */ /* 0x040fe400078e02b4 */
[----:B------:R-:W5:Y:S02]  /*4f680*/  LDL.LU.64 R180, [R1+0x1c10] ;  /* 0x001c100001b47983 */ /* 0x000f640000300a00 */
[----:B------:R-:W5:Y:S02]  /*4f690*/  LDL.LU.64 R178, [R1+0x1c18] ;  /* 0x001c180001b27983 */ /* 0x000f640000300a00 */
[----:B------:R-:W5:Y:S01]  /*4f6a0*/  LDL.LU.64 R176, [R1+0x1bb8] ;  /* 0x001bb80001b07983 */ /* 0x000f620000300a00 */
[----:B------:R-:W1:Y:S01]  /*4f6b0*/  S2R R251, SR_TID.X ;  /* 0x0000000000fb7919 */ /* 0x000e620000002100 */
[----:B------:R-:W-:Y:S01]  /*4f6c0*/  IMAD.WIDE R114, R252, 0x4, R114 ;  /* 0x00000004fc727825 */ /* 0x000fe200078e0272 */
[----:B-1----:R-:W-:-:S05]  /*4f6d0*/  LOP3.LUT R251, R251, 0x7f, RZ, 0xc0, !PT ;  /* 0x0000007ffbfb7812 */ /* 0x002fca00078ec0ff */
[----:B------:R-:W-:-:S05]  /*4f6e0*/  IMAD.SHL.U32 R251, R251, 0x4, RZ ;  /* 0x00000004fbfb7824 */ /* 0x000fca00078e00ff */
[----:B------:R-:W-:Y:S01]  /*4f6f0*/  LOP3.LUT R250, R251, 0x60, RZ, 0x3c, !PT ;  /* 0x00000060fbfa7812 */ /* 0x000fe200078e3cff */
[----:B------:R-:W-:-:S04]  /*4f700*/  IMAD.WIDE R82, R252, 0x4, R82 ;  /* 0x00000004fc527825 */ /* 0x000fc800078e0252 */
[----:B------:R-:W-:-:S04]  /*4f710*/  IMAD.WIDE R66, R252, 0x4, R66 ;  /* 0x00000004fc427825 */ /* 0x000fc800078e0242 */
[C---:B------:R-:W-:Y:S01]  /*4f720*/  IMAD.WIDE R50, R252.reuse, 0x4, R50 ;  /* 0x00000004fc327825 */ /* 0x040fe200078e0232 */
[----:B------:R1:W-:Y:S03]  /*4f730*/  LDGSTS.E [R250+0x75800], [R162.64], !P0 ;  /* 0x75800000a2fa7fae */ /* 0x0003e6000c121844 */
[----:B------:R1:W-:Y:S02]  /*4f740*/  LDGSTS.E [R250+0x75a00], [R146.64], !P0 ;  /* 0x75a0000092fa7fae */ /* 0x0003e4000c121844 */
[----:B------:R1:W-:Y:S02]  /*4f750*/  LDGSTS.E [R250+0x75c00], [R130.64], !P0 ;  /* 0x75c0000082fa7fae */ /* 0x0003e4000c121844 */
[----:B------:R1:W-:Y:S02]  /*4f760*/  LDGSTS.E [R250+0x75e00], [R114.64], !P0 ;  /* 0x75e0000072fa7fae */ /* 0x0003e4000c121844 */
[----:B--2---:R-:W-:Y:S01]  /*4f770*/  IMAD.WIDE R18, R252, 0x4, R18 ;  /* 0x00000004fc127825 */ /* 0x004fe200078e0212 */
[----:B------:R2:W-:Y:S03]  /*4f780*/  LDGSTS.E [R250+0x77800], [R98.64], !P6 ;  /* 0x7780000062fa7fae */ /* 0x0005e6000f121844 */
[----:B------:R1:W-:Y:S02]  /*4f790*/  LDGSTS.E [R250+0x77a00], [R82.64], !P6 ;  /* 0x77a0000052fa7fae */ /* 0x0003e4000f121844 */
[----:B------:R1:W-:Y:S02]  /*4f7a0*/  LDGSTS.E [R250+0x77c00], [R66.64], !P6 ;  /* 0x77c0000042fa7fae */ /* 0x0003e4000f121844 */
[----:B------:R1:W-:Y:S01]  /*4f7b0*/  LDGSTS.E [R250+0x77e00], [R50.64], !P6 ;  /* 0x77e0000032fa7fae */ /* 0x0003e2000f121844 */
[----:B------:R1:W-:Y:S01]  /*4f7c0*/  LDGSTS.E [R250+0x79800], [R34.64], !P4 ;  /* 0x7980000022fa7fae */ /* 0x0003e2000e121844 */
[----:B------:R1:W-:Y:S03]  /*4f7d0*/  LDGSTS.E [R250+0x79a00], [R18.64], !P4 ;  /* 0x79a0000012fa7fae */ /* 0x0003e6000e121844 */
[----:B------:R-:W1:Y:S04]  /*4f7e0*/  S2R R251, SR_TID.X ;  /* 0x0000000000fb7919 */ /* 0x000e680000002100 */
[----:B------:R-:W-:Y:S01]  /*4f7f0*/  STL.64 [R1+0xd10], R96 ;  /* 0x000d106001007387 */ /* 0x000fe20000100a00 */
[----:B------:R1:W-:Y:S02]  /*4f800*/  STL.64 [R1+0xcf0], R146 ;  /* 0x000cf09201007387 */ /* 0x0003e40000100a00 */
[----:B------:R-:W-:Y:S02]  /*4f810*/  STL.64 [R1+0xcf8], R48 ;  /* 0x000cf83001007387 */ /* 0x000fe40000100a00 */
[----:B------:R1:W-:Y:S01]  /*4f820*/  STL.64 [R1+0xcd8], R130 ;  /* 0x000cd88201007387 */ /* 0x0003e20000100a00 */
[----:B------:R1:W-:Y:S01]  /*4f830*/  STL.64 [R1+0xcd0], R114 ;  /* 0x000cd07201007387 */ /* 0x0003e20000100a00 */
[----:B------:R1:W-:Y:S02]  /*4f840*/  STL.64 [R1+0xcb8], R82 ;  /* 0x000cb85201007387 */ /* 0x0003e40000100a00 */
[----:B------:R1:W-:Y:S02]  /*4f850*/  STL.64 [R1+0xcb0], R66 ;  /* 0x000cb04201007387 */ /* 0x0003e40000100a00 */
[----:B------:R1:W-:Y:S01]  /*4f860*/  STL.64 [R1+0xc98], R50 ;  /* 0x000c983201007387 */ /* 0x0003e20000100a00 */
[----:B------:R1:W-:Y:S01]  /*4f870*/  STL.64 [R1+0xc90], R18 ;  /* 0x000c901201007387 */ /* 0x0003e20000100a00 */
[----:B------:R-:W-:Y:S01]  /*4f880*/  IMAD.WIDE R188, R175, 0x4, R188 ;  /* 0x00000004afbc7825 */ /* 0x000fe200078e02bc */
[----:B-1----:R-:W-:-:S04]  /*4f890*/  LOP3.LUT R251, R251, 0x7f, RZ, 0xc0, !PT ;  /* 0x0000007ffbfb7812 */ /* 0x002fc800078ec0ff */
[----:B------:R-:W-:Y:S01]  /*4f8a0*/  SHF.L.U32 R251, R251, 0x2, RZ ;  /* 0x00000002fbfb7819 */ /* 0x000fe200000006ff */
[----:B---3--:R-:W-:-:S04]  /*4f8b0*/  IMAD.WIDE R2, R252, 0x4, R2 ;  /* 0x00000004fc027825 */ /* 0x008fc800078e0202 */
[----:B----4-:R-:W-:-:S04]  /*4f8c0*/  IMAD.WIDE R144, R252, 0x4, R144 ;  /* 0x00000004fc907825 */ /* 0x010fc800078e0290 */
[C---:B------:R-:W-:Y:S01]  /*4f8d0*/  IMAD.WIDE R128, R252.reuse, 0x4, R128 ;  /* 0x00000004fc807825 */ /* 0x040fe200078e0280 */
[----:B------:R1:W-:Y:S03]  /*4f8e0*/  LDGSTS.E [R250+0x79c00], [R2.64], !P4 ;  /* 0x79c0000002fa7fae */ /* 0x0003e6000e121844 */
[----:B------:R-:W-:-:S04]  /*4f8f0*/  IMAD.WIDE R112, R252, 0x4, R112 ;  /* 0x00000004fc707825 */ /* 0x000fc800078e0270 */
[----:B------:R-:W-:-:S04]  /*4f900*/  IMAD.WIDE R80, R252, 0x4, R80 ;  /* 0x00000004fc507825 */ /* 0x000fc800078e0250 */
[----:B------:R-:W-:-:S04]  /*4f910*/  IMAD.WIDE R64, R252, 0x4, R64 ;  /* 0x00000004fc407825 */ /* 0x000fc800078e0240 */
[----:B------:R-:W-:-:S04]  /*4f920*/  IMAD.WIDE R184, R252, 0x4, R184 ;  /* 0x00000004fcb87825 */ /* 0x000fc800078e02b8 */
[C---:B------:R-:W-:Y:S01]  /*4f930*/  IMAD.WIDE R182, R252.reuse, 0x4, R182 ;  /* 0x00000004fcb67825 */ /* 0x040fe200078e02b6 */
[----:B------:R1:W-:Y:S03]  /*4f940*/  STL.64 [R1+0xc78], R2 ;  /* 0x000c780201007387 */ /* 0x0003e60000100a00 */
[----:B------:R3:W-:Y:S02]  /*4f950*/  STL.64 [R1+0xc70], R144 ;  /* 0x000c709001007387 */ /* 0x0007e40000100a00 */
[----:B------:R3:W-:Y:S02]  /*4f960*/  STL.64 [R1+0xc68], R128 ;  /* 0x000c688001007387 */ /* 0x0007e40000100a00 */
[----:B------:R1:W-:Y:S01]  /*4f970*/  STL.64 [R1+0xc60], R112 ;  /* 0x000c607001007387 */ /* 0x0003e20000100a00 */
[----:B------:R1:W-:Y:S01]  /*4f980*/  STL.64 [R1+0xc48], R80 ;  /* 0x000c485001007387 */ /* 0x0003e20000100a00 */
[----:B------:R3:W-:Y:S02]  /*4f990*/  STL.64 [R1+0xc40], R64 ;  /* 0x000c404001007387 */ /* 0x0007e40000100a00 */
[----:B------:R-:W4:Y:S02]  /*4f9a0*/  LDL.LU.64 R162, [R1+0x6148] ;  /* 0x0061480001a27983 */ /* 0x000f240000300a00 */
[----:B------:R-:W4:Y:S01]  /*4f9b0*/  LDL.LU.64 R146, [R1+0x6140] ;  /* 0x0061400001927983 */ /* 0x000f220000300a00 */
[----:B------:R-:W4:Y:S01]  /*4f9c0*/  LDL.LU.64 R130, [R1+0x6138] ;  /* 0x0061380001827983 */ /* 0x000f220000300a00 */
[----:B------:R-:W4:Y:S02]  /*4f9d0*/  LDL.LU.64 R114, [R1+0x6130] ;  /* 0x0061300001727983 */ /* 0x000f240000300a00 */
[----:B--2---:R-:W2:Y:S02]  /*4f9e0*/  LDL.LU.64 R98, [R1+0x6128] ;  /* 0x0061280001627983 */ /* 0x004ea40000300a00 */
[----:B------:R-:W2:Y:S01]  /*4f9f0*/  LDL.LU.64 R82, [R1+0x6120] ;  /* 0x0061200001527983 */ /* 0x000ea20000300a00 */
[----:B------:R-:W2:Y:S01]  /*4fa00*/  LDL.LU.64 R66, [R1+0x6118] ;  /* 0x0061180001427983 */ /* 0x000ea20000300a00 */
[----:B------:R-:W2:Y:S02]  /*4fa10*/  LDL.LU.64 R50, [R1+0x6110] ;  /* 0x0061100001327983 */ /* 0x000ea40000300a00 */
[----:B------:R-:W2:Y:S02]  /*4fa20*/  LDL.LU.64 R34, [R1+0x6108] ;  /* 0x0061080001227983 */ /* 0x000ea40000300a00 */
[----:B------:R-:W2:Y:S01]  /*4fa30*/  LDL.LU.64 R18, [R1+0x6100] ;  /* 0x0061000001127983 */ /* 0x000ea20000300a00 */
[----:B-1----:R-:W2:Y:S01]  /*4fa40*/  LDL.LU.64 R2, [R1+0x60f8] ;  /* 0x0060f80001027983 */ /* 0x002ea20000300a00 */
[----:B-----5:R-:W-:-:S05]  /*4fa50*/  IMAD.WIDE R176, R252, 0x4, R176 ;  /* 0x00000004fcb07825 */ /* 0x020fca00078e02b0 */
[----:B------:R1:W-:Y:S01]  /*4fa60*/  LDGSTS.E [R250+0x79e00], [R176.64], !P4 ;  /* 0x79e00000b0fa7fae */ /* 0x0003e2000e121844 */
[----:B------:R5:W-:Y:S02]  /*4fa70*/  LDGSTS.E [R250+0x7b800], [R160.64], !P2 ;  /* 0x7b800000a0fa7fae */ /* 0x000be4000d121844 */
[----:B------:R3:W-:Y:S02]  /*4fa80*/  LDGSTS.E [R250+0x7ba00], [R144.64], !P2 ;  /* 0x7ba0000090fa7fae */ /* 0x0007e4000d121844 */
[----:B------:R1:W-:Y:S01]  /*4fa90*/  LDGSTS.E [R250+0x7bc00], [R128.64], !P2 ;  /* 0x7bc0000080fa7fae */ /* 0x0003e2000d121844 */
[----:B------:R1:W-:Y:S01]  /*4faa0*/  LDGSTS.E [R250+0x7be00], [R112.64], !P2 ;  /* 0x7be0000070fa7fae */ /* 0x0003e2000d121844 */
[----:B------:R1:W-:Y:S02]  /*4fab0*/  LDGSTS.E [R250+0x7d800], [R96.64], !P3 ;  /* 0x7d80000060fa7fae */ /* 0x0003e4000d921844 */
[----:B------:R-:W-:-:S04]  /*4fac0*/  IMAD.WIDE R180, R252, 0x4, R180 ;  /* 0x00000004fcb47825 */ /* 0x000fc800078e02b4 */
[----:B------:R1:W-:Y:S02]  /*4fad0*/  LDGSTS.E [R250+0x7da00], [R80.64], !P3 ;  /* 0x7da0000050fa7fae */ /* 0x0003e4000d921844 */
[----:B------:R-:W-:Y:S01]  /*4fae0*/  IMAD.WIDE R178, R252, 0x4, R178 ;  /* 0x00000004fcb27825 */ /* 0x000fe200078e02b2 */
[----:B------:R1:W-:Y:S03]  /*4faf0*/  LDGSTS.E [R250+0x7dc00], [R64.64], !P3 ;  /* 0x7dc0000040fa7fae */ /* 0x0003e6000d921844 */
[----:B------:R2:W-:Y:S02]  /*4fb00*/  LDGSTS.E [R250+0x7de00], [R184.64], !P3 ;  /* 0x7de00000b8fa7fae */ /* 0x0005e4000d921844 */
[----:B------:R1:W-:Y:S02]  /*4fb10*/  LDGSTS.E [R250+0x7f800], [R48.64], !P1 ;  /* 0x7f80000030fa7fae */ /* 0x0003e4000c921844 */
[----:B------:R2:W-:Y:S01]  /*4fb20*/  LDGSTS.E [R250+0x7fa00], [R182.64], !P1 ;  /* 0x7fa00000b6fa7fae */ /* 0x0005e2000c921844 */
[----:B------:R2:W-:Y:S01]  /*4fb30*/  LDGSTS.E [R250+0x7fc00], [R180.64], !P1 ;  /* 0x7fc00000b4fa7fae */ /* 0x0005e2000c921844 */
[----:B------:R2:W-:Y:S02]  /*4fb40*/  LDGSTS.E [R250+0x7fe00], [R178.64], !P1 ;  /* 0x7fe00000b2fa7fae */ /* 0x0005e4000c921844 */
[----:B------:R-:W0:Y:S02]  /*4fb50*/  LDGDEPBAR ;  /* 0x00000000000079af */ /* 0x000e240000000000 */
[----:B------:R1:W-:Y:S01]  /*4fb60*/  LDGSTS.E [R0+-0x40000], [R172.64], P5 ;  /* 0xc0000000ac007fae */ /* 0x0003e2000a921844 */
[----:B-----5:R-:W5:Y:S01]  /*4fb70*/  LDL.LU.64 R160, [R1+0x60f0] ;  /* 0x0060f00001a07983 */ /* 0x020f620000300a00 */
[----:B---3--:R-:W3:Y:S02]  /*4fb80*/  LDL.LU.64 R144, [R1+0x60e8] ;  /* 0x0060e80001907983 */ /* 0x008ee40000300a00 */
[----:B-1----:R-:W2:Y:S01]  /*4fb90*/  LDL.LU.64 R128, [R1+0x60e0] ;  /* 0x0060e00001807983 */ /* 0x002ea20000300a00 */
[----:B------:R-:W2:Y:S04]  /*4fba0*/  LDL.LU.64 R112, [R1+0x60d8] ;  /* 0x0060d80001707983 */ /* 0x000ea80000300a00 */
[----:B------:R-:W2:Y:S01]  /*4fbb0*/  LDL.LU.64 R96, [R1+0x60d0] ;  /* 0x0060d00001607983 */ /* 0x000ea20000300a00 */
[----:B------:R-:W2:Y:S02]  /*4fbc0*/  LDL.LU.64 R80, [R1+0x60c8] ;  /* 0x0060c80001507983 */ /* 0x000ea40000300a00 */
[----:B------:R-:W2:Y:S02]  /*4fbd0*/  LDL.LU.64 R64, [R1+0x60c0] ;  /* 0x0060c00001407983 */ /* 0x000ea40000300a00 */
[----:B------:R-:W2:Y:S02]  /*4fbe0*/  LDL.LU.64 R48, [R1+0x60b8] ;  /* 0x0060b80001307983 */ /* 0x000ea40000300a00 */
[----:B------:R-:W-:-:S02]  /*4fbf0*/  IMAD.WIDE R172, R175, 0x4, R186 ;  /* 0x00000004afac7825 */ /* 0x000fc400078e02ba */
[----:B------:R-:W1:Y:S01]  /*4fc00*/  S2R R187, SR_TID.X ;  /* 0x0000000000bb7919 */ /* 0x000e620000002100 */
[----:B------:R-:W-:Y:S02]  /*4fc10*/  IADD3 R0, R251, 0x100000, RZ ;  /* 0x00100000fb007810 */ /* 0x000fe40007ffe0ff */
[----:B-1----:R-:W-:-:S05]  /*4fc20*/  LOP3.LUT R187, R187, 0x7f, RZ, 0xc0, !PT ;  /* 0x0000007fbbbb7812 */ /* 0x002fca00078ec0ff */
[----:B------:R-:W-:-:S05]  /*4fc30*/  IMAD.SHL.U32 R187, R187, 0x4, RZ ;  /* 0x00000004bbbb7824 */ /* 0x000fca00078e00ff */
[----:B------:R-:W-:-:S05]  /*4fc40*/  IADD3 R187, R187, 0x100000, RZ ;  /* 0x00100000bbbb7810 */ /* 0x000fca0007ffe0ff */
[----:B------:R1:W-:Y:S01]  /*4fc50*/  LDGSTS.E [R187+-0x3f000], [R32.64], P5 ;  /* 0xc100000020bb7fae */ /* 0x0003e2000a921844 */
[----:B------:R1:W-:Y:S02]  /*4fc60*/  LDGSTS.E [R174+-0x3e000], [R16.64], P5 ;  /* 0xc200000010ae7fae */ /* 0x0003e4000a921844 */
[----:B------:R1:W-:Y:S01]  /*4fc70*/  LDGSTS.E [R0+-0x3d000], [R172.64], P5 ;  /* 0xc3000000ac007fae */ /* 0x0003e2000a921844 */
[C---:B------:R-:W-:Y:S01]  /*4fc80*/  IADD3 R186, R251.reuse, 0x100000, RZ ;  /* 0x00100000fbba7810 */ /* 0x040fe20007ffe0ff */
[----:B-1----:R-:W2:Y:S01]  /*4fc90*/  LDL.LU.64 R32, [R1+0x60b0] ;  /* 0x0060b00001207983 */ /* 0x002ea20000300a00 */
[----:B------:R-:W2:Y:S02]  /*4fca0*/  LDL.LU.64 R16, [R1+0x60a8] ;  /* 0x0060a80001107983 */ /* 0x000ea40000300a00 */
[----:B------:R1:W-:Y:S01]  /*4fcb0*/  STL.64 [R1+0x1650], R172 ;  /* 0x001650ac01007387 */ /* 0x0003e20000100a00 */
[C---:B------:R-:W-:Y:S01]  /*4fcc0*/  IADD3 R187, R251.reuse, 0x100000, RZ ;  /* 0x00100000fbbb7810 */ /* 0x040fe20007ffe0ff */
[----:B------:R1:W-:Y:S01]  /*4fcd0*/  STL.64 [R1+0x1678], R188 ;  /* 0x001678bc01007387 */ /* 0x0003e20000100a00 */
[----:B------:R-:W-:Y:S01]  /*4fce0*/  IADD3 R174, R251, 0x100000, RZ ;  /* 0x00100000fbae7810 */ /* 0x000fe20007ffe0ff */
[----:B-1----:R-:W-:-:S04]  /*4fcf0*/  IMAD.WIDE R172, R175, 0x4, R190 ;  /* 0x00000004afac7825 */ /* 0x002fc800078e02be */
[----:B------:R-:W-:Y:S01]  /*4fd00*/  IMAD.MOV.U32 R190, RZ, RZ, R188 ;  /* 0x000000ffffbe7224 */ /* 0x000fe200078e00bc */
[----:B------:R-:W-:Y:S01]  /*4fd10*/  MOV R191, R189 ;  /* 0x000000bd00bf7202 */ /* 0x000fe20000000f00 */
[----:B------:R-:W-:-:S04]  /*4fd20*/  IMAD.WIDE R188, R175, 0x4, R192 ;  /* 0x00000004afbc7825 */ /* 0x000fc800078e02c0 */
[----:B------:R1:W-:Y:S04]  /*4fd30*/  LDGSTS.E [R187+-0x3c000], [R190.64], P5 ;  /* 0xc4000000bebb7fae */ /* 0x0003e8000a921844 */
[----:B------:R1:W-:Y:S01]  /*4fd40*/  STL.64 [R1+0x16a8], R172 ;  /* 0x0016a8ac01007387 */ /* 0x0003e20000100a00 */
[----:B------:R1:W-:Y:S02]  /*4fd50*/  LDGSTS.E [R186+-0x3b000], [R172.64], P5 ;  /* 0xc5000000acba7fae */ /* 0x0003e4000a921844 */
[----:B------:R1:W-:Y:S02]  /*4fd60*/  STL.64 [R1+0x16f0], R188 ;  /* 0x0016f0bc01007387 */ /* 0x0003e40000100a00 */
[----:B------:R1:W-:Y:S02]  /*4fd70*/  LDGSTS.E [R174+-0x3a000], [R188.64], P5 ;  /* 0xc6000000bcae7fae */ /* 0x0003e4000a921844 */
[----:B------:R-:W-:-:S04]  /*4fd80*/  IMAD.WIDE R192, R175, 0x4, R198 ;  /* 0x00000004afc07825 */ /* 0x000fc800078e02c6 */
[C---:B-1----:R-:W-:Y:S01]  /*4fd90*/  IMAD.WIDE R190, R175.reuse, 0x4, R194 ;  /* 0x00000004afbe7825 */ /* 0x042fe200078e02c2 */
[----:B------:R-:W2:Y:S04]  /*4fda0*/  LDL.LU.64 R172, [R1+0x60a0] ;  /* 0x0060a00001ac7983 */ /* 0x000ea80000300a00 */
[----:B------:R1:W-:Y:S02]  /*4fdb0*/  STL.64 [R1+0x18f8], R190 ;  /* 0x0018f8be01007387 */ /* 0x0003e40000100a00 */
[C---:B------:R-:W-:Y:S01]  /*4fdc0*/  IMAD.WIDE R188, R175.reuse, 0x4, R196 ;  /* 0x00000004afbc7825 */ /* 0x040fe200078e02c4 */
[----:B------:R1:W-:Y:S04]  /*4fdd0*/  LDGSTS.E [R0+-0x39000], [R190.64], P5 ;  /* 0xc7000000be007fae */ /* 0x0003e8000a921844 */
[----:B------:R1:W-:Y:S04]  /*4fde0*/  STL.64 [R1+0x1930], R188 ;  /* 0x001930bc01007387 */ /* 0x0003e80000100a00 */
[----:B------:R1:W-:Y:S01]  /*4fdf0*/  LDGSTS.E [R187+-0x38000], [R188.64], P5 ;  /* 0xc8000000bcbb7fae */ /* 0x0003e2000a921844 */
[----:B------:R1:W-:Y:S02]  /*4fe00*/  STL.64 [R1+0x1988], R192 ;  /* 0x001988c001007387 */ /* 0x0003e40000100a00 */
[----:B------:R1:W-:Y:S02]  /*4fe10*/  LDGSTS.E [R186+-0x37000], [R192.64], P5 ;  /* 0xc9000000c0ba7fae */ /* 0x0003e4000a921844 */
[----:B-1----:R-:W-:-:S04]  /*4fe20*/  IMAD.WIDE R190, R175, 0x4, R200 ;  /* 0x00000004afbe7825 */ /* 0x002fc800078e02c8 */
[C---:B------:R-:W-:Y:S01]  /*4fe30*/  IMAD.WIDE R188, R175.reuse, 0x4, R202 ;  /* 0x00000004afbc7825 */ /* 0x040fe200078e02ca */
[----:B------:R1:W-:Y:S04]  /*4fe40*/  STL.64 [R1+0x19d0], R190 ;  /* 0x0019d0be01007387 */ /* 0x0003e80000100a00 */
[----:B------:R1:W-:Y:S04]  /*4fe50*/  LDGSTS.E [R174+-0x36000], [R190.64], P5 ;  /* 0xca000000beae7fae */ /* 0x0003e8000a921844 */
[----:B------:R1:W-:Y:S01]  /*4fe60*/  STL.64 [R1+0x1a48], R188 ;  /* 0x001a48bc01007387 */ /* 0x0003e20000100a00 */
[----:B------:R1:W-:Y:S02]  /*4fe70*/  LDGSTS.E [R0+-0x35000], [R188.64], P5 ;  /* 0xcb000000bc007fae */ /* 0x0003e4000a921844 */
[----:B------:R-:W-:-:S04]  /*4fe80*/  IMAD.WIDE R192, R175, 0x4, R206 ;  /* 0x00000004afc07825 */ /* 0x000fc800078e02ce */
[----:B-1----:R-:W-:-:S04]  /*4fe90*/  IMAD.WIDE R190, R175, 0x4, R204 ;  /* 0x00000004afbe7825 */ /* 0x002fc800078e02cc */
[C---:B------:R-:W-:Y:S01]  /*4fea0*/  IMAD.WIDE R188, R175.reuse, 0x4, R208 ;  /* 0x00000004afbc7825 */ /* 0x040fe200078e02d0 */
[----:B------:R1:W-:Y:S04]  /*4feb0*/  STL.64 [R1+0x1a88], R190 ;  /* 0x001a88be01007387 */ /* 0x0003e80000100a00 */
[----:B------:R1:W-:Y:S01]  /*4fec0*/  LDGSTS.E [R187+-0x34000], [R190.64], P5 ;  /* 0xcc000000bebb7fae */ /* 0x0003e2000a921844 */
[----:B------:R1:W-:Y:S02]  /*4fed0*/  STL.64 [R1+0x1b38], R192 ;  /* 0x001b38c001007387 */ /* 0x0003e40000100a00 */
[----:B------:R1:W-:Y:S02]  /*4fee0*/  LDGSTS.E [R186+-0x33000], [R192.64], P5 ;  /* 0xcd000000c0ba7fae */ /* 0x0003e4000a921844 */
[----:B------:R1:W-:Y:S01]  /*4fef0*/  STL.64 [R1+0x1b68], R188 ;  /* 0x001b68bc01007387 */ /* 0x0003e20000100a00 */
[----:B------:R1:W-:Y:S02]  /*4ff00*/  LDGSTS.E [R174+-0x32000], [R188.64], P5 ;  /* 0xce000000bcae7fae */ /* 0x0003e4000a921844 */
[----:B-1----:R-:W-:-:S04]  /*4ff10*/  IMAD.WIDE R190, R175, 0x4, R210 ;  /* 0x00000004afbe7825 */ /* 0x002fc800078e02d2 */
[----:B------:R-:W-:-:S04]  /*4ff20*/  IMAD.WIDE R192, R175, 0x4, R214 ;  /* 0x00000004afc07825 */ /* 0x000fc800078e02d6 */
[C---:B------:R-:W-:Y:S01]  /*4ff30*/  IMAD.WIDE R188, R175.reuse, 0x4, R212 ;  /* 0x00000004afbc7825 */ /* 0x040fe200078e02d4 */
[----:B------:R1:W-:Y:S04]  /*4ff40*/  STL.64 [R1+0x1be0], R190 ;  /* 0x001be0be01007387 */ /* 0x0003e80000100a00 */
[----:B------:R1:W-:Y:S01]  /*4ff50*/  LDGSTS.E [R0+-0x31000], [R190.64], P5 ;  /* 0xcf000000be007fae */ /* 0x0003e2000a921844 */
[----:B------:R1:W-:Y:S02]  /*4ff60*/  STL.64 [R1+0x3688], R188 ;  /* 0x003688bc01007387 */ /* 0x0003e40000100a00 */
[----:B------:R1:W-:Y:S02]  /*4ff70*/  LDGSTS.E [R187+-0x30000], [R188.64], P5 ;  /* 0xd0000000bcbb7fae */ /* 0x0003e4000a921844 */
[----:B------:R4:W-:Y:S01]  /*4ff80*/  STL.64 [R1+0x36a0], R192 ;  /* 0x0036a0c001007387 */ /* 0x0009e20000100a00 */
[----:B------:R4:W-:Y:S01]  /*4ff90*/  LDGSTS.E [R186+-0x2f000], [R192.64], P5 ;  /* 0xd1000000c0ba7fae */ /* 0x0009e2000a921844 */
[----:B-1----:R-:W-:-:S04]  /*4ffa0*/  IMAD.WIDE R190, R175, 0x4, R216 ;  /* 0x00000004afbe7825 */ /* 0x002fc800078e02d8 */
[C---:B------:R-:W-:Y:S01]  /*4ffb0*/  IMAD.WIDE R188, R175.reuse, 0x4, R218 ;  /* 0x00000004afbc7825 */ /* 0x040fe200078e02da */
[----:B------:R1:W-:Y:S04]  /*4ffc0*/  STL.64 [R1+0x36c0], R190 ;  /* 0x0036c0be01007387 */ /* 0x0003e80000100a00 */
[----:B------:R1:W-:Y:S01]  /*4ffd0*/  LDGSTS.E [R174+-0x2e000], [R190.64], P5 ;  /* 0xd2000000beae7fae */ /* 0x0003e2000a921844 */
[----:B------:R1:W-:Y:S02]  /*4ffe0*/  STL.64 [R1+0x3798], R188 ;  /* 0x003798bc01007387 */ /* 0x0003e40000100a00 */
[----:B------:R1:W-:Y:S02]  /*4fff0*/  LDGSTS.E [R0+-0x2d000], [R188.64], P5 ;  /* 0xd3000000bc007fae */ /* 0x0003e4000a921844 */
[----:B----4-:R-:W-:-:S04]  /*50000*/  IMAD.WIDE R192, R175, 0x4, R222 ;  /* 0x00000004afc07825 */ /* 0x010fc800078e02de */
[----:B-1----:R-:W-:-:S04]  /*50010*/  IMAD.WIDE R190, R175, 0x4, R220 ;  /* 0x00000004afbe7825 */ /* 0x002fc800078e02dc */
[C---:B------:R-:W-:Y:S01]  /*50020*/  IMAD.WIDE R188, R175.reuse, 0x4, R224 ;  /* 0x00000004afbc7825 */ /* 0x040fe200078e02e0 */
[----:B------:R1:W-:Y:S04]  /*50030*/  STL.64 [R1+0x37b0], R190 ;  /* 0x0037b0be01007387 */ /* 0x0003e80000100a00 */
[----:B------:R1:W-:Y:S01]  /*50040*/  LDGSTS.E [R187+-0x2c000], [R190.64], P5 ;  /* 0xd4000000bebb7fae */ /* 0x0003e2000a921844 */
[----:B------:R-:W-:Y:S02]  /*50050*/  STL.64 [R1+0x37c8], R192 ;  /* 0x0037c8c001007387 */ /* 0x000fe40000100a00 */
[----:B------:R4:W-:Y:S02]  /*50060*/  LDGSTS.E [R186+-0x2b000], [R192.64], P5 ;  /* 0xd5000000c0ba7fae */ /* 0x0009e4000a921844 */
[----:B------:R-:W-:Y:S01]  /*50070*/  STL.64 [R1+0x38a0], R188 ;  /* 0x0038a0bc01007387 */ /* 0x000fe20000100a00 */
[----:B------:R4:W-:Y:S01]  /*50080*/  LDGSTS.E [R174+-0x2a000], [R188.64], P5 ;  /* 0xd6000000bcae7fae */ /* 0x0009e2000a921844 */
[----:B-1----:R-:W-:-:S05]  /*50090*/  IMAD.WIDE R190, R175, 0x4, R226 ;  /* 0x00000004afbe7825 */ /* 0x002fca00078e02e2 */
[----:B------:R1:W-:Y:S04]  /*500a0*/  STL.64 [R1+0x38a8], R190 ;  /* 0x0038a8be01007387 */ /* 0x0003e80000100a00 */
[----:B------:R1:W-:Y:S04]  /*500b0*/  LDGSTS.E [R0+-0x29000], [R190.64], P5 ;  /* 0xd7000000be007fae */ /* 0x0003e8000a921844 */
[----:B-1----:R-:W2:Y:S01]  /*500c0*/  LDL.LU.64 R190, [R1+0x4f8] ;  /* 0x0004f80001be7983 */ /* 0x002ea20000300a00 */
[----:B----4-:R-:W-:-:S04]  /*500d0*/  IMAD.WIDE R188, R175, 0x4, R228 ;  /* 0x00000004afbc7825 */ /* 0x010fc800078e02e4 */
[----:B------:R-:W-:-:S04]  /*500e0*/  IMAD.WIDE R194, R175, 0x4, R230 ;  /* 0x00000004afc27825 */ /* 0x000fc800078e02e6 */
[C---:B------:R-:W-:Y:S01]  /*500f0*/  IMAD.WIDE R192, R175.reuse, 0x4, R232 ;  /* 0x00000004afc07825 */ /* 0x040fe200078e02e8 */
[----:B------:R1:W-:Y:S04]  /*50100*/  STL.64 [R1+0x38b0], R188 ;  /* 0x0038b0bc01007387 */ /* 0x0003e80000100a00 */
[----:B------:R1:W-:Y:S01]  /*50110*/  LDGSTS.E [R187+-0x28000], [R188.64], P5 ;  /* 0xd8000000bcbb7fae */ /* 0x0003e2000a921844 */
[----:B------:R4:W-:Y:S02]  /*50120*/  STL.64 [R1+0x3b88], R194 ;  /* 0x003b88c201007387 */ /* 0x0009e40000100a00 */
[----:B------:R4:W-:Y:S02]  /*50130*/  LDGSTS.E [R186+-0x27000], [R194.64], P5 ;  /* 0xd9000000c2ba7fae */ /* 0x0009e4000a921844 */
[----:B------:R4:W-:Y:S01]  /*50140*/  STL.64 [R1+0x3b80], R192 ;  /* 0x003b80c001007387 */ /* 0x0009e20000100a00 */
[----:B------:R4:W-:Y:S04]  /*50150*/  LDGSTS.E [R174+-0x26000], [R192.64], P5 ;  /* 0xda000000c0ae7fae */ /* 0x0009e8000a921844 */
[----:B------:R-:W3:Y:S01]  /*50160*/  LDL.LU.64 R200, [R1+0x448] ;  /* 0x0004480001c87983 */ /* 0x000ee20000300a00 */
[----:B-1----:R-:W-:-:S04]  /*50170*/  IMAD.WIDE R188, R175, 0x4, R234 ;  /* 0x00000004afbc7825 */ /* 0x002fc800078e02ea */
[----:B----4-:R-:W-:-:S04]  /*50180*/  IMAD.WIDE R194, R175, 0x4, R238 ;  /* 0x00000004afc27825 */ /* 0x010fc800078e02ee */
[C---:B------:R-:W-:Y:S01]  /*50190*/  IMAD.WIDE R192, R175.reuse, 0x4, R236 ;  /* 0x00000004afc07825 */ /* 0x040fe200078e02ec */
[----:B------:R1:W-:Y:S04]  /*501a0*/  STL.64 [R1+0x3b78], R188 ;  /* 0x003b78bc01007387 */ /* 0x0003e80000100a00 */
[----:B------:R1:W-:Y:S01]  /*501b0*/  LDGSTS.E [R0+-0x25000], [R188.64], P5 ;  /* 0xdb000000bc007fae */ /* 0x0003e2000a921844 */
[----:B------:R-:W4:Y:S02]  /*501c0*/  LDL.LU.64 R198, [R1+0x408] ;  /* 0x0004080001c67983 */ /* 0x000f240000300a00 */
[----:B------:R-:W5:Y:S02]  /*501d0*/  LDL.LU.64 R196, [R1+0x3c8] ;  /* 0x0003c80001c47983 */ /* 0x000f640000300a00 */
[----:B------:R1:W-:Y:S01]  /*501e0*/  STL.64 [R1+0x3b70], R192 ;  /* 0x003b70c001007387 */ /* 0x0003e20000100a00 */
[----:B------:R1:W-:Y:S04]  /*501f0*/  LDGSTS.E [R187+-0x24000], [R192.64], P5 ;  /* 0xdc000000c0bb7fae */ /* 0x0003e8000a921844 */
[----:B------:R1:W-:Y:S01]  /*50200*/  STL.64 [R1+0x3b68], R194 ;  /* 0x003b68c201007387 */ /* 0x0003e20000100a00 */
[----:B------:R1:W-:Y:S02]  /*50210*/  LDGSTS.E [R186+-0x23000], [R194.64], P5 ;  /* 0xdd000000c2ba7fae */ /* 0x0003e4000a921844 */
[----:B-1----:R-:W-:-:S04]  /*50220*/  IMAD.WIDE R188, R175, 0x4, R240 ;  /* 0x00000004afbc7825 */ /* 0x002fc800078e02f0 */
[C---:B------:R-:W-:Y:S01]  /*50230*/  IMAD.WIDE R192, R175.reuse, 0x4, R242 ;  /* 0x00000004afc07825 */ /* 0x040fe200078e02f2 */
[----:B------:R1:W-:Y:S03]  /*50240*/  STL.64 [R1+0x3e48], R188 ;  /* 0x003e48bc01007387 */ /* 0x0003e60000100a00 */
[----:B------:R-:W5:Y:S01]  /*50250*/  LDL.LU.64 R194, [R1+0x388] ;  /* 0x0003880001c27983 */ /* 0x000f620000300a00 */
[----:B------:R1:W-:Y:S04]  /*50260*/  LDGSTS.E [R174+-0x22000], [R188.64], P5 ;  /* 0xde000000bcae7fae */ /* 0x0003e8000a921844 */
[----:B------:R1:W-:Y:S01]  /*50270*/  STL.64 [R1+0x3e40], R192 ;  /* 0x003e40c001007387 */ /* 0x0003e20000100a00 */
[----:B------:R1:W-:Y:S02]  /*50280*/  LDGSTS.E [R0+-0x21000], [R192.64], P5 ;  /* 0xdf000000c0007fae */ /* 0x0003e4000a921844 */
[C---:B-1----:R-:W-:Y:S01]  /*50290*/  IMAD.WIDE R188, R175.reuse, 0x4, R244 ;  /* 0x00000004afbc7825 */ /* 0x042fe200078e02f4 */
[----:B------:R-:W5:Y:S04]  /*502a0*/  LDL.LU.64 R192, [R1+0x348] ;  /* 0x0003480001c07983 */ /* 0x000f680000300a00 */
[----:B------:R1:W-:Y:S01]  /*502b0*/  STL.64 [R1+0x3e30], R188 ;  /* 0x003e30bc01007387 */ /* 0x0003e20000100a00 */
[----:B------:R1:W-:Y:S01]  /*502c0*/  LDGSTS.E [R187+-0x20000], [R188.64], P5 ;  /* 0xe0000000bcbb7fae */ /* 0x0003e2000a921844 */
[----:B--2---:R-:W-:-:S03]  /*502d0*/  IMAD.WIDE R206, R175, 0x4, R190 ;  /* 0x00000004afce7825 */ /* 0x004fc600078e02be */
[----:B------:R-:W2:Y:S02]  /*502e0*/  LDL.LU.64 R190, [R1+0x308] ;  /* 0x0003080001be7983 */ /* 0x000ea40000300a00 */
[----:B------:R3:W-:Y:S02]  /*502f0*/  STL.64 [R1+0x3df0], R206 ;  /* 0x003df0ce01007387 */ /* 0x0007e40000100a00 */
[----:B-1----:R-:W2:Y:S02]  /*50300*/  LDL.LU.64 R188, [R1+0x2c8] ;  /* 0x0002c80001bc7983 */ /* 0x002ea40000300a00 */
[----:B------:R-:W-:-:S04]  /*50310*/  IMAD.WIDE R204, R175, 0x4, R246 ;  /* 0x00000004afcc7825 */ /* 0x000fc800078e02f6 */
[C---:B------:R-:W-:Y:S01]  /*50320*/  IMAD.WIDE R202, R175.reuse, 0x4, R248 ;  /* 0x00000004afca7825 */ /* 0x040fe200078e02f8 */
[----:B------:R1:W-:Y:S04]  /*50330*/  LDGSTS.E [R186+-0x1f000], [R206.64], P5 ;  /* 0xe1000000ceba7fae */ /* 0x0003e8000a921844 */
[----:B------:R1:W-:Y:S01]  /*50340*/  STL.64 [R1+0x3db0], R204 ;  /* 0x003db0cc01007387 */ /* 0x0003e20000100a00 */
[----:B------:R4:W-:Y:S02]  /*50350*/  STL.64 [R1+0x3d70], R202 ;  /* 0x003d70ca01007387 */ /* 0x0009e40000100a00 */
[----:B------:R-:W2:Y:S02]  /*50360*/  LDL.LU.64 R208, [R1+0x288] ;  /* 0x0002880001d07983 */ /* 0x000ea40000300a00 */
[----:B------:R1:W-:Y:S02]  /*50370*/  LDGSTS.E [R174+-0x1e000], [R204.64], P5 ;  /* 0xe2000000ccae7fae */ /* 0x0003e4000a921844 */
[C---:B---3--:R-:W-:Y:S01]  /*50380*/  IMAD.WIDE R200, R175.reuse, 0x4, R200 ;  /* 0x00000004afc87825 */ /* 0x048fe200078e02c8 */
[----:B------:R3:W-:Y:S04]  /*50390*/  LDGSTS.E [R0+-0x1d000], [R202.64], P5 ;  /* 0xe3000000ca007fae */ /* 0x0007e8000a921844 */
[----:B------:R3:W-:Y:S04]  /*503a0*/  LDGSTS.E [R187+-0x1c000], [R200.64], P5 ;  /* 0xe4000000c8bb7fae */ /* 0x0007e8000a921844 */
[----:B-1----:R-:W2:Y:S01]  /*503b0*/  LDL.LU.64 R206, [R1+0x248] ;  /* 0x0002480001ce7983 */ /* 0x002ea20000300a00 */
[----:B------:R1:W-:Y:S03]  /*503c0*/  STL.64 [R1+0x3d30], R200 ;  /* 0x003d30c801007387 */ /* 0x0003e60000100a00 */
[----:B------:R-:W2:Y:S01]  /*503d0*/  LDL.LU.64 R204, [R1+0x208] ;  /* 0x0002080001cc7983 */ /* 0x000ea20000300a00 */
[----:B----4-:R-:W-:-:S04]  /*503e0*/  IMAD.WIDE R198, R175, 0x4, R198 ;  /* 0x00000004afc67825 */ /* 0x010fc800078e02c6 */
[C---:B-----5:R-:W-:Y:S01]  /*503f0*/  IMAD.WIDE R196, R175.reuse, 0x4, R196 ;  /* 0x00000004afc47825 */ /* 0x060fe200078e02c4 */
[----:B------:R4:W-:Y:S03]  /*50400*/  STL.64 [R1+0x3cf0], R198 ;  /* 0x003cf0c601007387 */ /* 0x0009e60000100a00 */
[----:B---3--:R-:W3:Y:S01]  /*50410*/  LDL.LU.64 R202, [R1+0x1c8] ;  /* 0x0001c80001ca7983 */ /* 0x008ee20000300a00 */
[----:B------:R5:W-:Y:S01]  /*50420*/  STL.64 [R1+0x3cb0], R196 ;  /* 0x003cb0c401007387 */ /* 0x000be20000100a00 */
[----:B-1----:R-:W3:Y:S03]  /*50430*/  LDL.LU.64 R200, [R1+0x188] ;  /* 0x0001880001c87983 */ /* 0x002ee60000300a00 */
[----:B------:R4:W-:Y:S01]  /*50440*/  LDGSTS.E [R186+-0x1b000], [R198.64], P5 ;  /* 0xe5000000c6ba7fae */ /* 0x0009e2000a921844 */
[----:B------:R5:W-:Y:S02]  /*50450*/  LDGSTS.E [R174+-0x1a000], [R196.64], P5 ;  /* 0xe6000000c4ae7fae */ /* 0x000be4000a921844 */
[----:B------:R-:W-:-:S05]  /*50460*/  IMAD.WIDE R194, R175, 0x4, R194 ;  /* 0x00000004afc27825 */ /* 0x000fca00078e02c2 */
[----:B------:R1:W-:Y:S04]  /*50470*/  STL.64 [R1+0x3c70], R194 ;  /* 0x003c70c201007387 */ /* 0x0003e80000100a00 */
[----:B----4-:R-:W4:Y:S04]  /*50480*/  LDL.LU.64 R198, [R1+0x148] ;  /* 0x0001480001c67983 */ /* 0x010f280000300a00 */
[----:B------:R1:W-:Y:S01]  /*50490*/  LDGSTS.E [R0+-0x19000], [R194.64], P5 ;  /* 0xe7000000c2007fae */ /* 0x0003e2000a921844 */
[----:B-----5:R-:W5:Y:S02]  /*504a0*/  LDL.LU.64 R196, [R1+0x108] ;  /* 0x0001080001c47983 */ /* 0x020f640000300a00 */
[C---:B------:R-:W-:Y:S01]  /*504b0*/  IMAD.WIDE R192, R175.reuse, 0x4, R192 ;  /* 0x00000004afc07825 */ /* 0x040fe200078e02c0 */
[----:B-1----:R-:W5:Y:S04]  /*504c0*/  LDL.LU.64 R194, [R1+0xc8] ;  /* 0x0000c80001c27983 */ /* 0x002f680000300a00 */
[----:B------:R1:W-:Y:S01]  /*504d0*/  STL.64 [R1+0x3c30], R192 ;  /* 0x003c30c001007387 */ /* 0x0003e20000100a00 */
[----:B------:R1:W-:Y:S01]  /*504e0*/  LDGSTS.E [R187+-0x18000], [R192.64], P5 ;  /* 0xe8000000c0bb7fae */ /* 0x0003e2000a921844 */
[----:B--2---:R-:W-:-:S04]  /*504f0*/  IMAD.WIDE R210, R175, 0x4, R190 ;  /* 0x00000004afd27825 */ /* 0x004fc800078e02be */
[C---:B------:R-:W-:Y:S01]  /*50500*/  IMAD.WIDE R188, R175.reuse, 0x4, R188 ;  /* 0x00000004afbc7825 */ /* 0x040fe200078e02bc */
[----:B------:R-:W2:Y:S03]  /*50510*/  LDL.LU.64 R190, [R1+0x88] ;  /* 0x0000880001be7983 */ /* 0x000ea60000300a00 */
[----:B------:R-:W-:Y:S02]  /*50520*/  STL.64 [R1+0x3b58], R210 ;  /* 0x003b58d201007387 */ /* 0x000fe40000100a00 */
[----:B-1----:R-:W2:Y:S01]  /*50530*/  LDL.LU.64 R192, [R1+0x48] ;  /* 0x0000480001c07983 */ /* 0x002ea20000300a00 */
[----:B------:R1:W-:Y:S04]  /*50540*/  LDGSTS.E [R186+-0x17000], [R210.64], P5 ;  /* 0xe9000000d2ba7fae */ /* 0x0003e8000a921844 */
[----:B------:R1:W-:Y:S01]  /*50550*/  STL.64 [R1+0x3b50], R188 ;  /* 0x003b50bc01007387 */ /* 0x0003e20000100a00 */
[----:B------:R1:W-:Y:S03]  /*50560*/  LDGSTS.E [R174+-0x16000], [R188.64], P5 ;  /* 0xea000000bcae7fae */ /* 0x0003e6000a921844 */
[----:B-1----:R-:W2:Y:S01]  /*50570*/  LDL.LU.64 R188, [R1+0x8] ;  /* 0x0000080001bc7983 */ /* 0x002ea20000300a00 */
[----:B------:R-:W-:-:S04]  /*50580*/  IMAD.WIDE R208, R175, 0x4, R208 ;  /* 0x00000004afd07825 */ /* 0x000fc800078e02d0 */
[----:B------:R-:W-:-:S04]  /*50590*/  IMAD.WIDE R206, R175, 0x4, R206 ;  /* 0x00000004afce7825 */ /* 0x000fc800078e02ce */
[C---:B------:R-:W-:Y:S01]  /*505a0*/  IMAD.WIDE R204, R175.reuse, 0x4, R204 ;  /* 0x00000004afcc7825 */ /* 0x040fe200078e02cc */
[----:B------:R-:W-:Y:S04]  /*505b0*/  STL.64 [R1+0x3b48], R208 ;  /* 0x003b48d001007387 */ /* 0x000fe80000100a00 */
[----:B------:R1:W-:Y:S01]  /*505c0*/  LDGSTS.E [R0+-0x15000], [R208.64], P5 ;  /* 0xeb000000d0007fae */ /* 0x0003e2000a921844 */
[----:B------:R-:W-:Y:S02]  /*505d0*/  STL.64 [R1+0x3b40], R206 ;  /* 0x003b40ce01007387 */ /* 0x000fe40000100a00 */
[----:B------:R1:W-:Y:S02]  /*505e0*/  LDGSTS.E [R187+-0x14000], [R206.64], P5 ;  /* 0xec000000cebb7fae */ /* 0x0003e4000a921844 */
[----:B---3--:R-:W-:-:S04]  /*505f0*/  IMAD.WIDE R202, R175, 0x4, R202 ;  /* 0x00000004afca7825 */ /* 0x008fc800078e02ca */
[C---:B------:R-:W-:Y:S01]  /*50600*/  IMAD.WIDE R200, R175.reuse, 0x4, R200 ;  /* 0x00000004afc87825 */ /* 0x040fe200078e02c8 */
[----:B------:R-:W-:Y:S04]  /*50610*/  STL.64 [R1+0x3af0], R204 ;  /* 0x003af0cc01007387 */ /* 0x000fe80000100a00 */
[----:B------:R1:W-:Y:S01]  /*50620*/  LDGSTS.E [R186+-0x13000], [R204.64], P5 ;  /* 0xed000000ccba7fae */ /* 0x0003e2000a921844 */
[----:B------:R-:W-:Y:S02]  /*50630*/  STL.64 [R1+0x3ae8], R202 ;  /* 0x003ae8ca01007387 */ /* 0x000fe40000100a00 */
[----:B------:R3:W-:Y:S02]  /*50640*/  LDGSTS.E [R174+-0x12000], [R202.64], P5 ;  /* 0xee000000caae7fae */ /* 0x0007e4000a921844 */
[----:B------:R-:W-:Y:S01]  /*50650*/  STL.64 [R1+0x3ae0], R200 ;  /* 0x003ae0c801007387 */ /* 0x000fe20000100a00 */
[----:B------:R1:W-:Y:S01]  /*50660*/  LDGSTS.E [R0+-0x11000], [R200.64], P5 ;  /* 0xef000000c8007fae */ /* 0x0003e2000a921844 */
[----:B----4-:R-:W-:-:S04]  /*50670*/  IMAD.WIDE R198, R175, 0x4, R198 ;  /* 0x00000004afc67825 */ /* 0x010fc800078e02c6 */
[C---:B-----5:R-:W-:Y:S01]  /*50680*/  IMAD.WIDE R196, R175.reuse, 0x4, R196 ;  /* 0x00000004afc47825 */ /* 0x060fe200078e02c4 */
[----:B------:R-:W-:Y:S04]  /*50690*/  STL.64 [R1+0x3ad8], R198 ;  /* 0x003ad8c601007387 */ /* 0x000fe80000100a00 */
[----:B------:R1:W-:Y:S01]  /*506a0*/  LDGSTS.E [R187+-0x10000], [R198.64], P5 ;  /* 0xf0000000c6bb7fae */ /* 0x0003e2000a921844 */
[----:B------:R-:W-:Y:S02]  /*506b0*/  STL.64 [R1+0x3a88], R196 ;  /* 0x003a88c401007387 */ /* 0x000fe40000100a00 */
[----:B------:R4:W-:Y:S02]  /*506c0*/  LDGSTS.E [R186+-0xf000], [R196.64], P5 ;  /* 0xf1000000c4ba7fae */ /* 0x0009e4000a921844 */
[----:B------:R-:W-:-:S05]  /*506d0*/  IMAD.WIDE R194, R175, 0x4, R194 ;  /* 0x00000004afc27825 */ /* 0x000fca00078e02c2 */
[----:B------:R-:W-:Y:S04]  /*506e0*/  STL.64 [R1+0x3a80], R194 ;  /* 0x003a80c201007387 */ /* 0x000fe80000100a00 */
[----:B------:R5:W-:Y:S01]  /*506f0*/  LDGSTS.E [R174+-0xe000], [R194.64], P5 ;  /* 0xf2000000c2ae7fae */ /* 0x000be2000a921844 */
[----:B------:R-:W-:-:S04]  /*50700*/  IMAD.WIDE R94, R175, 0x4, R94 ;  /* 0x00000004af5e7825 */ /* 0x000fc800078e025e */
[----:B--2---:R-:W-:-:S04]  /*50710*/  IMAD.WIDE R190, R175, 0x4, R190 ;  /* 0x00000004afbe7825 */ /* 0x004fc800078e02be */
[C---:B------:R-:W-:Y:S01]  /*50720*/  IMAD.WIDE R192, R175.reuse, 0x4, R192 ;  /* 0x00000004afc07825 */ /* 0x040fe200078e02c0 */
[----:B------:R2:W-:Y:S04]  /*50730*/  STL.64 [R1+0x3a78], R190 ;  /* 0x003a78be01007387 */ /* 0x0005e80000100a00 */
[----:B------:R2:W-:Y:S01]  /*50740*/  LDGSTS.E [R0+-0xd000], [R190.64], P5 ;  /* 0xf3000000be007fae */ /* 0x0005e2000a921844 */
[----:B------:R-:W-:Y:S02]  /*50750*/  STL.64 [R1+0x3a70], R192 ;  /* 0x003a70c001007387 */ /* 0x000fe40000100a00 */
[----:B------:R1:W-:Y:S02]  /*50760*/  LDGSTS.E [R187+-0xc000], [R192.64], P5 ;  /* 0xf4000000c0bb7fae */ /* 0x0003e4000a921844 */
[----:B--2---:R-:W-:-:S04]  /*50770*/  IMAD.WIDE R190, R175, 0x4, R188 ;  /* 0x00000004afbe7825 */ /* 0x004fc800078e02bc */
[----:B------:R-:W-:-:S04]  /*50780*/  IMAD.WIDE R188, R175, 0x4, R158 ;  /* 0x00000004afbc7825 */ /* 0x000fc800078e029e */
[C---:B------:R-:W-:Y:S01]  /*50790*/  IMAD.WIDE R158, R175.reuse, 0x4, R142 ;  /* 0x00000004af9e7825 */ /* 0x040fe200078e028e */
[----:B------:R-:W-:Y:S04]  /*507a0*/  STL.64 [R1+0x3a18], R190 ;  /* 0x003a18be01007387 */ /* 0x000fe80000100a00 */
[----:B------:R1:W-:Y:S01]  /*507b0*/  LDGSTS.E [R186+-0xb000], [R190.64], P5 ;  /* 0xf5000000beba7fae */ /* 0x0003e2000a921844 */
[----:B------:R-:W-:Y:S02]  /*507c0*/  STL.64 [R1+0x3a10], R188 ;  /* 0x003a10bc01007387 */ /* 0x000fe40000100a00 */
[----:B------:R2:W-:Y:S02]  /*507d0*/  LDGSTS.E [R174+-0xa000], [R188.64], P5 ;  /* 0xf6000000bcae7fae */ /* 0x0005e4000a921844 */
[----:B------:R2:W-:Y:S01]  /*507e0*/  STL.64 [R1+0x3a08], R158 ;  /* 0x003a089e01007387 */ /* 0x0005e20000100a00 */
[----:B------:R2:W-:Y:S04]  /*507f0*/  LDGSTS.E [R0+-0x9000], [R158.64], P5 ;  /* 0xf70000009e007fae */ /* 0x0005e8000a921844 */
[----:B----4-:R-:W4:Y:S01]  /*50800*/  LDL.LU.64 R196, [R1+0xc30] ;  /* 0x000c300001c47983 */ /* 0x010f220000300a00 */
[----:B-1----:R-:W-:-:S04]  /*50810*/  IMAD.WIDE R186, R175, 0x4, R126 ;  /* 0x00000004afba7825 */ /* 0x002fc800078e027e */
[C---:B--2---:R-:W-:Y:S01]  /*50820*/  IMAD.WIDE R158, R175.reuse, 0x4, R110 ;  /* 0x00000004af9e7825 */ /* 0x044fe200078e026e */
[----:B------:R-:W-:Y:S03]  /*50830*/  STL.64 [R1+0x3a00], R186 ;  /* 0x003a00ba01007387 */ /* 0x000fe60000100a00 */
[----:B------:R-:W2:Y:S01]  /*50840*/  LDL.LU.64 R204, [R1+0xbf8] ;  /* 0x000bf80001cc7983 */ /* 0x000ea20000300a00 */
[----:B------:R-:W-:Y:S01]  /*50850*/  STL.64 [R1+0x39a8], R158 ;  /* 0x0039a89e01007387 */ /* 0x000fe20000100a00 */
[----:B-----5:R-:W5:Y:S02]  /*50860*/  LDL.LU.64 R194, [R1+0xbc0] ;  /* 0x000bc00001c27983 */ /* 0x020f640000300a00 */
[----:B------:R1:W-:Y:S02]  /*50870*/  STL.64 [R1+0x39a0], R94 ;  /* 0x0039a05e01007387 */ /* 0x0003e40000100a00 */
[----:B------:R-:W-:Y:S01]  /*50880*/  IMAD.WIDE R110, R175, 0x4, R78 ;  /* 0x00000004af6e7825 */ /* 0x000fe200078e024e */
[----:B------:R-:W5:Y:S04]  /*50890*/  LDL.LU.64 R190, [R1+0xb88] ;  /* 0x000b880001be7983 */ /* 0x000f680000300a00 */
[----:B------:R-:W-:Y:S01]  /*508a0*/  STL.64 [R1+0x3998], R110 ;  /* 0x0039986e01007387 */ /* 0x000fe20000100a00 */
[----:B------:R-:W5:Y:S03]  /*508b0*/  LDL.LU.64 R188, [R1+0xb50] ;  /* 0x000b500001bc7983 */ /* 0x000f660000300a00 */
[----:B------:R-:W3:Y:S01]  /*508c0*/  S2R R193, SR_TID.X ;  /* 0x0000000000c17919 */ /* 0x000ee20000002100 */
[----:B------:R-:W-:-:S02]  /*508d0*/  IADD3 R142, R251, 0x100000, RZ ;  /* 0x00100000fb8e7810 */ /* 0x000fc40007ffe0ff */
[C---:B------:R-:W-:Y:S02]  /*508e0*/  IADD3 R127, R251.reuse, 0x100000, RZ ;  /* 0x00100000fb7f7810 */ /* 0x040fe40007ffe0ff */
[----:B------:R-:W-:Y:S01]  /*508f0*/  IADD3 R126, R251, 0x100000, RZ ;  /* 0x00100000fb7e7810 */ /* 0x000fe20007ffe0ff */
[----:B------:R1:W-:Y:S02]  /*50900*/  LDGSTS.E [R142+-0x8000], [R186.64], P5 ;  /* 0xf8000000ba8e7fae */ /* 0x0003e4000a921844 */
[----:B------:R1:W-:Y:S02]  /*50910*/  LDGSTS.E [R127+-0x7000], [R158.64], P5 ;  /* 0xf90000009e7f7fae */ /* 0x0003e4000a921844 */
[----:B------:R1:W-:Y:S02]  /*50920*/  LDGSTS.E [R126+-0x6000], [R94.64], P5 ;  /* 0xfa0000005e7e7fae */ /* 0x0003e4000a921844 */
[----:B------:R-:W-:-:S04]  /*50930*/  IMAD.WIDE R46, R175, 0x4, R46 ;  /* 0x00000004af2e7825 */ /* 0x000fc800078e022e */
[----:B------:R-:W-:Y:S01]  /*50940*/  IMAD.WIDE R30, R175, 0x4, R30 ;  /* 0x00000004af1e7825 */ /* 0x000fe200078e021e */
[----:B------:R-:W-:-:S03]  /*50950*/  IADD3 R78, R251, 0x100000, RZ ;  /* 0x00100000fb4e7810 */ /* 0x000fc60007ffe0ff */
[C---:B------:R-:W-:Y:S01]  /*50960*/  IMAD.WIDE R14, R175.reuse, 0x4, R14 ;  /* 0x00000004af0e7825 */ /* 0x040fe200078e020e */
[----:B------:R2:W-:Y:S03]  /*50970*/  LDGSTS.E [R0+-0x5000], [R110.64], P5 ;  /* 0xfb0000006e007fae */ /* 0x0005e6000a921844 */
[----:B-1----:R-:W-:-:S05]  /*50980*/  IMAD.WIDE R94, R175, 0x4, R62 ;  /* 0x00000004af5e7825 */ /* 0x002fca00078e023e */
[----:B------:R-:W-:Y:S01]  /*50990*/  STL.64 [R1+0x3990], R94 ;  /* 0x0039905e01007387 */ /* 0x000fe20000100a00 */
[----:B---3--:R-:W3:Y:S02]  /*509a0*/  LDL.LU.64 R202, [R1+0xb18] ;  /* 0x000b180001ca7983 */ /* 0x008ee40000300a00 */
[----:B------:R-:W-:Y:S02]  /*509b0*/  STL.64 [R1+0x3930], R46 ;  /* 0x0039302e01007387 */ /* 0x000fe40000100a00 */
[----:B------:R-:W3:Y:S01]  /*509c0*/  LDL.LU.64 R200, [R1+0xae0] ;  /* 0x000ae00001c87983 */ /* 0x000ee20000300a00 */
[----:B------:R-:W-:Y:S01]  /*509d0*/  LOP3.LUT R193, R193, 0x7f, RZ, 0xc0, !PT ;  /* 0x0000007fc1c17812 */ /* 0x000fe200078ec0ff */
[----:B------:R1:W-:Y:S01]  /*509e0*/  STL.64 [R1+0x3928], R30 ;  /* 0x0039281e01007387 */ /* 0x0003e20000100a00 */
[----:B------:R-:W3:Y:S03]  /*509f0*/  LDL.LU.64 R198, [R1+0xaa8] ;  /* 0x000aa80001c67983 */ /* 0x000ee60000300a00 */
[----:B------:R4:W-:Y:S01]  /*50a00*/  LDGSTS.E [R78+-0x4000], [R94.64], P5 ;  /* 0xfc0000005e4e7fae */ /* 0x0009e2000a921844 */
[----:B------:R-:W-:Y:S01]  /*50a10*/  IADD3 R63, R251, 0x100000, RZ ;  /* 0x00100000fb3f7810 */ /* 0x000fe20007ffe0ff */
[----:B------:R-:W-:-:S02]  /*50a20*/  IMAD.SHL.U32 R193, R193, 0x4, RZ ;  /* 0x00000004c1c17824 */ /* 0x000fc400078e00ff */
[----:B------:R1:W-:Y:S01]  /*50a30*/  STL.64 [R1+0x3920], R14 ;  /* 0x0039200e01007387 */ /* 0x0003e20000100a00 */
[----:B------:R-:W-:Y:S01]  /*50a40*/  IADD3 R62, R251, 0x100000, RZ ;  /* 0x00100000fb3e7810 */ /* 0x000fe20007ffe0ff */
[----:B------:R5:W-:Y:S01]  /*50a50*/  LDGSTS.E [R63+-0x3000], [R46.64], P5 ;  /* 0xfd0000002e3f7fae */ /* 0x000be2000a921844 */
[----:B------:R-:W-:-:S03]  /*50a60*/  LOP3.LUT R192, R193, 0x10, RZ, 0x3c, !PT ;  /* 0x00000010c1c07812 */ /* 0x000fc600078e3cff */
[----:B------:R1:W-:Y:S02]  /*50a70*/  LDGSTS.E [R62+-0x2000], [R30.64], P5 ;  /* 0xfe0000001e3e7fae */ /* 0x0003e4000a921844 */
[----:B------:R1:W-:Y:S02]  /*50a80*/  LDGSTS.E [R0+-0x1000], [R14.64], P5 ;  /* 0xff0000000e007fae */ /* 0x0003e4000a921844 */
[C---:B-1----:R-:W-:Y:S02]  /*50a90*/  IADD3 R30, R192.reuse, 0x100000, RZ ;  /* 0x00100000c01e7810 */ /* 0x042fe40007ffe0ff */
[C---:B------:R-:W-:Y:S02]  /*50aa0*/  IADD3 R15, R192.reuse, 0x100000, RZ ;  /* 0x00100000c00f7810 */ /* 0x040fe40007ffe0ff */
[----:B------:R-:W-:Y:S01]  /*50ab0*/  IADD3 R14, R192, 0x100000, RZ ;  /* 0x00100000c00e7810 */ /* 0x000fe20007ffe0ff */
[C---:B----4-:R-:W-:Y:S02]  /*50ac0*/  IMAD.WIDE R94, R175.reuse, 0x4, R196 ;  /* 0x00000004af5e7825 */ /* 0x050fe400078e02c4 */
[----:B------:R-:W4:Y:S03]  /*50ad0*/  LDL.LU.64 R196, [R1+0xa70] ;  /* 0x000a700001c47983 */ /* 0x000f260000300a00 */
[----:B------:R-:W-:Y:S01]  /*50ae0*/  STL.64 [R1+0x208], R94 ;  /* 0x0002085e01007387 */ /* 0x000fe20000100a00 */
[----:B------:R1:W-:Y:S01]  /*50af0*/  LDGSTS.E [R30+-0x3fe00], [R94.64], P5 ;  /* 0xc02000005e1e7fae */ /* 0x0003e2000a921844 */
[----:B--2---:R-:W-:-:S03]  /*50b00*/  IMAD.WIDE R78, R175, 0x4, R204 ;  /* 0x00000004af4e7825 */ /* 0x004fc600078e02cc */
[----:B------:R-:W2:Y:S04]  /*50b10*/  LDL.LU.64 R204, [R1+0xa38] ;  /* 0x000a380001cc7983 */ /* 0x000ea80000300a00 */
[----:B------:R3:W-:Y:S01]  /*50b20*/  LDGSTS.E [R15+-0x3ee00], [R78.64], P5 ;  /* 0xc12000004e0f7fae */ /* 0x0007e2000a921844 */
[----:B-----5:R-:W-:-:S03]  /*50b30*/  IMAD.WIDE R46, R175, 0x4, R194 ;  /* 0x00000004af2e7825 */ /* 0x020fc600078e02c2 */
[----:B------:R-:W5:Y:S01]  /*50b40*/  LDL.LU.64 R194, [R1+0xa00] ;  /* 0x000a000001c27983 */ /* 0x000f620000300a00 */
[----:B------:R-:W-:Y:S02]  /*50b50*/  STL.64 [R1+0x288], R78 ;  /* 0x0002884e01007387 */ /* 0x000fe40000100a00 */
[C---:B------:R-:W-:Y:S01]  /*50b60*/  IMAD.WIDE R62, R175.reuse, 0x4, R190 ;  /* 0x00000004af3e7825 */ /* 0x040fe200078e02be */
[----:B------:R1:W-:Y:S03]  /*50b70*/  STL.64 [R1+0x2c8], R46 ;  /* 0x0002c82e01007387 */ /* 0x0003e60000100a00 */
[----:B------:R-:W5:Y:S01]  /*50b80*/  LDL.LU.64 R190, [R1+0x9c8] ;  /* 0x0009c80001be7983 */ /* 0x000f620000300a00 */
[----:B------:R1:W-:Y:S01]  /*50b90*/  LDGSTS.E [R14+-0x3de00], [R46.64], P5 ;  /* 0xc22000002e0e7fae */ /* 0x0003e2000a921844 */
[----:B------:R3:W-:Y:S02]  /*50ba0*/  STL.64 [R1+0x308], R62 ;  /* 0x0003083e01007387 */ /* 0x0007e40000100a00 */
[----:B-1----:R-:W-:-:S02]  /*50bb0*/  IMAD.WIDE R46, R175, 0x4, R188 ;  /* 0x00000004af2e7825 */ /* 0x002fc400078e02bc */
[----:B------:R-:W5:Y:S01]  /*50bc0*/  LDL.LU.64 R188, [R1+0x990] ;  /* 0x0009900001bc7983 */ /* 0x000f620000300a00 */
[----:B------:R-:W-:Y:S02]  /*50bd0*/  IADD3 R0, R192, 0x100000, RZ ;  /* 0x00100000c0007810 */ /* 0x000fe40007ffe0ff */
[----:B------:R1:W-:Y:S03]  /*50be0*/  STL.64 [R1+0x348], R46 ;  /* 0x0003482e01007387 */ /* 0x0003e60000100a00 */
[----:B------:R1:W-:Y:S01]  /*50bf0*/  LDGSTS.E [R0+-0x3ce00], [R62.64], P5 ;  /* 0xc32000003e007fae */ /* 0x0003e2000a921844 */
[----:B------:R3:W-:Y:S02]  /*50c00*/  LDGSTS.E [R30+-0x3be00], [R46.64], P5 ;  /* 0xc42000002e1e7fae */ /* 0x0007e4000a921844 */
[C---:B---3--:R-:W-:Y:S02]  /*50c10*/  IMAD.WIDE R78, R175.reuse, 0x4, R202 ;  /* 0x00000004af4e7825 */ /* 0x048fe400078e02ca */
[----:B------:R-:W3:Y:S04]  /*50c20*/  LDL.LU.64 R202, [R1+0x958] ;  /* 0x0009580001ca7983 */ /* 0x000ee80000300a00 */
[----:B------:R2:W-:Y:S01]  /*50c30*/  LDGSTS.E [R15+-0x3ae00], [R78.64], P5 ;  /* 0xc52000004e0f7fae */ /* 0x0005e2000a921844 */
[----:B-1----:R-:W-:-:S03]  /*50c40*/  IMAD.WIDE R62, R175, 0x4, R200 ;  /* 0x00000004af3e7825 */ /* 0x002fc600078e02c8 */
[----:B------:R-:W3:Y:S01]  /*50c50*/  LDL.LU.64 R200, [R1+0x920] ;  /* 0x0009200001c87983 */ /* 0x000ee20000300a00 */
[----:B------:R-:W-:Y:S02]  /*50c60*/  STL.64 [R1+0x3c8], R78 ;  /* 0x0003c84e01007387 */ /* 0x000fe40000100a00 */
[C---:B------:R-:W-:Y:S01]  /*50c70*/  IMAD.WIDE R46, R175.reuse, 0x4, R198 ;  /* 0x00000004af2e7825 */ /* 0x040fe200078e02c6 */
[----:B------:R4:W-:Y:S03]  /*50c80*/  STL.64 [R1+0x1638], R62 ;  /* 0x0016383e01007387 */ /* 0x0009e60000100a00 */
[----:B------:R-:W3:Y:S01]  /*50c90*/  LDL.LU.64 R198, [R1+0x8e8] ;  /* 0x0008e80001c67983 */ /* 0x000ee20000300a00 */
[----:B------:R4:W-:Y:S01]  /*50ca0*/  LDGSTS.E [R14+-0x39e00], [R62.64], P5 ;  /* 0xc62000003e0e7fae */ /* 0x0009e2000a921844 */
[----:B------:R5:W-:Y:S02]  /*50cb0*/  STL.64 [R1+0x1648], R46 ;  /* 0x0016482e01007387 */ /* 0x000be40000100a00 */
[----:B------:R5:W-:Y:S02]  /*50cc0*/  LDGSTS.E [R0+-0x38e00], [R46.64], P5 ;  /* 0xc72000002e007fae */ /* 0x000be4000a921844 */
[----:B----4-:R-:W-:-:S02]  /*50cd0*/  IMAD.WIDE R62, R175, 0x4, R196 ;  /* 0x00000004af3e7825 */ /* 0x010fc400078e02c4 */
[----:B------:R-:W4:Y:S03]  /*50ce0*/  LDL.LU.64 R196, [R1+0x8b0] ;  /* 0x0008b00001c47983 */ /* 0x000f260000300a00 */
[----:B------:R1:W-:Y:S01]  /*50cf0*/  STL.64 [R1+0x1670], R62 ;  /* 0x0016703e01007387 */ /* 0x0003e20000100a00 */
[----:B------:R1:W-:Y:S01]  /*50d00*/  LDGSTS.E [R30+-0x37e00], [R62.64], P5 ;  /* 0xc82000003e1e7fae */ /* 0x0003e2000a921844 */
[----:B--2---:R-:W-:-:S04]  /*50d10*/  IMAD.WIDE R78, R175, 0x4, R204 ;  /* 0x00000004af4e7825 */ /* 0x004fc800078e02cc */
[C---:B-----5:R-:W-:Y:S01]  /*50d20*/  IMAD.WIDE R46, R175.reuse, 0x4, R194 ;  /* 0x00000004af2e7825 */ /* 0x060fe200078e02c2 */
[----:B------:R-:W2:Y:S03]  /*50d30*/  LDL.LU.64 R204, [R1+0x878] ;  /* 0x0008780001cc7983 */ /* 0x000ea60000300a00 */
[----:B------:R-:W5:Y:S02]  /*50d40*/  LDL.LU.64 R194, [R1+0x840] ;  /* 0x0008400001c27983 */ /* 0x000f640000300a00 */
[----:B------:R-:W-:Y:S01]  /*50d50*/  STL.64 [R1+0x1698], R78 ;  /* 0x0016984e01007387 */ /* 0x000fe20000100a00 */
[----:B------:R3:W-:Y:S04]  /*50d60*/  LDGSTS.E [R15+-0x36e00], [R78.64], P5 ;  /* 0xc92000004e0f7fae */ /* 0x0007e8000a921844 */
[----:B------:R1:W-:Y:S01]  /*50d70*/  STL.64 [R1+0x16e0], R46 ;  /* 0x0016e02e01007387 */ /* 0x0003e20000100a00 */
[----:B------:R1:W-:Y:S02]  /*50d80*/  LDGSTS.E [R14+-0x35e00], [R46.64], P5 ;  /* 0xca2000002e0e7fae */ /* 0x0003e4000a921844 */
[----:B-1----:R-:W-:-:S02]  /*50d90*/  IMAD.WIDE R62, R175, 0x4, R190 ;  /* 0x00000004af3e7825 */ /* 0x002fc400078e02be */
[----:B------:R-:W5:Y:S03]  /*50da0*/  LDL.LU.64 R190, [R1+0x808] ;  /* 0x0008080001be7983 */ /* 0x000f660000300a00 */
[----:B------:R1:W-:Y:S01]  /*50db0*/  STL.64 [R1+0x18e8], R62 ;  /* 0x0018e83e01007387 */ /* 0x0003e20000100a00 */
[----:B------:R1:W-:Y:S01]  /*50dc0*/  LDGSTS.E [R0+-0x34e00], [R62.64], P5 ;  /* 0xcb2000003e007fae */ /* 0x0003e2000a921844 */
[----:B------:R-:W-:-:S03]  /*50dd0*/  IMAD.WIDE R46, R175, 0x4, R188 ;  /* 0x00000004af2e7825 */ /* 0x000fc600078e02bc */
[----:B------:R-:W5:Y:S02]  /*50de0*/  LDL.LU.64 R188, [R1+0x7d0] ;  /* 0x0007d00001bc7983 */ /* 0x000f640000300a00 */
[----:B------:R1:W-:Y:S02]  /*50df0*/  STL.64 [R1+0x1920], R46 ;  /* 0x0019202e01007387 */ /* 0x0003e40000100a00 */
[----:B------:R1:W-:Y:S01]  /*50e00*/  LDGSTS.E [R30+-0x33e00], [R46.64], P5 ;  /* 0xcc2000002e1e7fae */ /* 0x0003e2000a921844 */
[----:B---3--:R-:W-:-:S04]  /*50e10*/  IMAD.WIDE R78, R175, 0x4, R202 ;  /* 0x00000004af4e7825 */ /* 0x008fc800078e02ca */
[C---:B-1----:R-:W-:Y:S01]  /*50e20*/  IMAD.WIDE R62, R175.reuse, 0x4, R200 ;  /* 0x00000004af3e7825 */ /* 0x042fe200078e02c8 */
[----:B------:R-:W3:Y:S03]  /*50e30*/  LDL.LU.64 R202, [R1+0x798] ;  /* 0x0007980001ca7983 */ /* 0x000ee60000300a00 */
[----:B------:R-:W3:Y:S02]  /*50e40*/  LDL.LU.64 R200, [R1+0x760] ;  /* 0x0007600001c87983 */ /* 0x000ee40000300a00 */
[----:B------:R-:W-:Y:S01]  /*50e50*/  STL.64 [R1+0x1980], R78 ;  /* 0x0019804e01007387 */ /* 0x000fe20000100a00 */
[----:B------:R2:W-:Y:S04]  /*50e60*/  LDGSTS.E [R15+-0x32e00], [R78.64], P5 ;  /* 0xcd2000004e0f7fae */ /* 0x0005e8000a921844 */
[----:B------:R4:W-:Y:S01]  /*50e70*/  STL.64 [R1+0x19b8], R62 ;  /* 0x0019b83e01007387 */ /* 0x0009e20000100a00 */
[----:B------:R4:W-:Y:S02]  /*50e80*/  LDGSTS.E [R14+-0x31e00], [R62.64], P5 ;  /* 0xce2000003e0e7fae */ /* 0x0009e4000a921844 */
[----:B------:R-:W-:-:S02]  /*50e90*/  IMAD.WIDE R46, R175, 0x4, R198 ;  /* 0x00000004af2e7825 */ /* 0x000fc400078e02c6 */
[----:B------:R-:W3:Y:S03]  /*50ea0*/  LDL.LU.64 R198, [R1+0x728] ;  /* 0x0007280001c67983 */ /* 0x000ee60000300a00 */
[----:B------:R5:W-:Y:S01]  /*50eb0*/  STL.64 [R1+0x1a30], R46 ;  /* 0x001a302e01007387 */ /* 0x000be20000100a00 */
[----:B------:R5:W-:Y:S01]  /*50ec0*/  LDGSTS.E [R0+-0x30e00], [R46.64], P5 ;  /* 0xcf2000002e007fae */ /* 0x000be2000a921844 */
[----:B----4-:R-:W-:-:S03]  /*50ed0*/  IMAD.WIDE R62, R175, 0x4, R196 ;  /* 0x00000004af3e7825 */ /* 0x010fc600078e02c4 */
[----:B------:R-:W4:Y:S02]  /*50ee0*/  LDL.LU.64 R196, [R1+0x6f0] ;  /* 0x0006f00001c47983 */ /* 0x000f240000300a00 */
[----:B------:R1:W-:Y:S02]  /*50ef0*/  STL.64 [R1+0x1a70], R62 ;  /* 0x001a703e01007387 */ /* 0x0003e40000100a00 */
        /* <DEDUP_REMOVED lines=66> */
[C---:B-----5:R-:W-:Y:S02]  /*51320*/  IMAD.WIDE R46, R175.reuse, 0x4, R194 ;  /* 0x00000004af2e7825 */ /* 0x060fe400078e02c2 */
[----:B------:R-:W2:Y:S02]  /*51330*/  LDL.LU.64 R194, [R1+0x300] ;  /* 0x0003000001c27983 */ /* 0x000ea40000300a00 */
[----:B------:R-:W-:Y:S02]  /*51340*/  STL.64 [R1+0x3e18], R78 ;  /* 0x003e184e01007387 */ /* 0x000fe40000100a00 */
[----:B------:R5:W-:Y:S01]  /*51350*/  STL.64 [R1+0x3e10], R46 ;  /* 0x003e102e01007387 */ /* 0x000be20000100a00 */
[----:B------:R3:W-:Y:S01]  /*51360*/  LDGSTS.E [R15+-0x1ee00], [R78.64], P5 ;  /* 0xe12000004e0f7fae */ /* 0x0007e2000a921844 */
[----:B------:R5:W-:Y:S02]  /*51370*/  LDGSTS.E [R14+-0x1de00], [R46.64], P5 ;  /* 0xe22000002e0e7fae */ /* 0x000be4000a921844 */
[----:B-1----:R-:W-:-:S02]  /*51380*/  IMAD.WIDE R62, R175, 0x4, R190 ;  /* 0x00000004af3e7825 */ /* 0x002fc400078e02be */
[----:B------:R-:W2:Y:S03]  /*51390*/  LDL.LU.64 R190, [R1+0x2c0] ;  /* 0x0002c00001be7983 */ /* 0x000ea60000300a00 */
[----:B------:R1:W-:Y:S01]  /*513a0*/  STL.64 [R1+0x3e08], R62 ;  /* 0x003e083e01007387 */ /* 0x0003e20000100a00 */
[----:B------:R1:W-:Y:S01]  /*513b0*/  LDGSTS.E [R0+-0x1ce00], [R62.64], P5 ;  /* 0xe32000003e007fae */ /* 0x0003e2000a921844 */
[----:B-----5:R-:W-:-:S03]  /*513c0*/  IMAD.WIDE R46, R175, 0x4, R188 ;  /* 0x00000004af2e7825 */ /* 0x020fc600078e02bc */
[----:B------:R-:W5:Y:S01]  /*513d0*/  LDL.LU.64 R188, [R1+0x280] ;  /* 0x0002800001bc7983 */ /* 0x000f620000300a00 */
[----:B------:R-:W5:Y:S02]  /*513e0*/  LDL.LU.64 R208, [R1+0x240] ;  /* 0x0002400001d07983 */ /* 0x000f640000300a00 */
[----:B------:R1:W-:Y:S02]  /*513f0*/  STL.64 [R1+0x3e00], R46 ;  /* 0x003e002e01007387 */ /* 0x0003e40000100a00 */
[----:B------:R-:W5:Y:S01]  /*51400*/  LDL.LU.64 R206, [R1+0x200] ;  /* 0x0002000001ce7983 */ /* 0x000f620000300a00 */
[----:B------:R3:W-:Y:S02]  /*51410*/  LDGSTS.E [R30+-0x1be00], [R46.64], P5 ;  /* 0xe42000002e1e7fae */ /* 0x0007e4000a921844 */
[----:B---3--:R-:W-:-:S04]  /*51420*/  IMAD.WIDE R78, R175, 0x4, R202 ;  /* 0x00000004af4e7825 */ /* 0x008fc800078e02ca */
[C---:B-1----:R-:W-:Y:S01]  /*51430*/  IMAD.WIDE R62, R175.reuse, 0x4, R200 ;  /* 0x00000004af3e7825 */ /* 0x042fe200078e02c8 */
[----:B------:R-:W-:Y:S03]  /*51440*/  STL.64 [R1+0x3df8], R78 ;  /* 0x003df84e01007387 */ /* 0x000fe60000100a00 */
[----:B------:R-:W3:Y:S02]  /*51450*/  LDL.LU.64 R204, [R1+0x1c0] ;  /* 0x0001c00001cc7983 */ /* 0x000ee40000300a00 */
[----:B------:R4:W-:Y:S02]  /*51460*/  STL.64 [R1+0x3de8], R62 ;  /* 0x003de83e01007387 */ /* 0x0009e40000100a00 */
[C---:B------:R-:W-:Y:S01]  /*51470*/  IMAD.WIDE R46, R175.reuse, 0x4, R198 ;  /* 0x00000004af2e7825 */ /* 0x040fe200078e02c6 */
[----:B------:R-:W3:Y:S04]  /*51480*/  LDL.LU.64 R202, [R1+0x180] ;  /* 0x0001800001ca7983 */ /* 0x000ee80000300a00 */
[----:B------:R2:W-:Y:S01]  /*51490*/  LDGSTS.E [R15+-0x1ae00], [R78.64], P5 ;  /* 0xe52000004e0f7fae */ /* 0x0005e2000a921844 */
[----:B------:R4:W-:Y:S03]  /*514a0*/  LDGSTS.E [R14+-0x19e00], [R62.64], P5 ;  /* 0xe62000003e0e7fae */ /* 0x0009e6000a921844 */
[----:B------:R1:W-:Y:S01]  /*514b0*/  STL.64 [R1+0x3de0], R46 ;  /* 0x003de02e01007387 */ /* 0x0003e20000100a00 */
[----:B------:R-:W3:Y:S02]  /*514c0*/  LDL.LU.64 R200, [R1+0x140] ;  /* 0x0001400001c87983 */ /* 0x000ee40000300a00 */
[----:B------:R-:W3:Y:S02]  /*514d0*/  LDL.LU.64 R198, [R1+0x100] ;  /* 0x0001000001c67983 */ /* 0x000ee40000300a00 */
[----:B------:R1:W-:Y:S02]  /*514e0*/  LDGSTS.E [R0+-0x18e00], [R46.64], P5 ;  /* 0xe72000002e007fae */ /* 0x0003e4000a921844 */
[----:B----4-:R-:W-:-:S02]  /*514f0*/  IMAD.WIDE R62, R175, 0x4, R196 ;  /* 0x00000004af3e7825 */ /* 0x010fc400078e02c4 */
[----:B------:R-:W4:Y:S03]  /*51500*/  LDL.LU.64 R196, [R1+0xc0] ;  /* 0x0000c00001c47983 */ /* 0x000f260000300a00 */
[----:B------:R5:W-:Y:S01]  /*51510*/  STL.64 [R1+0x3dd8], R62 ;  /* 0x003dd83e01007387 */ /* 0x000be20000100a00 */
[----:B------:R5:W-:Y:S01]  /*51520*/  LDGSTS.E [R30+-0x17e00], [R62.64], P5 ;  /* 0xe82000003e1e7fae */ /* 0x000be2000a921844 */
[----:B--2---:R-:W-:-:S03]  /*51530*/  IMAD.WIDE R78, R175, 0x4, R194 ;  /* 0x00000004af4e7825 */ /* 0x004fc600078e02c2 */
[----:B------:R-:W2:Y:S02]  /*51540*/  LDL.LU.64 R194, [R1+0x80] ;  /* 0x0000800001c27983 */ /* 0x000ea40000300a00 */
[----:B------:R-:W-:Y:S02]  /*51550*/  STL.64 [R1+0x3dd0], R78 ;  /* 0x003dd04e01007387 */ /* 0x000fe40000100a00 */
[----:B------:R5:W-:Y:S01]  /*51560*/  LDGSTS.E [R15+-0x16e00], [R78.64], P5 ;  /* 0xe92000004e0f7fae */ /* 0x000be2000a921844 */
[----:B-1----:R-:W-:-:S03]  /*51570*/  IMAD.WIDE R46, R175, 0x4, R190 ;  /* 0x00000004af2e7825 */ /* 0x002fc600078e02be */
[----:B------:R-:W2:Y:S04]  /*51580*/  LDL.LU.64 R190, [R1+0x40] ;  /* 0x0000400001be7983 */ /* 0x000ea80000300a00 */
[----:B------:R1:W-:Y:S04]  /*51590*/  STL.64 [R1+0x3dc8], R46 ;  /* 0x003dc82e01007387 */ /* 0x0003e80000100a00 */
[----:B------:R1:W-:Y:S01]  /*515a0*/  LDGSTS.E [R14+-0x15e00], [R46.64], P5 ;  /* 0xea2000002e0e7fae */ /* 0x0003e2000a921844 */
[----:B-----5:R-:W-:-:S03]  /*515b0*/  IMAD.WIDE R62, R175, 0x4, R188 ;  /* 0x00000004af3e7825 */ /* 0x020fc600078e02bc */
[----:B------:R-:W5:Y:S01]  /*515c0*/  LDL.LU.64 R188, [R1] ;  /* 0x0000000001bc7983 */ /* 0x000f620000300a00 */
[----:B-1----:R-:W-:-:S03]  /*515d0*/  IMAD.WIDE R46, R175, 0x4, R208 ;  /* 0x00000004af2e7825 */ /* 0x002fc600078e02d0 */
[----:B------:R3:W-:Y:S04]  /*515e0*/  STL.64 [R1+0x3dc0], R62 ;  /* 0x003dc03e01007387 */ /* 0x0007e80000100a00 */
[----:B------:R3:W-:Y:S01]  /*515f0*/  LDGSTS.E [R0+-0x14e00], [R62.64], P5 ;  /* 0xeb2000003e007fae */ /* 0x0007e2000a921844 */
[----:B------:R-:W-:-:S03]  /*51600*/  IMAD.WIDE R78, R175, 0x4, R206 ;  /* 0x00000004af4e7825 */ /* 0x000fc600078e02ce */
[----:B------:R1:W-:Y:S01]  /*51610*/  STL.64 [R1+0x3db8], R46 ;  /* 0x003db82e01007387 */ /* 0x0003e20000100a00 */
[----:B------:R1:W-:Y:S03]  /*51620*/  LDGSTS.E [R30+-0x13e00], [R46.64], P5 ;  /* 0xec2000002e1e7fae */ /* 0x0003e6000a921844 */
[----:B------:R3:W-:Y:S04]  /*51630*/  STL.64 [R1+0x3da8], R78 ;  /* 0x003da84e01007387 */ /* 0x0007e80000100a00 */
[----:B------:R3:W-:Y:S02]  /*51640*/  LDGSTS.E [R15+-0x12e00], [R78.64], P5 ;  /* 0xed2000004e0f7fae */ /* 0x0007e4000a921844 */
[----:B---3--:R-:W-:-:S04]  /*51650*/  IMAD.WIDE R62, R175, 0x4, R204 ;  /* 0x00000004af3e7825 */ /* 0x008fc800078e02cc */
[C---:B-1----:R-:W-:Y:S01]  /*51660*/  IMAD.WIDE R46, R175.reuse, 0x4, R202 ;  /* 0x00000004af2e7825 */ /* 0x042fe200078e02ca */
[----:B------:R1:W-:Y:S04]  /*51670*/  STL.64 [R1+0x3da0], R62 ;  /* 0x003da03e01007387 */ /* 0x0003e80000100a00 */
[----:B------:R1:W-:Y:S01]  /*51680*/  LDGSTS.E [R14+-0x11e00], [R62.64], P5 ;  /* 0xee2000003e0e7fae */ /* 0x0003e2000a921844 */
[----:B------:R4:W-:Y:S02]  /*51690*/  STL.64 [R1+0x3d98], R46 ;  /* 0x003d982e01007387 */ /* 0x0009e40000100a00 */
[----:B------:R4:W-:Y:S02]  /*516a0*/  LDGSTS.E [R0+-0x10e00], [R46.64], P5 ;  /* 0xef2000002e007fae */ /* 0x0009e4000a921844 */
[----:B------:R-:W-:-:S04]  /*516b0*/  IMAD.WIDE R78, R175, 0x4, R198 ;  /* 0x00000004af4e7825 */ /* 0x000fc800078e02c6 */
[----:B-1----:R-:W-:-:S05]  /*516c0*/  IMAD.WIDE R62, R175, 0x4, R200 ;  /* 0x00000004af3e7825 */ /* 0x002fca00078e02c8 */
[----:B------:R2:W-:Y:S04]  /*516d0*/  STL.64 [R1+0x3d90], R62 ;  /* 0x003d903e01007387 */ /* 0x0005e80000100a00 */
[----:B------:R2:W-:Y:S01]  /*516e0*/  LDGSTS.E [R30+-0xfe00], [R62.64], P5 ;  /* 0xf02000003e1e7fae */ /* 0x0005e2000a921844 */
[----:B------:R-:W-:Y:S02]  /*516f0*/  STL.64 [R1+0x3d88], R78 ;  /* 0x003d884e01007387 */ /* 0x000fe40000100a00 */
[----:B------:R5:W-:Y:S02]  /*51700*/  LDGSTS.E [R15+-0xee00], [R78.64], P5 ;  /* 0xf12000004e0f7fae */ /* 0x000be4000a921844 */
[----:B----4-:R-:W-:-:S05]  /*51710*/  IMAD.WIDE R46, R175, 0x4, R196 ;  /* 0x00000004af2e7825 */ /* 0x010fca00078e02c4 */
[----:B------:R1:W-:Y:S04]  /*51720*/  STL.64 [R1+0x3d80], R46 ;  /* 0x003d802e01007387 */ /* 0x0003e80000100a00 */
[----:B------:R1:W-:Y:S01]  /*51730*/  LDGSTS.E [R14+-0xde00], [R46.64], P5 ;  /* 0xf22000002e0e7fae */ /* 0x0003e2000a921844 */
[----:B--2---:R-:W-:-:S04]  /*51740*/  IMAD.WIDE R62, R175, 0x4, R194 ;  /* 0x00000004af3e7825 */ /* 0x004fc800078e02c2 */
[C---:B-1----:R-:W-:Y:S01]  /*51750*/  IMAD.WIDE R46, R175.reuse, 0x4, R190 ;  /* 0x00000004af2e7825 */ /* 0x042fe200078e02be */
[----:B------:R1:W-:Y:S04]  /*51760*/  STL.64 [R1+0x3d78], R62 ;  /* 0x003d783e01007387 */ /* 0x0003e80000100a00 */
[----:B------:R1:W-:Y:S04]  /*51770*/  LDGSTS.E [R0+-0xce00], [R62.64], P5 ;  /* 0xf32000003e007fae */ /* 0x0003e8000a921844 */
[----:B------:R2:W-:Y:S01]  /*51780*/  STL.64 [R1+0x3d68], R46 ;  /* 0x003d682e01007387 */ /* 0x0005e20000100a00 */
[----:B------:R2:W-:Y:S02]  /*51790*/  LDGSTS.E [R30+-0xbe00], [R46.64], P5 ;  /* 0xf42000002e1e7fae */ /* 0x0005e4000a921844 */
[----:B-1----:R-:W-:-:S04]  /*517a0*/  IMAD.WIDE R62, R175, 0x4, R156 ;  /* 0x00000004af3e7825 */ /* 0x002fc800078e029c */
[----:B-----5:R-:W-:-:S04]  /*517b0*/  IMAD.WIDE R78, R175, 0x4, R188 ;  /* 0x00000004af4e7825 */ /* 0x020fc800078e02bc */
[C---:B--2---:R-:W-:Y:S01]  /*517c0*/  IMAD.WIDE R46, R175.reuse, 0x4, R140 ;  /* 0x00000004af2e7825 */ /* 0x044fe200078e028c */
[----:B------:R-:W-:Y:S03]  /*517d0*/  STL.64 [R1+0x3d28], R78 ;  /* 0x003d284e01007387 */ /* 0x000fe60000100a00 */
[----:B------:R1:W-:Y:S01]  /*517e0*/  STL.64 [R1+0x3ce8], R62 ;  /* 0x003ce83e01007387 */ /* 0x0003e20000100a00 */
[----:B------:R2:W-:Y:S01]  /*517f0*/  LDGSTS.E [R15+-0xae00], [R78.64], P5 ;  /* 0xf52000004e0f7fae */ /* 0x0005e2000a921844 */
[----:B------:R3:W-:Y:S02]  /*51800*/  STL.64 [R1+0x3ca8], R46 ;  /* 0x003ca82e01007387 */ /* 0x0007e40000100a00 */
[----:B------:R1:W-:Y:S02]  /*51810*/  LDGSTS.E [R14+-0x9e00], [R62.64], P5 ;  /* 0xf62000003e0e7fae */ /* 0x0003e4000a921844 */
[----:B------:R-:W4:Y:S01]  /*51820*/  LDL.LU.64 R190, [R1+0xc28] ;  /* 0x000c280001be7983 */ /* 0x000f220000300a00 */
[----:B------:R-:W5:Y:S04]  /*51830*/  LDL.LU.64 R202, [R1+0xbf0] ;  /* 0x000bf00001ca7983 */ /* 0x000f680000300a00 */
[----:B------:R3:W-:Y:S01]  /*51840*/  LDGSTS.E [R0+-0x8e00], [R46.64], P5 ;  /* 0xf72000002e007fae */ /* 0x0007e2000a921844 */
[----:B-1----:R-:W-:-:S05]  /*51850*/  IMAD.WIDE R62, R175, 0x4, R124 ;  /* 0x00000004af3e7825 */ /* 0x002fca00078e027c */
[----:B------:R1:W-:Y:S01]  /*51860*/  STL.64 [R1+0x3c68], R62 ;  /* 0x003c683e01007387 */ /* 0x0003e20000100a00 */
[----:B------:R-:W5:Y:S02]  /*51870*/  LDL.LU.64 R188, [R1+0xbb8] ;  /* 0x000bb80001bc7983 */ /* 0x000f640000300a00 */
[----:B--2---:R-:W-:-:S04]  /*51880*/  IMAD.WIDE R78, R175, 0x4, R108 ;  /* 0x00000004af4e7825 */ /* 0x004fc800078e026c */
[C---:B---3--:R-:W-:Y:S01]  /*51890*/  IMAD.WIDE R46, R175.reuse, 0x4, R92 ;  /* 0x00000004af2e7825 */ /* 0x048fe200078e025c */
[----:B------:R1:W-:Y:S04]  /*518a0*/  LDGSTS.E [R30+-0x7e00], [R62.64], P5 ;  /* 0xf82000003e1e7fae */ /* 0x0003e8000a921844 */
[----:B------:R-:W-:Y:S01]  /*518b0*/  STL.64 [R1+0x3c28], R78 ;  /* 0x003c284e01007387 */ /* 0x000fe20000100a00 */
[----:B------:R2:W-:Y:S02]  /*518c0*/  LDGSTS.E [R15+-0x6e00], [R78.64], P5 ;  /* 0xf92000004e0f7fae */ /* 0x0005e4000a921844 */
[----:B------:R3:W-:Y:S02]  /*518d0*/  STL.64 [R1+0x3af8], R46 ;  /* 0x003af82e01007387 */ /* 0x0007e40000100a00 */
[----:B------:R3:W-:Y:S01]  /*518e0*/  LDGSTS.E [R14+-0x5e00], [R46.64], P5 ;  /* 0xfa2000002e0e7fae */ /* 0x0007e2000a921844 */
[----:B------:R-:W2:Y:S01]  /*518f0*/  LDL.LU.64 R204, [R1+0xb80] ;  /* 0x000b800001cc7983 */ /* 0x000ea20000300a00 */
[----:B------:R-:W-:-:S04]  /*51900*/  IMAD.WIDE R44, R175, 0x4, R44 ;  /* 0x00000004af2c7825 */ /* 0x000fc800078e022c */
[----:B-1----:R-:W-:-:S04]  /*51910*/  IMAD.WIDE R62, R175, 0x4, R76 ;  /* 0x00000004af3e7825 */ /* 0x002fc800078e024c */
[C---:B---3--:R-:W-:Y:S01]  /*51920*/  IMAD.WIDE R46, R175.reuse, 0x4, R60 ;  /* 0x00000004af2e7825 */ /* 0x048fe200078e023c */
[----:B------:R-:W-:Y:S03]  /*51930*/  STL.64 [R1+0x3a90], R62 ;  /* 0x003a903e01007387 */ /* 0x000fe60000100a00 */
[----:B------:R-:W3:Y:S02]  /*51940*/  LDL.LU.64 R200, [R1+0xb48] ;  /* 0x000b480001c87983 */ /* 0x000ee40000300a00 */
[----:B------:R-:W-:-:S04]  /*51950*/  IMAD.WIDE R28, R175, 0x4, R28 ;  /* 0x00000004af1c7825 */ /* 0x000fc800078e021c */
[C---:B------:R-:W-:Y:S01]  /*51960*/  IMAD.WIDE R12, R175.reuse, 0x4, R12 ;  /* 0x00000004af0c7825 */ /* 0x040fe200078e020c */
[----:B------:R-:W-:Y:S03]  /*51970*/  STL.64 [R1+0x3a20], R46 ;  /* 0x003a202e01007387 */ /* 0x000fe60000100a00 */
[----:B------:R-:W3:Y:S02]  /*51980*/  LDL.LU.64 R198, [R1+0xb10] ;  /* 0x000b100001c67983 */ /* 0x000ee40000300a00 */
[----:B------:R-:W-:Y:S02]  /*51990*/  STL.64 [R1+0x39b0], R44 ;  /* 0x0039b02c01007387 */ /* 0x000fe40000100a00 */
[----:B------:R-:W3:Y:S01]  /*519a0*/  LDL.LU.64 R196, [R1+0xad8] ;  /* 0x000ad80001c47983 */ /* 0x000ee20000300a00 */
[----:B------:R-:W-:Y:S01]  /*519b0*/  STL.64 [R1+0x3940], R28 ;  /* 0x0039401c01007387 */ /* 0x000fe20000100a00 */
[----:B------:R-:W3:Y:S02]  /*519c0*/  LDL.LU.64 R194, [R1+0xaa0] ;  /* 0x000aa00001c27983 */ /* 0x000ee40000300a00 */
[----:B------:R1:W-:Y:S01]  /*519d0*/  STL.64 [R1+0x3938], R12 ;  /* 0x0039380c01007387 */ /* 0x0003e20000100a00 */
[----:B------:R1:W-:Y:S01]  /*519e0*/  LDGSTS.E [R0+-0x4e00], [R62.64], P5 ;  /* 0xfb2000003e007fae */ /* 0x0003e2000a921844 */
[----:B------:R1:W-:Y:S03]  /*519f0*/  LDGSTS.E [R30+-0x3e00], [R46.64], P5 ;  /* 0xfc2000002e1e7fae */ /* 0x0003e6000a921844 */
[----:B------:R-:W1:Y:S01]  /*51a00*/  S2R R193, SR_TID.X ;  /* 0x0000000000c17919 */ /* 0x000e620000002100 */
[----:B------:R3:W-:Y:S02]  /*51a10*/  LDGSTS.E [R15+-0x2e00], [R44.64], P5 ;  /* 0xfd2000002c0f7fae */ /* 0x0007e4000a921844 */
[----:B------:R1:W-:Y:S02]  /*51a20*/  LDGSTS.E [R14+-0x1e00], [R28.64], P5 ;  /* 0xfe2000001c0e7fae */ /* 0x0003e4000a921844 */
[----:B------:R1:W-:Y:S02]  /*51a30*/  LDGSTS.E [R0+-0xe00], [R12.64], P5 ;  /* 0xff2000000c007fae */ /* 0x0003e4000a921844 */
[----:B----4-:R-:W-:-:S02]  /*51a40*/  IMAD.WIDE R218, R175, 0x4, R190 ;  /* 0x00000004afda7825 */ /* 0x010fc400078e02be */
[----:B------:R-:W4:Y:S02]  /*51a50*/  LDL.LU.64 R190, [R1+0xa68] ;  /* 0x000a680001be7983 */ /* 0x000f240000300a00 */
[----:B-----5:R-:W-:-:S04]  /*51a60*/  IMAD.WIDE R246, R175, 0x4, R202 ;  /* 0x00000004aff67825 */ /* 0x020fc800078e02ca */
[----:B------:R-:W5:Y:S02]  /*51a70*/  LDL.LU.64 R202, [R1+0xa30] ;  /* 0x000a300001ca7983 */ /* 0x000f640000300a00 */
[----:B-1----:R-:W-:Y:S02]  /*51a80*/  IMAD.WIDE R30, R175, 0x4, R188 ;  /* 0x00000004af1e7825 */ /* 0x002fe400078e02bc */
[----:B------:R-:W5:Y:S01]  /*51a90*/  LDL.LU.64 R188, [R1+0x9f8] ;  /* 0x0009f80001bc7983 */ /* 0x000f620000300a00 */
[----:B------:R-:W-:-:S05]  /*51aa0*/  LOP3.LUT R193, R193, 0x7f, RZ, 0xc0, !PT ;  /* 0x0000007fc1c17812 */ /* 0x000fca00078ec0ff */
[----:B------:R-:W-:-:S05]  /*51ab0*/  IMAD.SHL.U32 R193, R193, 0x4, RZ ;  /* 0x00000004c1c17824 */ /* 0x000fca00078e00ff */
[----:B------:R-:W-:-:S04]  /*51ac0*/  LOP3.LUT R192, R193, 0x20, RZ, 0x3c, !PT ;  /* 0x00000020c1c07812 */ /* 0x000fc800078e3cff */
[C---:B------:R-:W-:Y:S02]  /*51ad0*/  IADD3 R14, R192.reuse, 0x100000, RZ ;  /* 0x00100000c00e7810 */ /* 0x040fe40007ffe0ff */
[C---:B------:R-:W-:Y:S02]  /*51ae0*/  IADD3 R13, R192.reuse, 0x100000, RZ ;  /* 0x00100000c00d7810 */ /* 0x040fe40007ffe0ff */
[C---:B------:R-:W-:Y:S01]  /*51af0*/  IADD3 R12, R192.reuse, 0x100000, RZ ;  /* 0x00100000c00c7810 */ /* 0x040fe20007ffe0ff */
[C---:B--2---:R-:W-:Y:S01]  /*51b00*/  IMAD.WIDE R28, R175.reuse, 0x4, R204 ;  /* 0x00000004af1c7825 */ /* 0x044fe200078e02cc */
[----:B------:R1:W-:Y:S04]  /*51b10*/  STL.64 [R1+0xc0], R30 ;  /* 0x0000c01e01007387 */ /* 0x0003e80000100a00 */
[----:B------:R2:W-:Y:S01]  /*51b20*/  LDGSTS.E [R14+-0x3fc00], [R218.64], P5 ;  /* 0xc0400000da0e7fae */ /* 0x0005e2000a921844 */
[----:B------:R-:W-:Y:S01]  /*51b30*/  IADD3 R0, R192, 0x100000, RZ ;  /* 0x00100000c0007810 */ /* 0x000fe20007ffe0ff */
[----:B------:R1:W-:Y:S02]  /*51b40*/  LDGSTS.E [R13+-0x3ec00], [R246.64], P5 ;  /* 0xc1400000f60d7fae */ /* 0x0003e4000a921844 */
[----:B------:R1:W-:Y:S01]  /*51b50*/  LDGSTS.E [R12+-0x3dc00], [R30.64], P5 ;  /* 0xc24000001e0c7fae */ /* 0x0003e2000a921844 */
[----:B------:R-:W2:Y:S01]  /*51b60*/  LDL.LU.64 R204, [R1+0x9c0] ;  /* 0x0009c00001cc7983 */ /* 0x000ea20000300a00 */
[----:B------:R1:W-:Y:S03]  /*51b70*/  STL.64 [R1+0x108], R28 ;  /* 0x0001081c01007387 */ /* 0x0003e60000100a00 */
[----:B------:R1:W-:Y:S01]  /*51b80*/  LDGSTS.E [R0+-0x3cc00], [R28.64], P5 ;  /* 0xc34000001c007fae */ /* 0x0003e2000a921844 */
[----:B---3--:R-:W-:-:S04]  /*51b90*/  IMAD.WIDE R44, R175, 0x4, R198 ;  /* 0x00000004af2c7825 */ /* 0x008fc800078e02c6 */
[----:B-1----:R-:W-:-:S04]  /*51ba0*/  IMAD.WIDE R30, R175, 0x4, R200 ;  /* 0x00000004af1e7825 */ /* 0x002fc800078e02c8 */
[C---:B------:R-:W-:Y:S01]  /*51bb0*/  IMAD.WIDE R28, R175.reuse, 0x4, R196 ;  /* 0x00000004af1c7825 */ /* 0x040fe200078e02c4 */
[----:B------:R-:W3:Y:S03]  /*51bc0*/  LDL.LU.64 R200, [R1+0x988] ;  /* 0x0009880001c87983 */ /* 0x000ee60000300a00 */
[----:B------:R1:W-:Y:S02]  /*51bd0*/  STL.64 [R1+0x200], R30 ;  /* 0x0002001e01007387 */ /* 0x0003e40000100a00 */
[----:B------:R-:W3:Y:S02]  /*51be0*/  LDL.LU.64 R198, [R1+0x950] ;  /* 0x0009500001c67983 */ /* 0x000ee40000300a00 */
[----:B------:R-:W3:Y:S01]  /*51bf0*/  LDL.LU.64 R196, [R1+0x918] ;  /* 0x0009180001c47983 */ /* 0x000ee20000300a00 */
[----:B------:R-:W-:Y:S04]  /*51c00*/  STL.64 [R1+0x248], R44 ;  /* 0x0002482c01007387 */ /* 0x000fe80000100a00 */
[----:B------:R1:W-:Y:S01]  /*51c10*/  LDGSTS.E [R14+-0x3bc00], [R30.64], P5 ;  /* 0xc44000001e0e7fae */ /* 0x0003e2000a921844 */
[----:B------:R4:W-:Y:S02]  /*51c20*/  STL.64 [R1+0x2c0], R28 ;  /* 0x0002c01c01007387 */ /* 0x0009e40000100a00 */
[----:B------:R5:W-:Y:S02]  /*51c30*/  LDGSTS.E [R13+-0x3ac00], [R44.64], P5 ;  /* 0xc54000002c0d7fae */ /* 0x000be4000a921844 */
[----:B------:R4:W-:Y:S02]  /*51c40*/  LDGSTS.E [R12+-0x39c00], [R28.64], P5 ;  /* 0xc64000001c0c7fae */ /* 0x0009e4000a921844 */
[----:B-1----:R-:W-:-:S02]  /*51c50*/  IMAD.WIDE R30, R175, 0x4, R194 ;  /* 0x00000004af1e7825 */ /* 0x002fc400078e02c2 */
[----:B------:R-:W3:Y:S03]  /*51c60*/  LDL.LU.64 R194, [R1+0x8e0] ;  /* 0x0008e00001c27983 */ /* 0x000ee60000300a00 */
[----:B------:R1:W-:Y:S01]  /*51c70*/  STL.64 [R1+0x300], R30 ;  /* 0x0003001e01007387 */ /* 0x0003e20000100a00 */
[----:B------:R1:W-:Y:S01]  /*51c80*/  LDGSTS.E [R0+-0x38c00], [R30.64], P5 ;  /* 0xc74000001e007fae */ /* 0x0003e2000a921844 */
[----:B----4-:R-:W-:-:S03]  /*51c90*/  IMAD.WIDE R28, R175, 0x4, R190 ;  /* 0x00000004af1c7825 */ /* 0x010fc600078e02be */
[----:B------:R-:W4:Y:S02]  /*51ca0*/  LDL.LU.64 R190, [R1+0x8a8] ;  /* 0x0008a80001be7983 */ /* 0x000f240000300a00 */
[----:B------:R2:W-:Y:S02]  /*51cb0*/  STL.64 [R1+0x340], R28 ;  /* 0x0003401c01007387 */ /* 0x0005e40000100a00 */
[C---:B-----5:R-:W-:Y:S01]  /*51cc0*/  IMAD.WIDE R44, R175.reuse, 0x4, R202 ;  /* 0x00000004af2c7825 */ /* 0x060fe200078e02ca */
[----:B------:R2:W-:Y:S04]  /*51cd0*/  LDGSTS.E [R14+-0x37c00], [R28.64], P5 ;  /* 0xc84000001c0e7fae */ /* 0x0005e8000a921844 */
[----:B------:R-:W5:Y:S04]  /*51ce0*/  LDL.LU.64 R202, [R1+0x870] ;  /* 0x0008700001ca7983 */ /* 0x000f680000300a00 */
[----:B------:R2:W-:Y:S01]  /*51cf0*/  LDGSTS.E [R13+-0x36c00], [R44.64], P5 ;  /* 0xc94000002c0d7fae */ /* 0x0005e2000a921844 */
[----:B-1----:R-:W-:-:S03]  /*51d00*/  IMAD.WIDE R30, R175, 0x4, R188 ;  /* 0x00000004af1e7825 */ /* 0x002fc600078e02bc */
[----:B------:R-:W5:Y:S01]  /*51d10*/  LDL.LU.64 R188, [R1+0x838] ;  /* 0x0008380001bc7983 */ /* 0x000f620000300a00 */
[----:B------:R-:W-:Y:S03]  /*51d20*/  STL.64 [R1+0x380], R44 ;  /* 0x0003802c01007387 */ /* 0x000fe60000100a00 */
[----:B------:R3:W-:Y:S04]  /*51d30*/  STL.64 [R1+0xbc0], R30 ;  /* 0x000bc01e01007387 */ /* 0x0007e80000100a00 */
[----:B------:R3:W-:Y:S01]  /*51d40*/  LDGSTS.E [R12+-0x35c00], [R30.64], P5 ;  /* 0xca4000001e0c7fae */ /* 0x0007e2000a921844 */
[----:B--2---:R-:W-:-:S03]  /*51d50*/  IMAD.WIDE R28, R175, 0x4, R204 ;  /* 0x00000004af1c7825 */ /* 0x004fc600078e02cc */
[----:B------:R-:W2:Y:S02]  /*51d60*/  LDL.LU.64 R204, [R1+0x800] ;  /* 0x0008000001cc7983 */ /* 0x000ea40000300a00 */
[----:B------:R1:W-:Y:S02]  /*51d70*/  STL.64 [R1+0xc28], R28 ;  /* 0x000c281c01007387 */ /* 0x0003e40000100a00 */
[----:B------:R1:W-:Y:S01]  /*51d80*/  LDGSTS.E [R0+-0x34c00], [R28.64], P5 ;  /* 0xcb4000001c007fae */ /* 0x0003e2000a921844 */
[----:B---3--:R-:W-:-:S03]  /*51d90*/  IMAD.WIDE R30, R175, 0x4, R200 ;  /* 0x00000004af1e7825 */ /* 0x008fc600078e02c8 */
[----:B------:R-:W3:Y:S01]  /*51da0*/  LDL.LU.64 R200, [R1+0x7c8] ;  /* 0x0007c80001c87983 */ /* 0x000ee20000300a00 */
[----:B------:R-:W-:-:S04]  /*51db0*/  IMAD.WIDE R44, R175, 0x4, R198 ;  /* 0x00000004af2c7825 */ /* 0x000fc800078e02c6 */
[----:B------:R1:W-:Y:S02]  /*51dc0*/  STL.64 [R1+0x1668], R30 ;  /* 0x0016681e01007387 */ /* 0x0003e40000100a00 */
[C---:B-1----:R-:W-:Y:S01]  /*51dd0*/  IMAD.WIDE R28, R175.reuse, 0x4, R196 ;  /* 0x00000004af1c7825 */ /* 0x042fe200078e02c4 */
[----:B------:R-:W3:Y:S04]  /*51de0*/  LDL.LU.64 R198, [R1+0x790] ;  /* 0x0007900001c67983 */ /* 0x000ee80000300a00 */
[----:B------:R1:W-:Y:S01]  /*51df0*/  LDGSTS.E [R14+-0x33c00], [R30.64], P5 ;  /* 0xcc4000001e0e7fae */ /* 0x0003e2000a921844 */
[----:B------:R-:W3:Y:S02]  /*51e00*/  LDL.LU.64 R196, [R1+0x758] ;  /* 0x0007580001c47983 */ /* 0x000ee40000300a00 */
[----:B------:R-:W-:Y:S02]  /*51e10*/  STL.64 [R1+0x1690], R44 ;  /* 0x0016902c01007387 */ /* 0x000fe40000100a00 */
[----:B------:R4:W-:Y:S01]  /*51e20*/  STL.64 [R1+0x16d0], R28 ;  /* 0x0016d01c01007387 */ /* 0x0009e20000100a00 */
[----:B------:R5:W-:Y:S01]  /*51e30*/  LDGSTS.E [R13+-0x32c00], [R44.64], P5 ;  /* 0xcd4000002c0d7fae */ /* 0x000be2000a921844 */
        /* <DEDUP_REMOVED lines=15> */
[----:B------:R3:W-:Y:S01]  /*51f30*/  STL.64 [R1+0x1978], R30 ;  /* 0x0019781e01007387 */ /* 0x0007e20000100a00 */
[----:B------:R-:W5:Y:S03]  /*51f40*/  LDL.LU.64 R206, [R1+0x640] ;  /* 0x0006400001ce7983 */ /* 0x000f660000300a00 */
[----:B------:R3:W-:Y:S01]  /*51f50*/  LDGSTS.E [R12+-0x2dc00], [R30.64], P5 ;  /* 0xd24000001e0c7fae */ /* 0x0007e2000a921844 */
[----:B--2---:R-:W-:-:S05]  /*51f60*/  IMAD.WIDE R28, R175, 0x4, R204 ;  /* 0x00000004af1c7825 */ /* 0x004fca00078e02cc */
[----:B------:R1:W-:Y:S04]  /*51f70*/  STL.64 [R1+0x1998], R28 ;  /* 0x0019981c01007387 */ /* 0x0003e80000100a00 */
[----:B------:R1:W-:Y:S01]  /*51f80*/  LDGSTS.E [R0+-0x2cc00], [R28.64], P5 ;  /* 0xd34000001c007fae */ /* 0x0003e2000a921844 */
[----:B---3--:R-:W-:-:S03]  /*51f90*/  IMAD.WIDE R30, R175, 0x4, R200 ;  /* 0x00000004af1e7825 */ /* 0x008fc600078e02c8 */
[----:B------:R-:W2:Y:S02]  /*51fa0*/  LDL.LU.64 R200, [R1+0x608] ;  /* 0x0006080001c87983 */ /* 0x000ea40000300a00 */
[----:B------:R3:W-:Y:S02]  /*51fb0*/  STL.64 [R1+0x19b0], R30 ;  /* 0x0019b01e01007387 */ /* 0x0007e40000100a00 */
[----:B------:R-:W-:-:S04]  /*51fc0*/  IMAD.WIDE R44, R175, 0x4, R198 ;  /* 0x00000004af2c7825 */ /* 0x000fc800078e02c6 */
[C---:B-1----:R-:W-:Y:S01]  /*51fd0*/  IMAD.WIDE R28, R175.reuse, 0x4, R196 ;  /* 0x00000004af1c7825 */ /* 0x042fe200078e02c4 */
[----:B------:R-:W2:Y:S03]  /*51fe0*/  LDL.LU.64 R198, [R1+0x5d0] ;  /* 0x0005d00001c67983 */ /* 0x000ea60000300a00 */
[----:B------:R-:W2:Y:S01]  /*51ff0*/  LDL.LU.64 R196, [R1+0x598] ;  /* 0x0005980001c47983 */ /* 0x000ea20000300a00 */
[----:B------:R3:W-:Y:S01]  /*52000*/  LDGSTS.E [R14+-0x2bc00], [R30.64], P5 ;  /* 0xd44000001e0e7fae */ /* 0x0007e2000a921844 */
[----:B------:R-:W-:Y:S02]  /*52010*/  STL.64 [R1+0x19d8], R44 ;  /* 0x0019d82c01007387 */ /* 0x000fe40000100a00 */
[----:B------:R5:W-:Y:S02]  /*52020*/  LDGSTS.E [R13+-0x2ac00], [R44.64], P5 ;  /* 0xd54000002c0d7fae */ /* 0x000be4000a921844 */
[----:B------:R4:W-:Y:S01]  /*52030*/  STL.64 [R1+0x1a08], R28 ;  /* 0x001a081c01007387 */ /* 0x0009e20000100a00 */
[----:B------:R4:W-:Y:S01]  /*52040*/  LDGSTS.E [R12+-0x29c00], [R28.64], P5 ;  /* 0xd64000001c0c7fae */ /* 0x0009e2000a921844 */
[----:B---3--:R-:W-:-:S03]  /*52050*/  IMAD.WIDE R30, R175, 0x4, R194 ;  /* 0x00000004af1e7825 */ /* 0x008fc600078e02c2 */
[----:B------:R-:W3:Y:S02]  /*52060*/  LDL.LU.64 R194, [R1+0x560] ;  /* 0x0005600001c27983 */ /* 0x000ee40000300a00 */
[----:B------:R1:W-:Y:S02]  /*52070*/  STL.64 [R1+0x1a50], R30 ;  /* 0x001a501e01007387 */ /* 0x0003e40000100a00 */
[----:B------:R1:W-:Y:S01]  /*52080*/  LDGSTS.E [R0+-0x28c00], [R30.64], P5 ;  /* 0xd74000001e007fae */ /* 0x0003e2000a921844 */
[----:B----4-:R-:W-:-:S03]  /*52090*/  IMAD.WIDE R28, R175, 0x4, R190 ;  /* 0x00000004af1c7825 */ /* 0x010fc600078e02be */
[----:B------:R-:W4:Y:S02]  /*520a0*/  LDL.LU.64 R190, [R1+0x528] ;  /* 0x0005280001be7983 */ /* 0x000f240000300a00 */
[----:B------:R1:W-:Y:S02]  /*520b0*/  STL.64 [R1+0x1a68], R28 ;  /* 0x001a681c01007387 */ /* 0x0003e40000100a00 */
[C---:B-----5:R-:W-:Y:S01]  /*520c0*/  IMAD.WIDE R44, R175.reuse, 0x4, R202 ;  /* 0x00000004af2c7825 */ /* 0x060fe200078e02ca */
[----:B------:R-:W5:Y:S04]  /*520d0*/  LDL.LU.64 R204, [R1+0x4e8] ;  /* 0x0004e80001cc7983 */ /* 0x000f680000300a00 */
[----:B------:R-:W5:Y:S01]  /*520e0*/  LDL.LU.64 R202, [R1+0x4b0] ;  /* 0x0004b00001ca7983 */ /* 0x000f620000300a00 */
[----:B------:R-:W-:Y:S03]  /*520f0*/  STL.64 [R1+0x1ba0], R44 ;  /* 0x001ba02c01007387 */ /* 0x000fe60000100a00 */
[----:B------:R1:W-:Y:S01]  /*52100*/  LDGSTS.E [R14+-0x27c00], [R28.64], P5 ;  /* 0xd84000001c0e7fae */ /* 0x0003e2000a921844 */
[----:B------:R2:W-:Y:S02]  /*52110*/  LDGSTS.E [R13+-0x26c00], [R44.64], P5 ;  /* 0xd94000002c0d7fae */ /* 0x0005e4000a921844 */
[----:B-1----:R-:W-:-:S05]  /*52120*/  IMAD.WIDE R30, R175, 0x4, R188 ;  /* 0x00000004af1e7825 */ /* 0x002fca00078e02bc */
[----:B------:R2:W-:Y:S01]  /*52130*/  STL.64 [R1+0x1bd0], R30 ;  /* 0x001bd01e01007387 */ /* 0x0005e20000100a00 */
[----:B------:R-:W5:Y:S02]  /*52140*/  LDL.LU.64 R188, [R1+0x478] ;  /* 0x0004780001bc7983 */ /* 0x000f640000300a00 */
[C---:B------:R-:W-:Y:S01]  /*52150*/  IMAD.WIDE R28, R175.reuse, 0x4, R206 ;  /* 0x00000004af1c7825 */ /* 0x040fe200078e02ce */
[----:B------:R2:W-:Y:S04]  /*52160*/  LDGSTS.E [R12+-0x25c00], [R30.64], P5 ;  /* 0xda4000001e0c7fae */ /* 0x0005e8000a921844 */
[----:B------:R1:W-:Y:S04]  /*52170*/  STL.64 [R1+0x3670], R28 ;  /* 0x0036701c01007387 */ /* 0x0003e80000100a00 */
[----:B------:R1:W-:Y:S01]  /*52180*/  LDGSTS.E [R0+-0x24c00], [R28.64], P5 ;  /* 0xdb4000001c007fae */ /* 0x0003e2000a921844 */
[----:B--2---:R-:W-:-:S03]  /*52190*/  IMAD.WIDE R30, R175, 0x4, R200 ;  /* 0x00000004af1e7825 */ /* 0x004fc600078e02c8 */
[----:B------:R-:W2:Y:S02]  /*521a0*/  LDL.LU.64 R200, [R1+0x438] ;  /* 0x0004380001c87983 */ /* 0x000ea40000300a00 */
[----:B------:R3:W-:Y:S02]  /*521b0*/  STL.64 [R1+0x3678], R30 ;  /* 0x0036781e01007387 */ /* 0x0007e40000100a00 */
[----:B------:R-:W-:-:S04]  /*521c0*/  IMAD.WIDE R44, R175, 0x4, R198 ;  /* 0x00000004af2c7825 */ /* 0x000fc800078e02c6 */
[C---:B-1----:R-:W-:Y:S01]  /*521d0*/  IMAD.WIDE R28, R175.reuse, 0x4, R196 ;  /* 0x00000004af1c7825 */ /* 0x042fe200078e02c4 */
[----:B------:R-:W2:Y:S03]  /*521e0*/  LDL.LU.64 R198, [R1+0x3f8] ;  /* 0x0003f80001c67983 */ /* 0x000ea60000300a00 */
[----:B------:R-:W2:Y:S02]  /*521f0*/  LDL.LU.64 R196, [R1+0x3b8] ;  /* 0x0003b80001c47983 */ /* 0x000ea40000300a00 */
[----:B------:R-:W-:Y:S01]  /*52200*/  STL.64 [R1+0x37c0], R44 ;  /* 0x0037c02c01007387 */ /* 0x000fe20000100a00 */
[----:B------:R3:W-:Y:S04]  /*52210*/  LDGSTS.E [R14+-0x23c00], [R30.64], P5 ;  /* 0xdc4000001e0e7fae */ /* 0x0007e8000a921844 */
[----:B------:R4:W-:Y:S01]  /*52220*/  STL.64 [R1+0x3c08], R28 ;  /* 0x003c081c01007387 */ /* 0x0009e20000100a00 */
[----:B------:R5:W-:Y:S02]  /*52230*/  LDGSTS.E [R13+-0x22c00], [R44.64], P5 ;  /* 0xdd4000002c0d7fae */ /* 0x000be4000a921844 */
[----:B------:R4:W-:Y:S02]  /*52240*/  LDGSTS.E [R12+-0x21c00], [R28.64], P5 ;  /* 0xde4000001c0c7fae */ /* 0x0009e4000a921844 */
[----:B---3--:R-:W-:-:S02]  /*52250*/  IMAD.WIDE R30, R175, 0x4, R194 ;  /* 0x00000004af1e7825 */ /* 0x008fc400078e02c2 */
[----:B------:R-:W3:Y:S03]  /*52260*/  LDL.LU.64 R194, [R1+0x378] ;  /* 0x0003780001c27983 */ /* 0x000ee60000300a00 */
[----:B------:R1:W-:Y:S01]  /*52270*/  STL.64 [R1+0x3c10], R30 ;  /* 0x003c101e01007387 */ /* 0x0003e20000100a00 */
[----:B------:R1:W-:Y:S01]  /*52280*/  LDGSTS.E [R0+-0x20c00], [R30.64], P5 ;  /* 0xdf4000001e007fae */ /* 0x0003e2000a921844 */
[----:B----4-:R-:W-:-:S04]  /*52290*/  IMAD.WIDE R28, R175, 0x4, R190 ;  /* 0x00000004af1c7825 */ /* 0x010fc800078e02be */
[----:B-----5:R-:W-:-:S04]  /*522a0*/  IMAD.WIDE R44, R175, 0x4, R204 ;  /* 0x00000004af2c7825 */ /* 0x020fc800078e02cc */
[C---:B-1----:R-:W-:Y:S01]  /*522b0*/  IMAD.WIDE R30, R175.reuse, 0x4, R202 ;  /* 0x00000004af1e7825 */ /* 0x042fe200078e02ca */
[----:B------:R-:W4:Y:S03]  /*522c0*/  LDL.LU.64 R190, [R1+0x338] ;  /* 0x0003380001be7983 */ /* 0x000f260000300a00 */
[----:B------:R1:W-:Y:S02]  /*522d0*/  STL.64 [R1+0x3c18], R28 ;  /* 0x003c181c01007387 */ /* 0x0003e40000100a00 */
[----:B------:R-:W-:Y:S01]  /*522e0*/  STL.64 [R1+0x3d60], R44 ;  /* 0x003d602c01007387 */ /* 0x000fe20000100a00 */
[----:B------:R1:W-:Y:S04]  /*522f0*/  LDGSTS.E [R14+-0x1fc00], [R28.64], P5 ;  /* 0xe04000001c0e7fae */ /* 0x0003e8000a921844 */
[----:B------:R2:W-:Y:S01]  /*52300*/  STL.64 [R1+0x3d58], R30 ;  /* 0x003d581e01007387 */ /* 0x0005e20000100a00 */
[----:B------:R-:W5:Y:S02]  /*52310*/  LDL.LU.64 R210, [R1+0x2f8] ;  /* 0x0002f80001d27983 */ /* 0x000f640000300a00 */
[----:B------:R1:W-:Y:S02]  /*52320*/  LDGSTS.E [R13+-0x1ec00], [R44.64], P5 ;  /* 0xe14000002c0d7fae */ /* 0x0003e4000a921844 */
[----:B------:R2:W-:Y:S02]  /*52330*/  LDGSTS.E [R12+-0x1dc00], [R30.64], P5 ;  /* 0xe24000001e0c7fae */ /* 0x0005e4000a921844 */
[----:B-1----:R-:W-:-:S02]  /*52340*/  IMAD.WIDE R28, R175, 0x4, R188 ;  /* 0x00000004af1c7825 */ /* 0x002fc400078e02bc */
[----:B------:R-:W5:Y:S03]  /*52350*/  LDL.LU.64 R188, [R1+0x2b8] ;  /* 0x0002b80001bc7983 */ /* 0x000f660000300a00 */
[----:B------:R1:W-:Y:S02]  /*52360*/  STL.64 [R1+0x3d50], R28 ;  /* 0x003d501c01007387 */ /* 0x0003e40000100a00 */
[----:B------:R-:W5:Y:S01]  /*52370*/  LDL.LU.64 R208, [R1+0x278] ;  /* 0x0002780001d07983 */ /* 0x000f620000300a00 */
[----:B------:R1:W-:Y:S01]  /*52380*/  LDGSTS.E [R0+-0x1cc00], [R28.64], P5 ;  /* 0xe34000001c007fae */ /* 0x0003e2000a921844 */
[----:B------:R-:W5:Y:S02]  /*52390*/  LDL.LU.64 R206, [R1+0x238] ;  /* 0x0002380001ce7983 */ /* 0x000f640000300a00 */
[----:B--2---:R-:W-:-:S04]  /*523a0*/  IMAD.WIDE R30, R175, 0x4, R200 ;  /* 0x00000004af1e7825 */ /* 0x004fc800078e02c8 */
[----:B------:R-:W-:-:S04]  /*523b0*/  IMAD.WIDE R44, R175, 0x4, R198 ;  /* 0x00000004af2c7825 */ /* 0x000fc800078e02c6 */
[C---:B-1----:R-:W-:Y:S01]  /*523c0*/  IMAD.WIDE R28, R175.reuse, 0x4, R196 ;  /* 0x00000004af1c7825 */ /* 0x042fe200078e02c4 */
[----:B------:R3:W-:Y:S03]  /*523d0*/  STL.64 [R1+0x3d48], R30 ;  /* 0x003d481e01007387 */ /* 0x0007e60000100a00 */
[----:B------:R-:W2:Y:S02]  /*523e0*/  LDL.LU.64 R204, [R1+0x1f8] ;  /* 0x0001f80001cc7983 */ /* 0x000ea40000300a00 */
[----:B------:R-:W2:Y:S02]  /*523f0*/  LDL.LU.64 R202, [R1+0x1b8] ;  /* 0x0001b80001ca7983 */ /* 0x000ea40000300a00 */
[----:B------:R-:W-:Y:S01]  /*52400*/  STL.64 [R1+0x3d40], R44 ;  /* 0x003d402c01007387 */ /* 0x000fe20000100a00 */
[----:B------:R3:W-:Y:S04]  /*52410*/  LDGSTS.E [R14+-0x1bc00], [R30.64], P5 ;  /* 0xe44000001e0e7fae */ /* 0x0007e8000a921844 */
[----:B------:R4:W-:Y:S01]  /*52420*/  STL.64 [R1+0x3d38], R28 ;  /* 0x003d381c01007387 */ /* 0x0009e20000100a00 */
[----:B------:R-:W2:Y:S02]  /*52430*/  LDL.LU.64 R200, [R1+0x178] ;  /* 0x0001780001c87983 */ /* 0x000ea40000300a00 */
[----:B------:R5:W-:Y:S02]  /*52440*/  LDGSTS.E [R13+-0x1ac00], [R44.64], P5 ;  /* 0xe54000002c0d7fae */ /* 0x000be4000a921844 */
[----:B------:R-:W2:Y:S01]  /*52450*/  LDL.LU.64 R198, [R1+0x138] ;  /* 0x0001380001c67983 */ /* 0x000ea20000300a00 */
[----:B------:R4:W-:Y:S01]  /*52460*/  LDGSTS.E [R12+-0x19c00], [R28.64], P5 ;  /* 0xe64000001c0c7fae */ /* 0x0009e2000a921844 */
[----:B---3--:R-:W-:-:S05]  /*52470*/  IMAD.WIDE R30, R175, 0x4, R194 ;  /* 0x00000004af1e7825 */ /* 0x008fca00078e02c2 */
[----:B------:R1:W-:Y:S01]  /*52480*/  STL.64 [R1+0x3d20], R30 ;  /* 0x003d201e01007387 */ /* 0x0003e20000100a00 */
[----:B------:R-:W2:Y:S02]  /*52490*/  LDL.LU.64 R196, [R1+0xf8] ;  /* 0x0000f80001c47983 */ /* 0x000ea40000300a00 */
[----:B------:R-:W2:Y:S01]  /*524a0*/  LDL.LU.64 R194, [R1+0xb8] ;  /* 0x0000b80001c27983 */ /* 0x000ea20000300a00 */
[----:B------:R1:W-:Y:S01]  /*524b0*/  LDGSTS.E [R0+-0x18c00], [R30.64], P5 ;  /* 0xe74000001e007fae */ /* 0x0003e2000a921844 */
[----:B----4-:R-:W-:-:S05]  /*524c0*/  IMAD.WIDE R28, R175, 0x4, R190 ;  /* 0x00000004af1c7825 */ /* 0x010fca00078e02be */
[----:B------:R4:W-:Y:S01]  /*524d0*/  STL.64 [R1+0x3d18], R28 ;  /* 0x003d181c01007387 */ /* 0x0009e20000100a00 */
[----:B------:R-:W3:Y:S02]  /*524e0*/  LDL.LU.64 R190, [R1+0x78] ;  /* 0x0000780001be7983 */ /* 0x000ee40000300a00 */
[C---:B-----5:R-:W-:Y:S01]  /*524f0*/  IMAD.WIDE R44, R175.reuse, 0x4, R210 ;  /* 0x00000004af2c7825 */ /* 0x060fe200078e02d2 */
[----:B------:R4:W-:Y:S04]  /*52500*/  LDGSTS.E [R14+-0x17c00], [R28.64], P5 ;  /* 0xe84000001c0e7fae */ /* 0x0009e8000a921844 */
[----:B------:R2:W-:Y:S01]  /*52510*/  LDGSTS.E [R13+-0x16c00], [R44.64], P5 ;  /* 0xe94000002c0d7fae */ /* 0x0005e2000a921844 */
[----:B-1----:R-:W-:-:S03]  /*52520*/  IMAD.WIDE R30, R175, 0x4, R188 ;  /* 0x00000004af1e7825 */ /* 0x002fc600078e02bc */
[----:B------:R-:W5:Y:S01]  /*52530*/  LDL.LU.64 R188, [R1+0x38] ;  /* 0x0000380001bc7983 */ /* 0x000f620000300a00 */
[----:B------:R-:W-:Y:S02]  /*52540*/  STL.64 [R1+0x3d10], R44 ;  /* 0x003d102c01007387 */ /* 0x000fe40000100a00 */
[C---:B----4-:R-:W-:Y:S01]  /*52550*/  IMAD.WIDE R28, R175.reuse, 0x4, R208 ;  /* 0x00000004af1c7825 */ /* 0x050fe200078e02d0 */
[----:B------:R1:W-:Y:S04]  /*52560*/  STL.64 [R1+0x3d08], R30 ;  /* 0x003d081e01007387 */ /* 0x0003e80000100a00 */
[----:B------:R1:W-:Y:S04]  /*52570*/  LDGSTS.E [R12+-0x15c00], [R30.64], P5 ;  /* 0xea4000001e0c7fae */ /* 0x0003e8000a921844 */
[----:B------:R4:W-:Y:S01]  /*52580*/  STL.64 [R1+0x3d00], R28 ;  /* 0x003d001c01007387 */ /* 0x0009e20000100a00 */
[----:B------:R4:W-:Y:S02]  /*52590*/  LDGSTS.E [R0+-0x14c00], [R28.64], P5 ;  /* 0xeb4000001c007fae */ /* 0x0009e4000a921844 */
[----:B-1----:R-:W-:-:S05]  /*525a0*/  IMAD.WIDE R30, R175, 0x4, R206 ;  /* 0x00000004af1e7825 */ /* 0x002fca00078e02ce */
[----:B------:R1:W-:Y:S04]  /*525b0*/  STL.64 [R1+0x3cf8], R30 ;  /* 0x003cf81e01007387 */ /* 0x0003e80000100a00 */
[----:B------:R1:W-:Y:S01]  /*525c0*/  LDGSTS.E [R14+-0x13c00], [R30.64], P5 ;  /* 0xec4000001e0e7fae */ /* 0x0003e2000a921844 */
[----:B--2---:R-:W-:-:S04]  /*525d0*/  IMAD.WIDE R44, R175, 0x4, R204 ;  /* 0x00000004af2c7825 */ /* 0x004fc800078e02cc */
[----:B----4-:R-:W-:-:S04]  /*525e0*/  IMAD.WIDE R28, R175, 0x4, R202 ;  /* 0x00000004af1c7825 */ /* 0x010fc800078e02ca */
[C---:B-1----:R-:W-:Y:S01]  /*525f0*/  IMAD.WIDE R30, R175.reuse, 0x4, R200 ;  /* 0x00000004af1e7825 */ /* 0x042fe200078e02c8 */
[----:B------:R-:W-:Y:S04]  /*52600*/  STL.64 [R1+0x3ce0], R44 ;  /* 0x003ce02c01007387 */ /* 0x000fe80000100a00 */
[----:B------:R1:W-:Y:S01]  /*52610*/  LDGSTS.E [R13+-0x12c00], [R44.64], P5 ;  /* 0xed4000002c0d7fae */ /* 0x0003e2000a921844 */
[----:B------:R2:W-:Y:S02]  /*52620*/  STL.64 [R1+0x3cd8], R28 ;  /* 0x003cd81c01007387 */ /* 0x0005e40000100a00 */
[----:B------:R2:W-:Y:S02]  /*52630*/  LDGSTS.E [R12+-0x11c00], [R28.64], P5 ;  /* 0xee4000001c0c7fae */ /* 0x0005e4000a921844 */
[----:B------:R4:W-:Y:S01]  /*52640*/  STL.64 [R1+0x3cd0], R30 ;  /* 0x003cd01e01007387 */ /* 0x0009e20000100a00 */
[----:B------:R4:W-:Y:S01]  /*52650*/  LDGSTS.E [R0+-0x10c00], [R30.64], P5 ;  /* 0xef4000001e007fae */ /* 0x0009e2000a921844 */
[----:B--2---:R-:W-:-:S04]  /*52660*/  IMAD.WIDE R28, R175, 0x4, R198 ;  /* 0x00000004af1c7825 */ /* 0x004fc800078e02c6 */
[----:B-1----:R-:W-:-:S04]  /*52670*/  IMAD.WIDE R44, R175, 0x4, R196 ;  /* 0x00000004af2c7825 */ /* 0x002fc800078e02c4 */
[C---:B----4-:R-:W-:Y:S01]  /*52680*/  IMAD.WIDE R30, R175.reuse, 0x4, R194 ;  /* 0x00000004af1e7825 */ /* 0x050fe200078e02c2 */
[----:B------:R-:W-:Y:S04]  /*52690*/  STL.64 [R1+0x3cc8], R28 ;  /* 0x003cc81c01007387 */ /* 0x000fe80000100a00 */
[----:B------:R3:W-:Y:S01]  /*526a0*/  LDGSTS.E [R14+-0xfc00], [R28.64], P5 ;  /* 0xf04000001c0e7fae */ /* 0x0007e2000a921844 */
[----:B------:R1:W-:Y:S02]  /*526b0*/  STL.64 [R1+0x3cc0], R44 ;  /* 0x003cc02c01007387 */ /* 0x0003e40000100a00 */
[----:B------:R1:W-:Y:S02]  /*526c0*/  LDGSTS.E [R13+-0xec00], [R44.64], P5 ;  /* 0xf14000002c0d7fae */ /* 0x0003e4000a921844 */
[----:B------:R5:W-:Y:S01]  /*526d0*/  STL.64 [R1+0x3cb8], R30 ;  /* 0x003cb81e01007387 */ /* 0x000be20000100a00 */
[----:B------:R5:W-:Y:S01]  /*526e0*/  LDGSTS.E [R12+-0xdc00], [R30.64], P5 ;  /* 0xf24000001e0c7fae */ /* 0x000be2000a921844 */
[----:B-1----:R-:W-:-:S04]  /*526f0*/  IMAD.WIDE R44, R175, 0x4, R170 ;  /* 0x00000004af2c7825 */ /* 0x002fc800078e02aa */
[----:B---3--:R-:W-:-:S05]  /*52700*/  IMAD.WIDE R28, R175, 0x4, R190 ;  /* 0x00000004af1c7825 */ /* 0x008fca00078e02be */
[----:B------:R1:W-:Y:S04]  /*52710*/  STL.64 [R1+0x3ca0], R28 ;  /* 0x003ca01c01007387 */ /* 0x0003e80000100a00 */
[----:B------:R1:W-:Y:S01]  /*52720*/  LDGSTS.E [R0+-0xcc00], [R28.64], P5 ;  /* 0xf34000001c007fae */ /* 0x0003e2000a921844 */
[----:B-----5:R-:W-:-:S04]  /*52730*/  IMAD.WIDE R30, R175, 0x4, R188 ;  /* 0x00000004af1e7825 */ /* 0x020fc800078e02bc */
[C---:B-1----:R-:W-:Y:S01]  /*52740*/  IMAD.WIDE R28, R175.reuse, 0x4, R154 ;  /* 0x00000004af1c7825 */ /* 0x042fe200078e029a */
[----:B------:R1:W-:Y:S04]  /*52750*/  STL.64 [R1+0x3c98], R30 ;  /* 0x003c981e01007387 */ /* 0x0003e80000100a00 */
[----:B------:R1:W-:Y:S01]  /*52760*/  LDGSTS.E [R14+-0xbc00], [R30.64], P5 ;  /* 0xf44000001e0e7fae */ /* 0x0003e2000a921844 */
[----:B------:R-:W-:Y:S02]  /*52770*/  STL.64 [R1+0x3c90], R44 ;  /* 0x003c902c01007387 */ /* 0x000fe40000100a00 */
[----:B------:R2:W-:Y:S02]  /*52780*/  STL.64 [R1+0x3c88], R28 ;  /* 0x003c881c01007387 */ /* 0x0005e40000100a00 */
[----:B------:R3:W-:Y:S01]  /*52790*/  LDGSTS.E [R13+-0xac00], [R44.64], P5 ;  /* 0xf54000002c0d7fae */ /* 0x0007e2000a921844 */
[----:B------:R2:W-:Y:S01]  /*527a0*/  LDGSTS.E [R12+-0x9c00], [R28.64], P5 ;  /* 0xf64000001c0c7fae */ /* 0x0005e2000a921844 */
[----:B-1----:R-:W-:-:S05]  /*527b0*/  IMAD.WIDE R30, R175, 0x4, R138 ;  /* 0x00000004af1e7825 */ /* 0x002fca00078e028a */
[----:B------:R1:W-:Y:S01]  /*527c0*/  STL.64 [R1+0x3c80], R30 ;  /* 0x003c801e01007387 */ /* 0x0003e20000100a00 */
[----:B------:R-:W4:Y:S02]  /*527d0*/  LDL.LU.64 R190, [R1+0xc20] ;  /* 0x000c200001be7983 */ /* 0x000f240000300a00 */
[----:B--2---:R-:W-:-:S04]  /*527e0*/  IMAD.WIDE R28, R175, 0x4, R122 ;  /* 0x00000004af1c7825 */ /* 0x004fc800078e027a */
[----:B------:R-:W2:Y:S01]  /*527f0*/  LDL.LU.64 R194, [R1+0xbe8] ;  /* 0x000be80001c27983 */ /* 0x000ea20000300a00 */
[----:B------:R-:W5:Y:S04]  /*52800*/  S2R R193, SR_TID.X ;  /* 0x0000000000c17919 */ /* 0x000f680000002100 */
[----:B------:R1:W-:Y:S01]  /*52810*/  STL.64 [R1+0x3c78], R28 ;  /* 0x003c781c01007387 */ /* 0x0003e20000100a00 */
[----:B------:R-:W2:Y:S03]  /*52820*/  LDL.LU.64 R188, [R1+0xbb0] ;  /* 0x000bb00001bc7983 */ /* 0x000ea60000300a00 */
[----:B------:R1:W-:Y:S01]  /*52830*/  LDGSTS.E [R0+-0x8c00], [R30.64], P5 ;  /* 0xf74000001e007fae */ /* 0x0003e2000a921844 */
[----:B---3--:R-:W-:-:S04]  /*52840*/  IMAD.WIDE R44, R175, 0x4, R106 ;  /* 0x00000004af2c7825 */ /* 0x008fc800078e026a */
[----:B------:R3:W-:Y:S01]  /*52850*/  LDGSTS.E [R14+-0x7c00], [R28.64], P5 ;  /* 0xf84000001c0e7fae */ /* 0x0007e2000a921844 */
[----:B------:R-:W-:Y:S04]  /*52860*/  STL.64 [R1+0x3c60], R44 ;  /* 0x003c602c01007387 */ /* 0x000fe80000100a00 */
[----:B------:R2:W-:Y:S01]  /*52870*/  LDGSTS.E [R13+-0x6c00], [R44.64], P5 ;  /* 0xf94000002c0d7fae */ /* 0x0005e2000a921844 */
[----:B-1----:R-:W-:-:S04]  /*52880*/  IMAD.WIDE R30, R175, 0x4, R90 ;  /* 0x00000004af1e7825 */ /* 0x002fc800078e025a */
[----:B---3--:R-:W-:Y:S01]  /*52890*/  IMAD.WIDE R28, R175, 0x4, R74 ;  /* 0x00000004af1c7825 */ /* 0x008fe200078e024a */
[----:B------:R1:W-:Y:S04]  /*528a0*/  STL.64 [R1+0x3c58], R30 ;  /* 0x003c581e01007387 */ /* 0x0003e80000100a00 */
[----:B------:R1:W-:Y:S01]  /*528b0*/  LDGSTS.E [R12+-0x5c00], [R30.64], P5 ;  /* 0xfa4000001e0c7fae */ /* 0x0003e2000a921844 */
[----:B------:R-:W3:Y:S02]  /*528c0*/  LDL.LU.64 R206, [R1+0xb78] ;  /* 0x000b780001ce7983 */ /* 0x000ee40000300a00 */
[----:B------:R1:W-:Y:S01]  /*528d0*/  STL.64 [R1+0x3c50], R28 ;  /* 0x003c501c01007387 */ /* 0x0003e20000100a00 */
[----:B-----5:R-:W-:Y:S01]  /*528e0*/  LOP3.LUT R193, R193, 0x7f, RZ, 0xc0, !PT ;  /* 0x0000007fc1c17812 */ /* 0x020fe200078ec0ff */
[----:B------:R5:W-:Y:S04]  /*528f0*/  LDGSTS.E [R0+-0x4c00], [R28.64], P5 ;  /* 0xfb4000001c007fae */ /* 0x000be8000a921844 */
[----:B------:R-:W3:Y:S01]  /*52900*/  LDL.LU.64 R202, [R1+0xb40] ;  /* 0x000b400001ca7983 */ /* 0x000ee20000300a00 */
[----:B------:R-:W3:Y:S02]  /*52910*/  LDL.LU.64 R200, [R1+0xb08] ;  /* 0x000b080001c87983 */ /* 0x000ee40000300a00 */
[----:B------:R-:W-:-:S04]  /*52920*/  IMAD.WIDE R26, R175, 0x4, R26 ;  /* 0x00000004af1a7825 */ /* 0x000fc800078e021a */
[----:B-1----:R-:W-:Y:S01]  /*52930*/  IMAD.WIDE R30, R175, 0x4, R58 ;  /* 0x00000004af1e7825 */ /* 0x002fe200078e023a */
[----:B------:R-:W-:-:S03]  /*52940*/  SHF.L.U32 R193, R193, 0x2, RZ ;  /* 0x00000002c1c17819 */ /* 0x000fc600000006ff */
[----:B-----5:R-:W-:Y:S01]  /*52950*/  IMAD.WIDE R28, R175, 0x4, R42 ;  /* 0x00000004af1c7825 */ /* 0x020fe200078e022a */
[----:B------:R-:W-:Y:S03]  /*52960*/  STL.64 [R1+0x3c48], R30 ;  /* 0x003c481e01007387 */ /* 0x000fe60000100a00 */
[----:B------:R-:W5:Y:S01]  /*52970*/  LDL.LU.64 R198, [R1+0xad0] ;  /* 0x000ad00001c67983 */ /* 0x000f620000300a00 */
[----:B------:R-:W-:Y:S01]  /*52980*/  LOP3.LUT R196, R193, 0x30, RZ, 0x3c, !PT ;  /* 0x00000030c1c47812 */ /* 0x000fe200078e3cff */
[C---:B------:R-:W-:Y:S01]  /*52990*/  IMAD.WIDE R10, R175.reuse, 0x4, R10 ;  /* 0x00000004af0a7825 */ /* 0x040fe200078e020a */
[----:B------:R-:W-:Y:S03]  /*529a0*/  STL.64 [R1+0x3c40], R28 ;  /* 0x003c401c01007387 */ /* 0x000fe60000100a00 */
[----:B------:R-:W-:Y:S02]  /*529b0*/  STL.64 [R1+0x3c38], R26 ;  /* 0x003c381a01007387 */ /* 0x000fe40000100a00 */
[----:B------:R-:W5:Y:S01]  /*529c0*/  LDL.LU.64 R192, [R1+0xa98] ;  /* 0x000a980001c07983 */ /* 0x000f620000300a00 */
[----:B------:R5:W-:Y:S04]  /*529d0*/  LDGSTS.E [R14+-0x3c00], [R30.64], P5 ;  /* 0xfc4000001e0e7fae */ /* 0x000be8000a921844 */
[----:B------:R1:W-:Y:S01]  /*529e0*/  STL.64 [R1+0x3c20], R10 ;  /* 0x003c200a01007387 */ /* 0x0003e20000100a00 */
[----:B------:R1:W-:Y:S02]  /*529f0*/  LDGSTS.E [R13+-0x2c00], [R28.64], P5 ;  /* 0xfd4000001c0d7fae */ /* 0x0003e4000a921844 */
[----:B------:R1:W-:Y:S02]  /*52a00*/  LDGSTS.E [R12+-0x1c00], [R26.64], P5 ;  /* 0xfe4000001a0c7fae */ /* 0x0003e4000a921844 */
[----:B------:R1:W-:Y:S02]  /*52a10*/  LDGSTS.E [R0+-0xc00], [R10.64], P5 ;  /* 0xff4000000a007fae */ /* 0x0003e4000a921844 */
[----:B----4-:R-:W-:-:S02]  /*52a20*/  IMAD.WIDE R154, R175, 0x4, R190 ;  /* 0x00000004af9a7825 */ /* 0x010fc400078e02be */
[----:B------:R-:W4:Y:S02]  /*52a30*/  LDL.LU.64 R190, [R1+0xa60] ;  /* 0x000a600001be7983 */ /* 0x000f240000300a00 */
[----:B--2---:R-:W-:-:S04]  /*52a40*/  IMAD.WIDE R170, R175, 0x4, R194 ;  /* 0x00000004afaa7825 */ /* 0x004fc800078e02c2 */
[----:B------:R-:W-:-:S04]  /*52a50*/  IMAD.WIDE R194, R175, 0x4, R188 ;  /* 0x00000004afc27825 */ /* 0x000fc800078e02bc */
[----:B------:R-:W2:Y:S01]  /*52a60*/  LDL.LU.64 R204, [R1+0xa28] ;  /* 0x000a280001cc7983 */ /* 0x000ea20000300a00 */
[----:B------:R-:W2:Y:S01]  /*52a70*/  LDL.LU.64 R188, [R1+0x9f0] ;  /* 0x0009f00001bc7983 */ /* 0x000ea20000300a00 */
[----:B------:R-:W2:Y:S01]  /*52a80*/  LDL.LU.64 R208, [R1+0x9b8] ;  /* 0x0009b80001d07983 */ /* 0x000ea20000300a00 */
[C---:B-1----:R-:W-:Y:S02]  /*52a90*/  IADD3 R12, R196.reuse, 0x100000, RZ ;  /* 0x00100000c40c7810 */ /* 0x042fe40007ffe0ff */
[C---:B------:R-:W-:Y:S02]  /*52aa0*/  IADD3 R11, R196.reuse, 0x100000, RZ ;  /* 0x00100000c40b7810 */ /* 0x040fe40007ffe0ff */
[C---:B------:R-:W-:Y:S02]  /*52ab0*/  IADD3 R10, R196.reuse, 0x100000, RZ ;  /* 0x00100000c40a7810 */ /* 0x040fe40007ffe0ff */
[----:B------:R-:W-:Y:S01]  /*52ac0*/  IADD3 R0, R196, 0x100000, RZ ;  /* 0x00100000c4007810 */ /* 0x000fe20007ffe0ff */
[----:B------:R1:W-:Y:S01]  /*52ad0*/  LDGSTS.E [R12+-0x3fa00], [R154.64], P5 ;  /* 0xc06000009a0c7fae */ /* 0x0003e2000a921844 */
[----:B------:R1:W-:Y:S02]  /*52ae0*/  LDGSTS.E [R11+-0x3ea00], [R170.64], P5 ;  /* 0xc1600000aa0b7fae */ /* 0x0003e4000a921844 */
[----:B------:R1:W-:Y:S02]  /*52af0*/  LDGSTS.E [R10+-0x3da00], [R194.64], P5 ;  /* 0xc2600000c20a7fae */ /* 0x0003e4000a921844 */
[----:B---3--:R-:W-:-:S04]  /*52b00*/  IMAD.WIDE R206, R175, 0x4, R206 ;  /* 0x00000004afce7825 */ /* 0x008fc800078e02ce */
[----:B------:R-:W-:-:S04]  /*52b10*/  IMAD.WIDE R216, R175, 0x4, R202 ;  /* 0x00000004afd87825 */ /* 0x000fc800078e02ca */
[C---:B------:R-:W-:Y:S01]  /*52b20*/  IMAD.WIDE R244, R175.reuse, 0x4, R200 ;  /* 0x00000004aff47825 */ /* 0x040fe200078e02c8 */
[----:B------:R-:W3:Y:S03]  /*52b30*/  LDL.LU.64 R202, [R1+0x980] ;  /* 0x0009800001ca7983 */ /* 0x000ee60000300a00 */
[----:B------:R-:W3:Y:S01]  /*52b40*/  LDL.LU.64 R200, [R1+0x948] ;  /* 0x0009480001c87983 */ /* 0x000ee20000300a00 */
[----:B------:R1:W-:Y:S01]  /*52b50*/  LDGSTS.E [R0+-0x3ca00], [R206.64], P5 ;  /* 0xc3600000ce007fae */ /* 0x0003e2000a921844 */
[----:B------:R1:W-:Y:S02]  /*52b60*/  LDGSTS.E [R12+-0x3ba00], [R216.64], P5 ;  /* 0xc4600000d80c7fae */ /* 0x0003e4000a921844 */
[----:B------:R1:W-:Y:S02]  /*52b70*/  LDGSTS.E [R11+-0x3aa00], [R244.64], P5 ;  /* 0xc5600000f40b7fae */ /* 0x0003e4000a921844 */
[----:B-----5:R-:W-:-:S02]  /*52b80*/  IMAD.WIDE R14, R175, 0x4, R198 ;  /* 0x00000004af0e7825 */ /* 0x020fc400078e02c6 */
[----:B------:R-:W5:Y:S03]  /*52b90*/  LDL.LU.64 R198, [R1+0x910] ;  /* 0x0009100001c67983 */ /* 0x000f660000300a00 */
[----:B------:R4:W-:Y:S01]  /*52ba0*/  STL.64 [R1+0xb8], R14 ;  /* 0x0000b80e01007387 */ /* 0x0009e20000100a00 */
[----:B------:R4:W-:Y:S01]  /*52bb0*/  LDGSTS.E [R10+-0x39a00], [R14.64], P5 ;  /* 0xc66000000e0a7fae */ /* 0x0009e2000a921844 */
[----:B------:R-:W-:-:S04]  /*52bc0*/  IMAD.WIDE R26, R175, 0x4, R192 ;  /* 0x00000004af1a7825 */ /* 0x000fc800078e02c0 */
[----:B------:R-:W5:Y:S01]  /*52bd0*/  LDL.LU.64 R192, [R1+0x8d8] ;  /* 0x0008d80001c07983 */ /* 0x000f620000300a00 */
[----:B------:R1:W-:Y:S04]  /*52be0*/  STL.64 [R1+0xf8], R26 ;  /* 0x0000f81a01007387 */ /* 0x0003e80000100a00 */
[----:B------:R1:W-:Y:S01]  /*52bf0*/  LDGSTS.E [R0+-0x38a00], [R26.64], P5 ;  /* 0xc76000001a007fae */ /* 0x0003e2000a921844 */
[----:B----4-:R-:W-:-:S03]  /*52c00*/  IMAD.WIDE R14, R175, 0x4, R190 ;  /* 0x00000004af0e7825 */ /* 0x010fc600078e02be */
[----:B------:R-:W4:Y:S02]  /*52c10*/  LDL.LU.64 R190, [R1+0x8a0] ;  /* 0x0008a00001be7983 */ /* 0x000f240000300a00 */
[----:B------:R3:W-:Y:S02]  /*52c20*/  STL.64 [R1+0x1f8], R14 ;  /* 0x0001f80e01007387 */ /* 0x0007e40000100a00 */
[----:B--2---:R-:W-:-:S04]  /*52c30*/  IMAD.WIDE R28, R175, 0x4, R204 ;  /* 0x00000004af1c7825 */ /* 0x004fc800078e02cc */
        /* <DEDUP_REMOVED lines=12> */
[----:B-1----:R-:W-:-:S03]  /*52d00*/  IMAD.WIDE R26, R175, 0x4, R202 ;  /* 0x00000004af1a7825 */ /* 0x002fc600078e02ca */
[----:B------:R-:W3:Y:S01]  /*52d10*/  LDL.LU.64 R202, [R1+0x7c0] ;  /* 0x0007c00001ca7983 */ /* 0x000ee20000300a00 */
[----:B------:R-:W-:-:S03]  /*52d20*/  IMAD.WIDE R28, R175, 0x4, R200 ;  /* 0x00000004af1c7825 */ /* 0x000fc600078e02c8 */
[----:B------:R1:W-:Y:S01]  /*52d30*/  STL.64 [R1+0x338], R26 ;  /* 0x0003381a01007387 */ /* 0x0003e20000100a00 */
[----:B------:R-:W3:Y:S03]  /*52d40*/  LDL.LU.64 R200, [R1+0x788] ;  /* 0x0007880001c87983 */ /* 0x000ee60000300a00 */
[----:B------:R1:W-:Y:S01]  /*52d50*/  LDGSTS.E [R12+-0x33a00], [R26.64], P5 ;  /* 0xcc6000001a0c7fae */ /* 0x0003e2000a921844 */
[----:B------:R2:W-:Y:S02]  /*52d60*/  LDGSTS.E [R11+-0x32a00], [R28.64], P5 ;  /* 0xcd6000001c0b7fae */ /* 0x0005e4000a921844 */
[C---:B-----5:R-:W-:Y:S02]  /*52d70*/  IMAD.WIDE R14, R175.reuse, 0x4, R198 ;  /* 0x00000004af0e7825 */ /* 0x060fe400078e02c6 */
[----:B------:R-:W5:Y:S02]  /*52d80*/  LDL.LU.64 R198, [R1+0x750] ;  /* 0x0007500001c67983 */ /* 0x000f640000300a00 */
[----:B------:R-:W-:Y:S02]  /*52d90*/  STL.64 [R1+0x378], R28 ;  /* 0x0003781c01007387 */ /* 0x000fe40000100a00 */
[C---:B-1----:R-:W-:Y:S01]  /*52da0*/  IMAD.WIDE R26, R175.reuse, 0x4, R192 ;  /* 0x00000004af1a7825 */ /* 0x042fe200078e02c0 */
[----:B------:R4:W-:Y:S04]  /*52db0*/  STL.64 [R1+0x3b8], R14 ;  /* 0x0003b80e01007387 */ /* 0x0009e80000100a00 */
[----:B------:R4:W-:Y:S01]  /*52dc0*/  LDGSTS.E [R10+-0x31a00], [R14.64], P5 ;  /* 0xce6000000e0a7fae */ /* 0x0009e2000a921844 */
[----:B------:R-:W5:Y:S02]  /*52dd0*/  LDL.LU.64 R192, [R1+0x718] ;  /* 0x0007180001c07983 */ /* 0x000f640000300a00 */
[----:B------:R1:W-:Y:S02]  /*52de0*/  STL.64 [R1+0xbe8], R26 ;  /* 0x000be81a01007387 */ /* 0x0003e40000100a00 */
[----:B------:R1:W-:Y:S02]  /*52df0*/  LDGSTS.E [R0+-0x30a00], [R26.64], P5 ;  /* 0xcf6000001a007fae */ /* 0x0003e4000a921844 */
[----:B----4-:R-:W-:-:S02]  /*52e00*/  IMAD.WIDE R14, R175, 0x4, R190 ;  /* 0x00000004af0e7825 */ /* 0x010fc400078e02be */
[----:B------:R-:W4:Y:S03]  /*52e10*/  LDL.LU.64 R190, [R1+0x6e0] ;  /* 0x0006e00001be7983 */ /* 0x000f260000300a00 */
[----:B------:R3:W-:Y:S02]  /*52e20*/  STL.64 [R1+0x1658], R14 ;  /* 0x0016580e01007387 */ /* 0x0007e40000100a00 */
[----:B--2---:R-:W-:-:S04]  /*52e30*/  IMAD.WIDE R28, R175, 0x4, R204 ;  /* 0x00000004af1c7825 */ /* 0x004fc800078e02cc */
[C---:B-1----:R-:W-:Y:S01]  /*52e40*/  IMAD.WIDE R26, R175.reuse, 0x4, R188 ;  /* 0x00000004af1a7825 */ /* 0x042fe200078e02bc */
[----:B------:R-:W2:Y:S03]  /*52e50*/  LDL.LU.64 R204, [R1+0x6a8] ;  /* 0x0006a80001cc7983 */ /* 0x000ea60000300a00 */
[----:B------:R-:W2:Y:S01]  /*52e60*/  LDL.LU.64 R188, [R1+0x670] ;  /* 0x0006700001bc7983 */ /* 0x000ea20000300a00 */
[----:B------:R3:W-:Y:S01]  /*52e70*/  LDGSTS.E [R12+-0x2fa00], [R14.64], P5 ;  /* 0xd06000000e0c7fae */ /* 0x0007e2000a921844 */
[----:B------:R-:W-:Y:S02]  /*52e80*/  STL.64 [R1+0x1680], R28 ;  /* 0x0016801c01007387 */ /* 0x000fe40000100a00 */
[----:B------:R1:W-:Y:S02]  /*52e90*/  STL.64 [R1+0x1688], R26 ;  /* 0x0016881a01007387 */ /* 0x0003e40000100a00 */
[----:B------:R1:W-:Y:S01]  /*52ea0*/  LDGSTS.E [R11+-0x2ea00], [R28.64], P5 ;  /* 0xd16000001c0b7fae */ /* 0x0003e2000a921844 */
[----:B------:R-:W2:Y:S04]  /*52eb0*/  LDL.LU.64 R210, [R1+0x638] ;  /* 0x0006380001d27983 */ /* 0x000ea80000300a00 */
[----:B------:R1:W-:Y:S01]  /*52ec0*/  LDGSTS.E [R10+-0x2da00], [R26.64], P5 ;  /* 0xd26000001a0a7fae */ /* 0x0003e2000a921844 */
[----:B---3--:R-:W-:-:S05]  /*52ed0*/  IMAD.WIDE R14, R175, 0x4, R208 ;  /* 0x00000004af0e7825 */ /* 0x008fca00078e02d0 */
[----:B------:R5:W-:Y:S04]  /*52ee0*/  STL.64 [R1+0x16a0], R14 ;  /* 0x0016a00e01007387 */ /* 0x000be80000100a00 */
        /* <DEDUP_REMOVED lines=11> */
[----:B------:R4:W-:Y:S01]  /*52fa0*/  STL.64 [R1+0x1708], R14 ;  /* 0x0017080e01007387 */ /* 0x0009e20000100a00 */
[----:B------:R4:W-:Y:S01]  /*52fb0*/  LDGSTS.E [R10+-0x29a00], [R14.64], P5 ;  /* 0xd66000000e0a7fae */ /* 0x0009e2000a921844 */
[----:B-1----:R-:W-:-:S03]  /*52fc0*/  IMAD.WIDE R26, R175, 0x4, R192 ;  /* 0x00000004af1a7825 */ /* 0x002fc600078e02c0 */
[----:B------:R-:W5:Y:S04]  /*52fd0*/  LDL.LU.64 R192, [R1+0x558] ;  /* 0x0005580001c07983 */ /* 0x000f680000300a00 */
[----:B------:R1:W-:Y:S04]  /*52fe0*/  STL.64 [R1+0x18e0], R26 ;  /* 0x0018e01a01007387 */ /* 0x0003e80000100a00 */
[----:B------:R1:W-:Y:S01]  /*52ff0*/  LDGSTS.E [R0+-0x28a00], [R26.64], P5 ;  /* 0xd76000001a007fae */ /* 0x0003e2000a921844 */
[----:B----4-:R-:W-:-:S03]  /*53000*/  IMAD.WIDE R14, R175, 0x4, R190 ;  /* 0x00000004af0e7825 */ /* 0x010fc600078e02be */
[----:B------:R-:W4:Y:S02]  /*53010*/  LDL.LU.64 R190, [R1+0x520] ;  /* 0x0005200001be7983 */ /* 0x000f240000300a00 */
[----:B------:R2:W-:Y:S02]  /*53020*/  STL.64 [R1+0x1908], R14 ;  /* 0x0019080e01007387 */ /* 0x0005e40000100a00 */
[C---:B--2---:R-:W-:Y:S01]  /*53030*/  IMAD.WIDE R28, R175.reuse, 0x4, R204 ;  /* 0x00000004af1c7825 */ /* 0x044fe200078e02cc */
[----:B------:R-:W2:Y:S03]  /*53040*/  LDL.LU.64 R208, [R1+0x4e0] ;  /* 0x0004e00001d07983 */ /* 0x000ea60000300a00 */
[C---:B-1----:R-:W-:Y:S01]  /*53050*/  IMAD.WIDE R26, R175.reuse, 0x4, R188 ;  /* 0x00000004af1a7825 */ /* 0x042fe200078e02bc */
[----:B------:R-:W2:Y:S03]  /*53060*/  LDL.LU.64 R204, [R1+0x4a8] ;  /* 0x0004a80001cc7983 */ /* 0x000ea60000300a00 */
[----:B------:R-:W-:Y:S01]  /*53070*/  STL.64 [R1+0x19f0], R28 ;  /* 0x0019f01c01007387 */ /* 0x000fe20000100a00 */
[----:B------:R1:W-:Y:S04]  /*53080*/  LDGSTS.E [R12+-0x27a00], [R14.64], P5 ;  /* 0xd86000000e0c7fae */ /* 0x0003e8000a921844 */
[----:B------:R3:W-:Y:S01]  /*53090*/  STL.64 [R1+0x1a20], R26 ;  /* 0x001a201a01007387 */ /* 0x0007e20000100a00 */
[----:B------:R-:W2:Y:S02]  /*530a0*/  LDL.LU.64 R188, [R1+0x470] ;  /* 0x0004700001bc7983 */ /* 0x000ea40000300a00 */
[----:B------:R3:W-:Y:S02]  /*530b0*/  LDGSTS.E [R11+-0x26a00], [R28.64], P5 ;  /* 0xd96000001c0b7fae */ /* 0x0007e4000a921844 */
[----:B------:R3:W-:Y:S02]  /*530c0*/  LDGSTS.E [R10+-0x25a00], [R26.64], P5 ;  /* 0xda6000001a0a7fae */ /* 0x0007e4000a921844 */
[----:B-1----:R-:W-:-:S05]  /*530d0*/  IMAD.WIDE R14, R175, 0x4, R210 ;  /* 0x00000004af0e7825 */ /* 0x002fca00078e02d2 */
[----:B------:R5:W-:Y:S04]  /*530e0*/  STL.64 [R1+0x1a58], R14 ;  /* 0x001a580e01007387 */ /* 0x000be80000100a00 */
[----:B------:R5:W-:Y:S01]  /*530f0*/  LDGSTS.E [R0+-0x24a00], [R14.64], P5 ;  /* 0xdb6000000e007fae */ /* 0x000be2000a921844 */
[----:B---3--:R-:W-:-:S03]  /*53100*/  IMAD.WIDE R26, R175, 0x4, R202 ;  /* 0x00000004af1a7825 */ /* 0x008fc600078e02ca */
[----:B------:R-:W3:Y:S02]  /*53110*/  LDL.LU.64 R202, [R1+0x430] ;  /* 0x0004300001ca7983 */ /* 0x000ee40000300a00 */
[----:B------:R1:W-:Y:S02]  /*53120*/  STL.64 [R1+0x1a60], R26 ;  /* 0x001a601a01007387 */ /* 0x0003e40000100a00 */
[C---:B------:R-:W-:Y:S01]  /*53130*/  IMAD.WIDE R28, R175.reuse, 0x4, R200 ;  /* 0x00000004af1c7825 */ /* 0x040fe200078e02c8 */
[----:B------:R1:W-:Y:S04]  /*53140*/  LDGSTS.E [R12+-0x23a00], [R26.64], P5 ;  /* 0xdc6000001a0c7fae */ /* 0x0003e8000a921844 */
[----:B------:R-:W3:Y:S04]  /*53150*/  LDL.LU.64 R200, [R1+0x3f0] ;  /* 0x0003f00001c87983 */ /* 0x000ee80000300a00 */
[----:B------:R2:W-:Y:S01]  /*53160*/  LDGSTS.E [R11+-0x22a00], [R28.64], P5 ;  /* 0xdd6000001c0b7fae */ /* 0x0005e2000a921844 */
[----:B-----5:R-:W-:-:S03]  /*53170*/  IMAD.WIDE R14, R175, 0x4, R198 ;  /* 0x00000004af0e7825 */ /* 0x020fc600078e02c6 */
[----:B------:R-:W5:Y:S01]  /*53180*/  LDL.LU.64 R198, [R1+0x3b0] ;  /* 0x0003b00001c67983 */ /* 0x000f620000300a00 */
[----:B------:R-:W-:Y:S02]  /*53190*/  STL.64 [R1+0x1b78], R28 ;  /* 0x001b781c01007387 */ /* 0x000fe40000100a00 */
[----:B------:R4:W-:Y:S02]  /*531a0*/  STL.64 [R1+0x1b98], R14 ;  /* 0x001b980e01007387 */ /* 0x0009e40000100a00 */
[C---:B-1----:R-:W-:Y:S01]  /*531b0*/  IMAD.WIDE R26, R175.reuse, 0x4, R192 ;  /* 0x00000004af1a7825 */ /* 0x042fe200078e02c0 */
[----:B------:R4:W-:Y:S04]  /*531c0*/  LDGSTS.E [R10+-0x21a00], [R14.64], P5 ;  /* 0xde6000000e0a7fae */ /* 0x0009e8000a921844 */
[----:B------:R-:W5:Y:S01]  /*531d0*/  LDL.LU.64 R192, [R1+0x370] ;  /* 0x0003700001c07983 */ /* 0x000f620000300a00 */
[----:B------:R1:W-:Y:S03]  /*531e0*/  STL.64 [R1+0x1bc8], R26 ;  /* 0x001bc81a01007387 */ /* 0x0003e60000100a00 */
[----:B------:R1:W-:Y:S01]  /*531f0*/  LDGSTS.E [R0+-0x20a00], [R26.64], P5 ;  /* 0xdf6000001a007fae */ /* 0x0003e2000a921844 */
[----:B----4-:R-:W-:-:S04]  /*53200*/  IMAD.WIDE R14, R175, 0x4, R190 ;  /* 0x00000004af0e7825 */ /* 0x010fc800078e02be */
[C---:B--2---:R-:W-:Y:S01]  /*53210*/  IMAD.WIDE R28, R175.reuse, 0x4, R208 ;  /* 0x00000004af1c7825 */ /* 0x044fe200078e02d0 */
[----:B------:R-:W2:Y:S03]  /*53220*/  LDL.LU.64 R190, [R1+0x330] ;  /* 0x0003300001be7983 */ /* 0x000ea60000300a00 */
[C---:B-1----:R-:W-:Y:S01]  /*53230*/  IMAD.WIDE R26, R175.reuse, 0x4, R204 ;  /* 0x00000004af1a7825 */ /* 0x042fe200078e02cc */
[----:B------:R1:W-:Y:S03]  /*53240*/  STL.64 [R1+0x1bf0], R14 ;  /* 0x001bf00e01007387 */ /* 0x0003e60000100a00 */
[----:B------:R-:W-:Y:S01]  /*53250*/  STL.64 [R1+0x3790], R28 ;  /* 0x0037901c01007387 */ /* 0x000fe20000100a00 */
[----:B------:R1:W-:Y:S04]  /*53260*/  LDGSTS.E [R12+-0x1fa00], [R14.64], P5 ;  /* 0xe06000000e0c7fae */ /* 0x0003e8000a921844 */
[----:B------:R3:W-:Y:S01]  /*53270*/  STL.64 [R1+0x37a0], R26 ;  /* 0x0037a01a01007387 */ /* 0x0007e20000100a00 */
[----:B------:R-:W4:Y:S02]  /*53280*/  LDL.LU.64 R214, [R1+0x2f0] ;  /* 0x0002f00001d67983 */ /* 0x000f240000300a00 */
[----:B------:R3:W-:Y:S02]  /*53290*/  LDGSTS.E [R11+-0x1ea00], [R28.64], P5 ;  /* 0xe16000001c0b7fae */ /* 0x0007e4000a921844 */
[----:B------:R3:W-:Y:S02]  /*532a0*/  LDGSTS.E [R10+-0x1da00], [R26.64], P5 ;  /* 0xe26000001a0a7fae */ /* 0x0007e4000a921844 */
[----:B-1----:R-:W-:-:S02]  /*532b0*/  IMAD.WIDE R14, R175, 0x4, R188 ;  /* 0x00000004af0e7825 */ /* 0x002fc400078e02bc */
[----:B------:R-:W4:Y:S03]  /*532c0*/  LDL.LU.64 R188, [R1+0x2b0] ;  /* 0x0002b00001bc7983 */ /* 0x000f260000300a00 */
[----:B------:R5:W-:Y:S02]  /*532d0*/  STL.64 [R1+0x37a8], R14 ;  /* 0x0037a80e01007387 */ /* 0x000be40000100a00 */
[----:B------:R-:W4:Y:S01]  /*532e0*/  LDL.LU.64 R212, [R1+0x270] ;  /* 0x0002700001d47983 */ /* 0x000f220000300a00 */
[----:B------:R5:W-:Y:S01]  /*532f0*/  LDGSTS.E [R0+-0x1ca00], [R14.64], P5 ;  /* 0xe36000000e007fae */ /* 0x000be2000a921844 */
[----:B------:R-:W4:Y:S02]  /*53300*/  LDL.LU.64 R210, [R1+0x230] ;  /* 0x0002300001d27983 */ /* 0x000f240000300a00 */
[----:B---3--:R-:W-:-:S04]  /*53310*/  IMAD.WIDE R26, R175, 0x4, R202 ;  /* 0x00000004af1a7825 */ /* 0x008fc800078e02ca */
[C---:B------:R-:W-:Y:S01]  /*53320*/  IMAD.WIDE R28, R175.reuse, 0x4, R200 ;  /* 0x00000004af1c7825 */ /* 0x040fe200078e02c8 */
[----:B------:R1:W-:Y:S03]  /*53330*/  STL.64 [R1+0x37b8], R26 ;  /* 0x0037b81a01007387 */ /* 0x0003e60000100a00 */
[----:B------:R-:W3:Y:S02]  /*53340*/  LDL.LU.64 R208, [R1+0x1f0] ;  /* 0x0001f00001d07983 */ /* 0x000ee40000300a00 */
[----:B------:R-:W3:Y:S01]  /*53350*/  LDL.LU.64 R204, [R1+0x1b0] ;  /* 0x0001b00001cc7983 */ /* 0x000ee20000300a00 */
[----:B------:R1:W-:Y:S04]  /*53360*/  LDGSTS.E [R12+-0x1ba00], [R26.64], P5 ;  /* 0xe46000001a0c7fae */ /* 0x0003e8000a921844 */
[----:B------:R-:W-:Y:S01]  /*53370*/  STL.64 [R1+0x37d0], R28 ;  /* 0x0037d01c01007387 */ /* 0x000fe20000100a00 */
[----:B------:R2:W-:Y:S02]  /*53380*/  LDGSTS.E [R11+-0x1aa00], [R28.64], P5 ;  /* 0xe56000001c0b7fae */ /* 0x0005e4000a921844 */
[----:B-----5:R-:W-:-:S05]  /*53390*/  IMAD.WIDE R14, R175, 0x4, R198 ;  /* 0x00000004af0e7825 */ /* 0x020fca00078e02c6 */
[----:B------:R2:W-:Y:S01]  /*533a0*/  STL.64 [R1+0x3c00], R14 ;  /* 0x003c000e01007387 */ /* 0x0005e20000100a00 */
[----:B------:R-:W5:Y:S02]  /*533b0*/  LDL.LU.64 R202, [R1+0x170] ;  /* 0x0001700001ca7983 */ /* 0x000f640000300a00 */
[----:B-1----:R-:W-:-:S04]  /*533c0*/  IMAD.WIDE R26, R175, 0x4, R192 ;  /* 0x00000004af1a7825 */ /* 0x002fc800078e02c0 */
[----:B------:R-:W5:Y:S01]  /*533d0*/  LDL.LU.64 R200, [R1+0x130] ;  /* 0x0001300001c87983 */ /* 0x000f620000300a00 */
[----:B------:R2:W-:Y:S04]  /*533e0*/  LDGSTS.E [R10+-0x19a00], [R14.64], P5 ;  /* 0xe66000000e0a7fae */ /* 0x0005e8000a921844 */
[----:B------:R4:W-:Y:S01]  /*533f0*/  STL.64 [R1+0x3bf8], R26 ;  /* 0x003bf81a01007387 */ /* 0x0009e20000100a00 */
[----:B------:R-:W5:Y:S02]  /*53400*/  LDL.LU.64 R198, [R1+0xf0] ;  /* 0x0000f00001c67983 */ /* 0x000f640000300a00 */
[----:B------:R-:W5:Y:S02]  /*53410*/  LDL.LU.64 R192, [R1+0xb0] ;  /* 0x0000b00001c07983 */ /* 0x000f640000300a00 */
[----:B------:R4:W-:Y:S02]  /*53420*/  LDGSTS.E [R0+-0x18a00], [R26.64], P5 ;  /* 0xe76000001a007fae */ /* 0x0009e4000a921844 */
[----:B--2---:R-:W-:-:S05]  /*53430*/  IMAD.WIDE R14, R175, 0x4, R190 ;  /* 0x00000004af0e7825 */ /* 0x004fca00078e02be */
[----:B------:R1:W-:Y:S01]  /*53440*/  STL.64 [R1+0x3bf0], R14 ;  /* 0x003bf00e01007387 */ /* 0x0003e20000100a00 */
[----:B------:R-:W2:Y:S03]  /*53450*/  LDL.LU.64 R190, [R1+0x70] ;  /* 0x0000700001be7983 */ /* 0x000ea60000300a00 */
[----:B------:R1:W-:Y:S01]  /*53460*/  LDGSTS.E [R12+-0x17a00], [R14.64], P5 ;  /* 0xe86000000e0c7fae */ /* 0x0003e2000a921844 */
[----:B----4-:R-:W-:-:S03]  /*53470*/  IMAD.WIDE R26, R175, 0x4, R188 ;  /* 0x00000004af1a7825 */ /* 0x010fc600078e02bc */
[----:B------:R-:W4:Y:S01]  /*53480*/  LDL.LU.64 R188, [R1+0x30] ;  /* 0x0000300001bc7983 */ /* 0x000f220000300a00 */
[----:B------:R-:W-:-:S04]  /*53490*/  IMAD.WIDE R28, R175, 0x4, R214 ;  /* 0x00000004af1c7825 */ /* 0x000fc800078e02d6 */
[C---:B-1----:R-:W-:Y:S01]  /*534a0*/  IMAD.WIDE R14, R175.reuse, 0x4, R212 ;  /* 0x00000004af0e7825 */ /* 0x042fe200078e02d4 */
[----:B------:R-:W-:Y:S04]  /*534b0*/  STL.64 [R1+0x3be8], R28 ;  /* 0x003be81c01007387 */ /* 0x000fe80000100a00 */
[----:B------:R3:W-:Y:S01]  /*534c0*/  LDGSTS.E [R11+-0x16a00], [R28.64], P5 ;  /* 0xe96000001c0b7fae */ /* 0x0007e2000a921844 */
[----:B------:R1:W-:Y:S02]  /*534d0*/  STL.64 [R1+0x3be0], R26 ;  /* 0x003be01a01007387 */ /* 0x0003e40000100a00 */
[----:B------:R1:W-:Y:S02]  /*534e0*/  LDGSTS.E [R10+-0x15a00], [R26.64], P5 ;  /* 0xea6000001a0a7fae */ /* 0x0003e4000a921844 */
[----:B------:R3:W-:Y:S01]  /*534f0*/  STL.64 [R1+0x3bd8], R14 ;  /* 0x003bd80e01007387 */ /* 0x0007e20000100a00 */
[----:B------:R3:W-:Y:S01]  /*53500*/  LDGSTS.E [R0+-0x14a00], [R14.64], P5 ;  /* 0xeb6000000e007fae */ /* 0x0007e2000a921844 */
[----:B-1----:R-:W-:-:S04]  /*53510*/  IMAD.WIDE R26, R175, 0x4, R210 ;  /* 0x00000004af1a7825 */ /* 0x002fc800078e02d2 */
[----:B---3--:R-:W-:-:S04]  /*53520*/  IMAD.WIDE R28, R175, 0x4, R208 ;  /* 0x00000004af1c7825 */ /* 0x008fc800078e02d0 */
[C---:B------:R-:W-:Y:S01]  /*53530*/  IMAD.WIDE R14, R175.reuse, 0x4, R204 ;  /* 0x00000004af0e7825 */ /* 0x040fe200078e02cc */
[----:B------:R5:W-:Y:S04]  /*53540*/  STL.64 [R1+0x3bd0], R26 ;  /* 0x003bd01a01007387 */ /* 0x000be80000100a00 */
[----:B------:R5:W-:Y:S01]  /*53550*/  LDGSTS.E [R12+-0x13a00], [R26.64], P5 ;  /* 0xec6000001a0c7fae */ /* 0x000be2000a921844 */
[----:B------:R1:W-:Y:S02]  /*53560*/  STL.64 [R1+0x3868], R28 ;  /* 0x0038681c01007387 */ /* 0x0003e40000100a00 */
[----:B------:R1:W-:Y:S02]  /*53570*/  LDGSTS.E [R11+-0x12a00], [R28.64], P5 ;  /* 0xed6000001c0b7fae */ /* 0x0003e4000a921844 */
[----:B------:R3:W-:Y:S01]  /*53580*/  STL.64 [R1+0x3860], R14 ;  /* 0x0038600e01007387 */ /* 0x0007e20000100a00 */
[----:B------:R3:W-:Y:S01]  /*53590*/  LDGSTS.E [R10+-0x11a00], [R14.64], P5 ;  /* 0xee6000000e0a7fae */ /* 0x0007e2000a921844 */
[----:B-----5:R-:W-:-:S04]  /*535a0*/  IMAD.WIDE R26, R175, 0x4, R202 ;  /* 0x00000004af1a7825 */ /* 0x020fc800078e02ca */
[----:B-1----:R-:W-:-:S04]  /*535b0*/  IMAD.WIDE R28, R175, 0x4, R198 ;  /* 0x00000004af1c7825 */ /* 0x002fc800078e02c6 */
[C---:B---3--:R-:W-:Y:S01]  /*535c0*/  IMAD.WIDE R14, R175.reuse, 0x4, R200 ;  /* 0x00000004af0e7825 */ /* 0x048fe200078e02c8 */
[----:B------:R1:W-:Y:S04]  /*535d0*/  STL.64 [R1+0x3858], R26 ;  /* 0x0038581a01007387 */ /* 0x0003e80000100a00 */
[----:B------:R1:W-:Y:S01]  /*535e0*/  LDGSTS.E [R0+-0x10a00], [R26.64], P5 ;  /* 0xef6000001a007fae */ /* 0x0003e2000a921844 */
[----:B------:R-:W-:Y:S02]  /*535f0*/  STL.64 [R1+0x3850], R14 ;  /* 0x0038500e01007387 */ /* 0x000fe40000100a00 */
[----:B------:R2:W-:Y:S02]  /*53600*/  LDGSTS.E [R12+-0xfa00], [R14.64], P5 ;  /* 0xf06000000e0c7fae */ /* 0x0005e4000a921844 */
[----:B------:R3:W-:Y:S01]  /*53610*/  STL.64 [R1+0x3848], R28 ;  /* 0x0038481c01007387 */ /* 0x0007e20000100a00 */
[----:B------:R3:W-:Y:S01]  /*53620*/  LDGSTS.E [R11+-0xea00], [R28.64], P5 ;  /* 0xf16000001c0b7fae */ /* 0x0007e2000a921844 */
[----:B-1----:R-:W-:-:S05]  /*53630*/  IMAD.WIDE R26, R175, 0x4, R192 ;  /* 0x00000004af1a7825 */ /* 0x002fca00078e02c0 */
[----:B------:R4:W-:Y:S04]  /*53640*/  STL.64 [R1+0x3840], R26 ;  /* 0x0038401a01007387 */ /* 0x0009e80000100a00 */
[----:B------:R4:W-:Y:S01]  /*53650*/  LDGSTS.E [R10+-0xda00], [R26.64], P5 ;  /* 0xf26000001a0a7fae */ /* 0x0009e2000a921844 */
[----:B---3--:R-:W-:-:S04]  /*53660*/  IMAD.WIDE R28, R175, 0x4, R168 ;  /* 0x00000004af1c7825 */ /* 0x008fc800078e02a8 */
[----:B--2---:R-:W-:-:S05]  /*53670*/  IMAD.WIDE R14, R175, 0x4, R190 ;  /* 0x00000004af0e7825 */ /* 0x004fca00078e02be */
[----:B------:R1:W-:Y:S04]  /*53680*/  STL.64 [R1+0x3838], R14 ;  /* 0x0038380e01007387 */ /* 0x0003e80000100a00 */
[----:B------:R1:W-:Y:S01]  /*53690*/  LDGSTS.E [R0+-0xca00], [R14.64], P5 ;  /* 0xf36000000e007fae */ /* 0x0003e2000a921844 */
[----:B----4-:R-:W-:-:S04]  /*536a0*/  IMAD.WIDE R26, R175, 0x4, R188 ;  /* 0x00000004af1a7825 */ /* 0x010fc800078e02bc */
        /* <DEDUP_REMOVED lines=10> */
[----:B------:R-:W5:Y:S02]  /*53750*/  LDL.LU.64 R188, [R1+0xbe0] ;  /* 0x000be00001bc7983 */ /* 0x000f640000300a00 */
[C---:B--2---:R-:W-:Y:S01]  /*53760*/  IMAD.WIDE R14, R175.reuse, 0x4, R120 ;  /* 0x00000004af0e7825 */ /* 0x044fe200078e0278 */
[----:B------:R1:W-:Y:S03]  /*53770*/  LDGSTS.E [R0+-0x8a00], [R26.64], P5 ;  /* 0xf76000001a007fae */ /* 0x0003e6000a921844 */
[C---:B---3--:R-:W-:Y:S01]  /*53780*/  IMAD.WIDE R28, R175.reuse, 0x4, R104 ;  /* 0x00000004af1c7825 */ /* 0x048fe200078e0268 */
[----:B------:R2:W-:Y:S04]  /*53790*/  STL.64 [R1+0x3810], R14 ;  /* 0x0038100e01007387 */ /* 0x0005e80000100a00 */
[----:B------:R2:W-:Y:S01]  /*537a0*/  LDGSTS.E [R12+-0x7a00], [R14.64], P5 ;  /* 0xf86000000e0c7fae */ /* 0x0005e2000a921844 */
[----:B------:R-:W3:Y:S02]  /*537b0*/  LDL.LU.64 R208, [R1+0xba8] ;  /* 0x000ba80001d07983 */ /* 0x000ee40000300a00 */
[----:B------:R2:W-:Y:S02]  /*537c0*/  STL.64 [R1+0x3808], R28 ;  /* 0x0038081c01007387 */ /* 0x0005e40000100a00 */
[----:B------:R2:W-:Y:S02]  /*537d0*/  LDGSTS.E [R11+-0x6a00], [R28.64], P5 ;  /* 0xf96000001c0b7fae */ /* 0x0005e4000a921844 */
[----:B-1----:R-:W-:-:S04]  /*537e0*/  IMAD.WIDE R26, R175, 0x4, R88 ;  /* 0x00000004af1a7825 */ /* 0x002fc800078e0258 */
[C---:B--2---:R-:W-:Y:S01]  /*537f0*/  IMAD.WIDE R14, R175.reuse, 0x4, R72 ;  /* 0x00000004af0e7825 */ /* 0x044fe200078e0248 */
[----:B------:R1:W-:Y:S03]  /*53800*/  STL.64 [R1+0x3800], R26 ;  /* 0x0038001a01007387 */ /* 0x0003e60000100a00 */
[----:B------:R-:W-:-:S04]  /*53810*/  IMAD.WIDE R28, R175, 0x4, R56 ;  /* 0x00000004af1c7825 */ /* 0x000fc800078e0238 */
[----:B------:R-:W2:Y:S01]  /*53820*/  LDL.LU.64 R204, [R1+0xb70] ;  /* 0x000b700001cc7983 */ /* 0x000ea20000300a00 */
[----:B------:R1:W-:Y:S04]  /*53830*/  LDGSTS.E [R10+-0x5a00], [R26.64], P5 ;  /* 0xfa6000001a0a7fae */ /* 0x0003e8000a921844 */
[----:B------:R1:W-:Y:S01]  /*53840*/  STL.64 [R1+0x37f8], R14 ;  /* 0x0037f80e01007387 */ /* 0x0003e20000100a00 */
[----:B------:R1:W-:Y:S02]  /*53850*/  LDGSTS.E [R0+-0x4a00], [R14.64], P5 ;  /* 0xfb6000000e007fae */ /* 0x0003e4000a921844 */
[----:B------:R-:W2:Y:S02]  /*53860*/  LDL.LU.64 R202, [R1+0xb38] ;  /* 0x000b380001ca7983 */ /* 0x000ea40000300a00 */
[----:B------:R-:W2:Y:S01]  /*53870*/  LDL.LU.64 R200, [R1+0xb00] ;  /* 0x000b000001c87983 */ /* 0x000ea20000300a00 */
[----:B------:R-:W-:Y:S01]  /*53880*/  STL.64 [R1+0x37f0], R28 ;  /* 0x0037f01c01007387 */ /* 0x000fe20000100a00 */
[----:B------:R-:W2:Y:S02]  /*53890*/  LDL.LU.64 R190, [R1+0xac8] ;  /* 0x000ac80001be7983 */ /* 0x000ea40000300a00 */
[C---:B------:R-:W-:Y:S01]  /*538a0*/  IMAD.WIDE R8, R175.reuse, 0x4, R8 ;  /* 0x00000004af087825 */ /* 0x040fe200078e0208 */
[----:B------:R2:W-:Y:S03]  /*538b0*/  LDGSTS.E [R12+-0x3a00], [R28.64], P5 ;  /* 0xfc6000001c0c7fae */ /* 0x0005e6000a921844 */
[----:B-1----:R-:W-:-:S04]  /*538c0*/  IMAD.WIDE R26, R175, 0x4, R40 ;  /* 0x00000004af1a7825 */ /* 0x002fc800078e0228 */
[C---:B------:R-:W-:Y:S01]  /*538d0*/  IMAD.WIDE R14, R175.reuse, 0x4, R24 ;  /* 0x00000004af0e7825 */ /* 0x040fe200078e0218 */
[----:B------:R-:W-:Y:S04]  /*538e0*/  STL.64 [R1+0x37e8], R26 ;  /* 0x0037e81a01007387 */ /* 0x000fe80000100a00 */
[----:B------:R1:W-:Y:S02]  /*538f0*/  STL.64 [R1+0x37e0], R14 ;  /* 0x0037e00e01007387 */ /* 0x0003e40000100a00 */
[----:B------:R-:W2:Y:S02]  /*53900*/  LDL.LU.64 R198, [R1+0xa90] ;  /* 0x000a900001c67983 */ /* 0x000ea40000300a00 */
[----:B------:R1:W-:Y:S01]  /*53910*/  STL.64 [R1+0x37d8], R8 ;  /* 0x0037d80801007387 */ /* 0x0003e20000100a00 */
[----:B------:R1:W-:Y:S01]  /*53920*/  LDGSTS.E [R11+-0x2a00], [R26.64], P5 ;  /* 0xfd6000001a0b7fae */ /* 0x0003e2000a921844 */
[----:B------:R1:W-:Y:S03]  /*53930*/  LDGSTS.E [R10+-0x1a00], [R14.64], P5 ;  /* 0xfe6000000e0a7fae */ /* 0x0003e6000a921844 */
[----:B------:R-:W1:Y:S01]  /*53940*/  S2R R197, SR_TID.X ;  /* 0x0000000000c57919 */ /* 0x000e620000002100 */
[----:B------:R1:W-:Y:S02]  /*53950*/  LDGSTS.E [R0+-0xa00], [R8.64], P5 ;  /* 0xff60000008007fae */ /* 0x0003e4000a921844 */
[----:B----4-:R-:W-:-:S02]  /*53960*/  IMAD.WIDE R110, R175, 0x4, R192 ;  /* 0x00000004af6e7825 */ /* 0x010fc400078e02c0 */
[----:B------:R-:W4:Y:S02]  /*53970*/  LDL.LU.64 R192, [R1+0xa58] ;  /* 0x000a580001c07983 */ /* 0x000f240000300a00 */
[----:B-----5:R-:W-:-:S04]  /*53980*/  IMAD.WIDE R120, R175, 0x4, R188 ;  /* 0x00000004af787825 */ /* 0x020fc800078e02bc */
[----:B------:R-:W5:Y:S02]  /*53990*/  LDL.LU.64 R210, [R1+0xa20] ;  /* 0x000a200001d27983 */ /* 0x000f640000300a00 */
[----:B------:R-:W1:Y:S01]  /*539a0*/  LDL.LU.64 R188, [R1+0x9e8] ;  /* 0x0009e80001bc7983 */ /* 0x000e620000300a00 */
[----:B------:R-:W5:Y:S01]  /*539b0*/  LDL.LU.64 R212, [R1+0x9b0] ;  /* 0x0009b00001d47983 */ /* 0x000f620000300a00 */
[----:B---3--:R-:W-:-:S03]  /*539c0*/  IMAD.WIDE R136, R175, 0x4, R208 ;  /* 0x00000004af887825 */ /* 0x008fc600078e02d0 */
[----:B------:R-:W3:Y:S01]  /*539d0*/  LDL.LU.64 R208, [R1+0x978] ;  /* 0x0009780001d07983 */ /* 0x000ee20000300a00 */
[----:B--2---:R-:W-:-:S03]  /*539e0*/  IMAD.WIDE R138, R175, 0x4, R204 ;  /* 0x00000004af8a7825 */ /* 0x004fc600078e02cc */
[----:B------:R-:W2:Y:S01]  /*539f0*/  LDL.LU.64 R204, [R1+0x940] ;  /* 0x0009400001cc7983 */ /* 0x000ea20000300a00 */
[----:B------:R-:W-:-:S04]  /*53a00*/  IMAD.WIDE R152, R175, 0x4, R202 ;  /* 0x00000004af987825 */ /* 0x000fc800078e02ca */
[C---:B------:R-:W-:Y:S02]  /*53a10*/  IMAD.WIDE R168, R175.reuse, 0x4, R200 ;  /* 0x00000004afa87825 */ /* 0x040fe400078e02c8 */
[----:B------:R-:W2:Y:S02]  /*53a20*/  LDL.LU.64 R200, [R1+0x908] ;  /* 0x0009080001c87983 */ /* 0x000ea40000300a00 */
[C---:B------:R-:W-:Y:S02]  /*53a30*/  IMAD.WIDE R202, R175.reuse, 0x4, R198 ;  /* 0x00000004afca7825 */ /* 0x040fe400078e02c6 */
[----:B------:R-:W3:Y:S02]  /*53a40*/  LDL.LU.64 R198, [R1+0x8d0] ;  /* 0x0008d00001c67983 */ /* 0x000ee40000300a00 */
[C---:B----4-:R-:W-:Y:S02]  /*53a50*/  IMAD.WIDE R214, R175.reuse, 0x4, R192 ;  /* 0x00000004afd67825 */ /* 0x050fe400078e02c0 */
[----:B------:R-:W4:Y:S02]  /*53a60*/  LDL.LU.64 R192, [R1+0x898] ;  /* 0x0008980001c07983 */ /* 0x000f240000300a00 */
[----:B-----5:R-:W-:-:S04]  /*53a70*/  IMAD.WIDE R226, R175, 0x4, R210 ;  /* 0x00000004afe27825 */ /* 0x020fc800078e02d2 */
[----:B-1----:R-:W-:Y:S01]  /*53a80*/  IMAD.WIDE R14, R175, 0x4, R188 ;  /* 0x00000004af0e7825 */ /* 0x002fe200078e02bc */
[----:B------:R-:W5:Y:S04]  /*53a90*/  LDL.LU.64 R210, [R1+0x860] ;  /* 0x0008600001d27983 */ /* 0x000f680000300a00 */
[----:B------:R-:W5:Y:S01]  /*53aa0*/  LDL.LU.64 R188, [R1+0x828] ;  /* 0x0008280001bc7983 */ /* 0x000f620000300a00 */
[----:B------:R-:W-:-:S05]  /*53ab0*/  LOP3.LUT R197, R197, 0x7f, RZ, 0xc0, !PT ;  /* 0x0000007fc5c57812 */ /* 0x000fca00078ec0ff */
[----:B------:R-:W-:-:S05]  /*53ac0*/  IMAD.SHL.U32 R197, R197, 0x4, RZ ;  /* 0x00000004c5c57824 */ /* 0x000fca00078e00ff */
[----:B------:R-:W-:-:S04]  /*53ad0*/  LOP3.LUT R196, R197, 0x40, RZ, 0x3c, !PT ;  /* 0x00000040c5c47812 */ /* 0x000fc800078e3cff */
[C---:B------:R-:W-:Y:S02]  /*53ae0*/  IADD3 R10, R196.reuse, 0x100000, RZ ;  /* 0x00100000c40a7810 */ /* 0x040fe40007ffe0ff */
[C---:B------:R-:W-:Y:S02]  /*53af0*/  IADD3 R9, R196.reuse, 0x100000, RZ ;  /* 0x00100000c4097810 */ /* 0x040fe40007ffe0ff */
[C---:B------:R-:W-:Y:S02]  /*53b00*/  IADD3 R8, R196.reuse, 0x100000, RZ ;  /* 0x00100000c4087810 */ /* 0x040fe40007ffe0ff */
[----:B------:R-:W-:Y:S01]  /*53b10*/  IADD3 R0, R196, 0x100000, RZ ;  /* 0x00100000c4007810 */ /* 0x000fe20007ffe0ff */
[C---:B------:R-:W-:Y:S01]  /*53b20*/  IMAD.WIDE R190, R175.reuse, 0x4, R190 ;  /* 0x00000004afbe7825 */ /* 0x040fe200078e02be */
[----:B------:R1:W-:Y:S03]  /*53b30*/  LDGSTS.E [R10+-0x3f800], [R110.64], P5 ;  /* 0xc08000006e0a7fae */ /* 0x0003e6000a921844 */
[----:B------:R1:W-:Y:S02]  /*53b40*/  LDGSTS.E [R9+-0x3e800], [R120.64], P5 ;  /* 0xc180000078097fae */ /* 0x0003e4000a921844 */
[----:B------:R1:W-:Y:S02]  /*53b50*/  LDGSTS.E [R8+-0x3d800], [R136.64], P5 ;  /* 0xc280000088087fae */ /* 0x0003e4000a921844 */
[----:B------:R1:W-:Y:S01]  /*53b60*/  LDGSTS.E [R0+-0x3c800], [R138.64], P5 ;  /* 0xc38000008a007fae */ /* 0x0003e2000a921844 */
[----:B------:R1:W-:Y:S01]  /*53b70*/  LDGSTS.E [R10+-0x3b800], [R152.64], P5 ;  /* 0xc4800000980a7fae */ /* 0x0003e2000a921844 */
[----:B------:R1:W-:Y:S02]  /*53b80*/  LDGSTS.E [R9+-0x3a800], [R168.64], P5 ;  /* 0xc5800000a8097fae */ /* 0x0003e4000a921844 */
[----:B------:R1:W-:Y:S02]  /*53b90*/  LDGSTS.E [R8+-0x39800], [R190.64], P5 ;  /* 0xc6800000be087fae */ /* 0x0003e4000a921844 */
[----:B------:R1:W-:Y:S01]  /*53ba0*/  LDGSTS.E [R0+-0x38800], [R202.64], P5 ;  /* 0xc7800000ca007fae */ /* 0x0003e2000a921844 */
[----:B------:R3:W-:Y:S01]  /*53bb0*/  STL.64 [R1+0xb0], R14 ;  /* 0x0000b00e01007387 */ /* 0x0007e20000100a00 */
[----:B------:R-:W-:-:S03]  /*53bc0*/  IMAD.WIDE R12, R175, 0x4, R212 ;  /* 0x00000004af0c7825 */ /* 0x000fc600078e02d4 */
[----:B------:R1:W-:Y:S01]  /*53bd0*/  LDGSTS.E [R10+-0x37800], [R214.64], P5 ;  /* 0xc8800000d60a7fae */ /* 0x0003e2000a921844 */
[----:B------:R-:W5:Y:S02]  /*53be0*/  LDL.LU.64 R212, [R1+0x7f0] ;  /* 0x0007f00001d47983 */ /* 0x000f640000300a00 */
[----:B------:R1:W-:Y:S02]  /*53bf0*/  LDGSTS.E [R9+-0x36800], [R226.64], P5 ;  /* 0xc9800000e2097fae */ /* 0x0003e4000a921844 */
[----:B------:R3:W-:Y:S01]  /*53c00*/  LDGSTS.E [R8+-0x35800], [R14.64], P5 ;  /* 0xca8000000e087fae */ /* 0x0007e2000a921844 */
[----:B------:R1:W-:Y:S04]  /*53c10*/  STL.64 [R1+0xf0], R12 ;  /* 0x0000f00c01007387 */ /* 0x0003e80000100a00 */
[----:B------:R1:W-:Y:S01]  /*53c20*/  LDGSTS.E [R0+-0x34800], [R12.64], P5 ;  /* 0xcb8000000c007fae */ /* 0x0003e2000a921844 */
[----:B--2---:R-:W-:-:S04]  /*53c30*/  IMAD.WIDE R24, R175, 0x4, R204 ;  /* 0x00000004af187825 */ /* 0x004fc800078e02cc */
[C---:B---3--:R-:W-:Y:S02]  /*53c40*/  IMAD.WIDE R14, R175.reuse, 0x4, R208 ;  /* 0x00000004af0e7825 */ /* 0x048fe400078e02d0 */
[----:B------:R-:W2:Y:S03]  /*53c50*/  LDL.LU.64 R208, [R1+0x7b8] ;  /* 0x0007b80001d07983 */ /* 0x000ea60000300a00 */
[----:B------:R3:W-:Y:S02]  /*53c60*/  STL.64 [R1+0x1f0], R14 ;  /* 0x0001f00e01007387 */ /* 0x0007e40000100a00 */
[----:B-1----:R-:W-:-:S04]  /*53c70*/  IMAD.WIDE R12, R175, 0x4, R200 ;  /* 0x00000004af0c7825 */ /* 0x002fc800078e02c8 */
[----:B------:R-:W2:Y:S01]  /*53c80*/  LDL.LU.64 R204, [R1+0x780] ;  /* 0x0007800001cc7983 */ /* 0x000ea20000300a00 */
[----:B------:R3:W-:Y:S04]  /*53c90*/  LDGSTS.E [R10+-0x33800], [R14.64], P5 ;  /* 0xcc8000000e0a7fae */ /* 0x0007e8000a921844 */
[----:B------:R-:W2:Y:S01]  /*53ca0*/  LDL.LU.64 R200, [R1+0x748] ;  /* 0x0007480001c87983 */ /* 0x000ea20000300a00 */
[----:B------:R-:W-:Y:S02]  /*53cb0*/  STL.64 [R1+0x230], R24 ;  /* 0x0002301801007387 */ /* 0x000fe40000100a00 */
[----:B------:R4:W-:Y:S02]  /*53cc0*/  STL.64 [R1+0x270], R12 ;  /* 0x0002700c01007387 */ /* 0x0009e40000100a00 */
[----:B------:R5:W-:Y:S01]  /*53cd0*/  LDGSTS.E [R9+-0x32800], [R24.64], P5 ;  /* 0xcd80000018097fae */ /* 0x000be2000a921844 */
        /* <DEDUP_REMOVED lines=8> */
[----:B-----5:R-:W-:-:S04]  /*53d60*/  IMAD.WIDE R24, R175, 0x4, R210 ;  /* 0x00000004af187825 */ /* 0x020fc800078e02d2 */
[C---:B-1----:R-:W-:Y:S01]  /*53d70*/  IMAD.WIDE R14, R175.reuse, 0x4, R188 ;  /* 0x00000004af0e7825 */ /* 0x042fe200078e02bc */
[----:B------:R-:W5:Y:S03]  /*53d80*/  LDL.LU.64 R210, [R1+0x6a0] ;  /* 0x0006a00001d27983 */ /* 0x000f660000300a00 */
[----:B------:R-:W5:Y:S01]  /*53d90*/  LDL.LU.64 R188, [R1+0x668] ;  /* 0x0006680001bc7983 */ /* 0x000f620000300a00 */
[----:B------:R1:W-:Y:S01]  /*53da0*/  LDGSTS.E [R10+-0x2f800], [R12.64], P5 ;  /* 0xd08000000c0a7fae */ /* 0x0003e2000a921844 */
[----:B------:R-:W-:Y:S02]  /*53db0*/  STL.64 [R1+0x330], R24 ;  /* 0x0003301801007387 */ /* 0x000fe40000100a00 */
[----:B------:R2:W-:Y:S02]  /*53dc0*/  STL.64 [R1+0x370], R14 ;  /* 0x0003700e01007387 */ /* 0x0005e40000100a00 */
[----:B------:R1:W-:Y:S01]  /*53dd0*/  LDGSTS.E [R9+-0x2e800], [R24.64], P5 ;  /* 0xd180000018097fae */ /* 0x0003e2000a921844 */
[----:B------:R-:W5:Y:S04]  /*53de0*/  LDL.LU.64 R220, [R1+0x630] ;  /* 0x0006300001dc7983 */ /* 0x000f680000300a00 */
[----:B------:R2:W-:Y:S01]  /*53df0*/  LDGSTS.E [R8+-0x2d800], [R14.64], P5 ;  /* 0xd28000000e087fae */ /* 0x0005e2000a921844 */
[----:B-1----:R-:W-:-:S05]  /*53e00*/  IMAD.WIDE R12, R175, 0x4, R212 ;  /* 0x00000004af0c7825 */ /* 0x002fca00078e02d4 */
[----:B------:R1:W-:Y:S04]  /*53e10*/  STL.64 [R1+0x388], R12 ;  /* 0x0003880c01007387 */ /* 0x0003e80000100a00 */
[----:B------:R1:W-:Y:S01]  /*53e20*/  LDGSTS.E [R0+-0x2c800], [R12.64], P5 ;  /* 0xd38000000c007fae */ /* 0x0003e2000a921844 */
[----:B--2---:R-:W-:-:S03]  /*53e30*/  IMAD.WIDE R14, R175, 0x4, R208 ;  /* 0x00000004af0e7825 */ /* 0x004fc600078e02d0 */
[----:B------:R-:W2:Y:S01]  /*53e40*/  LDL.LU.64 R208, [R1+0x5f8] ;  /* 0x0005f80001d07983 */ /* 0x000ea20000300a00 */
[----:B------:R-:W-:-:S04]  /*53e50*/  IMAD.WIDE R24, R175, 0x4, R204 ;  /* 0x00000004af187825 */ /* 0x000fc800078e02cc */
[----:B------:R3:W-:Y:S02]  /*53e60*/  STL.64 [R1+0x3b0], R14 ;  /* 0x0003b00e01007387 */ /* 0x0007e40000100a00 */
        /* <DEDUP_REMOVED lines=16> */
[----:B------:R-:W5:Y:S03]  /*53f70*/  LDL.LU.64 R212, [R1+0x4d8] ;  /* 0x0004d80001d47983 */ /* 0x000f660000300a00 */
[C---:B-1----:R-:W-:Y:S01]  /*53f80*/  IMAD.WIDE R14, R175.reuse, 0x4, R188 ;  /* 0x00000004af0e7825 */ /* 0x042fe200078e02bc */
[----:B------:R-:W5:Y:S03]  /*53f90*/  LDL.LU.64 R210, [R1+0x4a0] ;  /* 0x0004a00001d27983 */ /* 0x000f660000300a00 */
[----:B------:R-:W-:Y:S01]  /*53fa0*/  STL.64 [R1+0x1700], R24 ;  /* 0x0017001801007387 */ /* 0x000fe20000100a00 */
[----:B------:R1:W-:Y:S04]  /*53fb0*/  LDGSTS.E [R10+-0x27800], [R12.64], P5 ;  /* 0xd88000000c0a7fae */ /* 0x0003e8000a921844 */
[----:B------:R2:W-:Y:S01]  /*53fc0*/  STL.64 [R1+0x1718], R14 ;  /* 0x0017180e01007387 */ /* 0x0005e20000100a00 */
[----:B------:R-:W5:Y:S02]  /*53fd0*/  LDL.LU.64 R188, [R1+0x468] ;  /* 0x0004680001bc7983 */ /* 0x000f640000300a00 */
[----:B------:R2:W-:Y:S02]  /*53fe0*/  LDGSTS.E [R9+-0x26800], [R24.64], P5 ;  /* 0xd980000018097fae */ /* 0x0005e4000a921844 */
[----:B------:R2:W-:Y:S02]  /*53ff0*/  LDGSTS.E [R8+-0x25800], [R14.64], P5 ;  /* 0xda8000000e087fae */ /* 0x0005e4000a921844 */
[----:B-1----:R-:W-:-:S05]  /*54000*/  IMAD.WIDE R12, R175, 0x4, R220 ;  /* 0x00000004af0c7825 */ /* 0x002fca00078e02dc */
        /* <DEDUP_REMOVED lines=19> */
[C---:B-----5:R-:W-:Y:S01]  /*54140*/  IMAD.WIDE R24, R175.reuse, 0x4, R212 ;  /* 0x00000004af187825 */ /* 0x060fe200078e02d4 */
[----:B------:R-:W4:Y:S03]  /*54150*/  LDL.LU.64 R192, [R1+0x328] ;  /* 0x0003280001c07983 */ /* 0x000f260000300a00 */
[C---:B-1----:R-:W-:Y:S01]  /*54160*/  IMAD.WIDE R14, R175.reuse, 0x4, R210 ;  /* 0x00000004af0e7825 */ /* 0x042fe200078e02d2 */
[----:B------:R1:W-:Y:S03]  /*54170*/  STL.64 [R1+0x1a40], R12 ;  /* 0x001a400c01007387 */ /* 0x0003e60000100a00 */
        /* <DEDUP_REMOVED lines=32> */
[----:B------:R-:W3:Y:S03]  /*54380*/  LDL.LU.64 R192, [R1+0x68] ;  /* 0x0000680001c07983 */ /* 0x000ee60000300a00 */
[----:B------:R4:W-:Y:S01]  /*54390*/  LDGSTS.E [R10+-0x17800], [R12.64], P5 ;  /* 0xe88000000c0a7fae */ /* 0x0009e2000a921844 */
[----:B-----5:R-:W-:-:S03]  /*543a0*/  IMAD.WIDE R14, R175, 0x4, R188 ;  /* 0x00000004af0e7825 */ /* 0x020fc600078e02bc */
[----:B------:R-:W5:Y:S01]  /*543b0*/  LDL.LU.64 R188, [R1+0x28] ;  /* 0x0000280001bc7983 */ /* 0x000f620000300a00 */
        /* <DEDUP_REMOVED lines=38> */
[----:B------:R2:W-:Y:S01]  /*54620*/  STL.64 [R1+0x3730], R12 ;  /* 0x0037300c01007387 */ /* 0x0005e20000100a00 */
[----:B------:R-:W3:Y:S01]  /*54630*/  S2R R197, SR_TID.X ;  /* 0x0000000000c57919 */ /* 0x000ee20000002100 */
[----:B------:R4:W-:Y:S02]  /*54640*/  LDGSTS.E [R9+-0xa800], [R24.64], P5 ;  /* 0xf580000018097fae */ /* 0x0009e4000a921844 */
[----:B------:R2:W-:Y:S02]  /*54650*/  LDGSTS.E [R8+-0x9800], [R12.64], P5 ;  /* 0xf68000000c087fae */ /* 0x0005e4000a921844 */
[----:B-1----:R-:W-:-:S05]  /*54660*/  IMAD.WIDE R14, R175, 0x4, R134 ;  /* 0x00000004af0e7825 */ /* 0x002fca00078e0286 */
[----:B------:R1:W-:Y:S01]  /*54670*/  STL.64 [R1+0x3708], R14 ;  /* 0x0037080e01007387 */ /* 0x0003e20000100a00 */
[----:B------:R-:W5:Y:S02]  /*54680*/  LDL.LU.64 R192, [R1+0xc10] ;  /* 0x000c100001c07983 */ /* 0x000f640000300a00 */
[C---:B--2---:R-:W-:Y:S01]  /*54690*/  IMAD.WIDE R12, R175.reuse, 0x4, R118 ;  /* 0x00000004af0c7825 */ /* 0x044fe200078e0276 */
[----:B------:R1:W-:Y:S03]  /*546a0*/  LDGSTS.E [R0+-0x8800], [R14.64], P5 ;  /* 0xf78000000e007fae */ /* 0x0003e6000a921844 */
[----:B----4-:R-:W-:-:S04]  /*546b0*/  IMAD.WIDE R24, R175, 0x4, R102 ;  /* 0x00000004af187825 */ /* 0x010fc800078e0266 */
[----:B------:R-:W2:Y:S01]  /*546c0*/  LDL.LU.64 R188, [R1+0xbd8] ;  /* 0x000bd80001bc7983 */ /* 0x000ea20000300a00 */
[----:B------:R4:W-:Y:S04]  /*546d0*/  STL.64 [R1+0x3700], R12 ;  /* 0x0037000c01007387 */ /* 0x0009e80000100a00 */
[----:B------:R4:W-:Y:S01]  /*546e0*/  LDGSTS.E [R10+-0x7800], [R12.64], P5 ;  /* 0xf88000000c0a7fae */ /* 0x0009e2000a921844 */
[----:B------:R-:W2:Y:S02]  /*546f0*/  LDL.LU.64 R212, [R1+0xba0] ;  /* 0x000ba00001d47983 */ /* 0x000ea40000300a00 */
[----:B------:R3:W-:Y:S02]  /*54700*/  STL.64 [R1+0x36f8], R24 ;  /* 0x0036f81801007387 */ /* 0x0007e40000100a00 */
[----:B------:R3:W-:Y:S02]  /*54710*/  LDGSTS.E [R9+-0x6800], [R24.64], P5 ;  /* 0xf980000018097fae */ /* 0x0007e4000a921844 */
[----:B-1----:R-:W-:-:S04]  /*54720*/  IMAD.WIDE R14, R175, 0x4, R86 ;  /* 0x00000004af0e7825 */ /* 0x002fc800078e0256 */
[C---:B----4-:R-:W-:Y:S01]  /*54730*/  IMAD.WIDE R12, R175.reuse, 0x4, R70 ;  /* 0x00000004af0c7825 */ /* 0x050fe200078e0246 */
[----:B------:R1:W-:Y:S04]  /*54740*/  STL.64 [R1+0x36f0], R14 ;  /* 0x0036f00e01007387 */ /* 0x0003e80000100a00 */
[----:B------:R1:W-:Y:S01]  /*54750*/  LDGSTS.E [R8+-0x5800], [R14.64], P5 ;  /* 0xfa8000000e087fae */ /* 0x0003e2000a921844 */
[----:B---3--:R-:W-:-:S04]  /*54760*/  IMAD.WIDE R24, R175, 0x4, R54 ;  /* 0x00000004af187825 */ /* 0x008fc800078e0236 */
[----:B------:R-:W3:Y:S02]  /*54770*/  LDL.LU.64 R200, [R1+0xb68] ;  /* 0x000b680001c87983 */ /* 0x000ee40000300a00 */
[----:B------:R4:W-:Y:S01]  /*54780*/  STL.64 [R1+0x36e8], R12 ;  /* 0x0036e80c01007387 */ /* 0x0009e20000100a00 */
[----:B------:R4:W-:Y:S04]  /*54790*/  LDGSTS.E [R0+-0x4800], [R12.64], P5 ;  /* 0xfb8000000c007fae */ /* 0x0009e8000a921844 */
[----:B------:R-:W3:Y:S01]  /*547a0*/  LDL.LU.64 R210, [R1+0xb30] ;  /* 0x000b300001d27983 */ /* 0x000ee20000300a00 */
[----:B------:R-:W-:Y:S01]  /*547b0*/  LOP3.LUT R197, R197, 0x7f, RZ, 0xc0, !PT ;  /* 0x0000007fc5c57812 */ /* 0x000fe200078ec0ff */
[----:B------:R-:W3:Y:S02]  /*547c0*/  LDL.LU.64 R208, [R1+0xaf8] ;  /* 0x000af80001d07983 */ /* 0x000ee40000300a00 */
[----:B------:R-:W-:Y:S02]  /*547d0*/  STL.64 [R1+0x36e0], R24 ;  /* 0x0036e01801007387 */ /* 0x000fe40000100a00 */
[----:B------:R-:W-:-:S04]  /*547e0*/  IMAD.WIDE R6, R175, 0x4, R6 ;  /* 0x00000004af067825 */ /* 0x000fc800078e0206 */
[----:B-1----:R-:W-:-:S04]  /*547f0*/  IMAD.WIDE R14, R175, 0x4, R38 ;  /* 0x00000004af0e7825 */ /* 0x002fc800078e0226 */
[----:B------:R-:W-:Y:S01]  /*54800*/  IMAD.SHL.U32 R197, R197, 0x4, RZ ;  /* 0x00000004c5c57824 */ /* 0x000fe200078e00ff */
[----:B------:R1:W-:Y:S04]  /*54810*/  LDGSTS.E [R10+-0x3800], [R24.64], P5 ;  /* 0xfc800000180a7fae */ /* 0x0003e8000a921844 */
[----:B------:R-:W-:Y:S01]  /*54820*/  STL.64 [R1+0x36d8], R14 ;  /* 0x0036d80e01007387 */ /* 0x000fe20000100a00 */
[----:B------:R-:W3:Y:S02]  /*54830*/  LDL.LU.64 R220, [R1+0xac0] ;  /* 0x000ac00001dc7983 */ /* 0x000ee40000300a00 */
[----:B------:R1:W-:Y:S02]  /*54840*/  LDGSTS.E [R9+-0x2800], [R14.64], P5 ;  /* 0xfd8000000e097fae */ /* 0x0003e4000a921844 */
[----:B----4-:R-:W-:-:S05]  /*54850*/  IMAD.WIDE R12, R175, 0x4, R22 ;  /* 0x00000004af0c7825 */ /* 0x010fca00078e0216 */
[----:B------:R-:W-:Y:S01]  /*54860*/  STL.64 [R1+0x36d0], R12 ;  /* 0x0036d00c01007387 */ /* 0x000fe20000100a00 */
[----:B------:R-:W4:Y:S01]  /*54870*/  LDL.LU.64 R204, [R1+0xa88] ;  /* 0x000a880001cc7983 */ /* 0x000f220000300a00 */
[----:B------:R-:W-:Y:S01]  /*54880*/  LOP3.LUT R199, R197, 0x50, RZ, 0x3c, !PT ;  /* 0x00000050c5c77812 */ /* 0x000fe200078e3cff */
[----:B------:R1:W-:Y:S01]  /*54890*/  STL.64 [R1+0x36c8], R6 ;  /* 0x0036c80601007387 */ /* 0x0003e20000100a00 */
[----:B------:R-:W4:Y:S04]  /*548a0*/  LDL.LU.64 R196, [R1+0xa50] ;  /* 0x000a500001c47983 */ /* 0x000f280000300a00 */
[----:B------:R1:W-:Y:S01]  /*548b0*/  LDGSTS.E [R8+-0x1800], [R12.64], P5 ;  /* 0xfe8000000c087fae */ /* 0x0003e2000a921844 */
[----:B------:R1:W-:Y:S02]  /*548c0*/  LDGSTS.E [R0+-0x800], [R6.64], P5 ;  /* 0xff80000006007fae */ /* 0x0003e4000a921844 */
[----:B-----5:R-:W-:-:S02]  /*548d0*/  IMAD.WIDE R86, R175, 0x4, R192 ;  /* 0x00000004af567825 */ /* 0x020fc400078e02c0 */
[----:B------:R-:W5:Y:S02]  /*548e0*/  LDL.LU.64 R192, [R1+0xa18] ;  /* 0x000a180001c07983 */ /* 0x000f640000300a00 */
[C---:B--2---:R-:W-:Y:S02]  /*548f0*/  IMAD.WIDE R88, R175.reuse, 0x4, R188 ;  /* 0x00000004af587825 */ /* 0x044fe400078e02bc */
[----:B------:R-:W2:Y:S02]  /*54900*/  LDL.LU.64 R188, [R1+0x9e0] ;  /* 0x0009e00001bc7983 */ /* 0x000ea40000300a00 */
[----:B------:R-:W-:-:S04]  /*54910*/  IMAD.WIDE R94, R175, 0x4, R212 ;  /* 0x00000004af5e7825 */ /* 0x000fc800078e02d4 */
[----:B---3--:R-:W-:-:S04]  /*54920*/  IMAD.WIDE R102, R175, 0x4, R200 ;  /* 0x00000004af667825 */ /* 0x008fc800078e02c8 */
[C---:B------:R-:W-:Y:S01]  /*54930*/  IMAD.WIDE R108, R175.reuse, 0x4, R210 ;  /* 0x00000004af6c7825 */ /* 0x040fe200078e02d2 */
[----:B------:R-:W3:Y:S03]  /*54940*/  LDL.LU.64 R200, [R1+0x9a8] ;  /* 0x0009a80001c87983 */ /* 0x000ee60000300a00 */
[----:B------:R-:W3:Y:S02]  /*54950*/  LDL.LU.64 R210, [R1+0x970] ;  /* 0x0009700001d27983 */ /* 0x000ee40000300a00 */
[----:B------:R-:W3:Y:S02]  /*54960*/  LDL.LU.64 R212, [R1+0x938] ;  /* 0x0009380001d47983 */ /* 0x000ee40000300a00 */
[C---:B------:R-:W-:Y:S02]  /*54970*/  IMAD.WIDE R118, R175.reuse, 0x4, R208 ;  /* 0x00000004af767825 */ /* 0x040fe400078e02d0 */
[----:B------:R-:W3:Y:S02]  /*54980*/  LDL.LU.64 R208, [R1+0x900] ;  /* 0x0009000001d07983 */ /* 0x000ee40000300a00 */
[----:B----4-:R-:W-:-:S02]  /*54990*/  IMAD.WIDE R134, R175, 0x4, R204 ;  /* 0x00000004af867825 */ /* 0x010fc400078e02cc */
[----:B------:R-:W4:Y:S02]  /*549a0*/  LDL.LU.64 R204, [R1+0x8c8] ;  /* 0x0008c80001cc7983 */ /* 0x000f240000300a00 */
[----:B------:R-:W-:-:S04]  /*549b0*/  IMAD.WIDE R150, R175, 0x4, R196 ;  /* 0x00000004af967825 */ /* 0x000fc800078e02c4 */
[----:B------:R-:W4:Y:S02]  /*549c0*/  LDL.LU.64 R196, [R1+0x890] ;  /* 0x0008900001c47983 */ /* 0x000f240000300a00 */
[----:B------:R-:W4:Y:S02]  /*549d0*/  LDL.LU.64 R224, [R1+0x858] ;  /* 0x0008580001e07983 */ /* 0x000f240000300a00 */
[----:B-----5:R-:W-:Y:S02]  /*549e0*/  IMAD.WIDE R166, R175, 0x4, R192 ;  /* 0x00000004afa67825 */ /* 0x020fe400078e02c0 */
[----:B------:R-:W5:Y:S01]  /*549f0*/  LDL.LU.64 R192, [R1+0x820] ;  /* 0x0008200001c07983 */ /* 0x000f620000300a00 */
[C---:B-1----:R-:W-:Y:S02]  /*54a00*/  IADD3 R8, R199.reuse, 0x100000, RZ ;  /* 0x00100000c7087810 */ /* 0x042fe40007ffe0ff */
[C---:B------:R-:W-:Y:S02]  /*54a10*/  IADD3 R7, R199.reuse, 0x100000, RZ ;  /* 0x00100000c7077810 */ /* 0x040fe40007ffe0ff */
[----:B------:R-:W-:-:S02]  /*54a20*/  IADD3 R6, R199, 0x100000, RZ ;  /* 0x00100000c7067810 */ /* 0x000fc40007ffe0ff */
[----:B------:R-:W-:Y:S01]  /*54a30*/  IADD3 R0, R199, 0x100000, RZ ;  /* 0x00100000c7007810 */ /* 0x000fe20007ffe0ff */
[----:B------:R-:W5:Y:S04]  /*54a40*/  LDL.LU.64 R228, [R1+0x7e8] ;  /* 0x0007e80001e47983 */ /* 0x000f680000300a00 */
[----:B------:R1:W-:Y:S01]  /*54a50*/  LDGSTS.E [R8+-0x3f600], [R86.64], P5 ;  /* 0xc0a0000056087fae */ /* 0x0003e2000a921844 */
[----:B------:R1:W-:Y:S02]  /*54a60*/  LDGSTS.E [R7+-0x3e600], [R88.64], P5 ;  /* 0xc1a0000058077fae */ /* 0x0003e4000a921844 */
[----:B------:R-:W-:-:S04]  /*54a70*/  IMAD.WIDE R126, R175, 0x4, R220 ;  /* 0x00000004af7e7825 */ /* 0x000fc800078e02dc */
[----:B------:R1:W-:Y:S01]  /*54a80*/  LDGSTS.E [R6+-0x3d600], [R94.64], P5 ;  /* 0xc2a000005e067fae */ /* 0x0003e2000a921844 */
[----:B------:R1:W-:Y:S01]  /*54a90*/  LDGSTS.E [R0+-0x3c600], [R102.64], P5 ;  /* 0xc3a0000066007fae */ /* 0x0003e2000a921844 */
[----:B------:R1:W-:Y:S02]  /*54aa0*/  LDGSTS.E [R8+-0x3b600], [R108.64], P5 ;  /* 0xc4a000006c087fae */ /* 0x0003e4000a921844 */
[----:B------:R1:W-:Y:S02]  /*54ab0*/  LDGSTS.E [R7+-0x3a600], [R118.64], P5 ;  /* 0xc5a0000076077fae */ /* 0x0003e4000a921844 */
[C---:B--2---:R-:W-:Y:S01]  /*54ac0*/  IMAD.WIDE R188, R175.reuse, 0x4, R188 ;  /* 0x00000004afbc7825 */ /* 0x044fe200078e02bc */
[----:B------:R-:W2:Y:S04]  /*54ad0*/  LDL.LU.64 R220, [R1+0x7b0] ;  /* 0x0007b00001dc7983 */ /* 0x000ea80000300a00 */
[----:B------:R1:W-:Y:S01]  /*54ae0*/  LDGSTS.E [R6+-0x39600], [R126.64], P5 ;  /* 0xc6a000007e067fae */ /* 0x0003e2000a921844 */
[----:B------:R1:W-:Y:S02]  /*54af0*/  LDGSTS.E [R0+-0x38600], [R134.64], P5 ;  /* 0xc7a0000086007fae */ /* 0x0003e4000a921844 */
[----:B------:R1:W-:Y:S02]  /*54b00*/  LDGSTS.E [R8+-0x37600], [R150.64], P5 ;  /* 0xc8a0000096087fae */ /* 0x0003e4000a921844 */
[----:B------:R1:W-:Y:S01]  /*54b10*/  LDGSTS.E [R7+-0x36600], [R166.64], P5 ;  /* 0xc9a00000a6077fae */ /* 0x0003e2000a921844 */
[----:B------:R1:W-:Y:S01]  /*54b20*/  LDGSTS.E [R6+-0x35600], [R188.64], P5 ;  /* 0xcaa00000bc067fae */ /* 0x0003e2000a921844 */
[----:B---3--:R-:W-:-:S04]  /*54b30*/  IMAD.WIDE R200, R175, 0x4, R200 ;  /* 0x00000004afc87825 */ /* 0x008fc800078e02c8 */
[----:B------:R-:W-:-:S04]  /*54b40*/  IMAD.WIDE R210, R175, 0x4, R210 ;  /* 0x00000004afd27825 */ /* 0x000fc800078e02d2 */
[----:B------:R-:W-:-:S04]  /*54b50*/  IMAD.WIDE R222, R175, 0x4, R212 ;  /* 0x00000004afde7825 */ /* 0x000fc800078e02d4 */
[C---:B------:R-:W-:Y:S01]  /*54b60*/  IMAD.WIDE R10, R175.reuse, 0x4, R208 ;  /* 0x00000004af0a7825 */ /* 0x040fe200078e02d0 */
[----:B------:R-:W3:Y:S03]  /*54b70*/  LDL.LU.64 R212, [R1+0x778] ;  /* 0x0007780001d47983 */ /* 0x000ee60000300a00 */
[----:B------:R-:W3:Y:S01]  /*54b80*/  LDL.LU.64 R208, [R1+0x740] ;  /* 0x0007400001d07983 */ /* 0x000ee20000300a00 */
[----:B------:R1:W-:Y:S01]  /*54b90*/  LDGSTS.E [R0+-0x34600], [R200.64], P5 ;  /* 0xcba00000c8007fae */ /* 0x0003e2000a921844 */
[----:B------:R1:W-:Y:S03]  /*54ba0*/  LDGSTS.E [R8+-0x33600], [R210.64], P5 ;  /* 0xcca00000d2087fae */ /* 0x0003e6000a921844 */
[----:B------:R1:W-:Y:S01]  /*54bb0*/  STL.64 [R1+0xa8], R10 ;  /* 0x0000a80a01007387 */ /* 0x0003e20000100a00 */
[----:B------:R1:W-:Y:S02]  /*54bc0*/  LDGSTS.E [R7+-0x32600], [R222.64], P5 ;  /* 0xcda00000de077fae */ /* 0x0003e4000a921844 */
[----:B------:R1:W-:Y:S02]  /*54bd0*/  LDGSTS.E [R6+-0x31600], [R10.64], P5 ;  /* 0xcea000000a067fae */ /* 0x0003e4000a921844 */
[----:B----4-:R-:W-:-:S04]  /*54be0*/  IMAD.WIDE R12, R175, 0x4, R204 ;  /* 0x00000004af0c7825 */ /* 0x010fc800078e02cc */
[C---:B-1----:R-:W-:Y:S01]  /*54bf0*/  IMAD.WIDE R10, R175.reuse, 0x4, R196 ;  /* 0x00000004af0a7825 */ /* 0x042fe200078e02c4 */
[----:B------:R-:W4:Y:S03]  /*54c00*/  LDL.LU.64 R204, [R1+0x708] ;  /* 0x0007080001cc7983 */ /* 0x000f260000300a00 */
[----:B------:R5:W-:Y:S02]  /*54c10*/  STL.64 [R1+0xe8], R12 ;  /* 0x0000e80c01007387 */ /* 0x000be40000100a00 */
[----:B------:R-:W4:Y:S01]  /*54c20*/  LDL.LU.64 R196, [R1+0x6d0] ;  /* 0x0006d00001c47983 */ /* 0x000f220000300a00 */
[----:B------:R5:W-:Y:S04]  /*54c30*/  LDGSTS.E [R0+-0x30600], [R12.64], P5 ;  /* 0xcfa000000c007fae */ /* 0x000be8000a921844 */
[----:B------:R1:W-:Y:S01]  /*54c40*/  STL.64 [R1+0x128], R10 ;  /* 0x0001280a01007387 */ /* 0x0003e20000100a00 */
[----:B------:R-:W-:-:S04]  /*54c50*/  IMAD.WIDE R14, R175, 0x4, R224 ;  /* 0x00000004af0e7825 */ /* 0x000fc800078e02e0 */
[----:B------:R-:W4:Y:S02]  /*54c60*/  LDL.LU.64 R224, [R1+0x698] ;  /* 0x0006980001e07983 */ /* 0x000f240000300a00 */
[----:B------:R1:W-:Y:S01]  /*54c70*/  LDGSTS.E [R8+-0x2f600], [R10.64], P5 ;  /* 0xd0a000000a087fae */ /* 0x0003e2000a921844 */
[----:B------:R3:W-:Y:S01]  /*54c80*/  LDGSTS.E [R7+-0x2e600], [R14.64], P5 ;  /* 0xd1a000000e077fae */ /* 0x0007e2000a921844 */
[----:B-----5:R-:W-:-:S03]  /*54c90*/  IMAD.WIDE R12, R175, 0x4, R192 ;  /* 0x00000004af0c7825 */ /* 0x020fc600078e02c0 */
[----:B------:R-:W5:Y:S01]  /*54ca0*/  LDL.LU.64 R192, [R1+0x660] ;  /* 0x0006600001c07983 */ /* 0x000f620000300a00 */
[----:B------:R-:W-:Y:S02]  /*54cb0*/  STL.64 [R1+0x1e8], R14 ;  /* 0x0001e80e01007387 */ /* 0x000fe40000100a00 */
[C---:B-1----:R-:W-:Y:S01]  /*54cc0*/  IMAD.WIDE R10, R175.reuse, 0x4, R228 ;  /* 0x00000004af0a7825 */ /* 0x042fe200078e02e4 */
[----:B------:R2:W-:Y:S03]  /*54cd0*/  STL.64 [R1+0x228], R12 ;  /* 0x0002280c01007387 */ /* 0x0005e60000100a00 */
[----:B------:R-:W5:Y:S01]  /*54ce0*/  LDL.LU.64 R230, [R1+0x628] ;  /* 0x0006280001e67983 */ /* 0x000f620000300a00 */
[----:B------:R2:W-:Y:S04]  /*54cf0*/  LDGSTS.E [R6+-0x2d600], [R12.64], P5 ;  /* 0xd2a000000c067fae */ /* 0x0005e8000a921844 */
[----:B------:R1:W-:Y:S01]  /*54d00*/  STL.64 [R1+0x238], R10 ;  /* 0x0002380a01007387 */ /* 0x0003e20000100a00 */
[----:B------:R1:W-:Y:S02]  /*54d10*/  LDGSTS.E [R0+-0x2c600], [R10.64], P5 ;  /* 0xd3a000000a007fae */ /* 0x0003e4000a921844 */
[----:B--2---:R-:W-:-:S02]  /*54d20*/  IMAD.WIDE R12, R175, 0x4, R220 ;  /* 0x00000004af0c7825 */ /* 0x004fc400078e02dc */
[----:B------:R-:W2:Y:S03]  /*54d30*/  LDL.LU.64 R220, [R1+0x5f0] ;  /* 0x0005f00001dc7983 */ /* 0x000ea60000300a00 */
[----:B------:R4:W-:Y:S01]  /*54d40*/  STL.64 [R1+0x268], R12 ;  /* 0x0002680c01007387 */ /* 0x0009e20000100a00 */
[----:B------:R4:W-:Y:S01]  /*54d50*/  LDGSTS.E [R8+-0x2b600], [R12.64], P5 ;  /* 0xd4a000000c087fae */ /* 0x0009e2000a921844 */
[----:B---3--:R-:W-:-:S04]  /*54d60*/  IMAD.WIDE R14, R175, 0x4, R212 ;  /* 0x00000004af0e7825 */ /* 0x008fc800078e02d4 */
[C---:B-1----:R-:W-:Y:S01]  /*54d70*/  IMAD.WIDE R10, R175.reuse, 0x4, R208 ;  /* 0x00000004af0a7825 */ /* 0x042fe200078e02d0 */
[----:B------:R-:W3:Y:S04]  /*54d80*/  LDL.LU.64 R212, [R1+0x5b8] ;  /* 0x0005b80001d47983 */ /* 0x000ee80000300a00 */
[----:B------:R-:W3:Y:S01]  /*54d90*/  LDL.LU.64 R208, [R1+0x580] ;  /* 0x0005800001d07983 */ /* 0x000ee20000300a00 */
[----:B------:R-:W-:Y:S03]  /*54da0*/  STL.64 [R1+0x278], R14 ;  /* 0x0002780e01007387 */ /* 0x000fe60000100a00 */
[----:B------:R1:W-:Y:S01]  /*54db0*/  LDGSTS.E [R7+-0x2a600], [R14.64], P5 ;  /* 0xd5a000000e077fae */ /* 0x0003e2000a921844 */
[----:B------:R1:W-:Y:S02]  /*54dc0*/  STL.64 [R1+0x2a8], R10 ;  /* 0x0002a80a01007387 */ /* 0x0003e40000100a00 */
        /* <DEDUP_REMOVED lines=10> */
[----:B------:R-:W4:Y:S01]  /*54e70*/  LDL.LU.64 R224, [R1+0x498] ;  /* 0x0004980001e07983 */ /* 0x000f220000300a00 */
[----:B------:R1:W-:Y:S04]  /*54e80*/  LDGSTS.E [R8+-0x27600], [R10.64], P5 ;  /* 0xd8a000000a087fae */ /* 0x0003e8000a921844 */
[----:B------:R-:W-:Y:S01]  /*54e90*/  STL.64 [R1+0x368], R14 ;  /* 0x0003680e01007387 */ /* 0x000fe20000100a00 */
[----:B------:R3:W-:Y:S02]  /*54ea0*/  LDGSTS.E [R7+-0x26600], [R14.64], P5 ;  /* 0xd9a000000e077fae */ /* 0x0007e4000a921844 */
[----:B-----5:R-:W-:-:S05]  /*54eb0*/  IMAD.WIDE R12, R175, 0x4, R192 ;  /* 0x00000004af0c7825 */ /* 0x020fca00078e02c0 */
[----:B------:R2:W-:Y:S01]  /*54ec0*/  STL.64 [R1+0x3a8], R12 ;  /* 0x0003a80c01007387 */ /* 0x0005e20000100a00 */
[----:B------:R-:W5:Y:S02]  /*54ed0*/  LDL.LU.64 R192, [R1+0x460] ;  /* 0x0004600001c07983 */ /* 0x000f640000300a00 */
[C---:B-1----:R-:W-:Y:S01]  /*54ee0*/  IMAD.WIDE R10, R175.reuse, 0x4, R230 ;  /* 0x00000004af0a7825 */ /* 0x042fe200078e02e6 */
[----:B------:R2:W-:Y:S04]  /*54ef0*/  LDGSTS.E [R6+-0x25600], [R12.64], P5 ;  /* 0xdaa000000c067fae */ /* 0x0005e8000a921844 */
[----:B------:R1:W-:Y:S04]  /*54f00*/  STL.64 [R1+0x3e8], R10 ;  /* 0x0003e80a01007387 */ /* 0x0003e80000100a00 */
[----:B------:R1:W-:Y:S01]  /*54f10*/  LDGSTS.E [R0+-0x24600], [R10.64], P5 ;  /* 0xdba000000a007fae */ /* 0x0003e2000a921844 */
[----:B--2---:R-:W-:-:S03]  /*54f20*/  IMAD.WIDE R12, R175, 0x4, R220 ;  /* 0x00000004af0c7825 */ /* 0x004fc600078e02dc */
[----:B------:R-:W2:Y:S02]  /*54f30*/  LDL.LU.64 R220, [R1+0x420] ;  /* 0x0004200001dc7983 */ /* 0x000ea40000300a00 */
[----:B------:R4:W-:Y:S02]  /*54f40*/  STL.64 [R1+0xba0], R12 ;  /* 0x000ba00c01007387 */ /* 0x0009e40000100a00 */
[----:B------:R4:W-:Y:S01]  /*54f50*/  LDGSTS.E [R8+-0x23600], [R12.64], P5 ;  /* 0xdca000000c087fae */ /* 0x0009e2000a921844 */
[----:B---3--:R-:W-:-:S04]  /*54f60*/  IMAD.WIDE R14, R175, 0x4, R212 ;  /* 0x00000004af0e7825 */ /* 0x008fc800078e02d4 */
[----:B-1----:R-:W-:-:S04]  /*54f70*/  IMAD.WIDE R10, R175, 0x4, R208 ;  /* 0x00000004af0a7825 */ /* 0x002fc800078e02d0 */
[----:B------:R-:W3:Y:S01]  /*54f80*/  LDL.LU.64 R212, [R1+0x3e0] ;  /* 0x0003e00001d47983 */ /* 0x000ee20000300a00 */
[----:B------:R-:W3:Y:S01]  /*54f90*/  LDL.LU.64 R208, [R1+0x3a0] ;  /* 0x0003a00001d07983 */ /* 0x000ee20000300a00 */
[----:B------:R-:W-:Y:S02]  /*54fa0*/  STL.64 [R1+0x16d8], R14 ;  /* 0x0016d80e01007387 */ /* 0x000fe40000100a00 */
[----:B------:R1:W-:Y:S01]  /*54fb0*/  STL.64 [R1+0x16f8], R10 ;  /* 0x0016f80a01007387 */ /* 0x0003e20000100a00 */
[----:B------:R1:W-:Y:S01]  /*54fc0*/  LDGSTS.E [R7+-0x22600], [R14.64], P5 ;  /* 0xdda000000e077fae */ /* 0x0003e2000a921844 */
[----:B------:R1:W-:Y:S02]  /*54fd0*/  LDGSTS.E [R6+-0x21600], [R10.64], P5 ;  /* 0xdea000000a067fae */ /* 0x0003e4000a921844 */
[C---:B----4-:R-:W-:Y:S02]  /*54fe0*/  IMAD.WIDE R12, R175.reuse, 0x4, R204 ;  /* 0x00000004af0c7825 */ /* 0x050fe400078e02cc */
[----:B------:R-:W4:Y:S02]  /*54ff0*/  LDL.LU.64 R204, [R1+0x360] ;  /* 0x0003600001cc7983 */ /* 0x000f240000300a00 */
[----:B-1----:R-:W-:-:S04]  /*55000*/  IMAD.WIDE R10, R175, 0x4, R196 ;  /* 0x00000004af0a7825 */ /* 0x002fc800078e02c4 */
[----:B------:R1:W-:Y:S01]  /*55010*/  STL.64 [R1+0x1710], R12 ;  /* 0x0017100c01007387 */ /* 0x0003e20000100a00 */
[----:B------:R1:W-:Y:S01]  /*55020*/  LDGSTS.E [R0+-0x20600], [R12.64], P5 ;  /* 0xdfa000000c007fae */ /* 0x0003e2000a921844 */
[----:B------:R-:W-:-:S04]  /*55030*/  IMAD.WIDE R14, R175, 0x4, R228 ;  /* 0x00000004af0e7825 */ /* 0x000fc800078e02e4 */
[----:B------:R-:W4:Y:S02]  /*55040*/  LDL.LU.64 R196, [R1+0x320] ;  /* 0x0003200001c47983 */ /* 0x000f240000300a00 */
[----:B------:R5:W-:Y:S01]  /*55050*/  STL.64 [R1+0x1898], R10 ;  /* 0x0018980a01007387 */ /* 0x000be20000100a00 */
[----:B------:R5:W-:Y:S04]  /*55060*/  LDGSTS.E [R8+-0x1f600], [R10.64], P5 ;  /* 0xe0a000000a087fae */ /* 0x000be8000a921844 */
[----:B------:R-:W-:Y:S01]  /*55070*/  STL.64 [R1+0x1990], R14 ;  /* 0x0019900e01007387 */ /* 0x000fe20000100a00 */
[----:B------:R3:W-:Y:S02]  /*55080*/  LDGSTS.E [R7+-0x1e600], [R14.64], P5 ;  /* 0xe1a000000e077fae */ /* 0x0007e4000a921844 */
[----:B-1----:R-:W-:-:S05]  /*55090*/  IMAD.WIDE R12, R175, 0x4, R224 ;  /* 0x00000004af0c7825 */ /* 0x002fca00078e02e0 */
[----:B------:R2:W-:Y:S01]  /*550a0*/  STL.64 [R1+0x19a0], R12 ;  /* 0x0019a00c01007387 */ /* 0x0005e20000100a00 */
[----:B------:R-:W4:Y:S03]  /*550b0*/  LDL.LU.64 R234, [R1+0x2e0] ;  /* 0x0002e00001ea7983 */ /* 0x000f260000300a00 */
[----:B------:R2:W-:Y:S01]  /*550c0*/  LDGSTS.E [R6+-0x1d600], [R12.64], P5 ;  /* 0xe2a000000c067fae */ /* 0x0005e2000a921844 */
[----:B-----5:R-:W-:-:S03]  /*550d0*/  IMAD.WIDE R10, R175, 0x4, R192 ;  /* 0x00000004af0a7825 */ /* 0x020fc600078e02c0 */
[----:B------:R-:W5:Y:S02]  /*550e0*/  LDL.LU.64 R192, [R1+0x2a0] ;  /* 0x0002a00001c07983 */ /* 0x000f640000300a00 */
[----:B------:R1:W-:Y:S02]  /*550f0*/  STL.64 [R1+0x19a8], R10 ;  /* 0x0019a80a01007387 */ /* 0x0003e40000100a00 */
[----:B------:R-:W5:Y:S01]  /*55100*/  LDL.LU.64 R232, [R1+0x260] ;  /* 0x0002600001e87983 */ /* 0x000f620000300a00 */
[----:B------:R1:W-:Y:S01]  /*55110*/  LDGSTS.E [R0+-0x1c600], [R10.64], P5 ;  /* 0xe3a000000a007fae */ /* 0x0003e2000a921844 */
[----:B------:R-:W5:Y:S02]  /*55120*/  LDL.LU.64 R230, [R1+0x220] ;  /* 0x0002200001e67983 */ /* 0x000f640000300a00 */
[----:B--2---:R-:W-:-:S04]  /*55130*/  IMAD.WIDE R12, R175, 0x4, R220 ;  /* 0x00000004af0c7825 */ /* 0x004fc800078e02dc */
[----:B---3--:R-:W-:-:S04]  /*55140*/  IMAD.WIDE R14, R175, 0x4, R212 ;  /* 0x00000004af0e7825 */ /* 0x008fc800078e02d4 */
[C---:B-1----:R-:W-:Y:S01]  /*55150*/  IMAD.WIDE R10, R175.reuse, 0x4, R208 ;  /* 0x00000004af0a7825 */ /* 0x042fe200078e02d0 */
[----:B------:R4:W-:Y:S03]  /*55160*/  STL.64 [R1+0x19c0], R12 ;  /* 0x0019c00c01007387 */ /* 0x0009e60000100a00 */
[----:B------:R-:W2:Y:S02]  /*55170*/  LDL.LU.64 R228, [R1+0x1e0] ;  /* 0x0001e00001e47983 */ /* 0x000ea40000300a00 */
[----:B------:R-:W3:Y:S02]  /*55180*/  LDL.LU.64 R224, [R1+0x1a0] ;  /* 0x0001a00001e07983 */ /* 0x000ee40000300a00 */
[----:B------:R-:W-:Y:S01]  /*55190*/  STL.64 [R1+0x1a78], R14 ;  /* 0x001a780e01007387 */ /* 0x000fe20000100a00 */
[----:B------:R4:W-:Y:S04]  /*551a0*/  LDGSTS.E [R8+-0x1b600], [R12.64], P5 ;  /* 0xe4a000000c087fae */ /* 0x0009e8000a921844 */
[----:B------:R1:W-:Y:S01]  /*551b0*/  STL.64 [R1+0x1aa0], R10 ;  /* 0x001aa00a01007387 */ /* 0x0003e20000100a00 */
[----:B------:R-:W3:Y:S02]  /*551c0*/  LDL.LU.64 R220, [R1+0x160] ;  /* 0x0001600001dc7983 */ /* 0x000ee40000300a00 */
[----:B------:R1:W-:Y:S02]  /*551d0*/  LDGSTS.E [R7+-0x1a600], [R14.64], P5 ;  /* 0xe5a000000e077fae */ /* 0x0003e4000a921844 */
[----:B------:R-:W3:Y:S01]  /*551e0*/  LDL.LU.64 R212, [R1+0x120] ;  /* 0x0001200001d47983 */ /* 0x000ee20000300a00 */
[----:B------:R1:W-:Y:S01]  /*551f0*/  LDGSTS.E [R6+-0x19600], [R10.64], P5 ;  /* 0xe6a000000a067fae */ /* 0x0003e2000a921844 */
[----:B----4-:R-:W-:-:S05]  /*55200*/  IMAD.WIDE R12, R175, 0x4, R204 ;  /* 0x00000004af0c7825 */ /* 0x010fca00078e02cc */
[----:B------:R5:W-:Y:S01]  /*55210*/  STL.64 [R1+0x1ac0], R12 ;  /* 0x001ac00c01007387 */ /* 0x000be20000100a00 */
[----:B-1----:R-:W-:-:S04]  /*55220*/  IMAD.WIDE R10, R175, 0x4, R196 ;  /* 0x00000004af0a7825 */ /* 0x002fc800078e02c4 */
[----:B------:R-:W4:Y:S02]  /*55230*/  LDL.LU.64 R208, [R1+0xe0] ;  /* 0x0000e00001d07983 */ /* 0x000f240000300a00 */
[----:B------:R-:W4:Y:S01]  /*55240*/  LDL.LU.64 R204, [R1+0xa0] ;  /* 0x0000a00001cc7983 */ /* 0x000f220000300a00 */
[----:B------:R5:W-:Y:S04]  /*55250*/  LDGSTS.E [R0+-0x18600], [R12.64], P5 ;  /* 0xe7a000000c007fae */ /* 0x000be8000a921844 */
[----:B------:R1:W-:Y:S01]  /*55260*/  STL.64 [R1+0x1b18], R10 ;  /* 0x001b180a01007387 */ /* 0x0003e20000100a00 */
[----:B------:R-:W4:Y:S02]  /*55270*/  LDL.LU.64 R196, [R1+0x60] ;  /* 0x0000600001c47983 */ /* 0x000f240000300a00 */
[----:B------:R1:W-:Y:S02]  /*55280*/  LDGSTS.E [R8+-0x17600], [R10.64], P5 ;  /* 0xe8a000000a087fae */ /* 0x0003e4000a921844 */
[----:B-----5:R-:W-:-:S02]  /*55290*/  IMAD.WIDE R12, R175, 0x4, R192 ;  /* 0x00000004af0c7825 */ /* 0x020fc400078e02c0 */
[----:B------:R-:W5:Y:S02]  /*552a0*/  LDL.LU.64 R192, [R1+0x20] ;  /* 0x0000200001c07983 */ /* 0x000f640000300a00 */
        /* <DEDUP_REMOVED lines=9> */
[----:B--2---:R-:W-:-:S04]  /*55340*/  IMAD.WIDE R14, R175, 0x4, R228 ;  /* 0x00000004af0e7825 */ /* 0x004fc800078e02e4 */
[C---:B---3--:R-:W-:Y:S01]  /*55350*/  IMAD.WIDE R10, R175.reuse, 0x4, R224 ;  /* 0x00000004af0a7825 */ /* 0x048fe200078e02e0 */
[----:B------:R1:W-:Y:S04]  /*55360*/  STL.64 [R1+0x1ba8], R12 ;  /* 0x001ba80c01007387 */ /* 0x0003e80000100a00 */
[----:B------:R1:W-:Y:S01]  /*55370*/  LDGSTS.E [R8+-0x13600], [R12.64], P5 ;  /* 0xeca000000c087fae */ /* 0x0003e2000a921844 */
[----:B------:R4:W-:Y:S02]  /*55380*/  STL.64 [R1+0x1bb0], R14 ;  /* 0x001bb00e01007387 */ /* 0x0009e40000100a00 */
[----:B------:R4:W-:Y:S02]  /*55390*/  LDGSTS.E [R7+-0x12600], [R14.64], P5 ;  /* 0xeda000000e077fae */ /* 0x0009e4000a921844 */
[----:B------:R2:W-:Y:S01]  /*553a0*/  STL.64 [R1+0x1bc0], R10 ;  /* 0x001bc00a01007387 */ /* 0x0005e20000100a00 */
[----:B------:R2:W-:Y:S01]  /*553b0*/  LDGSTS.E [R6+-0x11600], [R10.64], P5 ;  /* 0xeea000000a067fae */ /* 0x0005e2000a921844 */
[----:B-1----:R-:W-:-:S04]  /*553c0*/  IMAD.WIDE R12, R175, 0x4, R220 ;  /* 0x00000004af0c7825 */ /* 0x002fc800078e02dc */
[----:B----4-:R-:W-:-:S04]  /*553d0*/  IMAD.WIDE R14, R175, 0x4, R208 ;  /* 0x00000004af0e7825 */ /* 0x010fc800078e02d0 */
[C---:B--2---:R-:W-:Y:S01]  /*553e0*/  IMAD.WIDE R10, R175.reuse, 0x4, R212 ;  /* 0x00000004af0a7825 */ /* 0x044fe200078e02d4 */
[----:B------:R1:W-:Y:S04]  /*553f0*/  STL.64 [R1+0x1bd8], R12 ;  /* 0x001bd80c01007387 */ /* 0x0003e80000100a00 */
[----:B------:R1:W-:Y:S01]  /*55400*/  LDGSTS.E [R0+-0x10600], [R12.64], P5 ;  /* 0xefa000000c007fae */ /* 0x0003e2000a921844 */
[----:B------:R2:W-:Y:S02]  /*55410*/  STL.64 [R1+0x1be8], R10 ;  /* 0x001be80a01007387 */ /* 0x0005e40000100a00 */
[----:B------:R2:W-:Y:S02]  /*55420*/  LDGSTS.E [R8+-0xf600], [R10.64], P5 ;  /* 0xf0a000000a087fae */ /* 0x0005e4000a921844 */
[----:B------:R3:W-:Y:S01]  /*55430*/  STL.64 [R1+0x3660], R14 ;  /* 0x0036600e01007387 */ /* 0x0007e20000100a00 */
[----:B------:R3:W-:Y:S01]  /*55440*/  LDGSTS.E [R7+-0xe600], [R14.64], P5 ;  /* 0xf1a000000e077fae */ /* 0x0007e2000a921844 */
[----:B-1----:R-:W-:-:S04]  /*55450*/  IMAD.WIDE R12, R175, 0x4, R204 ;  /* 0x00000004af0c7825 */ /* 0x002fc800078e02cc */
[C---:B--2---:R-:W-:Y:S01]  /*55460*/  IMAD.WIDE R10, R175.reuse, 0x4, R196 ;  /* 0x00000004af0a7825 */ /* 0x044fe200078e02c4 */
[----:B------:R-:W-:Y:S04]  /*55470*/  STL.64 [R1+0x3658], R12 ;  /* 0x0036580c01007387 */ /* 0x000fe80000100a00 */
[----:B------:R5:W-:Y:S01]  /*55480*/  LDGSTS.E [R6+-0xd600], [R12.64], P5 ;  /* 0xf2a000000c067fae */ /* 0x000be2000a921844 */
[----:B------:R1:W-:Y:S02]  /*55490*/  STL.64 [R1+0x3650], R10 ;  /* 0x0036500a01007387 */ /* 0x0003e40000100a00 */
[----:B------:R1:W-:Y:S02]  /*554a0*/  LDGSTS.E [R0+-0xc600], [R10.64], P5 ;  /* 0xf3a000000a007fae */ /* 0x0003e4000a921844 */
[----:B---3--:R-:W-:-:S04]  /*554b0*/  IMAD.WIDE R14, R175, 0x4, R164 ;  /* 0x00000004af0e7825 */ /* 0x008fc800078e02a4 */
[----:B-1----:R-:W-:-:S04]  /*554c0*/  IMAD.WIDE R10, R175, 0x4, R148 ;  /* 0x00000004af0a7825 */ /* 0x002fc800078e0294 */
[----:B-----5:R-:W-:-:S05]  /*554d0*/  IMAD.WIDE R12, R175, 0x4, R192 ;  /* 0x00000004af0c7825 */ /* 0x020fca00078e02c0 */
        /* <DEDUP_REMOVED lines=16> */
[----:B------:R-:W3:Y:S02]  /*555e0*/  LDL.LU.64 R220, [R1+0xb60] ;  /* 0x000b600001dc7983 */ /* 0x000ee40000300a00 */
[----:B------:R2:W-:Y:S01]  /*555f0*/  STL.64 [R1+0x3620], R14 ;  /* 0x0036200e01007387 */ /* 0x0005e20000100a00 */
[----:B------:R2:W-:Y:S01]  /*55600*/  LDGSTS.E [R7+-0x6600], [R14.64], P5 ;  /* 0xf9a000000e077fae */ /* 0x0005e2000a921844 */
[----:B-1----:R-:W-:-:S04]  /*55610*/  IMAD.WIDE R12, R175, 0x4, R84 ;  /* 0x00000004af0c7825 */ /* 0x002fc800078e0254 */
[C---:B--2---:R-:W-:Y:S01]  /*55620*/  IMAD.WIDE R10, R175.reuse, 0x4, R68 ;  /* 0x00000004af0a7825 */ /* 0x044fe200078e0244 */
[----:B------:R1:W-:Y:S04]  /*55630*/  STL.64 [R1+0x3618], R12 ;  /* 0x0036180c01007387 */ /* 0x0003e80000100a00 */
[----:B------:R1:W-:Y:S01]  /*55640*/  LDGSTS.E [R6+-0x5600], [R12.64], P5 ;  /* 0xfaa000000c067fae */ /* 0x0003e2000a921844 */
[----:B------:R-:W2:Y:S02]  /*55650*/  LDL.LU.64 R208, [R1+0xb28] ;  /* 0x000b280001d07983 */ /* 0x000ea40000300a00 */
[----:B------:R-:W-:-:S04]  /*55660*/  IMAD.WIDE R14, R175, 0x4, R52 ;  /* 0x00000004af0e7825 */ /* 0x000fc800078e0234 */
[----:B------:R1:W-:Y:S01]  /*55670*/  STL.64 [R1+0x1c18], R10 ;  /* 0x001c180a01007387 */ /* 0x0003e20000100a00 */
[----:B------:R1:W-:Y:S04]  /*55680*/  LDGSTS.E [R0+-0x4600], [R10.64], P5 ;  /* 0xfba000000a007fae */ /* 0x0003e8000a921844 */
[----:B------:R-:W2:Y:S01]  /*55690*/  LDL.LU.64 R204, [R1+0xaf0] ;  /* 0x000af00001cc7983 */ /* 0x000ea20000300a00 */
[----:B------:R-:W-:Y:S02]  /*556a0*/  STL.64 [R1+0x1c10], R14 ;  /* 0x001c100e01007387 */ /* 0x000fe40000100a00 */
[----:B------:R-:W-:-:S04]  /*556b0*/  IMAD.WIDE R4, R175, 0x4, R4 ;  /* 0x00000004af047825 */ /* 0x000fc800078e0204 */
[----:B------:R-:W2:Y:S01]  /*556c0*/  LDL.LU.64 R212, [R1+0xab8] ;  /* 0x000ab80001d47983 */ /* 0x000ea20000300a00 */
[----:B------:R2:W-:Y:S01]  /*556d0*/  LDGSTS.E [R8+-0x3600], [R14.64], P5 ;  /* 0xfca000000e087fae */ /* 0x0005e2000a921844 */
[----:B-1----:R-:W-:-:S04]  /*556e0*/  IMAD.WIDE R12, R175, 0x4, R36 ;  /* 0x00000004af0c7825 */ /* 0x002fc800078e0224 */
[C---:B------:R-:W-:Y:S01]  /*556f0*/  IMAD.WIDE R10, R175.reuse, 0x4, R20 ;  /* 0x00000004af0a7825 */ /* 0x040fe200078e0214 */
[----:B------:R-:W-:Y:S04]  /*55700*/  STL.64 [R1+0x1c08], R12 ;  /* 0x001c080c01007387 */ /* 0x000fe80000100a00 */
[----:B------:R1:W-:Y:S04]  /*55710*/  LDGSTS.E [R7+-0x2600], [R12.64], P5 ;  /* 0xfda000000c077fae */ /* 0x0003e8000a921844 */
[----:B------:R-:W-:Y:S01]  /*55720*/  STL.64 [R1+0x1c00], R10 ;  /* 0x001c000a01007387 */ /* 0x000fe20000100a00 */
[----:B------:R-:W2:Y:S02]  /*55730*/  LDL.LU.64 R198, [R1+0xa80] ;  /* 0x000a800001c67983 */ /* 0x000ea40000300a00 */
[----:B------:R1:W-:Y:S02]  /*55740*/  STL.64 [R1+0x1bf8], R4 ;  /* 0x001bf80401007387 */ /* 0x0003e40000100a00 */
[----:B------:R1:W-:Y:S01]  /*55750*/  LDGSTS.E [R6+-0x1600], [R10.64], P5 ;  /* 0xfea000000a067fae */ /* 0x0003e2000a921844 */
[----:B------:R1:W-:Y:S01]  /*55760*/  LDGSTS.E [R0+-0x600], [R4.64], P5 ;  /* 0xffa0000004007fae */ /* 0x0003e2000a921844 */
[----:B----4-:R-:W-:-:S03]  /*55770*/  IMAD.WIDE R60, R175, 0x4, R196 ;  /* 0x00000004af3c7825 */ /* 0x010fc600078e02c4 */
[----:B------:R-:W4:Y:S01]  /*55780*/  LDL.LU.64 R196, [R1+0xa48] ;  /* 0x000a480001c47983 */ /* 0x000f220000300a00 */
[----:B-----5:R-:W-:-:S04]  /*55790*/  IMAD.WIDE R68, R175, 0x4, R192 ;  /* 0x00000004af447825 */ /* 0x020fc800078e02c0 */
[----:B------:R-:W5:Y:S02]  /*557a0*/  LDL.LU.64 R192, [R1+0xa10] ;  /* 0x000a100001c07983 */ /* 0x000f640000300a00 */
[----:B------:R-:W5:Y:S02]  /*557b0*/  LDL.LU.64 R228, [R1+0x9d8] ;  /* 0x0009d80001e47983 */ /* 0x000f640000300a00 */
[C---:B---3--:R-:W-:Y:S02]  /*557c0*/  IMAD.WIDE R70, R175.reuse, 0x4, R224 ;  /* 0x00000004af467825 */ /* 0x048fe400078e02e0 */
[----:B------:R-:W3:Y:S02]  /*557d0*/  LDL.LU.64 R224, [R1+0x9a0] ;  /* 0x0009a00001e07983 */ /* 0x000ee40000300a00 */
[----:B------:R-:W-:-:S04]  /*557e0*/  IMAD.WIDE R74, R175, 0x4, R220 ;  /* 0x00000004af4a7825 */ /* 0x000fc800078e02dc */
[----:B------:R-:W3:Y:S02]  /*557f0*/  LDL.LU.64 R220, [R1+0x968] ;  /* 0x0009680001dc7983 */ /* 0x000ee40000300a00 */
[C---:B--2---:R-:W-:Y:S02]  /*55800*/  IMAD.WIDE R78, R175.reuse, 0x4, R208 ;  /* 0x00000004af4e7825 */ /* 0x044fe400078e02d0 */
[----:B------:R-:W2:Y:S02]  /*55810*/  LDL.LU.64 R208, [R1+0x930] ;  /* 0x0009300001d07983 */ /* 0x000ea40000300a00 */
[C---:B------:R-:W-:Y:S02]  /*55820*/  IMAD.WIDE R84, R175.reuse, 0x4, R204 ;  /* 0x00000004af547825 */ /* 0x040fe400078e02cc */
[----:B------:R-:W2:Y:S02]  /*55830*/  LDL.LU.64 R204, [R1+0x8f8] ;  /* 0x0008f80001cc7983 */ /* 0x000ea40000300a00 */
[----:B------:R-:W-:-:S04]  /*55840*/  IMAD.WIDE R92, R175, 0x4, R212 ;  /* 0x00000004af5c7825 */ /* 0x000fc800078e02d4 */
[C---:B------:R-:W-:Y:S02]  /*55850*/  IMAD.WIDE R100, R175.reuse, 0x4, R198 ;  /* 0x00000004af647825 */ /* 0x040fe400078e02c6 */
[----:B------:R-:W2:Y:S02]  /*55860*/  LDL.LU.64 R198, [R1+0x8c0] ;  /* 0x0008c00001c67983 */ /* 0x000ea40000300a00 */
[C---:B----4-:R-:W-:Y:S02]  /*55870*/  IMAD.WIDE R106, R175.reuse, 0x4, R196 ;  /* 0x00000004af6a7825 */ /* 0x050fe400078e02c4 */
[----:B------:R-:W4:Y:S02]  /*55880*/  LDL.LU.64 R196, [R1+0x888] ;  /* 0x0008880001c47983 */ /* 0x000f240000300a00 */
[----:B-----5:R-:W-:-:S04]  /*55890*/  IMAD.WIDE R116, R175, 0x4, R192 ;  /* 0x00000004af747825 */ /* 0x020fc800078e02c0 */
[----:B------:R-:W5:Y:S02]  /*558a0*/  LDL.LU.64 R212, [R1+0x850] ;  /* 0x0008500001d47983 */ /* 0x000f640000300a00 */
[----:B------:R-:W5:Y:S02]  /*558b0*/  LDL.LU.64 R192, [R1+0x818] ;  /* 0x0008180001c07983 */ /* 0x000f640000300a00 */
[C---:B---3--:R-:W-:Y:S02]  /*558c0*/  IMAD.WIDE R132, R175.reuse, 0x4, R224 ;  /* 0x00000004af847825 */ /* 0x048fe400078e02e0 */
[----:B------:R-:W3:Y:S02]  /*558d0*/  LDL.LU.64 R224, [R1+0x7e0] ;  /* 0x0007e00001e07983 */ /* 0x000ee40000300a00 */
[----:B------:R-:W3:Y:S02]  /*558e0*/  LDL.LU.64 R232, [R1+0x7a8] ;  /* 0x0007a80001e87983 */ /* 0x000ee40000300a00 */
[----:B------:R-:W-:-:S04]  /*558f0*/  IMAD.WIDE R124, R175, 0x4, R228 ;  /* 0x00000004af7c7825 */ /* 0x000fc800078e02e4 */
[----:B------:R-:W3:Y:S01]  /*55900*/  LDL.LU.64 R230, [R1+0x770] ;  /* 0x0007700001e67983 */ /* 0x000ee20000300a00 */
[----:B------:R-:W3:Y:S01]  /*55910*/  LDL.LU.64 R228, [R1+0x738] ;  /* 0x0007380001e47983 */ /* 0x000ee20000300a00 */
[----:B------:R-:W-:-:S04]  /*55920*/  IMAD.WIDE R142, R175, 0x4, R220 ;  /* 0x00000004af8e7825 */ /* 0x000fc800078e02dc */
[----:B--2---:R-:W-:-:S04]  /*55930*/  IMAD.WIDE R158, R175, 0x4, R208 ;  /* 0x00000004af9e7825 */ /* 0x004fc800078e02d0 */
[C---:B------:R-:W-:Y:S02]  /*55940*/  IMAD.WIDE R186, R175.reuse, 0x4, R204 ;  /* 0x00000004afba7825 */ /* 0x040fe400078e02cc */
[----:B------:R-:W2:Y:S02]  /*55950*/  LDL.LU.64 R204, [R1+0x700] ;  /* 0x0007000001cc7983 */ /* 0x000ea40000300a00 */
[C---:B----4-:R-:W-:Y:S02]  /*55960*/  IMAD.WIDE R208, R175.reuse, 0x4, R196 ;  /* 0x00000004afd07825 */ /* 0x050fe400078e02c4 */
[----:B------:R-:W4:Y:S02]  /*55970*/  LDL.LU.64 R196, [R1+0x6c8] ;  /* 0x0006c80001c47983 */ /* 0x000f240000300a00 */
[----:B-----5:R-:W-:-:S04]  /*55980*/  IMAD.WIDE R220, R175, 0x4, R192 ;  /* 0x00000004afdc7825 */ /* 0x020fc800078e02c0 */
[----:B------:R-:W5:Y:S02]  /*55990*/  LDL.LU.64 R234, [R1+0x690] ;  /* 0x0006900001ea7983 */ /* 0x000f640000300a00 */
[----:B------:R-:W5:Y:S01]  /*559a0*/  LDL.LU.64 R192, [R1+0x658] ;  /* 0x0006580001c07983 */ /* 0x000f620000300a00 */
[C---:B-1----:R-:W-:Y:S02]  /*559b0*/  IADD3 R6, R250.reuse, 0x100000, RZ ;  /* 0x00100000fa067810 */ /* 0x042fe40007ffe0ff */
        /* <DEDUP_REMOVED lines=12> */
[----:B------:R1:W-:Y:S01]  /*55a80*/  LDGSTS.E [R6+-0x37400], [R106.64], P5 ;  /* 0xc8c000006a067fae */ /* 0x0003e2000a921844 */
[----:B------:R1:W-:Y:S02]  /*55a90*/  LDGSTS.E [R5+-0x36400], [R116.64], P5 ;  /* 0xc9c0000074057fae */ /* 0x0003e4000a921844 */
[----:B------:R1:W-:Y:S01]  /*55aa0*/  LDGSTS.E [R4+-0x35400], [R124.64], P5 ;  /* 0xcac000007c047fae */ /* 0x0003e2000a921844 */
[----:B------:R-:W5:Y:S01]  /*55ab0*/  LDL.LU.64 R238, [R1+0x620] ;  /* 0x0006200001ee7983 */ /* 0x000f620000300a00 */
[----:B------:R1:W-:Y:S02]  /*55ac0*/  LDGSTS.E [R0+-0x34400], [R132.64], P5 ;  /* 0xcbc0000084007fae */ /* 0x0003e4000a921844 */
[----:B------:R1:W-:Y:S02]  /*55ad0*/  LDGSTS.E [R6+-0x33400], [R142.64], P5 ;  /* 0xccc000008e067fae */ /* 0x0003e4000a921844 */
[----:B------:R-:W-:-:S04]  /*55ae0*/  IMAD.WIDE R212, R175, 0x4, R212 ;  /* 0x00000004afd47825 */ /* 0x000fc800078e02d4 */
[C---:B---3--:R-:W-:Y:S01]  /*55af0*/  IMAD.WIDE R8, R175.reuse, 0x4, R232 ;  /* 0x00000004af087825 */ /* 0x048fe200078e02e8 */
[----:B------:R3:W-:Y:S04]  /*55b00*/  LDGSTS.E [R5+-0x32400], [R158.64], P5 ;  /* 0xcdc000009e057fae */ /* 0x0007e8000a921844 */
[----:B------:R-:W3:Y:S01]  /*55b10*/  LDL.LU.64 R232, [R1+0x5e8] ;  /* 0x0005e80001e87983 */ /* 0x000ee20000300a00 */
[----:B------:R1:W-:Y:S02]  /*55b20*/  LDGSTS.E [R4+-0x31400], [R186.64], P5 ;  /* 0xcec00000ba047fae */ /* 0x0003e4000a921844 */
[----:B------:R-:W-:-:S04]  /*55b30*/  IMAD.WIDE R224, R175, 0x4, R224 ;  /* 0x00000004afe07825 */ /* 0x000fc800078e02e0 */
[----:B------:R1:W-:Y:S01]  /*55b40*/  LDGSTS.E [R0+-0x30400], [R198.64], P5 ;  /* 0xcfc00000c6007fae */ /* 0x0003e2000a921844 */
[----:B------:R1:W-:Y:S01]  /*55b50*/  LDGSTS.E [R6+-0x2f400], [R208.64], P5 ;  /* 0xd0c00000d0067fae */ /* 0x0003e2000a921844 */
[----:B------:R-:W-:-:S04]  /*55b60*/  IMAD.WIDE R12, R175, 0x4, R230 ;  /* 0x00000004af0c7825 */ /* 0x000fc800078e02e6 */
[----:B------:R1:W-:Y:S01]  /*55b70*/  LDGSTS.E [R5+-0x2e400], [R212.64], P5 ;  /* 0xd1c00000d4057fae */ /* 0x0003e2000a921844 */
[----:B------:R2:W-:Y:S01]  /*55b80*/  STL.64 [R1+0x80], R8 ;  /* 0x0000800801007387 */ /* 0x0005e20000100a00 */
[----:B------:R-:W-:-:S04]  /*55b90*/  IMAD.WIDE R10, R175, 0x4, R228 ;  /* 0x00000004af0a7825 */ /* 0x000fc800078e02e4 */
[----:B------:R1:W-:Y:S02]  /*55ba0*/  LDGSTS.E [R4+-0x2d400], [R220.64], P5 ;  /* 0xd2c00000dc047fae */ /* 0x0003e4000a921844 */
[----:B------:R-:W3:Y:S01]  /*55bb0*/  LDL.LU.64 R230, [R1+0x5b0] ;  /* 0x0005b00001e67983 */ /* 0x000ee20000300a00 */
[----:B------:R1:W-:Y:S04]  /*55bc0*/  LDGSTS.E [R0+-0x2c400], [R224.64], P5 ;  /* 0xd3c00000e0007fae */ /* 0x0003e8000a921844 */
[----:B------:R-:W3:Y:S01]  /*55bd0*/  LDL.LU.64 R228, [R1+0x578] ;  /* 0x0005780001e47983 */ /* 0x000ee20000300a00 */
[----:B------:R2:W-:Y:S02]  /*55be0*/  LDGSTS.E [R6+-0x2b400], [R8.64], P5 ;  /* 0xd4c0000008067fae */ /* 0x0005e4000a921844 */
[----:B------:R-:W-:Y:S02]  /*55bf0*/  STL.64 [R1+0x88], R12 ;  /* 0x0000880c01007387 */ /* 0x000fe40000100a00 */
[----:B------:R5:W-:Y:S01]  /*55c00*/  LDGSTS.E [R5+-0x2a400], [R12.64], P5 ;  /* 0xd5c000000c057fae */ /* 0x000be2000a921844 */
[----:B------:R4:W-:Y:S04]  /*55c10*/  STL.64 [R1+0xa0], R10 ;  /* 0x0000a00a01007387 */ /* 0x0009e80000100a00 */
[----:B------:R4:W-:Y:S01]  /*55c20*/  LDGSTS.E [R4+-0x29400], [R10.64], P5 ;  /* 0xd6c000000a047fae */ /* 0x0009e2000a921844 */
[----:B--2---:R-:W-:-:S03]  /*55c30*/  IMAD.WIDE R8, R175, 0x4, R204 ;  /* 0x00000004af087825 */ /* 0x004fc600078e02cc */
[----:B------:R-:W2:Y:S02]  /*55c40*/  LDL.LU.64 R204, [R1+0x540] ;  /* 0x0005400001cc7983 */ /* 0x000ea40000300a00 */
[----:B------:R1:W-:Y:S02]  /*55c50*/  STL.64 [R1+0xe0], R8 ;  /* 0x0000e00801007387 */ /* 0x0003e40000100a00 */
[----:B------:R1:W-:Y:S01]  /*55c60*/  LDGSTS.E [R0+-0x28400], [R8.64], P5 ;  /* 0xd7c0000008007fae */ /* 0x0003e2000a921844 */
[----:B----4-:R-:W-:-:S03]  /*55c70*/  IMAD.WIDE R10, R175, 0x4, R196 ;  /* 0x00000004af0a7825 */ /* 0x010fc600078e02c4 */
[----:B------:R-:W4:Y:S02]  /*55c80*/  LDL.LU.64 R196, [R1+0x508] ;  /* 0x0005080001c47983 */ /* 0x000f240000300a00 */
[----:B------:R5:W-:Y:S02]  /*55c90*/  STL.64 [R1+0x100], R10 ;  /* 0x0001000a01007387 */ /* 0x000be40000100a00 */
[----:B-----5:R-:W-:-:S04]  /*55ca0*/  IMAD.WIDE R12, R175, 0x4, R234 ;  /* 0x00000004af0c7825 */ /* 0x020fc800078e02ea */
[----:B------:R-:W5:Y:S02]  /*55cb0*/  LDL.LU.64 R236, [R1+0x4c8] ;  /* 0x0004c80001ec7983 */ /* 0x000f640000300a00 */
        /* <DEDUP_REMOVED lines=8> */
[----:B-1----:R-:W-:-:S04]  /*55d40*/  IMAD.WIDE R10, R175, 0x4, R238 ;  /* 0x00000004af0a7825 */ /* 0x002fc800078e02ee */
[C---:B---3--:R-:W-:Y:S01]  /*55d50*/  IMAD.WIDE R8, R175.reuse, 0x4, R232 ;  /* 0x00000004af087825 */ /* 0x048fe200078e02e8 */
[----:B------:R1:W-:Y:S03]  /*55d60*/  STL.64 [R1+0x2a0], R10 ;  /* 0x0002a00a01007387 */ /* 0x0003e60000100a00 */
[----:B------:R-:W3:Y:S01]  /*55d70*/  LDL.LU.64 R232, [R1+0x418] ;  /* 0x0004180001e87983 */ /* 0x000ee20000300a00 */
[----:B------:R1:W-:Y:S04]  /*55d80*/  LDGSTS.E [R0+-0x24400], [R10.64], P5 ;  /* 0xdbc000000a007fae */ /* 0x0003e8000a921844 */
[----:B------:R2:W-:Y:S01]  /*55d90*/  STL.64 [R1+0x320], R8 ;  /* 0x0003200801007387 */ /* 0x0005e20000100a00 */
[----:B------:R2:W-:Y:S02]  /*55da0*/  LDGSTS.E [R6+-0x23400], [R8.64], P5 ;  /* 0xdcc0000008067fae */ /* 0x0005e4000a921844 */
[----:B------:R-:W-:-:S02]  /*55db0*/  IMAD.WIDE R12, R175, 0x4, R230 ;  /* 0x00000004af0c7825 */ /* 0x000fc400078e02e6 */
[----:B------:R-:W3:Y:S04]  /*55dc0*/  LDL.LU.64 R230, [R1+0x3d8] ;  /* 0x0003d80001e67983 */ /* 0x000ee80000300a00 */
[----:B------:R5:W-:Y:S01]  /*55dd0*/  LDGSTS.E [R5+-0x22400], [R12.64], P5 ;  /* 0xddc000000c057fae */ /* 0x000be2000a921844 */
[----:B-1----:R-:W-:-:S03]  /*55de0*/  IMAD.WIDE R10, R175, 0x4, R228 ;  /* 0x00000004af0a7825 */ /* 0x002fc600078e02e4 */
[----:B------:R-:W3:Y:S01]  /*55df0*/  LDL.LU.64 R228, [R1+0x398] ;  /* 0x0003980001e47983 */ /* 0x000ee20000300a00 */
[----:B------:R-:W-:Y:S02]  /*55e00*/  STL.64 [R1+0x328], R12 ;  /* 0x0003280c01007387 */ /* 0x000fe40000100a00 */
[----:B------:R4:W-:Y:S01]  /*55e10*/  STL.64 [R1+0x360], R10 ;  /* 0x0003600a01007387 */ /* 0x0009e20000100a00 */
[----:B------:R4:W-:Y:S01]  /*55e20*/  LDGSTS.E [R4+-0x21400], [R10.64], P5 ;  /* 0xdec000000a047fae */ /* 0x0009e2000a921844 */
[----:B--2---:R-:W-:-:S03]  /*55e30*/  IMAD.WIDE R8, R175, 0x4, R204 ;  /* 0x00000004af087825 */ /* 0x004fc600078e02cc */
[----:B------:R-:W2:Y:S02]  /*55e40*/  LDL.LU.64 R204, [R1+0x358] ;  /* 0x0003580001cc7983 */ /* 0x000ea40000300a00 */
[----:B------:R1:W-:Y:S02]  /*55e50*/  STL.64 [R1+0x3a0], R8 ;  /* 0x0003a00801007387 */ /* 0x0003e40000100a00 */
        /* <DEDUP_REMOVED lines=17> */
[----:B---3--:R-:W-:-:S03]  /*55f70*/  IMAD.WIDE R8, R175, 0x4, R232 ;  /* 0x00000004af087825 */ /* 0x008fc600078e02e8 */
[----:B------:R-:W3:Y:S04]  /*55f80*/  LDL.LU.64 R238, [R1+0x218] ;  /* 0x0002180001ee7983 */ /* 0x000ee80000300a00 */
[----:B------:R2:W-:Y:S01]  /*55f90*/  STL.64 [R1+0x16c8], R8 ;  /* 0x0016c80801007387 */ /* 0x0005e20000100a00 */
[----:B------:R-:W3:Y:S02]  /*55fa0*/  LDL.LU.64 R236, [R1+0x1d8] ;  /* 0x0001d80001ec7983 */ /* 0x000ee40000300a00 */
[----:B------:R-:W3:Y:S01]  /*55fb0*/  LDL.LU.64 R234, [R1+0x198] ;  /* 0x0001980001ea7983 */ /* 0x000ee20000300a00 */
[----:B------:R2:W-:Y:S01]  /*55fc0*/  LDGSTS.E [R6+-0x1b400], [R8.64], P5 ;  /* 0xe4c0000008067fae */ /* 0x0005e2000a921844 */
[----:B------:R-:W-:-:S04]  /*55fd0*/  IMAD.WIDE R12, R175, 0x4, R230 ;  /* 0x00000004af0c7825 */ /* 0x000fc800078e02e6 */
[C---:B-1----:R-:W-:Y:S01]  /*55fe0*/  IMAD.WIDE R10, R175.reuse, 0x4, R228 ;  /* 0x00000004af0a7825 */ /* 0x042fe200078e02e4 */
[----:B------:R-:W-:Y:S04]  /*55ff0*/  STL.64 [R1+0x1910], R12 ;  /* 0x0019100c01007387 */ /* 0x000fe80000100a00 */
[----:B------:R1:W-:Y:S04]  /*56000*/  LDGSTS.E [R5+-0x1a400], [R12.64], P5 ;  /* 0xe5c000000c057fae */ /* 0x0003e8000a921844 */
[----:B------:R4:W-:Y:S01]  /*56010*/  STL.64 [R1+0x1928], R10 ;  /* 0x0019280a01007387 */ /* 0x0009e20000100a00 */
[----:B------:R-:W3:Y:S02]  /*56020*/  LDL.LU.64 R232, [R1+0x158] ;  /* 0x0001580001e87983 */ /* 0x000ee40000300a00 */
[----:B------:R-:W3:Y:S02]  /*56030*/  LDL.LU.64 R230, [R1+0x118] ;  /* 0x0001180001e67983 */ /* 0x000ee40000300a00 */
[----:B------:R4:W-:Y:S02]  /*56040*/  LDGSTS.E [R4+-0x19400], [R10.64], P5 ;  /* 0xe6c000000a047fae */ /* 0x0009e4000a921844 */
[----:B--2---:R-:W-:-:S05]  /*56050*/  IMAD.WIDE R8, R175, 0x4, R204 ;  /* 0x00000004af087825 */ /* 0x004fca00078e02cc */
[----:B------:R5:W-:Y:S01]  /*56060*/  STL.64 [R1+0x1938], R8 ;  /* 0x0019380801007387 */ /* 0x000be20000100a00 */
[----:B------:R-:W3:Y:S02]  /*56070*/  LDL.LU.64 R228, [R1+0xd8] ;  /* 0x0000d80001e47983 */ /* 0x000ee40000300a00 */
[----:B------:R-:W3:Y:S01]  /*56080*/  LDL.LU.64 R204, [R1+0x98] ;  /* 0x0000980001cc7983 */ /* 0x000ee20000300a00 */
[----:B------:R5:W-:Y:S01]  /*56090*/  LDGSTS.E [R0+-0x18400], [R8.64], P5 ;  /* 0xe7c0000008007fae */ /* 0x000be2000a921844 */
[----:B----4-:R-:W-:-:S05]  /*560a0*/  IMAD.WIDE R10, R175, 0x4, R196 ;  /* 0x00000004af0a7825 */ /* 0x010fca00078e02c4 */
[----:B------:R4:W-:Y:S01]  /*560b0*/  STL.64 [R1+0x1948], R10 ;  /* 0x0019480a01007387 */ /* 0x0009e20000100a00 */
[----:B------:R-:W2:Y:S03]  /*560c0*/  LDL.LU.64 R196, [R1+0x58] ;  /* 0x0000580001c47983 */ /* 0x000ea60000300a00 */
        /* <DEDUP_REMOVED lines=11> */
[----:B---3--:R-:W-:-:S04]  /*56180*/  IMAD.WIDE R8, R175, 0x4, R238 ;  /* 0x00000004af087825 */ /* 0x008fc800078e02ee */
[----:B-1----:R-:W-:-:S04]  /*56190*/  IMAD.WIDE R12, R175, 0x4, R236 ;  /* 0x00000004af0c7825 */ /* 0x002fc800078e02ec */
[C---:B----4-:R-:W-:Y:S01]  /*561a0*/  IMAD.WIDE R10, R175.reuse, 0x4, R234 ;  /* 0x00000004af0a7825 */ /* 0x050fe200078e02ea */
[----:B------:R1:W-:Y:S04]  /*561b0*/  STL.64 [R1+0x19f8], R8 ;  /* 0x0019f80801007387 */ /* 0x0003e80000100a00 */
[----:B------:R1:W-:Y:S01]  /*561c0*/  LDGSTS.E [R6+-0x13400], [R8.64], P5 ;  /* 0xecc0000008067fae */ /* 0x0003e2000a921844 */
[----:B------:R3:W-:Y:S02]  /*561d0*/  STL.64 [R1+0x1a00], R12 ;  /* 0x001a000c01007387 */ /* 0x0007e40000100a00 */
[----:B------:R3:W-:Y:S02]  /*561e0*/  LDGSTS.E [R5+-0x12400], [R12.64], P5 ;  /* 0xedc000000c057fae */ /* 0x0007e4000a921844 */
[----:B------:R4:W-:Y:S01]  /*561f0*/  STL.64 [R1+0x1a10], R10 ;  /* 0x001a100a01007387 */ /* 0x0009e20000100a00 */
[----:B------:R4:W-:Y:S01]  /*56200*/  LDGSTS.E [R4+-0x11400], [R10.64], P5 ;  /* 0xeec000000a047fae */ /* 0x0009e2000a921844 */
[----:B-1----:R-:W-:-:S04]  /*56210*/  IMAD.WIDE R8, R175, 0x4, R232 ;  /* 0x00000004af087825 */ /* 0x002fc800078e02e8 */
[----:B---3--:R-:W-:-:S04]  /*56220*/  IMAD.WIDE R12, R175, 0x4, R228 ;  /* 0x00000004af0c7825 */ /* 0x008fc800078e02e4 */
[C---:B----4-:R-:W-:Y:S01]  /*56230*/  IMAD.WIDE R10, R175.reuse, 0x4, R230 ;  /* 0x00000004af0a7825 */ /* 0x050fe200078e02e6 */
        /* <DEDUP_REMOVED lines=35> */
[----:B------:R1:W-:Y:S04]  /*56470*/  STL.64 [R1+0x1af8], R8 ;  /* 0x001af80801007387 */ /* 0x0003e80000100a00 */
[----:B------:R1:W-:Y:S01]  /*56480*/  LDGSTS.E [R4+-0x5400], [R8.64], P5 ;  /* 0xfac0000008047fae */ /* 0x0003e2000a921844 */
[----:B------:R-:W2:Y:S02]  /*56490*/  LDL.LU.64 R232, [R1+0xb58] ;  /* 0x000b580001e87983 */ /* 0x000ea40000300a00 */
[----:B------:R1:W-:Y:S02]  /*564a0*/  STL.64 [R1+0x1af0], R10 ;  /* 0x001af00a01007387 */ /* 0x0003e40000100a00 */
[----:B------:R1:W-:Y:S01]  /*564b0*/  LDGSTS.E [R0+-0x4400], [R10.64], P5 ;  /* 0xfbc000000a007fae */ /* 0x0003e2000a921844 */
[----:B------:R-:W2:Y:S01]  /*564c0*/  LDL.LU.64 R230, [R1+0xb20] ;  /* 0x000b200001e67983 */ /* 0x000ea20000300a00 */
[----:B------:R-:W-:-:S04]  /*564d0*/  IMAD.WIDE R12, R175, 0x4, R34 ;  /* 0x00000004af0c7825 */ /* 0x000fc800078e0222 */
[----:B------:R-:W2:Y:S02]  /*564e0*/  LDL.LU.64 R192, [R1+0xae8] ;  /* 0x000ae80001c07983 */ /* 0x000ea40000300a00 */
[----:B-1----:R-:W-:-:S04]  /*564f0*/  IMAD.WIDE R8, R175, 0x4, R50 ;  /* 0x00000004af087825 */ /* 0x002fc800078e0232 */
[C---:B------:R-:W-:Y:S01]  /*56500*/  IMAD.WIDE R10, R175.reuse, 0x4, R18 ;  /* 0x00000004af0a7825 */ /* 0x040fe200078e0212 */
[----:B------:R1:W-:Y:S04]  /*56510*/  STL.64 [R1+0x1ae8], R8 ;  /* 0x001ae80801007387 */ /* 0x0003e80000100a00 */
[----:B------:R1:W-:Y:S01]  /*56520*/  LDGSTS.E [R6+-0x3400], [R8.64], P5 ;  /* 0xfcc0000008067fae */ /* 0x0003e2000a921844 */
[----:B------:R-:W2:Y:S02]  /*56530*/  LDL.LU.64 R236, [R1+0xab0] ;  /* 0x000ab00001ec7983 */ /* 0x000ea40000300a00 */
[----:B------:R2:W-:Y:S02]  /*56540*/  STL.64 [R1+0x1ae0], R12 ;  /* 0x001ae00c01007387 */ /* 0x0005e40000100a00 */
[----:B------:R-:W-:Y:S01]  /*56550*/  STL.64 [R1+0x1ad8], R10 ;  /* 0x001ad80a01007387 */ /* 0x000fe20000100a00 */
[----:B------:R-:W2:Y:S04]  /*56560*/  LDL.LU.64 R196, [R1+0xa78] ;  /* 0x000a780001c47983 */ /* 0x000ea80000300a00 */
[----:B------:R2:W-:Y:S01]  /*56570*/  LDGSTS.E [R5+-0x2400], [R12.64], P5 ;  /* 0xfdc000000c057fae */ /* 0x0005e2000a921844 */
[----:B------:R2:W-:Y:S02]  /*56580*/  LDGSTS.E [R4+-0x1400], [R10.64], P5 ;  /* 0xfec000000a047fae */ /* 0x0005e4000a921844 */
[----:B-1----:R-:W-:-:S05]  /*56590*/  IMAD.WIDE R8, R175, 0x4, R2 ;  /* 0x00000004af087825 */ /* 0x002fca00078e0202 */
[----:B------:R1:W-:Y:S04]  /*565a0*/  STL.64 [R1+0x1ad0], R8 ;  /* 0x001ad00801007387 */ /* 0x0003e80000100a00 */
[----:B------:R1:W-:Y:S01]  /*565b0*/  LDGSTS.E [R0+-0x400], [R8.64], P5 ;  /* 0xffc0000008007fae */ /* 0x0003e2000a921844 */
[----:B----4-:R-:W-:-:S03]  /*565c0*/  IMAD.WIDE R2, R175, 0x4, R204 ;  /* 0x00000004af027825 */ /* 0x010fc600078e02cc */
[----:B------:R-:W4:Y:S01]  /*565d0*/  LDL.LU.64 R204, [R1+0xa40] ;  /* 0x000a400001cc7983 */ /* 0x000f220000300a00 */
[----:B-----5:R-:W-:-:S04]  /*565e0*/  IMAD.WIDE R52, R175, 0x4, R228 ;  /* 0x00000004af347825 */ /* 0x020fc800078e02e4 */
[----:B------:R-:W5:Y:S02]  /*565f0*/  LDL.LU.64 R228, [R1+0xa08] ;  /* 0x000a080001e47983 */ /* 0x000f640000300a00 */
[C---:B---3--:R-:W-:Y:S02]  /*56600*/  IMAD.WIDE R54, R175.reuse, 0x4, R234 ;  /* 0x00000004af367825 */ /* 0x048fe400078e02ea */
[----:B------:R-:W3:Y:S02]  /*56610*/  LDL.LU.64 R234, [R1+0x9d0] ;  /* 0x0009d00001ea7983 */ /* 0x000ee40000300a00 */
[----:B--2---:R-:W-:-:S04]  /*56620*/  IMAD.WIDE R56, R175, 0x4, R232 ;  /* 0x00000004af387825 */ /* 0x004fc800078e02e8 */
[C---:B------:R-:W-:Y:S01]  /*56630*/  IMAD.WIDE R58, R175.reuse, 0x4, R230 ;  /* 0x00000004af3a7825 */ /* 0x040fe200078e02e6 */
[----:B------:R-:W2:Y:S03]  /*56640*/  LDL.LU.64 R232, [R1+0x998] ;  /* 0x0009980001e87983 */ /* 0x000ea60000300a00 */
[----:B------:R-:W2:Y:S02]  /*56650*/  LDL.LU.64 R230, [R1+0x960] ;  /* 0x0009600001e67983 */ /* 0x000ea40000300a00 */
[C---:B------:R-:W-:Y:S02]  /*56660*/  IMAD.WIDE R62, R175.reuse, 0x4, R192 ;  /* 0x00000004af3e7825 */ /* 0x040fe400078e02c0 */
[----:B------:R-:W2:Y:S02]  /*56670*/  LDL.LU.64 R192, [R1+0x928] ;  /* 0x0009280001c07983 */ /* 0x000ea40000300a00 */
[----:B------:R-:W2:Y:S02]  /*56680*/  LDL.LU.64 R238, [R1+0x8f0] ;  /* 0x0008f00001ee7983 */ /* 0x000ea40000300a00 */
[----:B------:R-:W-:-:S02]  /*56690*/  IMAD.WIDE R72, R175, 0x4, R196 ;  /* 0x00000004af487825 */ /* 0x000fc400078e02c4 */
[----:B------:R-:W2:Y:S02]  /*566a0*/  LDL.LU.64 R196, [R1+0x8b8] ;  /* 0x0008b80001c47983 */ /* 0x000ea40000300a00 */
[C---:B----4-:R-:W-:Y:S02]  /*566b0*/  IMAD.WIDE R76, R175.reuse, 0x4, R204 ;  /* 0x00000004af4c7825 */ /* 0x050fe400078e02cc */
[----:B------:R-:W4:Y:S02]  /*566c0*/  LDL.LU.64 R204, [R1+0x880] ;  /* 0x0008800001cc7983 */ /* 0x000f240000300a00 */
[----:B-----5:R-:W-:-:S04]  /*566d0*/  IMAD.WIDE R82, R175, 0x4, R228 ;  /* 0x00000004af527825 */ /* 0x020fc800078e02e4 */
[----:B------:R-:W5:Y:S02]  /*566e0*/  LDL.LU.64 R228, [R1+0x848] ;  /* 0x0008480001e47983 */ /* 0x000f640000300a00 */
[C---:B------:R-:W-:Y:S02]  /*566f0*/  IMAD.WIDE R66, R175.reuse, 0x4, R236 ;  /* 0x00000004af427825 */ /* 0x040fe400078e02ec */
        /* <DEDUP_REMOVED lines=9> */
[----:B------:R-:W-:-:S02]  /*56790*/  IMAD.WIDE R130, R175, 0x4, R196 ;  /* 0x00000004af827825 */ /* 0x000fc400078e02c4 */
[----:B------:R-:W2:Y:S02]  /*567a0*/  LDL.LU.64 R196, [R1+0x6f8] ;  /* 0x0006f80001c47983 */ /* 0x000ea40000300a00 */
[C---:B----4-:R-:W-:Y:S02]  /*567b0*/  IMAD.WIDE R140, R175.reuse, 0x4, R204 ;  /* 0x00000004af8c7825 */ /* 0x050fe400078e02cc */
[----:B------:R-:W4:Y:S02]  /*567c0*/  LDL.LU.64 R204, [R1+0x6c0] ;  /* 0x0006c00001cc7983 */ /* 0x000f240000300a00 */
[----:B------:R-:W4:Y:S02]  /*567d0*/  LDL.LU.64 R240, [R1+0x688] ;  /* 0x0006880001f07983 */ /* 0x000f240000300a00 */
[C---:B-----5:R-:W-:Y:S02]  /*567e0*/  IMAD.WIDE R146, R175.reuse, 0x4, R228 ;  /* 0x00000004af927825 */ /* 0x060fe400078e02e4 */
[----:B------:R-:W5:Y:S02]  /*567f0*/  LDL.LU.64 R228, [R1+0x650] ;  /* 0x0006500001e47983 */ /* 0x000f640000300a00 */
[----:B------:R-:W5:Y:S02]  /*56800*/  LDL.LU.64 R248, [R1+0x618] ;  /* 0x0006180001f87983 */ /* 0x000f640000300a00 */
[----:B------:R-:W-:-:S02]  /*56810*/  IMAD.WIDE R122, R175, 0x4, R238 ;  /* 0x00000004af7a7825 */ /* 0x000fc400078e02ee */
[----:B------:R-:W5:Y:S02]  /*56820*/  LDL.LU.64 R238, [R1+0x5e0] ;  /* 0x0005e00001ee7983 */ /* 0x000f640000300a00 */
[----:B------:R-:W-:-:S04]  /*56830*/  IMAD.WIDE R148, R175, 0x4, R236 ;  /* 0x00000004af947825 */ /* 0x000fc800078e02ec */
[----:B---3--:R-:W-:-:S04]  /*56840*/  IMAD.WIDE R156, R175, 0x4, R234 ;  /* 0x00000004af9c7825 */ /* 0x008fc800078e02ea */
[----:B------:R-:W3:Y:S01]  /*56850*/  LDL.LU.64 R236, [R1+0x5a8] ;  /* 0x0005a80001ec7983 */ /* 0x000ee20000300a00 */
[----:B------:R-:W3:Y:S01]  /*56860*/  LDL.LU.64 R234, [R1+0x570] ;  /* 0x0005700001ea7983 */ /* 0x000ee20000300a00 */
[----:B--2---:R-:W-:-:S03]  /*56870*/  IMAD.WIDE R162, R175, 0x4, R232 ;  /* 0x00000004afa27825 */ /* 0x004fc600078e02e8 */
[----:B------:R-:W2:Y:S01]  /*56880*/  LDL.LU.64 R232, [R1+0x538] ;  /* 0x0005380001e87983 */ /* 0x000ea20000300a00 */
[----:B------:R-:W-:-:S04]  /*56890*/  IMAD.WIDE R164, R175, 0x4, R230 ;  /* 0x00000004afa47825 */ /* 0x000fc800078e02e6 */
[----:B------:R-:W2:Y:S02]  /*568a0*/  LDL.LU.64 R230, [R1+0x500] ;  /* 0x0005000001e67983 */ /* 0x000ea40000300a00 */
[----:B------:R-:W2:Y:S01]  /*568b0*/  LDL.LU.64 R242, [R1+0x4c0] ;  /* 0x0004c00001f27983 */ /* 0x000ea20000300a00 */
[----:B------:R-:W-:-:S04]  /*568c0*/  LOP3.LUT R251, R251, 0x70, RZ, 0x3c, !PT ;  /* 0x00000070fbfb7812 */ /* 0x000fc800078e3cff */
[C---:B------:R-:W-:Y:S02]  /*568d0*/  IADD3 R6, R251.reuse, 0x100000, RZ ;  /* 0x00100000fb067810 */ /* 0x040fe40007ffe0ff */
[C---:B------:R-:W-:Y:S02]  /*568e0*/  IADD3 R5, R251.reuse, 0x100000, RZ ;  /* 0x00100000fb057810 */ /* 0x040fe40007ffe0ff */
[C---:B------:R-:W-:Y:S02]  /*568f0*/  IADD3 R4, R251.reuse, 0x100000, RZ ;  /* 0x00100000fb047810 */ /* 0x040fe40007ffe0ff */
[----:B-1----:R-:W-:Y:S01]  /*56900*/  IADD3 R0, R251, 0x100000, RZ ;  /* 0x00100000fb007810 */ /* 0x002fe20007ffe0ff */
[----:B------:R1:W-:Y:S01]  /*56910*/  LDGSTS.E [R6+-0x3f200], [R2.64], P5 ;  /* 0xc0e0000002067fae */ /* 0x0003e2000a921844 */
        /* <DEDUP_REMOVED lines=17> */
[----:B------:R-:W-:-:S04]  /*56a30*/  IMAD.WIDE R192, R175, 0x4, R192 ;  /* 0x00000004afc07825 */ /* 0x000fc800078e02c0 */
[----:B------:R1:W-:Y:S02]  /*56a40*/  LDGSTS.E [R4+-0x2d200], [R148.64], P5 ;  /* 0xd2e0000094047fae */ /* 0x0003e4000a921844 */
[C---:B------:R-:W-:Y:S01]  /*56a50*/  IMAD.WIDE R196, R175.reuse, 0x4, R196 ;  /* 0x00000004afc47825 */ /* 0x040fe200078e02c4 */
[----:B------:R1:W-:Y:S03]  /*56a60*/  LDGSTS.E [R0+-0x2c200], [R156.64], P5 ;  /* 0xd3e000009c007fae */ /* 0x0003e6000a921844 */
[----:B------:R1:W-:Y:S02]  /*56a70*/  LDGSTS.E [R6+-0x2b200], [R162.64], P5 ;  /* 0xd4e00000a2067fae */ /* 0x0003e4000a921844 */
[----:B------:R1:W-:Y:S02]  /*56a80*/  LDGSTS.E [R5+-0x2a200], [R164.64], P5 ;  /* 0xd5e00000a4057fae */ /* 0x0003e4000a921844 */
[----:B------:R1:W-:Y:S01]  /*56a90*/  LDGSTS.E [R4+-0x29200], [R192.64], P5 ;  /* 0xd6e00000c0047fae */ /* 0x0003e2000a921844 */
[----:B------:R1:W-:Y:S01]  /*56aa0*/  LDGSTS.E [R0+-0x28200], [R196.64], P5 ;  /* 0xd7e00000c4007fae */ /* 0x0003e2000a921844 */
[----:B----4-:R-:W-:-:S03]  /*56ab0*/  IMAD.WIDE R12, R175, 0x4, R240 ;  /* 0x00000004af0c7825 */ /* 0x010fc600078e02f0 */
[----:B------:R-:W4:Y:S01]  /*56ac0*/  LDL.LU.64 R240, [R1+0x488] ;  /* 0x0004880001f07983 */ /* 0x000f220000300a00 */
[----:B-----5:R-:W-:-:S03]  /*56ad0*/  IMAD.WIDE R8, R175, 0x4, R228 ;  /* 0x00000004af087825 */ /* 0x020fc600078e02e4 */
[----:B------:R-:W-:Y:S01]  /*56ae0*/  STL.64 [R1+0x98], R12 ;  /* 0x0000980c01007387 */ /* 0x000fe20000100a00 */
[----:B------:R-:W5:Y:S02]  /*56af0*/  LDL.LU.64 R228, [R1+0x450] ;  /* 0x0004500001e47983 */ /* 0x000f640000300a00 */
[----:B------:R-:W-:-:S04]  /*56b00*/  IMAD.WIDE R204, R175, 0x4, R204 ;  /* 0x00000004afcc7825 */ /* 0x000fc800078e02cc */
[C---:B------:R-:W-:Y:S01]  /*56b10*/  IMAD.WIDE R10, R175.reuse, 0x4, R248 ;  /* 0x00000004af0a7825 */ /* 0x040fe200078e02f8 */
[----:B------:R1:W-:Y:S04]  /*56b20*/  STL.64 [R1+0xc8], R8 ;  /* 0x0000c80801007387 */ /* 0x0003e80000100a00 */
[----:B------:R1:W-:Y:S01]  /*56b30*/  LDGSTS.E [R6+-0x27200], [R204.64], P5 ;  /* 0xd8e00000cc067fae */ /* 0x0003e2000a921844 */
[----:B------:R3:W-:Y:S02]  /*56b40*/  LDGSTS.E [R5+-0x26200], [R12.64], P5 ;  /* 0xd9e000000c057fae */ /* 0x0007e4000a921844 */
[----:B------:R1:W-:Y:S01]  /*56b50*/  LDGSTS.E [R4+-0x25200], [R8.64], P5 ;  /* 0xdae0000008047fae */ /* 0x0003e2000a921844 */
[----:B------:R2:W-:Y:S01]  /*56b60*/  STL.64 [R1+0xd8], R10 ;  /* 0x0000d80a01007387 */ /* 0x0005e20000100a00 */
[----:B------:R2:W-:Y:S02]  /*56b70*/  LDGSTS.E [R0+-0x24200], [R10.64], P5 ;  /* 0xdbe000000a007fae */ /* 0x0005e4000a921844 */
[----:B-1----:R-:W-:-:S02]  /*56b80*/  IMAD.WIDE R8, R175, 0x4, R238 ;  /* 0x00000004af087825 */ /* 0x002fc400078e02ee */
[----:B------:R-:W5:Y:S03]  /*56b90*/  LDL.LU.64 R238, [R1+0x410] ;  /* 0x0004100001ee7983 */ /* 0x000f660000300a00 */
[----:B------:R1:W-:Y:S02]  /*56ba0*/  STL.64 [R1+0x118], R8 ;  /* 0x0001180801007387 */ /* 0x0003e40000100a00 */
[----:B---3--:R-:W-:-:S04]  /*56bb0*/  IMAD.WIDE R12, R175, 0x4, R236 ;  /* 0x00000004af0c7825 */ /* 0x008fc800078e02ec */
[C---:B--2---:R-:W-:Y:S01]  /*56bc0*/  IMAD.WIDE R10, R175.reuse, 0x4, R234 ;  /* 0x00000004af0a7825 */ /* 0x044fe200078e02ea */
[----:B------:R-:W2:Y:S03]  /*56bd0*/  LDL.LU.64 R236, [R1+0x3d0] ;  /* 0x0003d00001ec7983 */ /* 0x000ea60000300a00 */
[----:B------:R-:W3:Y:S02]  /*56be0*/  LDL.LU.64 R234, [R1+0x390] ;  /* 0x0003900001ea7983 */ /* 0x000ee40000300a00 */
[----:B------:R-:W-:Y:S01]  /*56bf0*/  STL.64 [R1+0x120], R12 ;  /* 0x0001200c01007387 */ /* 0x000fe20000100a00 */
[----:B------:R1:W-:Y:S04]  /*56c00*/  LDGSTS.E [R6+-0x23200], [R8.64], P5 ;  /* 0xdce0000008067fae */ /* 0x0003e8000a921844 */
[----:B------:R1:W-:Y:S01]  /*56c10*/  STL.64 [R1+0x1e0], R10 ;  /* 0x0001e00a01007387 */ /* 0x0003e20000100a00 */
[----:B------:R1:W-:Y:S02]  /*56c20*/  LDGSTS.E [R5+-0x22200], [R12.64], P5 ;  /* 0xdde000000c057fae */ /* 0x0003e4000a921844 */
[----:B------:R1:W-:Y:S02]  /*56c30*/  LDGSTS.E [R4+-0x21200], [R10.64], P5 ;  /* 0xdee000000a047fae */ /* 0x0003e4000a921844 */
[----:B-1----:R-:W-:-:S02]  /*56c40*/  IMAD.WIDE R8, R175, 0x4, R232 ;  /* 0x00000004af087825 */ /* 0x002fc400078e02e8 */
[----:B------:R-:W3:Y:S02]  /*56c50*/  LDL.LU.64 R232, [R1+0x350] ;  /* 0x0003500001e87983 */ /* 0x000ee40000300a00 */
[----:B------:R-:W-:-:S04]  /*56c60*/  IMAD.WIDE R10, R175, 0x4, R230 ;  /* 0x00000004af0a7825 */ /* 0x000fc800078e02e6 */
[----:B------:R4:W-:Y:S01]  /*56c70*/  STL.64 [R1+0x218], R8 ;  /* 0x0002180801007387 */ /* 0x0009e20000100a00 */
[----:B------:R4:W-:Y:S01]  /*56c80*/  LDGSTS.E [R0+-0x20200], [R8.64], P5 ;  /* 0xdfe0000008007fae */ /* 0x0009e2000a921844 */
[----:B------:R-:W-:-:S04]  /*56c90*/  IMAD.WIDE R12, R175, 0x4, R242 ;  /* 0x00000004af0c7825 */ /* 0x000fc800078e02f2 */
[----:B------:R-:W3:Y:S02]  /*56ca0*/  LDL.LU.64 R230, [R1+0x310] ;  /* 0x0003100001e67983 */ /* 0x000ee40000300a00 */
[----:B------:R5:W-:Y:S01]  /*56cb0*/  STL.64 [R1+0x258], R10 ;  /* 0x0002580a01007387 */ /* 0x000be20000100a00 */
[----:B------:R5:W-:Y:S04]  /*56cc0*/  LDGSTS.E [R6+-0x1f200], [R10.64], P5 ;  /* 0xe0e000000a067fae */ /* 0x000be8000a921844 */
[----:B------:R-:W-:Y:S01]  /*56cd0*/  STL.64 [R1+0x298], R12 ;  /* 0x0002980c01007387 */ /* 0x000fe20000100a00 */
[----:B------:R2:W-:Y:S02]  /*56ce0*/  LDGSTS.E [R5+-0x1e200], [R12.64], P5 ;  /* 0xe1e000000c057fae */ /* 0x0005e4000a921844 */
[----:B----4-:R-:W-:-:S04]  /*56cf0*/  IMAD.WIDE R8, R175, 0x4, R240 ;  /* 0x00000004af087825 */ /* 0x010fc800078e02f0 */
[C---:B-----5:R-:W-:Y:S01]  /*56d00*/  IMAD.WIDE R10, R175.reuse, 0x4, R228 ;  /* 0x00000004af0a7825 */ /* 0x060fe200078e02e4 */
[----:B------:R1:W-:Y:S03]  /*56d10*/  STL.64 [R1+0x2d8], R8 ;  /* 0x0002d80801007387 */ /* 0x0003e60000100a00 */
[----:B------:R-:W4:Y:S02]  /*56d20*/  LDL.LU.64 R44, [R1+0x2d0] ;  /* 0x0002d000012c7983 */ /* 0x000f240000300a00 */
[----:B------:R-:W5:Y:S01]  /*56d30*/  LDL.LU.64 R228, [R1+0x290] ;  /* 0x0002900001e47983 */ /* 0x000f620000300a00 */
[----:B------:R1:W-:Y:S01]  /*56d40*/  LDGSTS.E [R4+-0x1d200], [R8.64], P5 ;  /* 0xe2e0000008047fae */ /* 0x0003e2000a921844 */
[----:B------:R3:W-:Y:S02]  /*56d50*/  STL.64 [R1+0x2e0], R10 ;  /* 0x0002e00a01007387 */ /* 0x0007e40000100a00 */
[----:B------:R-:W4:Y:S02]  /*56d60*/  LDL.LU.64 R46, [R1+0x250] ;  /* 0x00025000012e7983 */ /* 0x000f240000300a00 */
[----:B------:R3:W-:Y:S01]  /*56d70*/  LDGSTS.E [R0+-0x1c200], [R10.64], P5 ;  /* 0xe3e000000a007fae */ /* 0x0007e2000a921844 */
[----:B------:R-:W4:Y:S01]  /*56d80*/  LDL.LU.64 R248, [R1+0x210] ;  /* 0x0002100001f87983 */ /* 0x000f220000300a00 */
[----:B-1----:R-:W-:-:S04]  /*56d90*/  IMAD.WIDE R8, R175, 0x4, R238 ;  /* 0x00000004af087825 */ /* 0x002fc800078e02ee */
[----:B--2---:R-:W-:-:S04]  /*56da0*/  IMAD.WIDE R12, R175, 0x4, R236 ;  /* 0x00000004af0c7825 */ /* 0x004fc800078e02ec */
[C---:B---3--:R-:W-:Y:S01]  /*56db0*/  IMAD.WIDE R10, R175.reuse, 0x4, R234 ;  /* 0x00000004af0a7825 */ /* 0x048fe200078e02ea */
        /* <DEDUP_REMOVED lines=9> */
[----:B------:R1:W-:Y:S02]  /*56e50*/  LDGSTS.E [R4+-0x19200], [R10.64], P5 ;  /* 0xe6e000000a047fae */ /* 0x0003e4000a921844 */
[----:B-1----:R-:W-:-:S05]  /*56e60*/  IMAD.WIDE R8, R175, 0x4, R232 ;  /* 0x00000004af087825 */ /* 0x002fca00078e02e8 */
[----:B------:R5:W-:Y:S01]  /*56e70*/  STL.64 [R1+0x350], R8 ;  /* 0x0003500801007387 */ /* 0x000be20000100a00 */
[----:B------:R-:W-:-:S04]  /*56e80*/  IMAD.WIDE R10, R175, 0x4, R230 ;  /* 0x00000004af0a7825 */ /* 0x000fc800078e02e6 */
[----:B------:R-:W3:Y:S02]  /*56e90*/  LDL.LU.64 R234, [R1+0xd0] ;  /* 0x0000d00001ea7983 */ /* 0x000ee40000300a00 */
[----:B------:R-:W3:Y:S01]  /*56ea0*/  LDL.LU.64 R232, [R1+0x90] ;  /* 0x0000900001e87983 */ /* 0x000ee20000300a00 */
[----:B------:R5:W-:Y:S04]  /*56eb0*/  LDGSTS.E [R0+-0x18200], [R8.64], P5 ;  /* 0xe7e0000008007fae */ /* 0x000be8000a921844 */
[----:B------:R1:W-:Y:S01]  /*56ec0*/  STL.64 [R1+0x310], R10 ;  /* 0x0003100a01007387 */ /* 0x0003e20000100a00 */
[----:B------:R-:W3:Y:S02]  /*56ed0*/  LDL.LU.64 R230, [R1+0x50] ;  /* 0x0000500001e67983 */ /* 0x000ee40000300a00 */
[----:B------:R1:W-:Y:S02]  /*56ee0*/  LDGSTS.E [R6+-0x17200], [R10.64], P5 ;  /* 0xe8e000000a067fae */ /* 0x0003e4000a921844 */
[----:B-----5:R-:W-:-:S02]  /*56ef0*/  IMAD.WIDE R8, R175, 0x4, R228 ;  /* 0x00000004af087825 */ /* 0x020fc400078e02e4 */
[----:B------:R-:W5:Y:S02]  /*56f00*/  LDL.LU.64 R228, [R1+0x10] ;  /* 0x0000100001e47983 */ /* 0x000f640000300a00 */
        /* <DEDUP_REMOVED lines=13> */
[----:B------:R-:W-:Y:S02]  /*56fe0*/  STL.64 [R1+0x398], R12 ;  /* 0x0003980c01007387 */ /* 0x000fe40000100a00 */
[----:B------:R2:W-:Y:S02]  /*56ff0*/  LDGSTS.E [R5+-0x12200], [R12.64], P5 ;  /* 0xede000000c057fae */ /* 0x0005e4000a921844 */
[----:B------:R3:W-:Y:S01]  /*57000*/  STL.64 [R1+0x3d0], R10 ;  /* 0x0003d00a01007387 */ /* 0x0007e20000100a00 */
[----:B------:R3:W-:Y:S01]  /*57010*/  LDGSTS.E [R4+-0x11200], [R10.64], P5 ;  /* 0xeee000000a047fae */ /* 0x0007e2000a921844 */
[----:B-1----:R-:W-:-:S04]  /*57020*/  IMAD.WIDE R8, R175, 0x4, R238 ;  /* 0x00000004af087825 */ /* 0x002fc800078e02ee */
[C---:B---3--:R-:W-:Y:S01]  /*57030*/  IMAD.WIDE R10, R175.reuse, 0x4, R236 ;  /* 0x00000004af0a7825 */ /* 0x048fe200078e02ec */
[----:B------:R1:W-:Y:S04]  /*57040*/  STL.64 [R1+0x3d8], R8 ;  /* 0x0003d80801007387 */ /* 0x0003e80000100a00 */
[----:B------:R1:W-:Y:S01]  /*57050*/  LDGSTS.E [R0+-0x10200], [R8.64], P5 ;  /* 0xefe0000008007fae */ /* 0x0003e2000a921844 */
[----:B--2---:R-:W-:-:S03]  /*57060*/  IMAD.WIDE R12, R175, 0x4, R234 ;  /* 0x00000004af0c7825 */ /* 0x004fc600078e02ea */
[----:B------:R2:W-:Y:S01]  /*57070*/  STL.64 [R1+0x110], R10 ;  /* 0x0001100a01007387 */ /* 0x0005e20000100a00 */
[----:B------:R2:W-:Y:S03]  /*57080*/  LDGSTS.E [R6+-0xf200], [R10.64], P5 ;  /* 0xf0e000000a067fae */ /* 0x0005e6000a921844 */
[----:B------:R3:W-:Y:S04]  /*57090*/  STL.64 [R1+0xd0], R12 ;  /* 0x0000d00c01007387 */ /* 0x0007e80000100a00 */
        /* <DEDUP_REMOVED lines=12> */
[----:B------:R2:W-:Y:S02]  /*57160*/  STL.64 [R1+0x1968], R12 ;  /* 0x0019680c01007387 */ /* 0x0005e40000100a00 */
[----:B------:R-:W-:Y:S02]  /*57170*/  STL.64 [R1+0x1960], R10 ;  /* 0x0019600a01007387 */ /* 0x000fe40000100a00 */
[----:B-1----:R-:W-:-:S05]  /*57180*/  IMAD.WIDE R8, R175, 0x4, R80 ;  /* 0x00000004af087825 */ /* 0x002fca00078e0250 */
[----:B------:R1:W-:Y:S01]  /*57190*/  STL.64 [R1+0x1958], R8 ;  /* 0x0019580801007387 */ /* 0x0003e20000100a00 */
[----:B------:R3:W-:Y:S02]  /*571a0*/  STL [R1+0x2c70], RZ ;  /* 0x002c70ff01007387 */ /* 0x0007e40000100800 */
[----:B------:R3:W-:Y:S02]  /*571b0*/  STL [R1+0x2c74], RZ ;  /* 0x002c74ff01007387 */ /* 0x0007e40000100800 */
[----:B------:R3:W-:Y:S01]  /*571c0*/  STL [R1+0x2c78], RZ ;  /* 0x002c78ff01007387 */ /* 0x0007e20000100800 */
[----:B------:R3:W-:Y:S01]  /*571d0*/  STL [R1+0x2c7c], RZ ;  /* 0x002c7cff01007387 */ /* 0x0007e20000100800 */
        /* <DEDUP_REMOVED lines=1676> */
[----:B------:R3:W-:Y:S02]  /*5daa0*/  STL [R1], RZ ;  /* 0x000000ff01007387 */ /* 0x0007e40000100800 */
        /* <DEDUP_REMOVED lines=295> */
[----:B------:R-:W-:Y:S01]  /*5ed20*/  MOV R229, c[0x0][0x180] ;  /* 0x0000600000e57a02 */ /* 0x000fe20000000f00 */
[----:B------:R3:W-:Y:S02]  /*5ed30*/  STL [R1+0x810], RZ ;  /* 0x000810ff01007387 */ /* 0x0007e40000100800 */
[----:B------:R3:W-:Y:S01]  /*5ed40*/  STL [R1+0x814], RZ ;  /* 0x000814ff01007387 */ /* 0x0007e20000100800 */
[----:B------:R3:W-:Y:S01]  /*5ed50*/  STL [R1+0x818], RZ ;  /* 0x000818ff01007387 */ /* 0x0007e20000100800 */
[----:B------:R3:W-:Y:S02]  /*5ed60*/  STL [R1+0x81c], RZ ;  /* 0x00081cff01007387 */ /* 0x0007e40000100800 */
[----:B------:R-:W-:Y:S01]  /*5ed70*/  IMAD.WIDE R160, R175, 0x4, R160 ;  /* 0x00000004afa07825 */ /* 0x000fe200078e02a0 */
[----:B------:R-:W-:-:S03]  /*5ed80*/  IADD3 R229, R229, 0x7f, RZ ;  /* 0x0000007fe5e57810 */ /* 0x000fc60007ffe0ff */
[----:B------:R-:W-:-:S04]  /*5ed90*/  IMAD.WIDE R144, R175, 0x4, R144 ;  /* 0x00000004af907825 */ /* 0x000fc800078e0290 */
[----:B------:R-:W-:Y:S01]  /*5eda0*/  IMAD.WIDE R128, R175, 0x4, R128 ;  /* 0x00000004af807825 */ /* 0x000fe200078e0280 */
[----:B------:R-:W-:Y:S01]  /*5edb0*/  ISETP.GE.AND P0, PT, R229, 0x80, PT ;  /* 0x00000080e500780c */ /* 0x000fe20003f06270 */
[----:B------:R4:W-:Y:S02]  /*5edc0*/  LDGSTS.E [R5+-0xa200], [R160.64], P5 ;  /* 0xf5e00000a0057fae */ /* 0x0009e4000a921844 */
[----:B------:R4:W-:Y:S02]  /*5edd0*/  LDGSTS.E [R4+-0x9200], [R144.64], P5 ;  /* 0xf6e0000090047fae */ /* 0x0009e4000a921844 */
[----:B------:R-:W-:-:S04]  /*5ede0*/  IMAD.WIDE R112, R175, 0x4, R64 ;  /* 0x00000004af707825 */ /* 0x000fc800078e0240 */
[----:B------:R3:W-:Y:S02]  /*5edf0*/  LDGSTS.E [R0+-0x8200], [R128.64], P5 ;  /* 0xf7e0000080007fae */ /* 0x0007e4000a921844 */
[C---:B------:R-:W-:Y:S01]  /*5ee00*/  IMAD.WIDE R96, R175.reuse, 0x4, R48 ;  /* 0x00000004af607825 */ /* 0x040fe200078e0230 */
[----:B------:R2:W-:Y:S03]  /*5ee10*/  LDGSTS.E [R6+-0x7200], [R12.64], P5 ;  /* 0xf8e000000c067fae */ /* 0x0005e6000a921844 */
[----:B------:R-:W-:-:S04]  /*5ee20*/  IMAD.WIDE R80, R175, 0x4, R32 ;  /* 0x00000004af507825 */ /* 0x000fc800078e0220 */
[----:B------:R5:W-:Y:S02]  /*5ee30*/  LDGSTS.E [R5+-0x6200], [R10.64], P5 ;  /* 0xf9e000000a057fae */ /* 0x000be4000a921844 */
[C---:B------:R-:W-:Y:S01]  /*5ee40*/  IMAD.WIDE R64, R175.reuse, 0x4, R16 ;  /* 0x00000004af407825 */ /* 0x040fe200078e0210 */
[----:B------:R1:W-:Y:S03]  /*5ee50*/  LDGSTS.E [R4+-0x5200], [R8.64], P5 ;  /* 0xfae0000008047fae */ /* 0x0003e6000a921844 */
[----:B------:R-:W-:-:S04]  /*5ee60*/  IMAD.WIDE R172, R175, 0x4, R172 ;  /* 0x00000004afac7825 */ /* 0x000fc800078e02ac */
[----:B------:R3:W-:Y:S02]  /*5ee70*/  LDGSTS.E [R0+-0x4200], [R112.64], P5 ;  /* 0xfbe0000070007fae */ /* 0x0007e4000a921844 */
[----:B------:R1:W-:Y:S01]  /*5ee80*/  LDGSTS.E [R6+-0x3200], [R96.64], P5 ;  /* 0xfce0000060067fae */ /* 0x0003e2000a921844 */
[----:B------:R4:W-:Y:S01]  /*5ee90*/  LDGSTS.E [R5+-0x2200], [R80.64], P5 ;  /* 0xfde0000050057fae */ /* 0x0009e2000a921844 */
[----:B------:R4:W-:Y:S02]  /*5eea0*/  LDGSTS.E [R4+-0x1200], [R64.64], P5 ;  /* 0xfee0000040047fae */ /* 0x0009e4000a921844 */
[----:B------:R3:W-:Y:S02]  /*5eeb0*/  LDGSTS.E [R0+-0x200], [R172.64], P5 ;  /* 0xffe00000ac007fae */ /* 0x0007e4000a921844 */
[----:B------:R-:W0:Y:S01]  /*5eec0*/  LDGDEPBAR ;  /* 0x00000000000079af */ /* 0x000e220000000000 */
[----:B------:R-:W-:Y:S01]  /*5eed0*/  CS2R R248, SRZ ;  /* 0x0000000000f87805 */ /* 0x000fe2000001ff00 */
        /* <DEDUP_REMOVED lines=27> */
[----:B--2---:R-:W-:Y:S01]  /*5f090*/  CS2R R12, SRZ ;  /* 0x00000000000c7805 */ /* 0x004fe2000001ff00 */
[----:B------:R-:W-:Y:S01]  /*5f0a0*/  CS2R R14, SRZ ;  /* 0x00000000000e7805 */ /* 0x000fe2000001ff00 */
[----:B-1----:R-:W-:Y:S01]  /*5f0b0*/  CS2R R8, SRZ ;  /* 0x0000000000087805 */ /* 0x002fe2000001ff00 */
[----:B-----5:R-:W-:Y:S01]  /*5f0c0*/  CS2R R10, SRZ ;  /* 0x00000000000a7805 */ /* 0x020fe2000001ff00 */
[----:B----4-:R-:W-:Y:S01]  /*5f0d0*/  CS2R R4, SRZ ;  /* 0x0000000000047805 */ /* 0x010fe2000001ff00 */
[----:B------:R-:W-:Y:S01]  /*5f0e0*/  CS2R R6, SRZ ;  /* 0x0000000000067805 */ /* 0x000fe2000001ff00 */
[----:B------:R-:W-:Y:S05]  /*5f0f0*/  @!P0 BRA `(.L_x_0) ;  /* 0x000fbc2000008947 */ /* 0x000fea0003800000 */
[----:B---3--:R-:W2:Y:S04]  /*5f100*/  LDL.LU.64 R8, [R1+0x35d0] ;  /* 0x0035d00001087983 */ /* 0x008ea80000300a00 */
[----:B------:R-:W3:Y:S04]  /*5f110*/  LDL.LU.64 R10, [R1+0x35c8] ;  /* 0x0035c800010a7983 */ /* 0x000ee80000300a00 */
[----:B------:R-:W4:Y:S04]  /*5f120*/  LDL.LU.64 R18, [R1+0x35d8] ;  /* 0x0035d80001127983 */ /* 0x000f280000300a00 */
[----:B------:R-:W5:Y:S04]  /*5f130*/  LDL.LU.64 R26, [R1+0x35e0] ;  /* 0x0035e000011a7983 */ /* 0x000f680000300a00 */
[----:B------:R-:W3:Y:S04]  /*5f140*/  LDL.LU.64 R12, [R1+0x31d0] ;  /* 0x0031d000010c7983 */ /* 0x000ee80000300a00 */
[----:B------:R-:W3:Y:S04]  /*5f150*/  LDL.LU.64 R20, [R1+0x31c8] ;  /* 0x0031c80001147983 */ /* 0x000ee80000300a00 */
[----:B------:R-:W4:Y:S04]  /*5f160*/  LDL.LU.64 R4, [R1+0x31c0] ;  /* 0x0031c00001047983 */ /* 0x000f280000300a00 */
[----:B------:R-:W4:Y:S04]  /*5f170*/  LDL.LU.64 R6, [R1+0x31b8] ;  /* 0x0031b80001067983 */ /* 0x000f280000300a00 */
[----:B------:R-:W4:Y:S04]  /*5f180*/  LDL.LU.64 R14, [R1+0x2e10] ;  /* 0x002e1000010e7983 */ /* 0x000f280000300a00 */
[----:B------:R-:W4:Y:S04]  /*5f190*/  LDL.LU.64 R22, [R1+0x2e08] ;  /* 0x002e080001167983 */ /* 0x000f280000300a00 */
[----:B------:R-:W4:Y:S04]  /*5f1a0*/  LDL.LU.64 R16, [R1+0x2e00] ;  /* 0x002e000001107983 */ /* 0x000f280000300a00 */
[----:B--2---:R1:W-:Y:S01]  /*5f1b0*/  STL [R1+0x5854], R8 ;  /* 0x0058540801007387 */ /* 0x0043e20000100800 */
[----:B------:R-:W-:-:S03]  /*5f1c0*/  IMAD.MOV.U32 R0, RZ, RZ, R9 ;  /* 0x000000ffff007224 */ /* 0x000fc600078e0009 */
[----:B-1----:R-:W2:Y:S04]  /*5f1d0*/  LDL.LU.64 R8, [R1+0x2df8] ;  /* 0x002df80001087983 */ /* 0x002ea80000300a00 */
[----:B------:R1:W-:Y:S04]  /*5f1e0*/  STL [R1+0x5850], R0 ;  /* 0x0058500001007387 */ /* 0x0003e80000100800 */
[----:B---3--:R3:W-:Y:S01]  /*5f1f0*/  STL [R1+0x585c], R10 ;  /* 0x00585c0a01007387 */ /* 0x0087e20000100800 */
[----:B-1----:R-:W-:-:S03]  /*5f200*/  IMAD.MOV.U32 R0, RZ, RZ, R11 ;  /* 0x000000ffff007224 */ /* 0x002fc600078e000b */
[----:B---3--:R-:W3:Y:S04]  /*5f210*/  LDL.LU.64 R10, [R1+0x1280] ;  /* 0x00128000010a7983 */ /* 0x008ee80000300a00 */
[----:B------:R1:W-:Y:S04]  /*5f220*/  STL [R1+0x5858], R0 ;  /* 0x0058580001007387 */ /* 0x0003e80000100800 */
[----:B----4-:R4:W-:Y:S01]  /*5f230*/  STL [R1+0x5864], R18 ;  /* 0x0058641201007387 */ /* 0x0109e20000100800 */
[----:B-1----:R-:W-:-:S03]  /*5f240*/  MOV R0, R19 ;  /* 0x0000001300007202 */ /* 0x002fc60000000f00 */
[----:B----4-:R-:W4:Y:S04]  /*5f250*/  LDL.LU.64 R18, [R1+0x1278] ;  /* 0x0012780001127983 */ /* 0x010f280000300a00 */
[----:B------:R1:W-:Y:S04]  /*5f260*/  STL [R1+0x5860], R0 ;  /* 0x0058600001007387 */ /* 0x0003e80000100800 */
[----:B-----5:R5:W-:Y:S01]  /*5f270*/  STL [R1+0x586c], R26 ;  /* 0x00586c1a01007387 */ /* 0x020be20000100800 */
[----:B-1----:R-:W-:-:S03]  /*5f280*/  IMAD.MOV.U32 R0, RZ, RZ, R27 ;  /* 0x000000ffff007224 */ /* 0x002fc600078e001b */
[----:B-----5:R-:W5:Y:S04]  /*5f290*/  LDL.LU.64 R26, [R1+0x1270] ;  /* 0x00127000011a7983 */ /* 0x020f680000300a00 */
[----:B------:R1:W-:Y:S04]  /*5f2a0*/  STL [R1+0x5868], R0 ;  /* 0x0058680001007387 */ /* 0x0003e80000100800 */
[----:B------:R1:W-:Y:S02]  /*5f2b0*/  STL [R1+0x5870], R12 ;  /* 0x0058700c01007387 */ /* 0x0003e40000100800 */
[----:B-1----:R-:W-:-:S02]  /*5f2c0*/  IMAD.MOV.U32 R0, RZ, RZ, R13 ;  /* 0x000000ffff007224 */ /* 0x002fc400078e000d */
[----:B------:R-:W5:Y:S04]  /*5f2d0*/  LDL.LU.64 R12, [R1+0x1268] ;  /* 0x00126800010c7983 */ /* 0x000f680000300a00 */
[----:B------:R1:W-:Y:S04]  /*5f2e0*/  STL [R1+0x5848], R0 ;  /* 0x0058480001007387 */ /* 0x0003e80000100800 */
[----:B------:R1:W-:Y:S02]  /*5f2f0*/  STL [R1+0x584c], R20 ;  /* 0x00584c1401007387 */ /* 0x0003e40000100800 */
[----:B-1----:R-:W-:-:S02]  /*5f300*/  MOV R0, R21 ;  /* 0x0000001500007202 */ /* 0x002fc40000000f00 */
[----:B------:R-:W5:Y:S04]  /*5f310*/  LDL.LU.64 R20, [R1+0x34f0] ;  /* 0x0034f00001147983 */ /* 0x000f680000300a00 */
[----:B------:R1:W-:Y:S04]  /*5f320*/  STL [R1+0x5840], R0 ;  /* 0x0058400001007387 */ /* 0x0003e80000100800 */
[----:B------:R1:W-:Y:S02]  /*5f330*/  STL [R1+0x5844], R4 ;  /* 0x0058440401007387 */ /* 0x0003e40000100800 */
[----:B-1----:R-:W-:-:S02]  /*5f340*/  IMAD.MOV.U32 R0, RZ, RZ, R5 ;  /* 0x000000ffff007224 */ /* 0x002fc400078e0005 */
[----:B------:R-:W5:Y:S04]  /*5f350*/  LDL.LU.64 R4, [R1+0x34e8] ;  /* 0x0034e80001047983 */ /* 0x000f680000300a00 */
        /* <DEDUP_REMOVED lines=17> */
[----:B--2---:R2:W-:Y:S01]  /*5f470*/  STL [R1+0x581c], R8 ;  /* 0x00581c0801007387 */ /* 0x0045e20000100800 */
[----:B-1----:R-:W-:-:S03]  /*5f480*/  MOV R0, R9 ;  /* 0x0000000900007202 */ /* 0x002fc60000000f00 */
[----:B--2---:R-:W2:Y:S04]  /*5f490*/  LDL.LU.64 R8, [R1+0x31a0] ;  /* 0x0031a00001087983 */ /* 0x004ea80000300a00 */
[----:B------:R1:W-:Y:S04]  /*5f4a0*/  STL [R1+0x5810], R0 ;  /* 0x0058100001007387 */ /* 0x0003e80000100800 */
[----:B---3--:R3:W-:Y:S01]  /*5f4b0*/  STL [R1+0x5814], R10 ;  /* 0x0058140a01007387 */ /* 0x0087e20000100800 */
[----:B-1----:R-:W-:-:S03]  /*5f4c0*/  IMAD.MOV.U32 R0, RZ, RZ, R11 ;  /* 0x000000ffff007224 */ /* 0x002fc600078e000b */
[----:B---3--:R-:W3:Y:S04]  /*5f4d0*/  LDL.LU.64 R10, [R1+0x3198] ;  /* 0x00319800010a7983 */ /* 0x008ee80000300a00 */
[----:B------:R1:W-:Y:S04]  /*5f4e0*/  STL [R1+0x5808], R0 ;  /* 0x0058080001007387 */ /* 0x0003e80000100800 */
[----:B----4-:R4:W-:Y:S01]  /*5f4f0*/  STL [R1+0x580c], R18 ;  /* 0x00580c1201007387 */ /* 0x0109e20000100800 */
[----:B-1----:R-:W-:-:S03]  /*5f500*/  IMAD.MOV.U32 R0, RZ, RZ, R19 ;  /* 0x000000ffff007224 */ /* 0x002fc600078e0013 */
[----:B----4-:R-:W4:Y:S04]  /*5f510*/  LDL.LU.64 R18, [R1+0x2df0] ;  /* 0x002df00001127983 */ /* 0x010f280000300a00 */
[----:B------:R1:W-:Y:S04]  /*5f520*/  STL [R1+0x5800], R0 ;  /* 0x0058000001007387 */ /* 0x0003e80000100800 */
[----:B-----5:R5:W-:Y:S01]  /*5f530*/  STL [R1+0x5804], R26 ;  /* 0x0058041a01007387 */ /* 0x020be20000100800 */
[----:B-1----:R-:W-:-:S03]  /*5f540*/  MOV R0, R27 ;  /* 0x0000001b00007202 */ /* 0x002fc60000000f00 */
[----:B-----5:R-:W5:Y:S04]  /*5f550*/  LDL.LU.64 R26, [R1+0x2de8] ;  /* 0x002de800011a7983 */ /* 0x020f680000300a00 */
        /* <DEDUP_REMOVED lines=29> */
[----:B--2---:R2:W-:Y:S01]  /*5f730*/  STL [R1+0x57c4], R8 ;  /* 0x0057c40801007387 */ /* 0x0045e20000100800 */
[----:B-1----:R-:W-:-:S03]  /*5f740*/  IMAD.MOV.U32 R0, RZ, RZ, R9 ;  /* 0x000000ffff007224 */ /* 0x002fc600078e0009 */
[----:B--2---:R-:W2:Y:S04]  /*5f750*/  LDL.LU.64 R8, [R1+0x34c8] ;  /* 0x0034c80001087983 */ /* 0x004ea80000300a00 */
[----:B------:R1:W-:Y:S04]  /*5f760*/  STL [R1+0x57b8], R0 ;  /* 0x0057b80001007387 */ /* 0x0003e80000100800 */
[----:B---3--:R3:W-:Y:S01]  /*5f770*/  STL [R1+0x57bc], R10 ;  /* 0x0057bc0a01007387 */ /* 0x0087e20000100800 */
[----:B-1----:R-:W-:-:S03]  /*5f780*/  MOV R0, R11 ;  /* 0x0000000b00007202 */ /* 0x002fc60000000f00 */
[----:B---3--:R-:W3:Y:S04]  /*5f790*/  LDL.LU.64 R10, [R1+0x34c0] ;  /* 0x0034c000010a7983 */ /* 0x008ee80000300a00 */
[----:B------:R1:W-:Y:S04]  /*5f7a0*/  STL [R1+0x57b0], R0 ;  /* 0x0057b00001007387 */ /* 0x0003e80000100800 */
[----:B----4-:R4:W-:Y:S01]  /*5f7b0*/  STL [R1+0x57b4], R18 ;  /* 0x0057b41201007387 */ /* 0x0109e20000100800 */
[----:B-1----:R-:W-:-:S03]  /*5f7c0*/  IMAD.MOV.U32 R0, RZ, RZ, R19 ;  /* 0x000000ffff007224 */ /* 0x002fc600078e0013 */
[----:B----4-:R-:W4:Y:S04]  /*5f7d0*/  LDL.LU.64 R18, [R1+0x34b8] ;  /* 0x0034b80001127983 */ /* 0x010f280000300a00 */
[----:B------:R1:W-:Y:S04]  /*5f7e0*/  STL [R1+0x57a8], R0 ;  /* 0x0057a80001007387 */ /* 0x0003e80000100800 */
[----:B-----5:R5:W-:Y:S01]  /*5f7f0*/  STL [R1+0x57ac], R26 ;  /* 0x0057ac1a01007387 */ /* 0x020be20000100800 */
[----:B-1----:R-:W-:-:S03]  /*5f800*/  IMAD.MOV.U32 R0, RZ, RZ, R27 ;  /* 0x000000ffff007224 */ /* 0x002fc600078e001b */
[----:B-----5:R-:W5:Y:S04]  /*5f810*/  LDL.LU.64 R26, [R1+0x3190] ;  /* 0x00319000011a7983 */ /* 0x020f680000300a00 */
        /* <DEDUP_REMOVED lines=29> */
[----:B--2---:R2:W-:Y:S01]  /*5f9f0*/  STL [R1+0x576c], R8 ;  /* 0x00576c0801007387 */ /* 0x0045e20000100800 */
[----:B-1----:R-:W-:-:S03]  /*5fa00*/  IMAD.MOV.U32 R0, RZ, RZ, R9 ;  /* 0x000000ffff007224 */ /* 0x002fc600078e0009 */
[----:B--2---:R-:W2:Y:S04]  /*5fa10*/  LDL.LU.64 R8, [R1+0x1240] ;  /* 0x0012400001087983 */ /* 0x004ea80000300a00 */
        /* <DEDUP_REMOVED lines=1637> */
[----:B-----5:R-:W-:Y:S04]  /*66070*/  STL [R1+0x4a9c], R26 ;  /* 0x004a9c1a01007387 */ /* 0x020fe80000100800 */
[----:B------:R-:W5:Y:S01]  /*66080*/  LDL.LU.64 R24, [R1+0x2e40] ;  /* 0x002e400001187983 */ /* 0x000f620000300a00 */
[----:B-1----:R-:W-:-:S05]  /*66090*/  MOV R0, R27 ;  /* 0x0000001b00007202 */ /* 0x002fca0000000f00 */
[----:B------:R1:W-:Y:S04]  /*660a0*/  STL [R1+0x4a90], R0 ;  /* 0x004a900001007387 */ /* 0x0003e80000100800 */
[----:B------:R1:W-:Y:S02]  /*660b0*/  STL [R1+0x4a94], R12 ;  /* 0x004a940c01007387 */ /* 0x0003e40000100800 */
[----:B-1----:R-:W-:Y:S02]  /*660c0*/  IMAD.MOV.U32 R0, RZ, RZ, R13 ;  /* 0x000000ffff007224 */ /* 0x002fe400078e000d */
[----:B------:R-:W5:Y:S04]  /*660d0*/  LDL.LU.64 R12, [R1+0x2e38] ;  /* 0x002e3800010c7983 */ /* 0x000f680000300a00 */
[----:B------:R1:W-:Y:S04]  /*660e0*/  STL [R1+0x4a88], R0 ;  /* 0x004a880001007387 */ /* 0x0003e80000100800 */
[----:B------:R-:W-:Y:S04]  /*660f0*/  STL [R1+0x4a8c], R20 ;  /* 0x004a8c1401007387 */ /* 0x000fe80000100800 */
[----:B------:R-:W5:Y:S01]  /*66100*/  LDL.LU.64 R26, [R1+0x1300] ;  /* 0x00130000011a7983 */ /* 0x000f620000300a00 */
[----:B-1----:R-:W-:-:S05]  /*66110*/  IMAD.MOV.U32 R0, RZ, RZ, R21 ;  /* 0x000000ffff007224 */ /* 0x002fca00078e0015 */
[----:B------:R1:W-:Y:S04]  /*66120*/  STL [R1+0x4a80], R0 ;  /* 0x004a800001007387 */ /* 0x0003e80000100800 */
[----:B------:R1:W-:Y:S02]  /*66130*/  STL [R1+0x4a84], R4 ;  /* 0x004a840401007387 */ /* 0x0003e40000100800 */
[----:B-1----:R-:W-:Y:S02]  /*66140*/  MOV R0, R5 ;  /* 0x0000000500007202 */ /* 0x002fe40000000f00 */
        /* <DEDUP_REMOVED lines=10> */
[----:B------:R1:W-:Y:S04]  /*661f0*/  STL [R1+0x4a60], R22 ;  /* 0x004a601601007387 */ /* 0x0003e80000100800 */
[----:B------:R-:W5:Y:S01]  /*66200*/  LDL.LU.64 R20, [R1+0xd30] ;  /* 0x000d300001147983 */ /* 0x000f620000300a00 */
[----:B-1----:R-:W-:-:S05]  /*66210*/  MOV R0, R23 ;  /* 0x0000001700007202 */ /* 0x002fca0000000f00 */
[----:B------:R1:W-:Y:S04]  /*66220*/  STL [R1+0x4a5c], R0 ;  /* 0x004a5c0001007387 */ /* 0x0003e80000100800 */
[----:B------:R-:W-:Y:S04]  /*66230*/  STL [R1+0x4a68], R16 ;  /* 0x004a681001007387 */ /* 0x000fe80000100800 */
[----:B------:R-:W5:Y:S01]  /*66240*/  LDL.LU.64 R22, [R1+0xc90] ;  /* 0x000c900001167983 */ /* 0x000f620000300a00 */
[----:B-1----:R-:W-:-:S05]  /*66250*/  IMAD.MOV.U32 R0, RZ, RZ, R17 ;  /* 0x000000ffff007224 */ /* 0x002fca00078e0011 */
        /* <DEDUP_REMOVED lines=9> */
[----:B----4-:R4:W-:Y:S04]  /*662f0*/  STL [R1+0x4a4c], R18 ;  /* 0x004a4c1201007387 */ /* 0x0109e80000100800 */
[----:B------:R-:W3:Y:S01]  /*66300*/  LDL.LU.64 R16, [R1+0x35a0] ;  /* 0x0035a00001107983 */ /* 0x000ee20000300a00 */
[----:B-1----:R-:W-:-:S03]  /*66310*/  IMAD.MOV.U32 R0, RZ, RZ, R19 ;  /* 0x000000ffff007224 */ /* 0x002fc600078e0013 */
[----:B-----5:R-:W-:Y:S04]  /*66320*/  STL [R1+0x4a44], R24 ;  /* 0x004a441801007387 */ /* 0x020fe80000100800 */
[----:B------:R1:W-:Y:S04]  /*66330*/  STL [R1+0x4a40], R0 ;  /* 0x004a400001007387 */ /* 0x0003e80000100800 */
[----:B----4-:R-:W4:Y:S01]  /*66340*/  LDL.LU.64 R18, [R1+0x2e30] ;  /* 0x002e300001127983 */ /* 0x010f220000300a00 */
[----:B-1----:R-:W-:-:S03]  /*66350*/  IMAD.MOV.U32 R0, RZ, RZ, R25 ;  /* 0x000000ffff007224 */ /* 0x002fc600078e0019 */
[----:B------:R-:W-:Y:S04]  /*66360*/  STL [R1+0x4a3c], R12 ;  /* 0x004a3c0c01007387 */ /* 0x000fe80000100800 */
        /* <DEDUP_REMOVED lines=34> */
[----:B------:R-:W-:Y:S04]  /*66590*/  STL [R1+0x49f8], R16 ;  /* 0x0049f81001007387 */ /* 0x000fe80000100800 */
[----:B------:R1:W-:Y:S04]  /*665a0*/  STL [R1+0x49ec], R0 ;  /* 0x0049ec0001007387 */ /* 0x0003e80000100800 */
[----:B---3--:R-:W3:Y:S01]  /*665b0*/  LDL.LU.64 R10, [R1+0xc70] ;  /* 0x000c7000010a7983 */ /* 0x008ee20000300a00 */
[----:B-1----:R-:W-:-:S03]  /*665c0*/  MOV R0, R17 ;  /* 0x0000001100007202 */ /* 0x002fc60000000f00 */
[----:B----4-:R-:W-:Y:S04]  /*665d0*/  STL [R1+0x49fc], R18 ;  /* 0x0049fc1201007387 */ /* 0x010fe80000100800 */
[----:B------:R1:W-:Y:S04]  /*665e0*/  STL [R1+0x49f4], R0 ;  /* 0x0049f40001007387 */ /* 0x0003e80000100800 */
[----:B------:R-:W4:Y:S01]  /*665f0*/  LDL.LU.64 R16, [R1+0xc68] ;  /* 0x000c680001107983 */ /* 0x000f220000300a00 */
[----:B-1----:R-:W-:-:S03]  /*66600*/  IMAD.MOV.U32 R0, RZ, RZ, R19 ;  /* 0x000000ffff007224 */ /* 0x002fc600078e0013 */
[----:B------:R-:W4:Y:S04]  /*66610*/  LDL.LU.64 R18, [R1+0xc60] ;  /* 0x000c600001127983 */ /* 0x000f280000300a00 */
[----:B------:R1:W-:Y:S04]  /*66620*/  STL [R1+0x49e0], R0 ;  /* 0x0049e00001007387 */ /* 0x0003e80000100800 */
[----:B-----5:R5:W-:Y:S01]  /*66630*/  STL [R1+0x49e4], R12 ;  /* 0x0049e40c01007387 */ /* 0x020be20000100800 */
[----:B-1----:R-:W-:-:S03]  /*66640*/  IMAD.MOV.U32 R0, RZ, RZ, R13 ;  /* 0x000000ffff007224 */ /* 0x002fc600078e000d */
[----:B-----5:R-:W5:Y:S04]  /*66650*/  LDL.LU.64 R12, [R1+0x35a8] ;  /* 0x0035a800010c7983 */ /* 0x020f680000300a00 */
[----:B------:R1:W-:Y:S04]  /*66660*/  STL [R1+0x49d8], R0 ;  /* 0x0049d80001007387 */ /* 0x0003e80000100800 */
[----:B------:R-:W-:Y:S04]  /*66670*/  STL [R1+0x49dc], R26 ;  /* 0x0049dc1a01007387 */ /* 0x000fe80000100800 */
[----:B------:R-:W5:Y:S01]  /*66680*/  LDL.LU.64 R24, [R1+0x35b0] ;  /* 0x0035b00001187983 */ /* 0x000f620000300a00 */
[----:B-1----:R-:W-:-:S05]  /*66690*/  MOV R0, R27 ;  /* 0x0000001b00007202 */ /* 0x002fca0000000f00 */
[----:B------:R1:W-:Y:S04]  /*666a0*/  STL [R1+0x49d0], R0 ;  /* 0x0049d00001007387 */ /* 0x0003e80000100800 */
[----:B------:R1:W-:Y:S02]  /*666b0*/  STL [R1+0x49d4], R4 ;  /* 0x0049d40401007387 */ /* 0x0003e40000100800 */
[----:B-1----:R-:W-:Y:S02]  /*666c0*/  IMAD.MOV.U32 R0, RZ, RZ, R5 ;  /* 0x000000ffff007224 */ /* 0x002fe400078e0005 */
        /* <DEDUP_REMOVED lines=8> */
[----:B-1----:R-:W-:-:S03]  /*66750*/  MOV R0, R15 ;  /* 0x0000000f00007202 */ /* 0x002fc60000000f00 */
[----:B------:R-:W-:Y:S04]  /*66760*/  STL [R1+0x49bc], R20 ;  /* 0x0049bc1401007387 */ /* 0x000fe80000100800 */
[----:B------:R1:W-:Y:S04]  /*66770*/  STL [R1+0x49b8], R0 ;  /* 0x0049b80001007387 */ /* 0x0003e80000100800 */
[----:B------:R-:W5:Y:S01]  /*66780*/  LDL.LU.64 R14, [R1+0x3500] ;  /* 0x00350000010e7983 */ /* 0x000f620000300a00 */
[----:B-1----:R-:W-:-:S03]  /*66790*/  IMAD.MOV.U32 R0, RZ, RZ, R21 ;  /* 0x000000ffff007224 */ /* 0x002fc600078e0015 */
[----:B------:R-:W-:Y:S04]  /*667a0*/  STL [R1+0x49b4], R22 ;  /* 0x0049b41601007387 */ /* 0x000fe80000100800 */
[----:B------:R1:W-:Y:S04]  /*667b0*/  STL [R1+0x49b0], R0 ;  /* 0x0049b00001007387 */ /* 0x0003e80000100800 */
[----:B------:R-:W5:Y:S01]  /*667c0*/  LDL.LU.64 R20, [R1+0x3508] ;  /* 0x0035080001147983 */ /* 0x000f620000300a00 */
[----:B-1----:R-:W-:-:S03]  /*667d0*/  IMAD.MOV.U32 R0, RZ, RZ, R23 ;  /* 0x000000ffff007224 */ /* 0x002fc600078e0017 */
[----:B--2---:R-:W-:Y:S04]  /*667e0*/  STL [R1+0x49ac], R8 ;  /* 0x0049ac0801007387 */ /* 0x004fe80000100800 */
[----:B------:R1:W-:Y:S04]  /*667f0*/  STL [R1+0x49a8], R0 ;  /* 0x0049a80001007387 */ /* 0x0003e80000100800 */
[----:B------:R-:W2:Y:S01]  /*66800*/  LDL.LU.64 R22, [R1+0x3510] ;  /* 0x0035100001167983 */ /* 0x000ea20000300a00 */
[----:B-1----:R-:W-:-:S03]  /*66810*/  MOV R0, R9 ;  /* 0x0000000900007202 */ /* 0x002fc60000000f00 */
[----:B------:R-:W2:Y:S04]  /*66820*/  LDL.LU.64 R8, [R1+0x12c0] ;  /* 0x0012c00001087983 */ /* 0x000ea80000300a00 */
[----:B------:R1:W-:Y:S04]  /*66830*/  STL [R1+0x49a0], R0 ;  /* 0x0049a00001007387 */ /* 0x0003e80000100800 */
[----:B---3--:R3:W-:Y:S01]  /*66840*/  STL [R1+0x49a4], R10 ;  /* 0x0049a40a01007387 */ /* 0x0087e20000100800 */
[----:B-1----:R-:W-:-:S03]  /*66850*/  IMAD.MOV.U32 R0, RZ, RZ, R11 ;  /* 0x000000ffff007224 */ /* 0x002fc600078e000b */
[----:B---3--:R-:W3:Y:S04]  /*66860*/  LDL.LU.64 R10, [R1+0x12b8] ;  /* 0x0012b800010a7983 */ /* 0x008ee80000300a00 */
[----:B------:R1:W-:Y:S04]  /*66870*/  STL [R1+0x4998], R0 ;  /* 0x0049980001007387 */ /* 0x0003e80000100800 */
[----:B----4-:R4:W-:Y:S01]  /*66880*/  STL [R1+0x499c], R16 ;  /* 0x00499c1001007387 */ /* 0x0109e20000100800 */
[----:B-1----:R-:W-:-:S03]  /*66890*/  IMAD.MOV.U32 R0, RZ, RZ, R17 ;  /* 0x000000ffff007224 */ /* 0x002fc600078e0011 */
[----:B------:R-:W-:Y:S04]  /*668a0*/  STL [R1+0x4994], R18 ;  /* 0x0049941201007387 */ /* 0x000fe80000100800 */
[----:B------:R1:W-:Y:S04]  /*668b0*/  STL [R1+0x4990], R0 ;  /* 0x0049900001007387 */ /* 0x0003e80000100800 */
[----:B----4-:R-:W4:Y:S01]  /*668c0*/  LDL.LU.64 R16, [R1+0x12b0] ;  /* 0x0012b00001107983 */ /* 0x010f220000300a00 */
[----:B-1----:R-:W-:-:S03]  /*668d0*/  MOV R0, R19 ;  /* 0x0000001300007202 */ /* 0x002fc60000000f00 */
[----:B-----5:R-:W-:Y:S04]  /*668e0*/  STL [R1+0x4950], R12 ;  /* 0x0049500c01007387 */ /* 0x020fe80000100800 */
[----:B------:R1:W-:Y:S04]  /*668f0*/  STL [R1+0x4948], R0 ;  /* 0x0049480001007387 */ /* 0x0003e80000100800 */
[----:B------:R-:W5:Y:S01]  /*66900*/  LDL.LU.64 R18, [R1+0x12a8] ;  /* 0x0012a80001127983 */ /* 0x000f620000300a00 */
[----:B-1----:R-:W-:-:S03]  /*66910*/  IMAD.MOV.U32 R0, RZ, RZ, R13 ;  /* 0x000000ffff007224 */ /* 0x002fc600078e000d */
[----:B------:R-:W-:Y:S04]  /*66920*/  STL [R1+0x4958], R24 ;  /* 0x0049581801007387 */ /* 0x000fe80000100800 */
[----:B------:R1:W-:Y:S04]  /*66930*/  STL [R1+0x494c], R0 ;  /* 0x00494c0001007387 */ /* 0x0003e80000100800 */
[----:B------:R-:W5:Y:S01]  /*66940*/  LDL.LU.64 R12, [R1+0xd10] ;  /* 0x000d1000010c7983 */ /* 0x000f620000300a00 */
        /* <DEDUP_REMOVED lines=17> */
[----:B------:R-:W-:Y:S04]  /*66a60*/  STL [R1+0x4980], R20 ;  /* 0x0049801401007387 */ /* 0x000fe80000100800 */
[----:B------:R-:W5:Y:S01]  /*66a70*/  LDL.LU.64 R28, [R1+0x3610] ;  /* 0x00361000011c7983 */ /* 0x000f620000300a00 */
[----:B-1----:R-:W-:-:S05]  /*66a80*/  IMAD.MOV.U32 R0, RZ, RZ, R21 ;  /* 0x000000ffff007224 */ /* 0x002fca00078e0015 */
[----:B------:R2:W-:Y:S02]  /*66a90*/  STL [R1+0x497c], R0 ;  /* 0x00497c0001007387 */ /* 0x0005e40000100800 */
[----:B--2---:R-:W-:Y:S02]  /*66aa0*/  IMAD.MOV.U32 R0, RZ, RZ, R23 ;  /* 0x000000ffff007224 */ /* 0x004fe400078e0017 */
[----:B------:R-:W-:Y:S04]  /*66ab0*/  STL [R1+0x4988], R22 ;  /* 0x0049881601007387 */ /* 0x000fe80000100800 */
[----:B------:R-:W-:Y:S04]  /*66ac0*/  STL [R1+0x498c], R8 ;  /* 0x00498c0801007387 */ /* 0x000fe80000100800 */
[----:B------:R1:W-:Y:S04]  /*66ad0*/  STL [R1+0x4984], R0 ;  /* 0x0049840001007387 */ /* 0x0003e80000100800 */
[----:B------:R-:W2:Y:S01]  /*66ae0*/  LDL.LU.64 R30, [R1+0x35e8] ;  /* 0x0035e800011e7983 */ /* 0x000ea20000300a00 */
[----:B-1----:R-:W-:-:S05]  /*66af0*/  MOV R0, R9 ;  /* 0x0000000900007202 */ /* 0x002fca0000000f00 */
[----:B------:R1:W-:Y:S04]  /*66b00*/  STL [R1+0x4940], R0 ;  /* 0x0049400001007387 */ /* 0x0003e80000100800 */
[----:B---3--:R-:W-:Y:S04]  /*66b10*/  STL [R1+0x4944], R10 ;  /* 0x0049440a01007387 */ /* 0x008fe80000100800 */
[----:B------:R-:W3:Y:S01]  /*66b20*/  LDL.LU.64 R24, [R1+0x35f0] ;  /* 0x0035f00001187983 */ /* 0x000ee20000300a00 */
[----:B-1----:R-:W-:-:S03]  /*66b30*/  IMAD.MOV.U32 R0, RZ, RZ, R11 ;  /* 0x000000ffff007224 */ /* 0x002fc600078e000b */
[----:B------:R-:W3:Y:S04]  /*66b40*/  LDL.LU.64 R8, [R1+0x35f8] ;  /* 0x0035f80001087983 */ /* 0x000ee80000300a00 */
[----:B------:R1:W-:Y:S04]  /*66b50*/  STL [R1+0x4938], R0 ;  /* 0x0049380001007387 */ /* 0x0003e80000100800 */
[----:B----4-:R-:W-:Y:S01]  /*66b60*/  STL [R1+0x493c], R16 ;  /* 0x00493c1001007387 */ /* 0x010fe20000100800 */
[----:B-1----:R-:W-:-:S03]  /*66b70*/  IMAD.MOV.U32 R0, RZ, RZ, R17 ;  /* 0x000000ffff007224 */ /* 0x002fc600078e0011 */
[----:B------:R-:W4:Y:S04]  /*66b80*/  LDL.LU.64 R10, [R1+0x3608] ;  /* 0x00360800010a7983 */ /* 0x000f280000300a00 */
[----:B-----5:R-:W-:Y:S04]  /*66b90*/  STL [R1+0x4934], R18 ;  /* 0x0049341201007387 */ /* 0x020fe80000100800 */
[----:B------:R1:W-:Y:S04]  /*66ba0*/  STL [R1+0x4930], R0 ;  /* 0x0049300001007387 */ /* 0x0003e80000100800 */
[----:B------:R-:W5:Y:S01]  /*66bb0*/  LDL.LU.64 R26, [R1+0x3538] ;  /* 0x00353800011a7983 */ /* 0x000f620000300a00 */
[----:B-1----:R-:W-:-:S05]  /*66bc0*/  MOV R0, R19 ;  /* 0x0000001300007202 */ /* 0x002fca0000000f00 */
[----:B------:R1:W-:Y:S04]  /*66bd0*/  STL [R1+0x4928], R0 ;  /* 0x0049280001007387 */ /* 0x0003e80000100800 */
[----:B------:R-:W-:Y:S04]  /*66be0*/  STL [R1+0x492c], R12 ;  /* 0x00492c0c01007387 */ /* 0x000fe80000100800 */
[----:B------:R-:W5:Y:S01]  /*66bf0*/  LDL.LU.64 R20, [R1+0x3540] ;  /* 0x0035400001147983 */ /* 0x000f620000300a00 */
[----:B-1----:R-:W-:-:S03]  /*66c00*/  IMAD.MOV.U32 R0, RZ, RZ, R13 ;  /* 0x000000ffff007224 */ /* 0x002fc600078e000d */
[----:B------:R-:W5:Y:S04]  /*66c10*/  LDL.LU.64 R22, [R1+0x3548] ;  /* 0x0035480001167983 */ /* 0x000f680000300a00 */
        /* <DEDUP_REMOVED lines=8> */
[----:B-1----:R-:W-:-:S03]  /*66ca0*/  MOV R0, R7 ;  /* 0x0000000700007202 */ /* 0x002fc60000000f00 */
[----:B------:R-:W5:Y:S04]  /*66cb0*/  LDL.LU.64 R4, [R1+0x1290] ;  /* 0x0012900001047983 */ /* 0x000f680000300a00 */
[----:B------:R1:W-:Y:S04]  /*66cc0*/  STL [R1+0x4900], R0 ;  /* 0x0049000001007387 */ /* 0x0003e80000100800 */
[----:B------:R1:W-:Y:S02]  /*66cd0*/  STL [R1+0x4908], R14 ;  /* 0x0049080e01007387 */ /* 0x0003e40000100800 */
[----:B-1----:R-:W-:-:S02]  /*66ce0*/  IMAD.MOV.U32 R0, RZ, RZ, R15 ;  /* 0x000000ffff007224 */ /* 0x002fc400078e000f */
[----:B------:R-:W5:Y:S04]  /*66cf0*/  LDL.LU.64 R6, [R1+0x1288] ;  /* 0x0012880001067983 */ /* 0x000f680000300a00 */
[----:B------:R-:W-:Y:S04]  /*66d00*/  STL [R1+0x4910], R28 ;  /* 0x0049101c01007387 */ /* 0x000fe80000100800 */
[----:B------:R1:W-:Y:S04]  /*66d10*/  STL [R1+0x4904], R0 ;  /* 0x0049040001007387 */ /* 0x0003e80000100800 */
[----:B------:R-:W5:Y:S01]  /*66d20*/  LDL.LU.64 R14, [R1+0xcf8] ;  /* 0x000cf800010e7983 */ /* 0x000f620000300a00 */
[----:B-1----:R-:W-:-:S03]  /*66d30*/  IMAD.MOV.U32 R0, RZ, RZ, R29 ;  /* 0x000000ffff007224 */ /* 0x002fc600078e001d */
[----:B------:R-:W-:Y:S04]  /*66d40*/  STL [R1+0x4914], R184 ;  /* 0x004914b801007387 */ /* 0x000fe80000100800 */
[----:B------:R2:W-:Y:S04]  /*66d50*/  STL [R1+0x490c], R0 ;  /* 0x00490c0001007387 */ /* 0x0005e80000100800 */
[----:B------:R-:W-:Y:S01]  /*66d60*/  STL [R1+0x48b8], R185 ;  /* 0x0048b8b901007387 */ /* 0x000fe20000100800 */
[----:B--2---:R-:W-:-:S03]  /*66d70*/  MOV R0, R31 ;  /* 0x0000001f00007202 */ /* 0x004fc60000000f00 */
[----:B------:R-:W-:Y:S04]  /*66d80*/  STL [R1+0x48c0], R30 ;  /* 0x0048c01e01007387 */ /* 0x000fe80000100800 */
[----:B---3--:R-:W-:Y:S04]  /*66d90*/  STL [R1+0x48c8], R24 ;  /* 0x0048c81801007387 */ /* 0x008fe80000100800 */
[----:B------:R1:W-:Y:S04]  /*66da0*/  STL [R1+0x48bc], R0 ;  /* 0x0048bc0001007387 */ /* 0x0003e80000100800 */
[----:B------:R-:W-:Y:S01]  /*66db0*/  STL [R1+0x48d0], R8 ;  /* 0x0048d00801007387 */ /* 0x000fe20000100800 */
[----:B-1----:R-:W-:-:S05]  /*66dc0*/  IMAD.MOV.U32 R0, RZ, RZ, R25 ;  /* 0x000000ffff007224 */ /* 0x002fca00078e0019 */
[----:B------:R1:W-:Y:S04]  /*66dd0*/  STL [R1+0x48c4], R0 ;  /* 0x0048c40001007387 */ /* 0x0003e80000100800 */
[----:B----4-:R-:W-:Y:S01]  /*66de0*/  STL [R1+0x48d8], R10 ;  /* 0x0048d80a01007387 */ /* 0x010fe20000100800 */
[----:B-1----:R-:W-:-:S05]  /*66df0*/  IMAD.MOV.U32 R0, RZ, RZ, R9 ;  /* 0x000000ffff007224 */ /* 0x002fca00078e0009 */
[----:B------:R1:W-:Y:S04]  /*66e00*/  STL [R1+0x48cc], R0 ;  /* 0x0048cc0001007387 */ /* 0x0003e80000100800 */
[----:B------:R-:W2:Y:S01]  /*66e10*/  LDL.LU.64 R8, [R1+0x1630] ;  /* 0x0016300001087983 */ /* 0x000ea20000300a00 */
[----:B-1----:R-:W-:-:S03]  /*66e20*/  MOV R0, R11 ;  /* 0x0000000b00007202 */ /* 0x002fc60000000f00 */
[----:B------:R-:W3:Y:S04]  /*66e30*/  LDL.LU.64 R10, [R1+0x208] ;  /* 0x00020800010a7983 */ /* 0x000ee80000300a00 */
[----:B------:R1:W-:Y:S04]  /*66e40*/  STL [R1+0x48d4], R0 ;  /* 0x0048d40001007387 */ /* 0x0003e80000100800 */
[----:B-----5:R-:W-:Y:S01]  /*66e50*/  STL [R1+0x48e0], R26 ;  /* 0x0048e01a01007387 */ /* 0x020fe20000100800 */
[----:B-1----:R-:W-:-:S03]  /*66e60*/  IMAD.MOV.U32 R0, RZ, RZ, R27 ;  /* 0x000000ffff007224 */ /* 0x002fc600078e001b */
[----:B------:R-:W-:Y:S04]  /*66e70*/  STL [R1+0x48e8], R20 ;  /* 0x0048e81401007387 */ /* 0x000fe80000100800 */
[----:B------:R1:W-:Y:S04]  /*66e80*/  STL [R1+0x48dc], R0 ;  /* 0x0048dc0001007387 */ /* 0x0003e80000100800 */
[----:B------:R-:W-:Y:S01]  /*66e90*/  STL [R1+0x48f0], R22 ;  /* 0x0048f01601007387 */ /* 0x000fe20000100800 */
[----:B-1----:R-:W-:-:S05]  /*66ea0*/  IMAD.MOV.U32 R0, RZ, RZ, R21 ;  /* 0x000000ffff007224 */ /* 0x002fca00078e0015 */
[----:B------:R1:W-:Y:S04]  /*66eb0*/  STL [R1+0x48e4], R0 ;  /* 0x0048e40001007387 */ /* 0x0003e80000100800 */
[----:B------:R-:W-:Y:S01]  /*66ec0*/  STL [R1+0x48f8], R16 ;  /* 0x0048f81001007387 */ /* 0x000fe20000100800 */
[----:B-1----:R-:W-:-:S05]  /*66ed0*/  MOV R0, R23 ;  /* 0x0000001700007202 */ /* 0x002fca0000000f00 */
[----:B------:R1:W-:Y:S04]  /*66ee0*/  STL [R1+0x48ec], R0 ;  /* 0x0048ec0001007387 */ /* 0x0003e80000100800 */
[----:B------:R-:W-:Y:S01]  /*66ef0*/  STL [R1+0x48fc], R18 ;  /* 0x0048fc1201007387 */ /* 0x000fe20000100800 */
[----:B-1----:R-:W-:-:S05]  /*66f00*/  IMAD.MOV.U32 R0, RZ, RZ, R17 ;  /* 0x000000ffff007224 */ /* 0x002fca00078e0011 */
        /* <DEDUP_REMOVED lines=10> */
[----:B------:R-:W4:Y:S01]  /*66fb0*/  LDL.LU.64 R4, [R1+0x1640] ;  /* 0x0016400001047983 */ /* 0x000f220000300a00 */
[----:B-1----:R-:W-:-:S05]  /*66fc0*/  IMAD.MOV.U32 R0, RZ, RZ, R7 ;  /* 0x000000ffff007224 */ /* 0x002fca00078e0007 */
[----:B------:R1:W-:Y:S04]  /*66fd0*/  STL [R1+0x4898], R0 ;  /* 0x0048980001007387 */ /* 0x0003e80000100800 */
[----:B------:R-:W-:Y:S04]  /*66fe0*/  STL [R1+0x489c], R14 ;  /* 0x00489c0e01007387 */ /* 0x000fe80000100800 */
[----:B------:R-:W5:Y:S01]  /*66ff0*/  LDL.LU.64 R6, [R1+0x288] ;  /* 0x0002880001067983 */ /* 0x000f620000300a00 */
[----:B-1----:R-:W-:-:S03]  /*67000*/  MOV R0, R15 ;  /* 0x0000000f00007202 */ /* 0x002fc60000000f00 */
[----:B------:R-:W-:Y:S04]  /*67010*/  STL [R1+0x4894], R182 ;  /* 0x004894b601007387 */ /* 0x000fe80000100800 */
[----:B------:R2:W-:Y:S04]  /*67020*/  STL [R1+0x4890], R0 ;  /* 0x0048900001007387 */ /* 0x0005e80000100800 */
[----:B------:R-:W-:Y:S04]  /*67030*/  STL [R1+0x4888], R183 ;  /* 0x004888b701007387 */ /* 0x000fe80000100800 */
[----:B------:R-:W-:Y:S04]  /*67040*/  STL [R1+0x488c], R180 ;  /* 0x00488cb401007387 */ /* 0x000fe80000100800 */
[----:B------:R-:W-:Y:S04]  /*67050*/  STL [R1+0x4880], R181 ;  /* 0x004880b501007387 */ /* 0x000fe80000100800 */
[----:B------:R-:W-:Y:S04]  /*67060*/  STL [R1+0x4884], R178 ;  /* 0x004884b201007387 */ /* 0x000fe80000100800 */
[----:B------:R-:W-:Y:S04]  /*67070*/  STL [R1+0x4878], R179 ;  /* 0x004878b301007387 */ /* 0x000fe80000100800 */
[----:B------:R-:W-:Y:S04]  /*67080*/  STL [R1+0x487c], R176 ;  /* 0x00487cb001007387 */ /* 0x000fe80000100800 */
[----:B------:R-:W-:Y:S01]  /*67090*/  STL [R1+0x445c], R177 ;  /* 0x00445cb101007387 */ /* 0x000fe20000100800 */
[----:B--2---:R-:W-:-:S03]  /*670a0*/  IMAD.MOV.U32 R0, RZ, RZ, R9 ;  /* 0x000000ffff007224 */ /* 0x004fc600078e0009 */
[----:B------:R-:W-:Y:S04]  /*670b0*/  STL [R1+0x4464], R8 ;  /* 0x0044640801007387 */ /* 0x000fe80000100800 */
[----:B---3--:R-:W-:Y:S04]  /*670c0*/  STL [R1+0x446c], R10 ;  /* 0x00446c0a01007387 */ /* 0x008fe80000100800 */
[----:B------:R1:W-:Y:S04]  /*670d0*/  STL [R1+0x4460], R0 ;  /* 0x0044600001007387 */ /* 0x0003e80000100800 */
[----:B------:R-:W-:Y:S01]  /*670e0*/  STL [R1+0x4474], R218 ;  /* 0x004474da01007387 */ /* 0x000fe20000100800 */
[----:B-1----:R-:W-:-:S05]  /*670f0*/  IMAD.MOV.U32 R0, RZ, RZ, R11 ;  /* 0x000000ffff007224 */ /* 0x002fca00078e000b */
[----:B------:R4:W-:Y:S04]  /*67100*/  STL [R1+0x4468], R0 ;  /* 0x0044680001007387 */ /* 0x0009e80000100800 */
[----:B------:R-:W-:Y:S04]  /*67110*/  STL [R1+0x4470], R219 ;  /* 0x004470db01007387 */ /* 0x000fe80000100800 */
[----:B------:R-:W-:Y:S04]  /*67120*/  STL [R1+0x447c], R154 ;  /* 0x00447c9a01007387 */ /* 0x000fe80000100800 */
[----:B------:R-:W2:Y:S04]  /*67130*/  LDL.LU.64 R12, [R1+0x1660] ;  /* 0x00166000010c7983 */ /* 0x000ea80000300a00 */
[----:B------:R-:W-:Y:S04]  /*67140*/  STL [R1+0x4478], R155 ;  /* 0x0044789b01007387 */ /* 0x000fe80000100800 */
[----:B------:R-:W3:Y:S04]  /*67150*/  LDL.LU.64 R14, [R1+0x2c8] ;  /* 0x0002c800010e7983 */ /* 0x000ee80000300a00 */
[----:B------:R-:W-:Y:S04]  /*67160*/  STL [R1+0x4484], R110 ;  /* 0x0044846e01007387 */ /* 0x000fe80000100800 */
[----:B------:R-:W3:Y:S04]  /*67170*/  LDL.LU.64 R8, [R1+0xc0] ;  /* 0x0000c00001087983 */ /* 0x000ee80000300a00 */
[----:B------:R-:W-:Y:S04]  /*67180*/  STL [R1+0x4480], R111 ;  /* 0x0044806f01007387 */ /* 0x000fe80000100800 */
[----:B------:R-:W-:Y:S04]  /*67190*/  STL [R1+0x448c], R86 ;  /* 0x00448c5601007387 */ /* 0x000fe80000100800 */
[----:B------:R-:W-:Y:S04]  /*671a0*/  STL [R1+0x4488], R87 ;  /* 0x0044885701007387 */ /* 0x000fe80000100800 */
[----:B------:R-:W-:Y:S04]  /*671b0*/  STL [R1+0x4494], R60 ;  /* 0x0044943c01007387 */ /* 0x000fe80000100800 */
[----:B------:R-:W-:Y:S04]  /*671c0*/  STL [R1+0x4490], R61 ;  /* 0x0044903d01007387 */ /* 0x000fe80000100800 */
[----:B------:R-:W-:Y:S04]  /*671d0*/  STL [R1+0x449c], R2 ;  /* 0x00449c0201007387 */ /* 0x000fe80000100800 */
[----:B------:R-:W-:Y:S01]  /*671e0*/  STL [R1+0x4498], R3 ;  /* 0x0044980301007387 */ /* 0x000fe20000100800 */
[----:B----4-:R-:W-:-:S03]  /*671f0*/  MOV R0, R5 ;  /* 0x0000000500007202 */ /* 0x010fc60000000f00 */
[----:B------:R-:W-:Y:S04]  /*67200*/  STL [R1+0x44a4], R4 ;  /* 0x0044a40401007387 */ /* 0x000fe80000100800 */
[----:B-----5:R-:W-:Y:S04]  /*67210*/  STL [R1+0x44ac], R6 ;  /* 0x0044ac0601007387 */ /* 0x020fe80000100800 */
[----:B------:R1:W-:Y:S04]  /*67220*/  STL [R1+0x44a0], R0 ;  /* 0x0044a00001007387 */ /* 0x0003e80000100800 */
[----:B------:R-:W-:Y:S01]  /*67230*/  STL [R1+0x44b4], R246 ;  /* 0x0044b4f601007387 */ /* 0x000fe20000100800 */
[----:B-1----:R-:W-:-:S05]  /*67240*/  IMAD.MOV.U32 R0, RZ, RZ, R7 ;  /* 0x000000ffff007224 */ /* 0x002fca00078e0007 */
[----:B------:R2:W-:Y:S04]  /*67250*/  STL [R1+0x44a8], R0 ;  /* 0x0044a80001007387 */ /* 0x0005e80000100800 */
[----:B------:R-:W-:Y:S04]  /*67260*/  STL [R1+0x44b0], R247 ;  /* 0x0044b0f701007387 */ /* 0x000fe80000100800 */
[----:B------:R-:W-:Y:S04]  /*67270*/  STL [R1+0x44bc], R170 ;  /* 0x0044bcaa01007387 */ /* 0x000fe80000100800 */
[----:B------:R-:W4:Y:S04]  /*67280*/  LDL.LU.64 R10, [R1+0x1650] ;  /* 0x00165000010a7983 */ /* 0x000f280000300a00 */
[----:B------:R-:W-:Y:S04]  /*67290*/  STL [R1+0x44b8], R171 ;  /* 0x0044b8ab01007387 */ /* 0x000fe80000100800 */
[----:B------:R-:W5:Y:S04]  /*672a0*/  LDL.LU.64 R4, [R1+0x308] ;  /* 0x0003080001047983 */ /* 0x000f680000300a00 */
[----:B------:R-:W-:Y:S04]  /*672b0*/  STL [R1+0x44c4], R120 ;  /* 0x0044c47801007387 */ /* 0x000fe80000100800 */
[----:B------:R-:W5:Y:S04]  /*672c0*/  LDL.LU.64 R6, [R1+0x108] ;  /* 0x0001080001067983 */ /* 0x000f680000300a00 */
        /* <DEDUP_REMOVED lines=12> */
[----:B-1----:R-:W-:-:S05]  /*67390*/  MOV R0, R15 ;  /* 0x0000000f00007202 */ /* 0x002fca0000000f00 */
[----:B------:R1:W-:Y:S04]  /*673a0*/  STL [R1+0x44e8], R0 ;  /* 0x0044e80001007387 */ /* 0x0003e80000100800 */
[----:B------:R-:W-:Y:S01]  /*673b0*/  STL [R1+0x44fc], R194 ;  /* 0x0044fcc201007387 */ /* 0x000fe20000100800 */
[----:B-1----:R-:W-:-:S05]  /*673c0*/  IMAD.MOV.U32 R0, RZ, RZ, R9 ;  /* 0x000000ffff007224 */ /* 0x002fca00078e0009 */
[----:B------:R4:W-:Y:S04]  /*673d0*/  STL [R1+0x44f0], R0 ;  /* 0x0044f00001007387 */ /* 0x0009e80000100800 */
        /* <DEDUP_REMOVED lines=12> */
[----:B----4-:R-:W-:-:S03]  /*674a0*/  IMAD.MOV.U32 R0, RZ, RZ, R11 ;  /* 0x000000ffff007224 */ /* 0x010fc600078e000b */
[----:B------:R-:W-:Y:S04]  /*674b0*/  STL [R1+0x4524], R10 ;  /* 0x0045240a01007387 */ /* 0x000fe80000100800 */
[----:B-----5:R-:W-:Y:S04]  /*674c0*/  STL [R1+0x452c], R4 ;  /* 0x00452c0401007387 */ /* 0x020fe80000100800 */
[----:B------:R1:W-:Y:S04]  /*674d0*/  STL [R1+0x4520], R0 ;  /* 0x0045200001007387 */ /* 0x0003e80000100800 */
[----:B------:R-:W-:Y:S01]  /*674e0*/  STL [R1+0x4534], R6 ;  /* 0x0045340601007387 */ /* 0x000fe20000100800 */
[----:B-1----:R-:W-:-:S05]  /*674f0*/  MOV R0, R5 ;  /* 0x0000000500007202 */ /* 0x002fca0000000f00 */
[----:B------:R1:W-:Y:S04]  /*67500*/  STL [R1+0x4528], R0 ;  /* 0x0045280001007387 */ /* 0x0003e80000100800 */
[----:B------:R-:W-:Y:S01]  /*67510*/  STL [R1+0x453c], R206 ;  /* 0x00453cce01007387 */ /* 0x000fe20000100800 */
[----:B-1----:R-:W-:-:S05]  /*67520*/  IMAD.MOV.U32 R0, RZ, RZ, R7 ;  /* 0x000000ffff007224 */ /* 0x002fca00078e0007 */
[----:B------:R2:W-:Y:S04]  /*67530*/  STL [R1+0x4530], R0 ;  /* 0x0045300001007387 */ /* 0x0005e80000100800 */
        /* <DEDUP_REMOVED lines=30> */
[----:B------:R-:W3:Y:S04]  /*67720*/  LDL.LU.64 R8, [R1+0xb8] ;  /* 0x0000b80001087983 */ /* 0x000ee80000300a00 */
        /* <DEDUP_REMOVED lines=22> */
[----:B------:R-:W5:Y:S04]  /*67890*/  LDL.LU.64 R6, [R1+0xf8] ;  /* 0x0000f80001067983 */ /* 0x000f680000300a00 */
        /* <DEDUP_REMOVED lines=75> */
[----:B------:R-:W3:Y:S04]  /*67d50*/  LDL.LU.64 R8, [R1+0xb0] ;  /* 0x0000b00001087983 */ /* 0x000ee80000300a00 */
        /* <DEDUP_REMOVED lines=24> */
[----:B------:R-:W5:Y:S04]  /*67ee0*/  LDL.LU.64 R6, [R1+0xf0] ;  /* 0x0000f00001067983 */ /* 0x000f680000300a00 */
        /* <DEDUP_REMOVED lines=40> */
[----:B------:R-:W4:Y:S01]  /*68170*/  LDL.LU.64 R10, [R1+0x1b38] ;  /* 0x001b3800010a7983 */ /* 0x000f220000300a00 */
[----:B-1----:R-:W-:-:S03]  /*68180*/  MOV R0, R7 ;  /* 0x0000000700007202 */ /* 0x002fc60000000f00 */
[----:B------:R-:W-:Y:S04]  /*68190*/  STL [R1+0x474c], R200 ;  /* 0x00474cc801007387 */ /* 0x000fe80000100800 */
[----:B------:R2:W-:Y:S04]  /*681a0*/  STL [R1+0x4740], R0 ;  /* 0x0047400001007387 */ /* 0x0005e80000100800 */
[----:B------:R-:W-:Y:S04]  /*681b0*/  STL [R1+0x4748], R201 ;  /* 0x004748c901007387 */ /* 0x000fe80000100800 */
[----:B------:R-:W5:Y:S04]  /*681c0*/  LDL.LU.64 R4, [R1+0x1980] ;  /* 0x0019800001047983 */ /* 0x000f680000300a00 */
[----:B------:R-:W-:Y:S04]  /*681d0*/  STL [R1+0x4754], R132 ;  /* 0x0047548401007387 */ /* 0x000fe80000100800 */
[----:B------:R-:W-:Y:S04]  /*681e0*/  STL [R1+0x4750], R133 ;  /* 0x0047508501007387 */ /* 0x000fe80000100800 */
[----:B------:R-:W5:Y:S04]  /*681f0*/  LDL.LU.64 R12, [R1+0x1690] ;  /* 0x00169000010c7983 */ /* 0x000f680000300a00 */
[----:B------:R-:W-:Y:S04]  /*68200*/  STL [R1+0x475c], R98 ;  /* 0x00475c6201007387 */ /* 0x000fe80000100800 */
[----:B------:R-:W5:Y:S04]  /*68210*/  LDL.LU.64 R14, [R1+0x378] ;  /* 0x00037800010e7983 */ /* 0x000f680000300a00 */
[----:B------:R-:W-:Y:S04]  /*68220*/  STL [R1+0x4758], R99 ;  /* 0x0047586301007387 */ /* 0x000fe80000100800 */
[----:B------:R-:W5:Y:S01]  /*68230*/  LDL.LU.64 R6, [R1+0x230] ;  /* 0x0002300001067983 */ /* 0x000f620000300a00 */
        /* <DEDUP_REMOVED lines=24> */
[----:B----4-:R4:W-:Y:S01]  /*683c0*/  STL [R1+0x47a4], R10 ;  /* 0x0047a40a01007387 */ /* 0x0109e20000100800 */
[----:B-1----:R-:W-:-:S03]  /*683d0*/  MOV R0, R11 ;  /* 0x0000000b00007202 */ /* 0x002fc60000000f00 */
[----:B------:R-:W3:Y:S04]  /*683e0*/  LDL.LU.64 R20, [R1+0x3b8] ;  /* 0x0003b80001147983 */ /* 0x000ee80000300a00 */
[----:B----4-:R-:W4:Y:S04]  /*683f0*/  LDL.LU.64 R10, [R1+0x270] ;  /* 0x00027000010a7983 */ /* 0x010f280000300a00 */
[----:B------:R1:W-:Y:S04]  /*68400*/  STL [R1+0x47a0], R0 ;  /* 0x0047a00001007387 */ /* 0x0003e80000100800 */
[----:B-----5:R5:W-:Y:S01]  /*68410*/  STL [R1+0x47ac], R4 ;  /* 0x0047ac0401007387 */ /* 0x020be20000100800 */
[----:B-1----:R-:W-:-:S03]  /*68420*/  IMAD.MOV.U32 R0, RZ, RZ, R5 ;  /* 0x000000ffff007224 */ /* 0x002fc600078e0005 */
[----:B-----5:R-:W5:Y:S04]  /*68430*/  LDL.LU.64 R4, [R1+0xa8] ;  /* 0x0000a80001047983 */ /* 0x020f680000300a00 */
[----:B------:R1:W-:Y:S04]  /*68440*/  STL [R1+0x47a8], R0 ;  /* 0x0047a80001007387 */ /* 0x0003e80000100800 */
[----:B------:R-:W-:Y:S01]  /*68450*/  STL [R1+0x47b4], R12 ;  /* 0x0047b40c01007387 */ /* 0x000fe20000100800 */
[----:B-1----:R-:W-:-:S03]  /*68460*/  IMAD.MOV.U32 R0, RZ, RZ, R13 ;  /* 0x000000ffff007224 */ /* 0x002fc600078e000d */
[----:B------:R-:W-:Y:S04]  /*68470*/  STL [R1+0x47bc], R14 ;  /* 0x0047bc0e01007387 */ /* 0x000fe80000100800 */
[----:B------:R1:W-:Y:S04]  /*68480*/  STL [R1+0x47b0], R0 ;  /* 0x0047b00001007387 */ /* 0x0003e80000100800 */
[----:B------:R-:W-:Y:S01]  /*68490*/  STL [R1+0x47c4], R6 ;  /* 0x0047c40601007387 */ /* 0x000fe20000100800 */
[----:B-1----:R-:W-:-:S05]  /*684a0*/  MOV R0, R15 ;  /* 0x0000000f00007202 */ /* 0x002fca0000000f00 */
[----:B------:R1:W-:Y:S04]  /*684b0*/  STL [R1+0x47b8], R0 ;  /* 0x0047b80001007387 */ /* 0x0003e80000100800 */
[----:B------:R-:W5:Y:S01]  /*684c0*/  LDL.LU.64 R22, [R1+0x1be0] ;  /* 0x001be00001167983 */ /* 0x000f620000300a00 */
[----:B-1----:R-:W-:-:S05]  /*684d0*/  IMAD.MOV.U32 R0, RZ, RZ, R7 ;  /* 0x000000ffff007224 */ /* 0x002fca00078e0007 */
[----:B------:R2:W-:Y:S04]  /*684e0*/  STL [R1+0x47c0], R0 ;  /* 0x0047c00001007387 */ /* 0x0005e80000100800 */
        /* <DEDUP_REMOVED lines=10> */
[----:B------:R-:W5:Y:S01]  /*68590*/  LDL.LU.64 R6, [R1+0xe8] ;  /* 0x0000e80001067983 */ /* 0x000f620000300a00 */
[----:B--2---:R-:W-:-:S03]  /*685a0*/  IMAD.MOV.U32 R0, RZ, RZ, R25 ;  /* 0x000000ffff007224 */ /* 0x004fc600078e0019 */
[----:B------:R-:W-:Y:S04]  /*685b0*/  STL [R1+0x47e4], R24 ;  /* 0x0047e41801007387 */ /* 0x000fe80000100800 */
[----:B---3--:R-:W-:Y:S04]  /*685c0*/  STL [R1+0x47ec], R26 ;  /* 0x0047ec1a01007387 */ /* 0x008fe80000100800 */
[----:B------:R1:W-:Y:S04]  /*685d0*/  STL [R1+0x47e0], R0 ;  /* 0x0047e00001007387 */ /* 0x0003e80000100800 */
[----:B------:R-:W-:Y:S01]  /*685e0*/  STL [R1+0x47f4], R8 ;  /* 0x0047f40801007387 */ /* 0x000fe20000100800 */
[----:B-1----:R-:W-:-:S05]  /*685f0*/  MOV R0, R27 ;  /* 0x0000001b00007202 */ /* 0x002fca0000000f00 */
[----:B------:R1:W-:Y:S02]  /*68600*/  STL [R1+0x47e8], R0 ;  /* 0x0047e80001007387 */ /* 0x0003e40000100800 */
[----:B-1----:R-:W-:Y:S02]  /*68610*/  IMAD.MOV.U32 R0, RZ, RZ, R9 ;  /* 0x000000ffff007224 */ /* 0x002fe400078e0009 */
[----:B------:R-:W2:Y:S04]  /*68620*/  LDL.LU.64 R8, [R1+0x3688] ;  /* 0x0036880001087983 */ /* 0x000ea80000300a00 */
[----:B------:R1:W-:Y:S02]  /*68630*/  STL [R1+0x47f0], R0 ;  /* 0x0047f00001007387 */ /* 0x0003e40000100800 */
[----:B-1----:R-:W-:-:S02]  /*68640*/  IMAD.MOV.U32 R0, RZ, RZ, R21 ;  /* 0x000000ffff007224 */ /* 0x002fc400078e0015 */
[----:B------:R-:W-:Y:S04]  /*68650*/  STL [R1+0x47fc], R20 ;  /* 0x0047fc1401007387 */ /* 0x000fe80000100800 */
[----:B----4-:R-:W-:Y:S04]  /*68660*/  STL [R1+0x4804], R10 ;  /* 0x0048040a01007387 */ /* 0x010fe80000100800 */
[----:B------:R1:W-:Y:S02]  /*68670*/  STL [R1+0x47f8], R0 ;  /* 0x0047f80001007387 */ /* 0x0003e40000100800 */
[----:B-1----:R-:W-:-:S02]  /*68680*/  MOV R0, R11 ;  /* 0x0000000b00007202 */ /* 0x002fc40000000f00 */
[----:B------:R-:W3:Y:S04]  /*68690*/  LDL.LU.64 R10, [R1+0x1a70] ;  /* 0x001a7000010a7983 */ /* 0x000ee80000300a00 */
[----:B------:R1:W-:Y:S04]  /*686a0*/  STL [R1+0x4800], R0 ;  /* 0x0048000001007387 */ /* 0x0003e80000100800 */
[----:B-----5:R4:W-:Y:S01]  /*686b0*/  STL [R1+0x480c], R4 ;  /* 0x00480c0401007387 */ /* 0x0209e20000100800 */
[----:B-1----:R-:W-:-:S03]  /*686c0*/  IMAD.MOV.U32 R0, RZ, RZ, R5 ;  /* 0x000000ffff007224 */ /* 0x002fc600078e0005 */
[----:B------:R-:W-:Y:S04]  /*686d0*/  STL [R1+0x4814], R186 ;  /* 0x004814ba01007387 */ /* 0x000fe80000100800 */
[----:B------:R1:W-:Y:S04]  /*686e0*/  STL [R1+0x4808], R0 ;  /* 0x0048080001007387 */ /* 0x0003e80000100800 */
[----:B------:R-:W-:Y:S04]  /*686f0*/  STL [R1+0x4810], R187 ;  /* 0x004810bb01007387 */ /* 0x000fe80000100800 */
[----:B----4-:R-:W4:Y:S04]  /*68700*/  LDL.LU.64 R4, [R1+0x1918] ;  /* 0x0019180001047983 */ /* 0x010f280000300a00 */
[----:B------:R-:W-:Y:S04]  /*68710*/  STL [R1+0x481c], R122 ;  /* 0x00481c7a01007387 */ /* 0x000fe80000100800 */
[----:B------:R-:W-:Y:S01]  /*68720*/  STL [R1+0x4818], R123 ;  /* 0x0048187b01007387 */ /* 0x000fe20000100800 */
[----:B-1----:R-:W-:-:S03]  /*68730*/  IMAD.MOV.U32 R0, RZ, RZ, R23 ;  /* 0x000000ffff007224 */ /* 0x002fc600078e0017 */
[----:B------:R-:W-:Y:S04]  /*68740*/  STL [R1+0x4824], R22 ;  /* 0x0048241601007387 */ /* 0x000fe80000100800 */
[----:B------:R-:W-:Y:S04]  /*68750*/  STL [R1+0x482c], R16 ;  /* 0x00482c1001007387 */ /* 0x000fe80000100800 */
        /* <DEDUP_REMOVED lines=9> */
[----:B------:R1:W-:Y:S02]  /*687f0*/  STL [R1+0x4838], R0 ;  /* 0x0048380001007387 */ /* 0x0003e40000100800 */
[----:B-1----:R-:W-:-:S05]  /*68800*/  MOV R0, R15 ;  /* 0x0000000f00007202 */ /* 0x002fca0000000f00 */
[----:B------:R1:W-:Y:S04]  /*68810*/  STL [R1+0x4840], R0 ;  /* 0x0048400001007387 */ /* 0x0003e80000100800 */
[----:B------:R-:W-:Y:S01]  /*68820*/  STL [R1+0x484c], R6 ;  /* 0x00484c0601007387 */ /* 0x000fe20000100800 */
[----:B-1----:R-:W-:-:S03]  /*68830*/  IMAD.MOV.U32 R0, RZ, RZ, R7 ;  /* 0x000000ffff007224 */ /* 0x002fc600078e0007 */
[----:B------:R-:W-:Y:S04]  /*68840*/  STL [R1+0x4854], R198 ;  /* 0x004854c601007387 */ /* 0x000fe80000100800 */
[----:B------:R-:W-:Y:S04]  /*68850*/  STL [R1+0x4848], R0 ;  /* 0x0048480001007387 */ /* 0x000fe80000100800 */
[----:B------:R-:W-:Y:S04]  /*68860*/  STL [R1+0x4850], R199 ;  /* 0x004850c701007387 */ /* 0x000fe80000100800 */
[----:B------:R-:W-:Y:S04]  /*68870*/  STL [R1+0x485c], R130 ;  /* 0x00485c8201007387 */ /* 0x000fe80000100800 */
[----:B------:R-:W-:Y:S01]  /*68880*/  STL [R1+0x4858], R131 ;  /* 0x0048588301007387 */ /* 0x000fe20000100800 */
[----:B--2---:R-:W-:-:S03]  /*68890*/  IMAD.MOV.U32 R3, RZ, RZ, R9 ;  /* 0x000000ffff037224 */ /* 0x004fc600078e0009 */
[----:B------:R-:W-:Y:S04]  /*688a0*/  STL [R1+0x4864], R8 ;  /* 0x0048640801007387 */ /* 0x000fe80000100800 */
[----:B------:R3:W-:Y:S02]  /*688b0*/  STL [R1+0x4860], R3 ;  /* 0x0048600301007387 */ /* 0x0007e40000100800 */
[----:B---3--:R-:W-:Y:S02]  /*688c0*/  IMAD.MOV.U32 R3, RZ, RZ, R11 ;  /* 0x000000ffff037224 */ /* 0x008fe400078e000b */
[----:B------:R-:W-:Y:S04]  /*688d0*/  STL [R1+0x486c], R10 ;  /* 0x00486c0a01007387 */ /* 0x000fe80000100800 */
[----:B------:R-:W-:Y:S04]  /*688e0*/  STL [R1+0x4868], R3 ;  /* 0x0048680301007387 */ /* 0x000fe80000100800 */
[----:B----4-:R1:W-:Y:S02]  /*688f0*/  STL [R1+0x4874], R4 ;  /* 0x0048740401007387 */ /* 0x0103e40000100800 */
[----:B-1----:R-:W-:-:S05]  /*68900*/  IMAD.MOV.U32 R4, RZ, RZ, R5 ;  /* 0x000000ffff047224 */ /* 0x002fca00078e0005 */
[----:B------:R1:W-:Y:S04]  /*68910*/  STL [R1+0x4870], R4 ;  /* 0x0048700401007387 */ /* 0x0003e80000100800 */
[----:B-1----:R-:W2:Y:S04]  /*68920*/  LDL.LU.64 R4, [R1+0x1658] ;  /* 0x0016580001047983 */ /* 0x002ea80000300a00 */
[----:B------:R-:W1:Y:S01]  /*68930*/  S2R R174, SR_TID.X ;  /* 0x0000000000ae7919 */ /* 0x000e620000002100 */
[----:B------:R-:W-:-:S05]  /*68940*/  IMAD.MOV.U32 R7, RZ, RZ, c[0x0][0x180] ;  /* 0x00006000ff077624 */ /* 0x000fca00078e00ff */
[----:B------:R-:W-:Y:S02]  /*68950*/  IADD3 R7, R7, 0x7f, RZ ;  /* 0x0000007f07077810 */ /* 0x000fe40007ffe0ff */
[C---:B-1----:R-:W-:Y:S02]  /*68960*/  LOP3.LUT R0, R174.reuse, 0x7, RZ, 0xc0, !PT ;  /* 0x00000007ae007812 */ /* 0x042fe400078ec0ff */
[----:B------:R-:W-:-:S03]  /*68970*/  SHF.L.U32 R2, R174, 0x1, RZ ;  /* 0x00000001ae027819 */ /* 0x000fc600000006ff */
[----:B------:R-:W-:-:S05]  /*68980*/  IMAD R0, R0, 0x210, RZ ;  /* 0x0000021000007824 */ /* 0x000fca00078e02ff */
[----:B------:R-:W-:Y:S02]  /*68990*/  LOP3.LUT R0, R0, 0x30, R2, 0x78, !PT ;  /* 0x0000003000007812 */ /* 0x000fe400078e7802 */
[----:B------:R-:W-:-:S04]  /*689a0*/  SHF.R.S32.HI R2, RZ, 0x1f, R7 ;  /* 0x0000001fff027819 */ /* 0x000fc80000011407 */
[----:B------:R-:W-:Y:S02]  /*689b0*/  LEA.HI R2, R2, R7, RZ, 0x7 ;  /* 0x0000000702027211 */ /* 0x000fe400078f38ff */
[----:B------:R-:W3:Y:S04]  /*689c0*/  LDL.LU.64 R6, [R1+0x2f0] ;  /* 0x0002f00001067983 */ /* 0x000ee80000300a00 */
[----:B--2---:R1:W-:Y:S04]  /*689d0*/  STL.64 [R1+0x3a28], R4 ;  /* 0x003a280401007387 */ /* 0x0043e80000100a00 */
[----:B-1----:R-:W2:Y:S01]  /*689e0*/  LDL.LU.64 R4, [R1+0x128] ;  /* 0x0001280001047983 */ /* 0x002ea20000300a00 */
[----:B------:R-:W-:-:S04]  /*689f0*/  SHF.L.U32 R3, R174, 0x7, RZ ;  /* 0x00000007ae037819 */ /* 0x000fc800000006ff */
[----:B------:R-:W-:Y:S01]  /*68a00*/  LOP3.LUT R52, R0, 0x1000, R3, 0xf8, !PT ;  /* 0x0000100000347812 */ /* 0x000fe200078ef803 */
[----:B---3--:R1:W-:Y:S04]  /*68a10*/  STL.64 [R1+0x39b8], R6 ;  /* 0x0039b80601007387 */ /* 0x0083e80000100a00 */
[----:B------:R-:W-:Y:S04]  /*68a20*/  STL [R1+0x588c], R52 ;  /* 0x00588c3401007387 */ /* 0x000fe80000100800 */
[----:B--2---:R2:W-:Y:S04]  /*68a30*/  STL.64 [R1+0x3948], R4 ;  /* 0x0039480401007387 */ /* 0x0045e80000100a00 */
[----:B------:R-:W-:Y:S04]  /*68a40*/  STL.64 [R1+0x38d8], R208 ;  /* 0x0038d8d001007387 */ /* 0x000fe80000100a00 */
[----:B------:R-:W-:Y:S04]  /*68a50*/  STL.64 [R1+0x3870], R140 ;  /* 0x0038708c01007387 */ /* 0x000fe80000100a00 */
[----:B-1----:R-:W3:Y:S04]  /*68a60*/  LDL.LU.64 R6, [R1+0x36a0] ;  /* 0x0036a00001067983 */ /* 0x002ee80000300a00 */
[----:B--2---:R-:W2:Y:S04]  /*68a70*/  LDL.LU.64 R4, [R1+0x1b10] ;  /* 0x001b100001047983 */ /* 0x004ea80000300a00 */
[----:B---3--:R1:W-:Y:S04]  /*68a80*/  STL.64 [R1+0x3bc8], R6 ;  /* 0x003bc80601007387 */ /* 0x0083e80000100a00 */
[----:B-1----:R-:W3:Y:S04]  /*68a90*/  LDL.LU.64 R6, [R1+0x1940] ;  /* 0x0019400001067983 */ /* 0x002ee80000300a00 */
[----:B--2---:R1:W-:Y:S04]  /*68aa0*/  STL.64 [R1+0x3b00], R4 ;  /* 0x003b000401007387 */ /* 0x0043e80000100a00 */
[----:B-1----:R-:W2:Y:S04]  /*68ab0*/  LDL.LU.64 R4, [R1+0x1680] ;  /* 0x0016800001047983 */ /* 0x002ea80000300a00 */
[----:B---3--:R1:W-:Y:S04]  /*68ac0*/  STL.64 [R1+0x3a98], R6 ;  /* 0x003a980601007387 */ /* 0x0083e80000100a00 */
[----:B-1----:R-:W3:Y:S04]  /*68ad0*/  LDL.LU.64 R6, [R1+0x330] ;  /* 0x0003300001067983 */ /* 0x002ee80000300a00 */
[----:B--2---:R1:W-:Y:S04]  /*68ae0*/  STL.64 [R1+0x3a30], R4 ;  /* 0x003a300401007387 */ /* 0x0043e80000100a00 */
[----:B-1----:R-:W2:Y:S04]  /*68af0*/  LDL.LU.64 R4, [R1+0x1e8] ;  /* 0x0001e80001047983 */ /* 0x002ea80000300a00 */
[----:B---3--:R1:W-:Y:S04]  /*68b00*/  STL.64 [R1+0x39c0], R6 ;  /* 0x0039c00601007387 */ /* 0x0083e80000100a00 */
[----:B------:R-:W-:Y:S04]  /*68b10*/  STL.64 [R1+0x38e0], R212 ;  /* 0x0038e0d401007387 */ /* 0x000fe80000100a00 */
[----:B--2---:R2:W-:Y:S04]  /*68b20*/  STL.64 [R1+0x3950], R4 ;  /* 0x0039500401007387 */ /* 0x0045e80000100a00 */
        /* <DEDUP_REMOVED lines=25> */
[----:B---3--:R-:W-:Y:S04]  /*68cc0*/  STL.64 [R1+0x39d0], R6 ;  /* 0x0039d00601007387 */ /* 0x008fe80000100a00 */
[----:B------:R-:W-:Y:S04]  /*68cd0*/  STL.64 [R1+0x38f0], R224 ;  /* 0x0038f0e001007387 */ /* 0x000fe80000100a00 */
[----:B--2---:R1:W-:Y:S04]  /*68ce0*/  STL.64 [R1+0x3960], R4 ;  /* 0x0039600401007387 */ /* 0x0043e80000100a00 */
[----:B------:R-:W-:Y:S04]  /*68cf0*/  STL.64 [R1+0x3888], R156 ;  /* 0x0038889c01007387 */ /* 0x000fe80000100a00 */
[----:B-1----:R-:W2:Y:S04]  /*68d00*/  LDL.LU.64 R4, [R1+0x37b0] ;  /* 0x0037b00001047983 */ /* 0x002ea80000300a00 */
[----:B------:R-:W3:Y:S04]  /*68d10*/  LDL.LU.64 R6, [R1+0x1b60] ;  /* 0x001b600001067983 */ /* 0x000ee80000300a00 */
[----:B--2---:R1:W-:Y:S04]  /*68d20*/  STL.64 [R1+0x3bb0], R4 ;  /* 0x003bb00401007387 */ /* 0x0043e80000100a00 */
[----:B-1----:R-:W2:Y:S04]  /*68d30*/  LDL.LU.64 R4, [R1+0x19b0] ;  /* 0x0019b00001047983 */ /* 0x002ea80000300a00 */
        /* <DEDUP_REMOVED lines=655> */
[----:B------:R-:W-:Y:S04]  /*6b630*/  STL.64 [R1+0x3df8], R144 ;  /* 0x003df89001007387 */ /* 0x000fe80000100a00 */
[----:B--2---:R1:W-:Y:S04]  /*6b640*/  STL.64 [R1+0x3e00], R4 ;  /* 0x003e000401007387 */ /* 0x0043e80000100a00 */
[----:B-1----:R-:W2:Y:S04]  /*6b650*/  LDL.LU.64 R4, [R1+0x1ac8] ;  /* 0x001ac80001047983 */ /* 0x002ea80000300a00 */
        /* <DEDUP_REMOVED lines=26> */
[----:B------:R-:W-:Y:S01]  /*6b800*/  STL.64 [R1+0x3c38], R80 ;  /* 0x003c385001007387 */ /* 0x000fe20000100a00 */
[----:B-1----:R-:W-:-:S03]  /*6b810*/  IMAD.MOV.U32 R4, RZ, RZ, 0x1 ;  /* 0x00000001ff047424 */ /* 0x002fc600078e00ff */
[----:B------:R-:W-:Y:S04]  /*6b820*/  STL.64 [R1+0x3bf8], R64 ;  /* 0x003bf84001007387 */ /* 0x000fe80000100a00 */
[----:B------:R-:W-:Y:S04]  /*6b830*/  STL.64 [R1+0x3bd8], R172 ;  /* 0x003bd8ac01007387 */ /* 0x000fe80000100a00 */
[----:B------:R-:W-:Y:S04]  /*6b840*/  STL [R1+0x4458], RZ ;  /* 0x004458ff01007387 */ /* 0x000fe80000100800 */
[----:B------:R1:W-:Y:S04]  /*6b850*/  STL [R1+0x3710], R4 ;  /* 0x0037100401007387 */ /* 0x0003e80000100800 */
[----:B------:R2:W-:Y:S04]  /*6b860*/  STL [R1+0x2c70], RZ ;  /* 0x002c70ff01007387 */ /* 0x0005e80000100800 */
        /* <DEDUP_REMOVED lines=1679> */
[----:B------:R2:W-:Y:S04]  /*72160*/  STL [R1], RZ ;  /* 0x000000ff01007387 */ /* 0x0005e80000100800 */
        /* <DEDUP_REMOVED lines=279> */
[----:B------:R2:W-:Y:S01]  /*732e0*/  STL [R1+0x970], RZ ;  /* 0x000970ff01007387 */ /* 0x0005e20000100800 */
[----:B------:R-:W-:-:S03]  /*732f0*/  LOP3.LUT R0, R174, 0x3, RZ, 0xc0, !PT ;  /* 0x00000003ae007812 */ /* 0x000fc600078ec0ff */
[----:B------:R2:W-:Y:S04]  /*73300*/  STL [R1+0x974], RZ ;  /* 0x000974ff01007387 */ /* 0x0005e80000100800 */
[----:B------:R2:W-:Y:S04]  /*73310*/  STL [R1+0x978], RZ ;  /* 0x000978ff01007387 */ /* 0x0005e80000100800 */
[----:B------:R2:W-:Y:S04]  /*73320*/  STL [R1+0x97c], RZ ;  /* 0x00097cff01007387 */ /* 0x0005e80000100800 */
[----:B------:R2:W-:Y:S04]  /*73330*/  STL [R1+0x940], RZ ;  /* 0x000940ff01007387 */ /* 0x0005e80000100800 */
[----:B------:R2:W-:Y:S01]  /*73340*/  STL [R1+0x944], RZ ;  /* 0x000944ff01007387 */ /* 0x0005e20000100800 */
[----:B------:R-:W-:-:S03]  /*73350*/  IMAD R0, R0, 0x820, RZ ;  /* 0x0000082000007824 */ /* 0x000fc600078e02ff */
[----:B------:R2:W-:Y:S04]  /*73360*/  STL [R1+0x948], RZ ;  /* 0x000948ff01007387 */ /* 0x0005e80000100800 */
[----:B------:R2:W-:Y:S04]  /*73370*/  STL [R1+0x94c], RZ ;  /* 0x00094cff01007387 */ /* 0x0005e80000100800 */
[----:B------:R2:W-:Y:S04]  /*73380*/  STL [R1+0x920], RZ ;  /* 0x000920ff01007387 */ /* 0x0005e80000100800 */
[----:B------:R2:W-:Y:S04]  /*73390*/  STL [R1+0x924], RZ ;  /* 0x000924ff01007387 */ /* 0x0005e80000100800 */
[----:B------:R2:W-:Y:S01]  /*733a0*/  STL [R1+0x928], RZ ;  /* 0x000928ff01007387 */ /* 0x0005e20000100800 */
[----:B------:R-:W-:-:S03]  /*733b0*/  LOP3.LUT R53, R0, 0x5c, R174, 0x78, !PT ;  /* 0x0000005c00357812 */ /* 0x000fc600078e78ae */
[----:B------:R2:W-:Y:S01]  /*733c0*/  STL [R1+0x92c], RZ ;  /* 0x00092cff01007387 */ /* 0x0005e20000100800 */
[----:B------:R-:W-:-:S03]  /*733d0*/  LOP3.LUT R0, R52, 0x40, RZ, 0x3c, !PT ;  /* 0x0000004034007812 */ /* 0x000fc600078e3cff */
        /* <DEDUP_REMOVED lines=8> */
[----:B------:R2:W-:Y:S01]  /*73460*/  STL [R1+0x6094], R0 ;  /* 0x0060940001007387 */ /* 0x0005e20000100800 */
[----:B------:R-:W-:-:S02]  /*73470*/  SHF.R.S32.HI R244, RZ, 0x1f, R252 ;  /* 0x0000001ffff47819 */ /* 0x000fc400000114fc */
[----:B------:R-:W-:Y:S02]  /*73480*/  SHF.R.S32.HI R2, RZ, 0x7, R2 ;  /* 0x00000007ff027819 */ /* 0x000fe40000011402 */
[----:B------:R-:W-:Y:S01]  /*73490*/  SHF.R.S32.HI R3, RZ, 0x1f, R175 ;  /* 0x0000001fff037819 */ /* 0x000fe200000114af */
[C---:B------:R-:W-:Y:S01]  /*734a0*/  IMAD.SHL.U32 R246, R252.reuse, 0x4, RZ ;  /* 0x00000004fcf67824 */ /* 0x040fe200078e00ff */
[----:B------:R-:W-:Y:S01]  /*734b0*/  SHF.L.U64.HI R244, R252, 0x2, R244 ;  /* 0x00000002fcf47819 */ /* 0x000fe200000102f4 */
[----:B------:R-:W-:Y:S01]  /*734c0*/  IMAD.MOV.U32 R252, RZ, RZ, -0x1 ;  /* 0xfffffffffffc7424 */ /* 0x000fe200078e00ff */
[----:B------:R-:W-:Y:S01]  /*734d0*/  IADD3 R54, R2, -0x2, RZ ;  /* 0xfffffffe02367810 */ /* 0x000fe20007ffe0ff */
[----:B------:R-:W-:Y:S01]  /*734e0*/  CS2R R248, SRZ ;  /* 0x0000000000f87805 */ /* 0x000fe2000001ff00 */
[C---:B------:R-:W-:Y:S01]  /*734f0*/  SHF.L.U64.HI R3, R175.reuse, 0x2, R3 ;  /* 0x00000002af037819 */ /* 0x040fe20000010203 */
[----:B------:R-:W-:Y:S01]  /*73500*/  CS2R R250, SRZ ;  /* 0x0000000000fa7805 */ /* 0x000fe2000001ff00 */
[----:B------:R-:W-:Y:S01]  /*73510*/  SHF.L.U32 R247, R175, 0x2, RZ ;  /* 0x00000002aff77819 */ /* 0x000fe200000006ff */
        /* <DEDUP_REMOVED lines=30> */
[----:B-1----:R-:W-:Y:S01]  /*73700*/  CS2R R4, SRZ ;  /* 0x0000000000047805 */ /* 0x002fe2000001ff00 */
[----:B------:R-:W-:Y:S01]  /*73710*/  CS2R R6, SRZ ;  /* 0x0000000000067805 */ /* 0x000fe2000001ff00 */
[----:B--2---:R-:W-:-:S02]  /*73720*/  LOP3.LUT R2, R53, 0x20, RZ, 0x3c, !PT ;  /* 0x0000002035027812 */ /* 0x004fc400078e3cff */
.L_x_1:
[----:B------:R-:W2:Y:S01]  /*73730*/  LDL R52, [R1+0x588c] ;  /* 0x00588c0001347983 */ /* 0x000ea20000100800 */
[----:B------:R-:W-:-:S04]  /*73740*/  DEPBAR.LE SB0, 0x2 ;  /* 0x000080800000791a */ /* 0x000fc80000000000 */
[----:B------:R-:W-:Y:S01]  /*73750*/  STL.64 [R1+0x7560], R50 ;  /* 0x0075603201007387 */ /* 0x000fe20000100a00 */
[----:B-----5:R-:W-:-:S03]  /*73760*/  IADD3 R0, R252, 0x1, RZ ;  /* 0x00000001fc007810 */ /* 0x020fc60007ffe0ff */
[----:B------:R-:W-:Y:S04]  /*73770*/  STL.64 [R1+0x7558], R48 ;  /* 0x0075583001007387 */ /* 0x000fe80000100a00 */
[----:B------:R-:W-:Y:S01]  /*73780*/  BAR.SYNC.DEFER_BLOCKING 0x0 ;  /* 0x0000000000007b1d */ /* 0x000fe20000010000 */
[----:B------:R-:W-:-:S04]  /*73790*/  ISETP.GT.AND P0, PT, R0, 0x1, PT ;  /* 0x000000010000780c */ /* 0x000fc80003f04270 */
[----:B------:R-:W-:Y:S01]  /*737a0*/  SEL R252, R0, RZ, !P0 ;  /* 0x000000ff00fc7207 */ /* 0x000fe20004000000 */
[----:B------:R-:W-:Y:S04]  /*737b0*/  STL.64 [R1+0x7550], R46 ;  /* 0x0075502e01007387 */ /* 0x000fe80000100a00 */
        /* <DEDUP_REMOVED lines=28> */
[----:B------:R1:W-:Y:S04]  /*73980*/  STL [R1+0x74b0], R5 ;  /* 0x0074b00501007387 */ /* 0x0003e80000100800 */
[----:B------:R-:W-:Y:S04]  /*73990*/  STL [R1+0x74ac], R6 ;  /* 0x0074ac0601007387 */ /* 0x000fe80000100800 */
[----:B------:R3:W-:Y:S04]  /*739a0*/  STL [R1+0x74a8], R7 ;  /* 0x0074a80701007387 */ /* 0x0007e80000100800 */
[----:B------:R-:W-:Y:S04]  /*739b0*/  STL [R1+0x60b4], R244 ;  /* 0x0060b4f401007387 */ /* 0x000fe80000100800 */
[----:B------:R-:W-:Y:S04]  /*739c0*/  STL [R1+0x60b0], R3 ;  /* 0x0060b00301007387 */ /* 0x000fe80000100800 */
[----:B-1----:R-:W4:Y:S04]  /*739d0*/  LDL.LU.64 R4, [R1+0x2c70] ;  /* 0x002c700001047983 */ /* 0x002f280000300a00 */
[----:B---3--:R-:W4:Y:S04]  /*739e0*/  LDL.LU.64 R6, [R1+0x2c78] ;  /* 0x002c780001067983 */ /* 0x008f280000300a00 */
[----:B------:R-:W3:Y:S04]  /*739f0*/  LDL.LU.64 R8, [R1+0x2c60] ;  /* 0x002c600001087983 */ /* 0x000ee80000300a00 */
[----:B------:R-:W3:Y:S04]  /*73a00*/  LDL.LU.64 R10, [R1+0x2c68] ;  /* 0x002c6800010a7983 */ /* 0x000ee80000300a00 */
[----:B------:R-:W3:Y:S04]  /*73a10*/  LDL.LU.64 R12, [R1+0x2c50] ;  /* 0x002c5000010c7983 */ /* 0x000ee80000300a00 */
[----:B------:R-:W3:Y:S04]  /*73a20*/  LDL.LU.64 R14, [R1+0x2c58] ;  /* 0x002c5800010e7983 */ /* 0x000ee80000300a00 */
[----:B------:R-:W3:Y:S04]  /*73a30*/  LDL.LU.64 R16, [R1+0x2c40] ;  /* 0x002c400001107983 */ /* 0x000ee80000300a00 */
[----:B------:R-:W3:Y:S04]  /*73a40*/  LDL.LU.64 R18, [R1+0x2c48] ;  /* 0x002c480001127983 */ /* 0x000ee80000300a00 */
[----:B------:R-:W1:Y:S04]  /*73a50*/  S2R R54, SR_TID.X ;  /* 0x0000000000367919 */ /* 0x000e680000002100 */
[----:B------:R-:W3:Y:S04]  /*73a60*/  LDL.LU.64 R20, [R1+0x2c30] ;  /* 0x002c300001147983 */ /* 0x000ee80000300a00 */
[----:B------:R-:W3:Y:S04]  /*73a70*/  LDL.LU.64 R22, [R1+0x2c38] ;  /* 0x002c380001167983 */ /* 0x000ee80000300a00 */
[----:B------:R-:W3:Y:S04]  /*73a80*/  LDL.LU.64 R32, [R1+0x2c20] ;  /* 0x002c200001207983 */ /* 0x000ee80000300a00 */
[----:B------:R-:W3:Y:S01]  /*73a90*/  LDL.LU.64 R34, [R1+0x2c28] ;  /* 0x002c280001227983 */ /* 0x000ee20000300a00 */
[----:B-1----:R-:W-:-:S02]  /*73aa0*/  LOP3.LUT R53, R54, 0x3, RZ, 0xc0, !PT ;  /* 0x0000000336357812 */ /* 0x002fc400078ec0ff */
[----:B------:R-:W-:-:S03]  /*73ab0*/  LOP3.LUT R2, R54, 0x3, RZ, 0xc0, !PT ;  /* 0x0000000336027812 */ /* 0x000fc600078ec0ff */
[----:B------:R-:W-:Y:S02]  /*73ac0*/  IMAD R53, R53, 0x820, RZ ;  /* 0x0000082035357824 */ /* 0x000fe400078e02ff */
[----:B------:R-:W-:-:S03]  /*73ad0*/  IMAD R2, R2, 0x820, RZ ;  /* 0x0000082002027824 */ /* 0x000fc600078e02ff */
[--C-:B------:R-:W-:Y:S02]  /*73ae0*/  LOP3.LUT R53, R53, 0x5c, R54.reuse, 0x78, !PT ;  /* 0x0000005c35357812 */ /* 0x100fe400078e7836 */
[----:B------:R-:W-:Y:S02]  /*73af0*/  LOP3.LUT R2, R2, 0x5c, R54, 0x78, !PT ;  /* 0x0000005c02027812 */ /* 0x000fe400078e7836 */
[----:B------:R-:W-:Y:S02]  /*73b00*/  LOP3.LUT R53, R53, 0x20, RZ, 0x3c, !PT ;  /* 0x0000002035357812 */ /* 0x000fe400078e3cff */
[----:B------:R-:W-:-:S03]  /*73b10*/  LEA R2, R252, R2, 0x12 ;  /* 0x00000002fc027211 */ /* 0x000fc600078e90ff */
[C---:B------:R-:W-:Y:S02]  /*73b20*/  IMAD R0, R252.reuse, 0x40000, R53 ;  /* 0x00040000fc007824 */ /* 0x040fe400078e0235 */
[----:B------:R-:W-:Y:S04]  /*73b30*/  LDS R184, [R2] ;  /* 0x0000000002b87984 */ /* 0x000fe80000000800 */
[----:B------:R-:W-:Y:S04]  /*73b40*/  LDS R186, [R2+0x2000] ;  /* 0x0020000002ba7984 */ /* 0x000fe80000000800 */
[----:B------:R-:W-:Y:S04]  /*73b50*/  LDS R185, [R0] ;  /* 0x0000000000b97984 */ /* 0x000fe80000000800 */
[----:B------:R-:W-:Y:S01]  /*73b60*/  LDS R187, [R0+0x2000] ;  /* 0x0020000000bb7984 */ /* 0x000fe20000000800 */
[----:B--2---:R-:W-:-:S03]  /*73b70*/  IMAD R245, R252, 0x40000, R52 ;  /* 0x00040000fcf57824 */ /* 0x004fc600078e0234 */
[----:B------:R-:W-:Y:S04]  /*73b80*/  STL [R1+0x6f40], R252 ;  /* 0x006f40fc01007387 */ /* 0x000fe80000100800 */
[----:B------:R-:W-:Y:S04]  /*73b90*/  LDSM.16.M88.4 R52, [R245+0x80000] ;  /* 0x08000000f534783b */ /* 0x000fe80000000200 */
[----:B------:R-:W1:Y:S04]  /*73ba0*/  LDSM.16.M88.4 R72, [R245+0x8a000] ;  /* 0x08a00000f548783b */ /* 0x000e680000000200 */
[----:B------:R-:W2:Y:S04]  /*73bb0*/  LDSM.16.M88.4 R76, [R245+0x8c000] ;  /* 0x08c00000f54c783b */ /* 0x000ea80000000200 */
[----:B------:R-:W-:Y:S04]  /*73bc0*/  LDSM.16.M88.4 R56, [R245+0x82000] ;  /* 0x08200000f538783b */ /* 0x000fe80000000200 */
[----:B------:R-:W1:Y:S04]  /*73bd0*/  LDSM.16.M88.4 R80, [R245+0x8e000] ;  /* 0x08e00000f550783b */ /* 0x000e680000000200 */
        /* <DEDUP_REMOVED lines=9> */
[----:B------:R-:W2:Y:S04]  /*73c70*/  LDSM.16.M88.4 R132, [R245+0xa8000] ;  /* 0x0a800000f584783b */ /* 0x000ea80000000200 */
[----:B------:R-:W2:Y:S04]  /*73c80*/  LDSM.16.M88.4 R136, [R245+0xaa000] ;  /* 0x0aa00000f588783b */ /* 0x000ea80000000200 */
[----:B------:R-:W2:Y:S04]  /*73c90*/  LDSM.16.M88.4 R60, [R245+0x84000] ;  /* 0x08400000f53c783b */ /* 0x000ea80000000200 */
[----:B------:R-:W3:Y:S04]  /*73ca0*/  LDSM.16.M88.4 R140, [R245+0xac000] ;  /* 0x0ac00000f58c783b */ /* 0x000ee80000000200 */
[----:B------:R-:W3:Y:S04]  /*73cb0*/  LDSM.16.M88.4 R144, [R245+0xae000] ;  /* 0x0ae00000f590783b */ /* 0x000ee80000000200 */
[----:B------:R-:W3:Y:S04]  /*73cc0*/  LDSM.16.M88.4 R148, [R245+0xb0000] ;  /* 0x0b000000f594783b */ /* 0x000ee80000000200 */
[----:B------:R-:W3:Y:S04]  /*73cd0*/  LDSM.16.M88.4 R152, [R245+0xb2000] ;  /* 0x0b200000f598783b */ /* 0x000ee80000000200 */
[----:B------:R-:W3:Y:S04]  /*73ce0*/  LDSM.16.M88.4 R156, [R245+0xb4000] ;  /* 0x0b400000f59c783b */ /* 0x000ee80000000200 */
[----:B------:R-:W3:Y:S04]  /*73cf0*/  LDSM.16.M88.4 R160, [R245+0xb6000] ;  /* 0x0b600000f5a0783b */ /* 0x000ee80000000200 */
[----:B-1----:R-:W-:Y:S04]  /*73d00*/  STL [R1+0x72d0], R74 ;  /* 0x0072d04a01007387 */ /* 0x002fe80000100800 */
[----:B------:R-:W1:Y:S04]  /*73d10*/  LDSM.16.M88.4 R164, [R245+0xb8000] ;  /* 0x0b800000f5a4783b */ /* 0x000e680000000200 */
[----:B------:R-:W-:Y:S04]  /*73d20*/  STL [R1+0x72cc], R75 ;  /* 0x0072cc4b01007387 */ /* 0x000fe80000100800 */
[----:B--2---:R-:W-:Y:S04]  /*73d30*/  STL [R1+0x72c8], R78 ;  /* 0x0072c84e01007387 */ /* 0x004fe80000100800 */
[----:B------:R-:W2:Y:S04]  /*73d40*/  LDSM.16.M88.4 R168, [R245+0xba000] ;  /* 0x0ba00000f5a8783b */ /* 0x000ea80000000200 */
[----:B------:R-:W-:Y:S04]  /*73d50*/  STL [R1+0x72c4], R79 ;  /* 0x0072c44f01007387 */ /* 0x000fe80000100800 */
[----:B------:R-:W-:Y:S04]  /*73d60*/  STL [R1+0x72bc], R82 ;  /* 0x0072bc5201007387 */ /* 0x000fe80000100800 */
[----:B------:R-:W1:Y:S04]  /*73d70*/  LDSM.16.M88.4 R172, [R245+0xbc000] ;  /* 0x0bc00000f5ac783b */ /* 0x000e680000000200 */
[----:B------:R-:W-:Y:S04]  /*73d80*/  STL [R1+0x72b8], R83 ;  /* 0x0072b85301007387 */ /* 0x000fe80000100800 */
[----:B------:R-:W1:Y:S04]  /*73d90*/  LDSM.16.M88.4 R176, [R245+0xbe000] ;  /* 0x0be00000f5b0783b */ /* 0x000e680000000200 */
[----:B------:R-:W1:Y:S04]  /*73da0*/  LDSM.16.M88.4 R64, [R245+0x86000] ;  /* 0x08600000f540783b */ /* 0x000e680000000200 */
[----:B------:R-:W1:Y:S04]  /*73db0*/  LDSM.16.M88.4 R108, [R245+0x9c000] ;  /* 0x09c00000f56c783b */ /* 0x000e680000000200 */
[----:B------:R-:W1:Y:S04]  /*73dc0*/  LDSM.16.M88.4 R112, [R245+0x9e000] ;  /* 0x09e00000f570783b */ /* 0x000e680000000200 */
[----:B------:R-:W1:Y:S04]  /*73dd0*/  LDSM.16.M88.4 R116, [R245+0xa0000] ;  /* 0x0a000000f574783b */ /* 0x000e680000000200 */
[----:B------:R-:W1:Y:S04]  /*73de0*/  LDSM.16.M88.4 R68, [R245+0x88000] ;  /* 0x08800000f544783b */ /* 0x000e680000000200 */
[----:B------:R-:W-:Y:S01]  /*73df0*/  LDS R180, [R2+0x80] ;  /* 0x0000800002b47984 */ /* 0x000fe20000000800 */
[C---:B----4-:R-:W-:Y:S03]  /*73e00*/  HMMA.1688.F32.TF32 R24, R184.reuse, R52, R4 ;  /* 0x00000034b818723c */ /* 0x050fe60000081004 */
[----:B------:R-:W-:Y:S04]  /*73e10*/  STL [R1+0x72d4], R86 ;  /* 0x0072d45601007387 */ /* 0x000fe80000100800 */
[----:B------:R-:W-:Y:S04]  /*73e20*/  STL [R1+0x72c0], R87 ;  /* 0x0072c05701007387 */ /* 0x000fe80000100800 */
[----:B------:R-:W-:Y:S04]  /*73e30*/  STL [R1+0x72dc], R90 ;  /* 0x0072dc5a01007387 */ /* 0x000fe80000100800 */
[----:B------:R-:W-:Y:S04]  /*73e40*/  STL [R1+0x72d8], R91 ;  /* 0x0072d85b01007387 */ /* 0x000fe80000100800 */
[----:B------:R-:W-:Y:S04]  /*73e50*/  LDS R182, [R2+0x2080] ;  /* 0x0020800002b67984 */ /* 0x000fe80000000800 */
[----:B------:R-:W-:Y:S01]  /*73e60*/  LDS R181, [R0+0x80] ;  /* 0x0000800000b57984 */ /* 0x000fe20000000800 */
[----:B------:R-:W-:Y:S01]  /*73e70*/  MOV R4, R24 ;  /* 0x0000001800047202 */ /* 0x000fe20000000f00 */
[----:B------:R-:W-:Y:S01]  /*73e80*/  IMAD.MOV.U32 R5, RZ, RZ, R25 ;  /* 0x000000ffff057224 */ /* 0x000fe200078e0019 */
[----:B------:R-:W-:Y:S01]  /*73e90*/  MOV R7, R27 ;  /* 0x0000001b00077202 */ /* 0x000fe20000000f00 */
[----:B------:R-:W-:Y:S01]  /*73ea0*/  IMAD.MOV.U32 R6, RZ, RZ, R26 ;  /* 0x000000ffff067224 */ /* 0x000fe200078e001a */
[----:B------:R-:W4:Y:S01]  /*73eb0*/  LDS R183, [R0+0x2080] ;  /* 0x0020800000b77984 */ /* 0x000f220000000800 */
[----:B---3--:R-:W-:Y:S03]  /*73ec0*/  HMMA.1688.F32.TF32 R24, R184, R56, R8 ;  /* 0x00000038b818723c */ /* 0x008fe60000081008 */
        /* <DEDUP_REMOVED lines=14> */
[----:B------:R-:W-:-:S03]  /*73fb0*/  IMAD.MOV.U32 R8, RZ, RZ, R24 ;  /* 0x000000ffff087224 */ /* 0x000fc600078e0018 */
[----:B------:R-:W-:Y:S01]  /*73fc0*/  STL [R1+0x731c], R134 ;  /* 0x00731c8601007387 */ /* 0x000fe20000100800 */
[----:B------:R-:W-:Y:S01]  /*73fd0*/  IMAD.MOV.U32 R9, RZ, RZ, R25 ;  /* 0x000000ffff097224 */ /* 0x000fe200078e0019 */
[----:B------:R-:W-:Y:S02]  /*73fe0*/  MOV R10, R26 ;  /* 0x0000001a000a7202 */ /* 0x000fe40000000f00 */
[----:B------:R-:W-:Y:S01]  /*73ff0*/  STL [R1+0x7318], R135 ;  /* 0x0073188701007387 */ /* 0x000fe20000100800 */
[----:B------:R-:W-:-:S03]  /*74000*/  IMAD.MOV.U32 R11, RZ, RZ, R27 ;  /* 0x000000ffff0b7224 */ /* 0x000fc600078e001b */
[----:B------:R-:W-:Y:S01]  /*74010*/  STL [R1+0x7324], R138 ;  /* 0x0073248a01007387 */ /* 0x000fe20000100800 */
[----:B------:R-:W-:Y:S03]  /*74020*/  HMMA.1688.F32.TF32 R24, R184, R60, R12 ;  /* 0x0000003cb818723c */ /* 0x000fe6000008100c */
        /* <DEDUP_REMOVED lines=8> */
[----:B------:R1:W-:Y:S04]  /*740b0*/  STL [R1+0x7340], R155 ;  /* 0x0073409b01007387 */ /* 0x0003e80000100800 */
[----:B------:R-:W-:Y:S04]  /*740c0*/  STL [R1+0x734c], R158 ;  /* 0x00734c9e01007387 */ /* 0x000fe80000100800 */
[----:B------:R-:W-:Y:S04]  /*740d0*/  STL [R1+0x7348], R159 ;  /* 0x0073489f01007387 */ /* 0x000fe80000100800 */
[----:B------:R2:W-:Y:S04]  /*740e0*/  STL [R1+0x7354], R162 ;  /* 0x007354a201007387 */ /* 0x0005e80000100800 */
[----:B------:R2:W-:Y:S04]  /*740f0*/  STL [R1+0x7350], R163 ;  /* 0x007350a301007387 */ /* 0x0005e80000100800 */
[----:B-1----:R-:W-:Y:S04]  /*74100*/  STL [R1+0x735c], R166 ;  /* 0x00735ca601007387 */ /* 0x002fe80000100800 */
[----:B------:R-:W-:Y:S04]  /*74110*/  STL [R1+0x7358], R167 ;  /* 0x007358a701007387 */ /* 0x000fe80000100800 */
[----:B--2---:R1:W-:Y:S04]  /*74120*/  STL [R1+0x7364], R170 ;  /* 0x007364aa01007387 */ /* 0x0043e80000100800 */
[----:B------:R2:W-:Y:S04]  /*74130*/  STL [R1+0x7360], R171 ;  /* 0x007360ab01007387 */ /* 0x0005e80000100800 */
[----:B------:R-:W-:Y:S04]  /*74140*/  STL [R1+0x736c], R174 ;  /* 0x00736cae01007387 */ /* 0x000fe80000100800 */
[----:B------:R-:W-:Y:S04]  /*74150*/  STL [R1+0x7368], R175 ;  /* 0x007368af01007387 */ /* 0x000fe80000100800 */
[----:B------:R1:W-:Y:S04]  /*74160*/  STL [R1+0x7374], R178 ;  /* 0x007374b201007387 */ /* 0x0003e80000100800 */
[----:B------:R1:W-:Y:S04]  /*74170*/  STL [R1+0x7370], R179 ;  /* 0x007370b301007387 */ /* 0x0003e80000100800 */
[----:B------:R-:W-:Y:S01]  /*74180*/  STL [R1+0x68d8], R245 ;  /* 0x0068d8f501007387 */ /* 0x000fe20000100800 */
[----:B------:R-:W-:-:S03]  /*74190*/  IMAD.MOV.U32 R12, RZ, RZ, R24 ;  /* 0x000000ffff0c7224 */ /* 0x000fc600078e0018 */
[----:B------:R-:W2:Y:S01]  /*741a0*/  LDL.LU.64 R28, [R1+0x2c10] ;  /* 0x002c1000011c7983 */ /* 0x000ea20000300a00 */
[----:B------:R-:W-:Y:S01]  /*741b0*/  MOV R13, R25 ;  /* 0x00000019000d7202 */ /* 0x000fe20000000f00 */
[----:B------:R-:W-:Y:S02]  /*741c0*/  IMAD.MOV.U32 R14, RZ, RZ, R26 ;  /* 0x000000ffff0e7224 */ /* 0x000fe400078e001a */
[----:B------:R-:W2:Y:S01]  /*741d0*/  LDL.LU.64 R30, [R1+0x2c18] ;  /* 0x002c1800011e7983 */ /* 0x000ea20000300a00 */
[----:B------:R-:W-:Y:S02]  /*741e0*/  IMAD.MOV.U32 R15, RZ, RZ, R27 ;  /* 0x000000ffff0f7224 */ /* 0x000fe400078e001b */
[C---:B------:R-:W-:Y:S11]  /*741f0*/  HMMA.1688.F32.TF32 R24, R184.reuse, R64, R16 ;  /* 0x00000040b818723c */ /* 0x040ff60000081010 */
[----:B------:R-:W-:Y:S11]  /*74200*/  @!UPT UIADD3 URZ, URZ, URZ, URZ ;  /* 0x0000003f3f3ff290 */ /* 0x000ff6000fffe03f */
[----:B------:R-:W-:Y:S02]  /*74210*/  @!UPT UIADD3 URZ, URZ, URZ, URZ ;  /* 0x0000003f3f3ff290 */ /* 0x000fe4000fffe03f */
[----:B------:R-:W-:Y:S01]  /*74220*/  MOV R16, R24 ;  /* 0x0000001800107202 */ /* 0x000fe20000000f00 */
[----:B------:R-:W-:Y:S01]  /*74230*/  IMAD.MOV.U32 R17, RZ, RZ, R25 ;  /* 0x000000ffff117224 */ /* 0x000fe200078e0019 */
[----:B------:R-:W-:Y:S01]  /*74240*/  MOV R19, R27 ;  /* 0x0000001b00137202 */ /* 0x000fe20000000f00 */
[----:B------:R-:W-:Y:S01]  /*74250*/  IMAD.MOV.U32 R18, RZ, RZ, R26 ;  /* 0x000000ffff127224 */ /* 0x000fe200078e001a */
[----:B------:R-:W4:Y:S04]  /*74260*/  LDL.LU.64 R24, [R1+0x2c00] ;  /* 0x002c000001187983 */ /* 0x000f280000300a00 */
[----:B------:R-:W4:Y:S01]  /*74270*/  LDL.LU.64 R26, [R1+0x2c08] ;  /* 0x002c0800011a7983 */ /* 0x000f220000300a00 */
[----:B------:R-:W-:Y:S11]  /*74280*/  HMMA.1688.F32.TF32 R32, R184, R72, R32 ;  /* 0x00000048b820723c */ /* 0x000ff60000081020 */
[----:B------:R-:W-:Y:S11]  /*74290*/  @!UPT UIADD3 URZ, URZ, URZ, URZ ;  /* 0x0000003f3f3ff290 */ /* 0x000ff6000fffe03f */
[----:B------:R-:W-:Y:S02]  /*742a0*/  @!UPT UIADD3 URZ, URZ, URZ, URZ ;  /* 0x0000003f3f3ff290 */ /* 0x000fe4000fffe03f */
[----:B---3--:R-:W-:Y:S01]  /*742b0*/  IMAD.MOV.U32 R154, RZ, RZ, R32 ;  /* 0x000000ffff9a7224 */ /* 0x008fe200078e0020 */
[----:B------:R-:W-:Y:S01]  /*742c0*/  MOV R155, R33 ;  /* 0x00000021009b7202 */ /* 0x000fe20000000f00 */
[----:B------:R-:W-:Y:S01]  /*742d0*/  IMAD.MOV.U32 R151, RZ, RZ, R35 ;  /* 0x000000ffff977224 */ /* 0x000fe200078e0023 */
[----:B------:R-:W3:Y:S01]  /*742e0*/  LDL.LU.64 R32, [R1+0x2bf0] ;  /* 0x002bf00001207983 */ /* 0x000ee20000300a00 */
[----:B------:R-:W-:-:S03]  /*742f0*/  IMAD.MOV.U32 R150, RZ, RZ, R34 ;  /* 0x000000ffff967224 */ /* 0x000fc600078e0022 */
[----:B------:R-:W3:Y:S04]  /*74300*/  LDL.LU.64 R34, [R1+0x2bf8] ;  /* 0x002bf80001227983 */ /* 0x000ee80000300a00 */
[----:B------:R1:W-:Y:S04]  /*74310*/  STL [R1+0x7384], R151 ;  /* 0x0073849701007387 */ /* 0x0003e80000100800 */
[----:B------:R-:W-:Y:S04]  /*74320*/  STL [R1+0x7380], R150 ;  /* 0x0073809601007387 */ /* 0x000fe80000100800 */
[----:B------:R1:W-:Y:S04]  /*74330*/  STL [R1+0x737c], R155 ;  /* 0x00737c9b01007387 */ /* 0x0003e80000100800 */
[----:B------:R1:W-:Y:S01]  /*74340*/  STL [R1+0x7378], R154 ;  /* 0x0073789a01007387 */ /* 0x0003e20000100800 */
[C---:B--2---:R-:W-:Y:S11]  /*74350*/  HMMA.1688.F32.TF32 R28, R184.reuse, R76, R28 ;  /* 0x0000004cb81c723c */ /* 0x044ff6000008101c */
[----:B------:R-:W-:Y:S11]  /*74360*/  @!UPT UIADD3 URZ, URZ, URZ, URZ ;  /* 0x0000003f3f3ff290 */ /* 0x000ff6000fffe03f */
[----:B------:R-:W-:Y:S02]  /*74370*/  @!UPT UIADD3 URZ, URZ, URZ, URZ ;  /* 0x0000003f3f3ff290 */ /* 0x000fe4000fffe03f */
[----:B------:R-:W-:Y:S01]  /*74380*/  MOV R162, R28 ;  /* 0x0000001c00a27202 */ /* 0x000fe20000000f00 */
[----:B------:R-:W-:Y:S01]  /*74390*/  IMAD.MOV.U32 R163, RZ, RZ, R29 ;  /* 0x000000ffffa37224 */ /* 0x000fe200078e001d */
[----:B------:R-:W-:Y:S01]  /*743a0*/  MOV R159, R31 ;  /* 0x0000001f009f7202 */ /* 0x000fe20000000f00 */
[----:B------:R-:W-:Y:S01]  /*743b0*/  IMAD.MOV.U32 R158, RZ, RZ, R30 ;  /* 0x000000ffff9e7224 */ /* 0x000fe200078e001e */
[----:B------:R-:W2:Y:S04]  /*743c0*/  LDL.LU.64 R28, [R1+0x2be0] ;  /* 0x002be000011c7983 */ /* 0x000ea80000300a00 */
[----:B------:R-:W2:Y:S01]  /*743d0*/  LDL.LU.64 R30, [R1+0x2be8] ;  /* 0x002be800011e7983 */ /* 0x000ea20000300a00 */
[----:B----4-:R-:W-:Y:S03]  /*743e0*/  HMMA.1688.F32.TF32 R24, R184, R80, R24 ;  /* 0x00000050b818723c */ /* 0x010fe60000081018 */
[----:B------:R4:W-:Y:S04]  /*743f0*/  STL [R1+0x7394], R159 ;  /* 0x0073949f01007387 */ /* 0x0009e80000100800 */
[----:B------:R1:W-:Y:S04]  /*74400*/  STL [R1+0x7390], R158 ;  /* 0x0073909e01007387 */ /* 0x0003e80000100800 */
[----:B------:R-:W-:Y:S04]  /*74410*/  STL [R1+0x738c], R163 ;  /* 0x00738ca301007387 */ /* 0x000fe80000100800 */
[----:B------:R1:W-:Y:S09]  /*74420*/  STL [R1+0x7388], R162 ;  /* 0x007388a201007387 */ /* 0x0003f20000100800 */
[----:B------:R-:W-:Y:S01]  /*74430*/  IMAD.MOV.U32 R146, RZ, RZ, R24 ;  /* 0x000000ffff927224 */ /* 0x000fe200078e0018 */
[----:B------:R-:W-:Y:S01]  /*74440*/  MOV R142, R26 ;  /* 0x0000001a008e7202 */ /* 0x000fe20000000f00 */
[----:B------:R-:W-:-:S02]  /*74450*/  IMAD.MOV.U32 R147, RZ, RZ, R25 ;  /* 0x000000ffff937224 */ /* 0x000fc400078e0019 */
[----:B------:R-:W-:Y:S01]  /*74460*/  IMAD.MOV.U32 R143, RZ, RZ, R27 ;  /* 0x000000ffff8f7224 */ /* 0x000fe200078e001b */
[----:B------:R-:W4:Y:S04]  /*74470*/  LDL.LU.64 R24, [R1+0x2bd0] ;  /* 0x002bd00001187983 */ /* 0x000f280000300a00 */
[----:B------:R-:W4:Y:S01]  /*74480*/  LDL.LU.64 R26, [R1+0x2bd8] ;  /* 0x002bd800011a7983 */ /* 0x000f220000300a00 */
[----:B---3--:R-:W-:Y:S03]  /*74490*/  HMMA.1688.F32.TF32 R32, R184, R84, R32 ;  /* 0x00000054b820723c */ /* 0x008fe60000081020 */
[----:B------:R3:W-:Y:S04]  /*744a0*/  STL [R1+0x73a4], R143 ;  /* 0x0073a48f01007387 */ /* 0x0007e80000100800 */
[----:B------:R-:W-:Y:S04]  /*744b0*/  STL [R1+0x73a0], R142 ;  /* 0x0073a08e01007387 */ /* 0x000fe80000100800 */
[----:B------:R1:W-:Y:S04]  /*744c0*/  STL [R1+0x739c], R147 ;  /* 0x00739c9301007387 */ /* 0x0003e80000100800 */
[----:B------:R2:W-:Y:S09]  /*744d0*/  STL [R1+0x7398], R146 ;  /* 0x0073989201007387 */ /* 0x0005f20000100800 */
[----:B-1----:R-:W-:Y:S01]  /*744e0*/  IMAD.MOV.U32 R170, RZ, RZ, R32 ;  /* 0x000000ffffaa7224 */ /* 0x002fe200078e0020 */
[----:B------:R-:W-:Y:S01]  /*744f0*/  MOV R171, R33 ;  /* 0x0000002100ab7202 */ /* 0x000fe20000000f00 */
[----:B------:R-:W-:Y:S01]  /*74500*/  IMAD.MOV.U32 R167, RZ, RZ, R35 ;  /* 0x000000ffffa77224 */ /* 0x000fe200078e0023 */
[----:B------:R-:W3:Y:S01]  /*74510*/  LDL.LU.64 R32, [R1+0x2bc0] ;  /* 0x002bc00001207983 */ /* 0x000ee20000300a00 */
[----:B------:R-:W-:-:S03]  /*74520*/  IMAD.MOV.U32 R166, RZ, RZ, R34 ;  /* 0x000000ffffa67224 */ /* 0x000fc600078e0022 */
[----:B------:R-:W3:Y:S04]  /*74530*/  LDL.LU.64 R34, [R1+0x2bc8] ;  /* 0x002bc80001227983 */ /* 0x000ee80000300a00 */
[----:B------:R1:W-:Y:S04]  /*74540*/  STL [R1+0x73b4], R167 ;  /* 0x0073b4a701007387 */ /* 0x0003e80000100800 */
[----:B------:R1:W-:Y:S04]  /*74550*/  STL [R1+0x73b0], R166 ;  /* 0x0073b0a601007387 */ /* 0x0003e80000100800 */
[----:B------:R-:W-:Y:S04]  /*74560*/  STL [R1+0x73ac], R171 ;  /* 0x0073acab01007387 */ /* 0x000fe80000100800 */
        /* <DEDUP_REMOVED lines=12> */
[----:B------:R-:W-:Y:S04]  /*74630*/  STL [R1+0x73c0], R174 ;  /* 0x0073c0ae01007387 */ /* 0x000fe80000100800 */
[----:B------:R1:W-:Y:S04]  /*74640*/  STL [R1+0x73bc], R179 ;  /* 0x0073bcb301007387 */ /* 0x0003e80000100800 */
        /* <DEDUP_REMOVED lines=8> */
[----:B------:R-:W-:Y:S04]  /*746d0*/  STL [R1+0x73d4], R154 ;  /* 0x0073d49a01007387 */ /* 0x000fe80000100800 */
[----:B------:R-:W-:Y:S04]  /*746e0*/  STL [R1+0x73d0], R155 ;  /* 0x0073d09b01007387 */ /* 0x000fe80000100800 */
[----:B------:R-:W-:Y:S04]  /*746f0*/  STL [R1+0x73cc], R150 ;  /* 0x0073cc9601007387 */ /* 0x000fe80000100800 */
[----:B------:R3:W-:Y:S09]  /*74700*/  STL [R1+0x73c8], R151 ;  /* 0x0073c89701007387 */ /* 0x0007f20000100800 */
[----:B------:R-:W-:Y:S01]  /*74710*/  IMAD.MOV.U32 R138, RZ, RZ, R32 ;  /* 0x000000ffff8a7224 */ /* 0x000fe200078e0020 */
        /* <DEDUP_REMOVED lines=19> */
[----:B------:R-:W-:Y:S04]  /*74850*/  STL [R1+0x73f4], R162 ;  /* 0x0073f4a201007387 */ /* 0x000fe80000100800 */
[----:B------:R-:W-:Y:S04]  /*74860*/  STL [R1+0x73f0], R163 ;  /* 0x0073f0a301007387 */ /* 0x000fe80000100800 */
        /* <DEDUP_REMOVED lines=36> */
[----:B------:R-:W-:Y:S09]  /*74ab0*/  STL [R1+0x7418], R130 ;  /* 0x0074188201007387 */ /* 0x000ff20000100800 */
        /* <DEDUP_REMOVED lines=11> */
[----:B------:R-:W-:Y:S01]  /*74b70*/  IMAD.MOV.U32 R151, RZ, RZ, R35 ;  /* 0x000000ffff977224 */ /* 0x000fe200078e0023 */
[----:B------:R-:W-:Y:S01]  /*74b80*/  MOV R155, R33 ;  /* 0x00000021009b7202 */ /* 0x000fe20000000f00 */
[----:B------:R-:W-:-:S02]  /*74b90*/  IMAD.MOV.U32 R150, RZ, RZ, R34 ;  /* 0x000000ffff967224 */ /* 0x000fc400078e0022 */
[----:B------:R-:W-:Y:S02]  /*74ba0*/  IMAD.MOV.U32 R154, RZ, RZ, R32 ;  /* 0x000000ffff9a7224 */ /* 0x000fe400078e0020 */
[----:B------:R-:W3:Y:S04]  /*74bb0*/  LDL.LU.64 R32, [R1+0x2b30] ;  /* 0x002b300001207983 */ /* 0x000ee80000300a00 */
[----:B------:R-:W3:Y:S04]  /*74bc0*/  LDL.LU.64 R34, [R1+0x2b38] ;  /* 0x002b380001227983 */ /* 0x000ee80000300a00 */
[----:B------:R1:W-:Y:S04]  /*74bd0*/  STL [R1+0x7444], R151 ;  /* 0x0074449701007387 */ /* 0x0003e80000100800 */
[----:B------:R1:W-:Y:S04]  /*74be0*/  STL [R1+0x7440], R150 ;  /* 0x0074409601007387 */ /* 0x0003e80000100800 */
        /* <DEDUP_REMOVED lines=22> */
[C---:B---3--:R-:W-:Y:S08]  /*74d50*/  HMMA.1688.F32.TF32 R32, R184.reuse, R132, R32 ;  /* 0x00000084b820723c */ /* 0x048ff00000081020 */
[----:B------:R-:W-:Y:S01]  /*74d60*/  HMMA.1688.F32.TF32 R36, R184, R68, R20 ;  /* 0x00000044b824723c */ /* 0x000fe20000081014 */
[----:B------:R-:W-:Y:S04]  /*74d70*/  STL [R1+0x7464], R107 ;  /* 0x0074646b01007387 */ /* 0x000fe80000100800 */
[----:B------:R-:W-:Y:S04]  /*74d80*/  STL [R1+0x7460], R106 ;  /* 0x0074606a01007387 */ /* 0x000fe80000100800 */
[----:B------:R-:W-:Y:S04]  /*74d90*/  STL [R1+0x745c], R123 ;  /* 0x00745c7b01007387 */ /* 0x000fe80000100800 */
[----:B------:R-:W-:Y:S03]  /*74da0*/  STL [R1+0x7458], R122 ;  /* 0x0074587a01007387 */ /* 0x000fe60000100800 */
[----:B------:R-:W-:Y:S01]  /*74db0*/  IMAD.MOV.U32 R159, RZ, RZ, R35 ;  /* 0x000000ffff9f7224 */ /* 0x000fe200078e0023 */
[----:B------:R-:W-:Y:S01]  /*74dc0*/  MOV R163, R33 ;  /* 0x0000002100a37202 */ /* 0x000fe20000000f00 */
[----:B------:R-:W-:-:S02]  /*74dd0*/  IMAD.MOV.U32 R158, RZ, RZ, R34 ;  /* 0x000000ffff9e7224 */ /* 0x000fc400078e0022 */
[----:B------:R-:W-:Y:S02]  /*74de0*/  IMAD.MOV.U32 R162, RZ, RZ, R32 ;  /* 0x000000ffffa27224 */ /* 0x000fe400078e0020 */
[----:B------:R-:W3:Y:S04]  /*74df0*/  LDL.LU.64 R32, [R1+0x2b00] ;  /* 0x002b000001207983 */ /* 0x000ee80000300a00 */
[----:B------:R-:W3:Y:S01]  /*74e00*/  LDL.LU.64 R34, [R1+0x2b08] ;  /* 0x002b080001227983 */ /* 0x000ee20000300a00 */
[----:B------:R-:W-:-:S03]  /*74e10*/  IMAD.MOV.U32 R20, RZ, RZ, R36 ;  /* 0x000000ffff147224 */ /* 0x000fc600078e0024 */
[----:B------:R1:W-:Y:S01]  /*74e20*/  STL [R1+0x7474], R159 ;  /* 0x0074749f01007387 */ /* 0x0003e20000100800 */
[----:B------:R-:W-:-:S03]  /*74e30*/  IMAD.MOV.U32 R21, RZ, RZ, R37 ;  /* 0x000000ffff157224 */ /* 0x000fc600078e0025 */
[----:B------:R1:W-:Y:S01]  /*74e40*/  STL [R1+0x7470], R158 ;  /* 0x0074709e01007387 */ /* 0x0003e20000100800 */
[----:B------:R-:W-:Y:S01]  /*74e50*/  MOV R22, R38 ;  /* 0x0000002600167202 */ /* 0x000fe20000000f00 */
[----:B------:R-:W-:Y:S02]  /*74e60*/  IMAD.MOV.U32 R23, RZ, RZ, R39 ;  /* 0x000000ffff177224 */ /* 0x000fe400078e0027 */
[----:B------:R-:W-:Y:S04]  /*74e70*/  STL [R1+0x746c], R163 ;  /* 0x00746ca301007387 */ /* 0x000fe80000100800 */
[----:B------:R1:W-:Y:S04]  /*74e80*/  STL [R1+0x7468], R162 ;  /* 0x007468a201007387 */ /* 0x0003e80000100800 */
[----:B------:R-:W3:Y:S04]  /*74e90*/  LDL.LU.64 R36, [R1+0x2af0] ;  /* 0x002af00001247983 */ /* 0x000ee80000300a00 */
[----:B------:R-:W3:Y:S01]  /*74ea0*/  LDL.LU.64 R38, [R1+0x2af8] ;  /* 0x002af80001267983 */ /* 0x000ee20000300a00 */
[C---:B--2---:R-:W-:Y:S11]  /*74eb0*/  HMMA.1688.F32.TF32 R28, R184.reuse, R136, R28 ;  /* 0x00000088b81c723c */ /* 0x044ff6000008101c */
[----:B------:R-:W-:Y:S11]  /*74ec0*/  @!UPT UIADD3 URZ, URZ, URZ, URZ ;  /* 0x0000003f3f3ff290 */ /* 0x000ff6000fffe03f */
[----:B------:R-:W-:Y:S02]  /*74ed0*/  @!UPT UIADD3 URZ, URZ, URZ, URZ ;  /* 0x0000003f3f3ff290 */ /* 0x000fe4000fffe03f */
[----:B------:R-:W-:Y:S01]  /*74ee0*/  MOV R143, R31 ;  /* 0x0000001f008f7202 */ /* 0x000fe20000000f00 */
[----:B------:R-:W-:Y:S01]  /*74ef0*/  IMAD.MOV.U32 R142, RZ, RZ, R30 ;  /* 0x000000ffff8e7224 */ /* 0x000fe200078e001e */
[----:B------:R-:W-:Y:S01]  /*74f00*/  MOV R146, R28 ;  /* 0x0000001c00927202 */ /* 0x000fe20000000f00 */
[----:B------:R-:W-:Y:S02]  /*74f10*/  IMAD.MOV.U32 R147, RZ, RZ, R29 ;  /* 0x000000ffff937224 */ /* 0x000fe400078e001d */
[----:B------:R2:W-:Y:S04]  /*74f20*/  STL [R1+0x7484], R143 ;  /* 0x0074848f01007387 */ /* 0x0005e80000100800 */
[----:B------:R1:W-:Y:S04]  /*74f30*/  STL [R1+0x7480], R142 ;  /* 0x0074808e01007387 */ /* 0x0003e80000100800 */
[----:B------:R1:W-:Y:S01]  /*74f40*/  STL [R1+0x747c], R147 ;  /* 0x00747c9301007387 */ /* 0x0003e20000100800 */
[C---:B----4-:R-:W-:Y:S03]  /*74f50*/  HMMA.1688.F32.TF32 R24, R184.reuse, R140, R24 ;  /* 0x0000008cb818723c */ /* 0x050fe60000081018 */
[----:B------:R4:W-:Y:S04]  /*74f60*/  STL [R1+0x7478], R146 ;  /* 0x0074789201007387 */ /* 0x0009e80000100800 */
[----:B------:R-:W2:Y:S04]  /*74f70*/  LDL.LU.64 R28, [R1+0x2ae0] ;  /* 0x002ae000011c7983 */ /* 0x000ea80000300a00 */
[----:B------:R-:W2:Y:S11]  /*74f80*/  LDL.LU.64 R30, [R1+0x2ae8] ;  /* 0x002ae800011e7983 */ /* 0x000eb60000300a00 */
[----:B------:R-:W-:Y:S02]  /*74f90*/  @!UPT UIADD3 URZ, URZ, URZ, URZ ;  /* 0x0000003f3f3ff290 */ /* 0x000fe4000fffe03f */
[----:B-1----:R-:W-:Y:S01]  /*74fa0*/  IMAD.MOV.U32 R170, RZ, RZ, R24 ;  /* 0x000000ffffaa7224 */ /* 0x002fe200078e0018 */
[----:B------:R-:W-:Y:S01]  /*74fb0*/  MOV R166, R26 ;  /* 0x0000001a00a67202 */ /* 0x000fe20000000f00 */
[----:B------:R-:W-:Y:S02]  /*74fc0*/  IMAD.MOV.U32 R171, RZ, RZ, R25 ;  /* 0x000000ffffab7224 */ /* 0x000fe400078e0019 */
[----:B------:R-:W-:Y:S01]  /*74fd0*/  IMAD.MOV.U32 R167, RZ, RZ, R27 ;  /* 0x000000ffffa77224 */ /* 0x000fe200078e001b */
[----:B------:R-:W4:Y:S04]  /*74fe0*/  LDL.LU.64 R24, [R1+0x2ad0] ;  /* 0x002ad00001187983 */ /* 0x000f280000300a00 */
[----:B------:R-:W4:Y:S01]  /*74ff0*/  LDL.LU.64 R26, [R1+0x2ad8] ;  /* 0x002ad800011a7983 */ /* 0x000f220000300a00 */
[----:B---3--:R-:W-:Y:S03]  /*75000*/  HMMA.1688.F32.TF32 R32, R184, R144, R32 ;  /* 0x00000090b820723c */ /* 0x008fe60000081020 */
[----:B------:R1:W-:Y:S04]  /*75010*/  STL [R1+0x7494], R167 ;  /* 0x007494a701007387 */ /* 0x0003e80000100800 */
[----:B------:R3:W-:Y:S04]  /*75020*/  STL [R1+0x7490], R166 ;  /* 0x007490a601007387 */ /* 0x0007e80000100800 */
[----:B------:R1:W-:Y:S04]  /*75030*/  STL [R1+0x748c], R171 ;  /* 0x00748cab01007387 */ /* 0x0003e80000100800 */
[----:B------:R1:W-:Y:S09]  /*75040*/  STL [R1+0x7488], R170 ;  /* 0x007488aa01007387 */ /* 0x0003f20000100800 */
[----:B------:R-:W-:Y:S01]  /*75050*/  IMAD.MOV.U32 R102, RZ, RZ, R32 ;  /* 0x000000ffff667224 */ /* 0x000fe200078e0020 */
[----:B------:R-:W-:Y:S01]  /*75060*/  MOV R103, R33 ;  /* 0x0000002100677202 */ /* 0x000fe20000000f00 */
[----:B------:R-:W-:Y:S01]  /*75070*/  IMAD.MOV.U32 R99, RZ, RZ, R35 ;  /* 0x000000ffff637224 */ /* 0x000fe200078e0023 */
[----:B------:R-:W3:Y:S01]  /*75080*/  LDL.LU.64 R32, [R1+0x2ac0] ;  /* 0x002ac00001207983 */ /* 0x000ee20000300a00 */
[----:B------:R-:W-:-:S03]  /*75090*/  IMAD.MOV.U32 R98, RZ, RZ, R34 ;  /* 0x000000ffff627224 */ /* 0x000fc600078e0022 */
[----:B------:R-:W3:Y:S04]  /*750a0*/  LDL.LU.64 R34, [R1+0x2ac8] ;  /* 0x002ac80001227983 */ /* 0x000ee80000300a00 */
[----:B------:R-:W3:Y:S04]  /*750b0*/  LDL.LU.64 R44, [R1+0x2ab0] ;  /* 0x002ab000012c7983 */ /* 0x000ee80000300a00 */
[----:B------:R-:W3:Y:S04]  /*750c0*/  LDL.LU.64 R46, [R1+0x2ab8] ;  /* 0x002ab800012e7983 */ /* 0x000ee80000300a00 */
[----:B------:R1:W-:Y:S04]  /*750d0*/  STL [R1+0x74a4], R99 ;  /* 0x0074a46301007387 */ /* 0x0003e80000100800 */
[----:B------:R-:W-:Y:S04]  /*750e0*/  STL [R1+0x74a0], R98 ;  /* 0x0074a06201007387 */ /* 0x000fe80000100800 */
[----:B------:R1:W-:Y:S04]  /*750f0*/  STL [R1+0x749c], R103 ;  /* 0x00749c6701007387 */ /* 0x0003e80000100800 */
[----:B------:R1:W-:Y:S04]  /*75100*/  STL [R1+0x7498], R102 ;  /* 0x0074986601007387 */ /* 0x0003e80000100800 */
[----:B------:R-:W3:Y:S04]  /*75110*/  LDL.LU.64 R40, [R1+0x2aa0] ;  /* 0x002aa00001287983 */ /* 0x000ee80000300a00 */
[----:B------:R-:W3:Y:S01]  /*75120*/  LDL.LU.64 R42, [R1+0x2aa8] ;  /* 0x002aa800012a7983 */ /* 0x000ee20000300a00 */
[C---:B--2---:R-:W-:Y:S08]  /*75130*/  HMMA.1688.F32.TF32 R28, R184.reuse, R152, R28 ;  /* 0x00000098b81c723c */ /* 0x044ff0000008101c */
[----:B----4-:R-:W-:Y:S11]  /*75140*/  HMMA.1688.F32.TF32 R24, R184, R156, R24 ;  /* 0x0000009cb818723c */ /* 0x010ff60000081018 */
[----:B------:R-:W-:Y:S05]  /*75150*/  @!UPT UIADD3 URZ, URZ, URZ, URZ ;  /* 0x0000003f3f3ff290 */ /* 0x000fea000fffe03f */
[----:B------:R-:W-:Y:S01]  /*75160*/  IMAD.MOV.U32 R178, RZ, RZ, R28 ;  /* 0x000000ffffb27224 */ /* 0x000fe200078e001c */
[----:B------:R-:W-:Y:S01]  /*75170*/  MOV R174, R30 ;  /* 0x0000001e00ae7202 */ /* 0x000fe20000000f00 */
[----:B------:R-:W-:Y:S02]  /*75180*/  IMAD.MOV.U32 R179, RZ, RZ, R29 ;  /* 0x000000ffffb37224 */ /* 0x000fe400078e001d */
[----:B------:R-:W-:Y:S01]  /*75190*/  IMAD.MOV.U32 R175, RZ, RZ, R31 ;  /* 0x000000ffffaf7224 */ /* 0x000fe200078e001f */
[----:B------:R-:W2:Y:S04]  /*751a0*/  LDL.LU.64 R28, [R1+0x2cc0] ;  /* 0x002cc000011c7983 */ /* 0x000ea80000300a00 */
[----:B------:R-:W2:Y:S01]  /*751b0*/  LDL.LU.64 R30, [R1+0x2cc8] ;  /* 0x002cc800011e7983 */ /* 0x000ea20000300a00 */
[----:B------:R-:W-:Y:S01]  /*751c0*/  IMAD.MOV.U32 R151, RZ, RZ, R24 ;  /* 0x000000ffff977224 */ /* 0x000fe200078e0018 */
[----:B------:R-:W-:Y:S01]  /*751d0*/  MOV R150, R25 ;  /* 0x0000001900967202 */ /* 0x000fe20000000f00 */
[----:B------:R-:W-:Y:S01]  /*751e0*/  IMAD.MOV.U32 R155, RZ, RZ, R26 ;  /* 0x000000ffff9b7224 */ /* 0x000fe200078e001a */
[----:B------:R-:W4:Y:S01]  /*751f0*/  LDL.LU.64 R24, [R1+0x5c0] ;  /* 0x0005c00001187983 */ /* 0x000f220000300a00 */
[----:B------:R-:W-:-:S03]  /*75200*/  IMAD.MOV.U32 R154, RZ, RZ, R27 ;  /* 0x000000ffff9a7224 */ /* 0x000fc600078e001b */
[----:B------:R-:W4:Y:S01]  /*75210*/  LDL.LU.64 R26, [R1+0x5c8] ;  /* 0x0005c800011a7983 */ /* 0x000f220000300a00 */
[C---:B------:R-:W-:Y:S08]  /*75220*/  HMMA.1688.F32.TF32 R36, R184.reuse, R148, R36 ;  /* 0x00000094b824723c */ /* 0x040ff00000081024 */
[----:B---3--:R-:W-:Y:S11]  /*75230*/  HMMA.1688.F32.TF32 R32, R184, R160, R32 ;  /* 0x000000a0b820723c */ /* 0x008ff60000081020 */
[----:B------:R-:W-:Y:S05]  /*75240*/  @!UPT UIADD3 URZ, URZ, URZ, URZ ;  /* 0x0000003f3f3ff290 */ /* 0x000fea000fffe03f */
[----:B------:R-:W-:Y:S01]  /*75250*/  MOV R127, R36 ;  /* 0x00000024007f7202 */ /* 0x000fe20000000f00 */
[----:B------:R-:W-:Y:S01]  /*75260*/  IMAD.MOV.U32 R126, RZ, RZ, R37 ;  /* 0x000000ffff7e7224 */ /* 0x000fe200078e0025 */
[----:B------:R-:W-:Y:S01]  /*75270*/  MOV R130, R39 ;  /* 0x0000002700827202 */ /* 0x000fe20000000f00 */
[----:B------:R-:W-:Y:S01]  /*75280*/  IMAD.MOV.U32 R131, RZ, RZ, R38 ;  /* 0x000000ffff837224 */ /* 0x000fe200078e0026 */
[----:B------:R-:W3:Y:S04]  /*75290*/  LDL.LU.64 R36, [R1+0x5b0] ;  /* 0x0005b00001247983 */ /* 0x000ee80000300a00 */
[----:B------:R-:W-:Y:S01]  /*752a0*/  MOV R94, R32 ;  /* 0x00000020005e7202 */ /* 0x000fe20000000f00 */
[----:B------:R-:W-:Y:S01]  /*752b0*/  IMAD.MOV.U32 R95, RZ, RZ, R33 ;  /* 0x000000ffff5f7224 */ /* 0x000fe200078e0021 */
[----:B------:R-:W3:Y:S01]  /*752c0*/  LDL.LU.64 R38, [R1+0x5b8] ;  /* 0x0005b80001267983 */ /* 0x000ee20000300a00 */
[----:B------:R-:W-:Y:S01]  /*752d0*/  IMAD.MOV.U32 R90, RZ, RZ, R34 ;  /* 0x000000ffff5a7224 */ /* 0x000fe200078e0022 */
[----:B------:R-:W-:-:S02]  /*752e0*/  MOV R91, R35 ;  /* 0x00000023005b7202 */ /* 0x000fc40000000f00 */
[----:B------:R-:W3:Y:S04]  /*752f0*/  LDL.LU.64 R32, [R1+0x5a0] ;  /* 0x0005a00001207983 */ /* 0x000ee80000300a00 */
[----:B------:R-:W3:Y:S01]  /*75300*/  LDL.LU.64 R34, [R1+0x5a8] ;  /* 0x0005a80001227983 */ /* 0x000ee20000300a00 */
[C---:B--2---:R-:W-:Y:S08]  /*75310*/  HMMA.1688.F32.TF32 R28, R184.reuse, R172, R28 ;  /* 0x000000acb81c723c */ /* 0x044ff0000008101c */
[----:B----4-:R-:W-:Y:S11]  /*75320*/  HMMA.1688.F32.TF32 R24, R184, R176, R24 ;  /* 0x000000b0b818723c */ /* 0x010ff60000081018 */
[----:B------:R-:W-:Y:S05]  /*75330*/  @!UPT UIADD3 URZ, URZ, URZ, URZ ;  /* 0x0000003f3f3ff290 */ /* 0x000fea000fffe03f */
[----:B------:R-:W-:Y:S01]  /*75340*/  MOV R159, R28 ;  /* 0x0000001c009f7202 */ /* 0x000fe20000000f00 */
[----:B------:R-:W-:Y:S01]  /*75350*/  IMAD.MOV.U32 R158, RZ, RZ, R29 ;  /* 0x000000ffff9e7224 */ /* 0x000fe200078e001d */
[----:B------:R-:W-:Y:S01]  /*75360*/  MOV R162, R31 ;  /* 0x0000001f00a27202 */ /* 0x000fe20000000f00 */
[----:B------:R-:W-:Y:S01]  /*75370*/  IMAD.MOV.U32 R163, RZ, RZ, R30 ;  /* 0x000000ffffa37224 */ /* 0x000fe200078e001e */
[----:B------:R-:W2:Y:S04]  /*75380*/  LDL.LU.64 R28, [R1+0x590] ;  /* 0x00059000011c7983 */ /* 0x000ea80000300a00 */
[----:B------:R-:W2:Y:S01]  /*75390*/  LDL.LU.64 R30, [R1+0x598] ;  /* 0x00059800011e7983 */ /* 0x000ea20000300a00 */
[----:B------:R-:W-:Y:S01]  /*753a0*/  IMAD.MOV.U32 R86, RZ, RZ, R24 ;  /* 0x000000ffff567224 */ /* 0x000fe200078e0018 */
[----:B------:R-:W-:Y:S01]  /*753b0*/  MOV R75, R26 ;  /* 0x0000001a004b7202 */ /* 0x000fe20000000f00 */
[----:B------:R-:W-:-:S02]  /*753c0*/  IMAD.MOV.U32 R74, RZ, RZ, R25 ;  /* 0x000000ffff4a7224 */ /* 0x000fc400078e0019 */
[----:B------:R-:W-:Y:S01]  /*753d0*/  IMAD.MOV.U32 R78, RZ, RZ, R27 ;  /* 0x000000ffff4e7224 */ /* 0x000fe200078e001b */
[----:B------:R-:W4:Y:S04]  /*753e0*/  LDL.LU.64 R24, [R1+0x580] ;  /* 0x0005800001187983 */ /* 0x000f280000300a00 */
[----:B------:R-:W4:Y:S04]  /*753f0*/  LDL.LU.64 R26, [R1+0x588] ;  /* 0x00058800011a7983 */ /* 0x000f280000300a00 */
[----:B------:R-:W4:Y:S04]  /*75400*/  LDL.LU.64 R196, [R1+0x570] ;  /* 0x0005700001c47983 */ /* 0x000f280000300a00 */
[----:B------:R-:W4:Y:S01]  /*75410*/  LDL.LU.64 R198, [R1+0x578] ;  /* 0x0005780001c67983 */ /* 0x000f220000300a00 */
[C---:B------:R-:W-:Y:S03]  /*75420*/  HMMA.1688.F32.TF32 R44, R184.reuse, R164, R44 ;  /* 0x000000a4b82c723c */ /* 0x040fe6000008102c */
[----:B------:R-:W4:Y:S04]  /*75430*/  LDL.LU.64 R192, [R1+0x560] ;  /* 0x0005600001c07983 */ /* 0x000f280000300a00 */
[----:B------:R-:W4:Y:S01]  /*75440*/  LDL.LU.64 R194, [R1+0x568] ;  /* 0x0005680001c27983 */ /* 0x000f220000300a00 */
[----:B------:R-:W-:Y:S03]  /*75450*/  HMMA.1688.F32.TF32 R40, R184, R168, R40 ;  /* 0x000000a8b828723c */ /* 0x000fe60000081028 */
[----:B------:R-:W4:Y:S04]  /*75460*/  LDL.LU.64 R188, [R1+0x550] ;  /* 0x0005500001bc7983 */ /* 0x000f280000300a00 */
[----:B------:R-:W4:Y:S04]  /*75470*/  LDL.LU.64 R190, [R1+0x558] ;  /* 0x0005580001be7983 */ /* 0x000f280000300a00 */
[----:B------:R-:W4:Y:S04]  /*75480*/  LDL.LU.64 R184, [R1+0x540] ;  /* 0x0005400001b87983 */ /* 0x000f280000300a00 */
[----:B------:R-:W4:Y:S04]  /*75490*/  LDL.LU.64 R186, [R1+0x548] ;  /* 0x0005480001ba7983 */ /* 0x000f280000300a00 */
[----:B------:R-:W4:Y:S01]  /*754a0*/  LDL.LU.64 R48, [R1+0x530] ;  /* 0x0005300001307983 */ /* 0x000f220000300a00 */
[C---:B---3--:R-:W-:Y:S03]  /*754b0*/  HMMA.1688.F32.TF32 R36, R180.reuse, R52, R36 ;  /* 0x00000034b424723c */ /* 0x048fe60000081024 */
[----:B------:R-:W3:Y:S05]  /*754c0*/  LDL.LU.64 R50, [R1+0x538] ;  /* 0x0005380001327983 */ /* 0x000eea0000300a00 */
[----:B------:R-:W-:Y:S01]  /*754d0*/  HMMA.1688.F32.TF32 R32, R180, R56, R32 ;  /* 0x00000038b420723c */ /* 0x000fe20000081020 */
[----:B------:R-:W-:Y:S01]  /*754e0*/  IMAD.MOV.U32 R138, RZ, RZ, R44 ;  /* 0x000000ffff8a7224 */ /* 0x000fe200078e002c */
[----:B------:R-:W-:Y:S01]  /*754f0*/  MOV R134, R46 ;  /* 0x0000002e00867202 */ /* 0x000fe20000000f00 */
[----:B------:R-:W-:Y:S01]  /*75500*/  IMAD.MOV.U32 R139, RZ, RZ, R45 ;  /* 0x000000ffff8b7224 */ /* 0x000fe200078e002d */
[----:B------:R-:W-:Y:S01]  /*75510*/  MOV R106, R41 ;  /* 0x00000029006a7202 */ /* 0x000fe20000000f00 */
[----:B------:R-:W-:Y:S01]  /*75520*/  IMAD.MOV.U32 R135, RZ, RZ, R47 ;  /* 0x000000ffff877224 */ /* 0x000fe200078e002f */
[----:B------:R-:W3:Y:S01]  /*75530*/  LDL.LU.64 R44, [R1+0x2a90] ;  /* 0x002a9000012c7983 */ /* 0x000ee20000300a00 */
[----:B------:R-:W-:-:S02]  /*75540*/  IMAD.MOV.U32 R107, RZ, RZ, R40 ;  /* 0x000000ffff6b7224 */ /* 0x000fc400078e0028 */
[----:B------:R-:W-:Y:S01]  /*75550*/  IMAD.MOV.U32 R123, RZ, RZ, R42 ;  /* 0x000000ffff7b7224 */ /* 0x000fe200078e002a */
[----:B------:R-:W3:Y:S01]  /*75560*/  LDL.LU.64 R46, [R1+0x2a98] ;  /* 0x002a9800012e7983 */ /* 0x000ee20000300a00 */
[----:B------:R-:W-:-:S03]  /*75570*/  IMAD.MOV.U32 R122, RZ, RZ, R43 ;  /* 0x000000ffff7a7224 */ /* 0x000fc600078e002b */
[----:B------:R-:W3:Y:S02]  /*75580*/  LDL.LU.64 R40, [R1+0x2a80] ;  /* 0x002a800001287983 */ /* 0x000ee40000300a00 */
[----:B------:R-:W-:Y:S01]  /*75590*/  IMAD.MOV.U32 R143, RZ, RZ, R36 ;  /* 0x000000ffff8f7224 */ /* 0x000fe200078e0024 */
[----:B------:R-:W-:Y:S01]  /*755a0*/  MOV R142, R37 ;  /* 0x00000025008e7202 */ /* 0x000fe20000000f00 */
[----:B------:R-:W3:Y:S01]  /*755b0*/  LDL.LU.64 R42, [R1+0x2a88] ;  /* 0x002a8800012a7983 */ /* 0x000ee20000300a00 */
[----:B------:R-:W-:Y:S02]  /*755c0*/  IMAD.MOV.U32 R147, RZ, RZ, R38 ;  /* 0x000000ffff937224 */ /* 0x000fe400078e0026 */
[----:B------:R-:W-:Y:S01]  /*755d0*/  IMAD.MOV.U32 R146, RZ, RZ, R39 ;  /* 0x000000ffff927224 */ /* 0x000fe200078e0027 */
[----:B------:R-:W3:Y:S02]  /*755e0*/  LDL.LU.64 R36, [R1+0x2a70] ;  /* 0x002a700001247983 */ /* 0x000ee40000300a00 */
[----:B-1----:R-:W-:Y:S01]  /*755f0*/  MOV R167, R32 ;  /* 0x0000002000a77202 */ /* 0x002fe20000000f00 */
        /* <DEDUP_REMOVED lines=22> */
[C---:B------:R-:W-:Y:S08]  /*75760*/  HMMA.1688.F32.TF32 R196, R180.reuse, R72, R192 ;  /* 0x00000048b4c4723c */ /* 0x040ff000000810c0 */
[C---:B------:R-:W-:Y:S08]  /*75770*/  HMMA.1688.F32.TF32 R192, R180.reuse, R76, R188 ;  /* 0x0000004cb4c0723c */ /* 0x040ff000000810bc */
[C---:B------:R-:W-:Y:S08]  /*75780*/  HMMA.1688.F32.TF32 R188, R180.reuse, R80, R184 ;  /* 0x00000050b4bc723c */ /* 0x040ff000000810b8 */
[C---:B---3--:R-:W-:Y:S01]  /*75790*/  HMMA.1688.F32.TF32 R48, R180.reuse, R84, R48 ;  /* 0x00000054b430723c */ /* 0x048fe20000081030 */
        /* <DEDUP_REMOVED lines=9> */
[----:B------:R1:W-:Y:S04]  /*75830*/  STL.64 [R1+0x1898], R50 ;  /* 0x0018983201007387 */ /* 0x0003e80000100a00 */
[----:B------:R-:W-:Y:S04]  /*75840*/  LDS R184, [R2+0x100] ;  /* 0x0001000002b87984 */ /* 0x000fe80000000800 */
[----:B------:R-:W-:Y:S01]  /*75850*/  LDS R186, [R2+0x2100] ;  /* 0x0021000002ba7984 */ /* 0x000fe20000000800 */
[C---:B-1----:R-:W-:Y:S03]  /*75860*/  HMMA.1688.F32.TF32 R48, R180.reuse, R88, R44 ;  /* 0x00000058b430723c */ /* 0x042fe6000008102c */
[----:B------:R-:W-:Y:S04]  /*75870*/  LDS R185, [R0+0x100] ;  /* 0x0001000000b97984 */ /* 0x000fe80000000800 */
[----:B------:R-:W1:Y:S01]  /*75880*/  LDS R187, [R0+0x2100] ;  /* 0x0021000000bb7984 */ /* 0x000e620000000800 */
[C---:B------:R-:W-:Y:S08]  /*75890*/  HMMA.1688.F32.TF32 R44, R180.reuse, R92, R40 ;  /* 0x0000005cb42c723c */ /* 0x040ff00000081028 */
[C---:B------:R-:W-:Y:S08]  /*758a0*/  HMMA.1688.F32.TF32 R40, R180.reuse, R96, R36 ;  /* 0x00000060b428723c */ /* 0x040ff00000081024 */
[C---:B------:R-:W-:Y:S01]  /*758b0*/  HMMA.1688.F32.TF32 R36, R180.reuse, R100, R32 ;  /* 0x00000064b424723c */ /* 0x040fe20000081020 */
[----:B------:R3:W-:Y:S04]  /*758c0*/  STL.64 [R1+0x19f0], R48 ;  /* 0x0019f03001007387 */ /* 0x0007e80000100a00 */
[----:B------:R1:W-:Y:S04]  /*758d0*/  STL.64 [R1+0x19f8], R50 ;  /* 0x0019f83201007387 */ /* 0x0003e80000100a00 */
[----:B------:R1:W-:Y:S04]  /*758e0*/  STL.64 [R1+0x19e0], R44 ;  /* 0x0019e02c01007387 */ /* 0x0003e80000100a00 */
[----:B------:R1:W-:Y:S04]  /*758f0*/  STL.64 [R1+0x19e8], R46 ;  /* 0x0019e82e01007387 */ /* 0x0003e80000100a00 */
[----:B------:R1:W-:Y:S04]  /*75900*/  STL.64 [R1+0x19d0], R40 ;  /* 0x0019d02801007387 */ /* 0x0003e80000100a00 */
[----:B------:R1:W-:Y:S04]  /*75910*/  STL.64 [R1+0x19d8], R42 ;  /* 0x0019d82a01007387 */ /* 0x0003e80000100a00 */
[----:B------:R1:W-:Y:S04]  /*75920*/  STL.64 [R1+0x19c0], R36 ;  /* 0x0019c02401007387 */ /* 0x0003e80000100a00 */
[----:B------:R1:W-:Y:S01]  /*75930*/  STL.64 [R1+0x19c8], R38 ;  /* 0x0019c82601007387 */ /* 0x0003e20000100a00 */
[C---:B--2---:R-:W-:Y:S08]  /*75940*/  HMMA.1688.F32.TF32 R32, R180.reuse, R104, R28 ;  /* 0x00000068b420723c */ /* 0x044ff0000008101c */
[C---:B----4-:R-:W-:Y:S01]  /*75950*/  HMMA.1688.F32.TF32 R28, R180.reuse, R108, R24 ;  /* 0x0000006cb41c723c */ /* 0x050fe20000081018 */
[----:B------:R-:W2:Y:S11]  /*75960*/  LDL.LU.64 R24, [R1+0x2a30] ;  /* 0x002a300001187983 */ /* 0x000eb60000300a00 */
[----:B------:R-:W-:Y:S03]  /*75970*/  @!UPT UIADD3 URZ, URZ, URZ, URZ ;  /* 0x0000003f3f3ff290 */ /* 0x000fe6000fffe03f */
[----:B------:R4:W-:Y:S04]  /*75980*/  STL.64 [R1+0x19b0], R32 ;  /* 0x0019b02001007387 */ /* 0x0009e80000100a00 */
[----:B------:R1:W-:Y:S04]  /*75990*/  STL.64 [R1+0x19b8], R34 ;  /* 0x0019b82201007387 */ /* 0x0003e80000100a00 */
[----:B------:R-:W2:Y:S04]  /*759a0*/  LDL.LU.64 R26, [R1+0x2a38] ;  /* 0x002a3800011a7983 */ /* 0x000ea80000300a00 */
[----:B------:R1:W-:Y:S04]  /*759b0*/  STL.64 [R1+0x19a0], R28 ;  /* 0x0019a01c01007387 */ /* 0x0003e80000100a00 */
[----:B------:R1:W-:Y:S04]  /*759c0*/  STL.64 [R1+0x19a8], R30 ;  /* 0x0019a81e01007387 */ /* 0x0003e80000100a00 */
[----:B------:R-:W2:Y:S04]  /*759d0*/  LDL.LU.64 R216, [R1+0x2a20] ;  /* 0x002a200001d87983 */ /* 0x000ea80000300a00 */
        /* <DEDUP_REMOVED lines=15> */
[----:B---3--:R-:W3:Y:S04]  /*75ad0*/  LDL.LU.64 R48, [R1+0x18d0] ;  /* 0x0018d00001307983 */ /* 0x008ee80000300a00 */
[----:B-1----:R-:W3:Y:S04]  /*75ae0*/  LDL.LU.64 R50, [R1+0x18d8] ;  /* 0x0018d80001327983 */ /* 0x002ee80000300a00 */
[----:B------:R-:W3:Y:S04]  /*75af0*/  LDL.LU.64 R44, [R1+0x18c0] ;  /* 0x0018c000012c7983 */ /* 0x000ee80000300a00 */
[----:B------:R-:W3:Y:S04]  /*75b00*/  LDL.LU.64 R46, [R1+0x18c8] ;  /* 0x0018c800012e7983 */ /* 0x000ee80000300a00 */
[----:B------:R-:W3:Y:S04]  /*75b10*/  LDL.LU.64 R40, [R1+0x18b0] ;  /* 0x0018b00001287983 */ /* 0x000ee80000300a00 */
[----:B------:R-:W3:Y:S04]  /*75b20*/  LDL.LU.64 R42, [R1+0x18b8] ;  /* 0x0018b800012a7983 */ /* 0x000ee80000300a00 */
[----:B------:R-:W3:Y:S04]  /*75b30*/  LDL.LU.64 R36, [R1+0x18a0] ;  /* 0x0018a00001247983 */ /* 0x000ee80000300a00 */
[----:B------:R-:W3:Y:S04]  /*75b40*/  LDL.LU.64 R38, [R1+0x18a8] ;  /* 0x0018a80001267983 */ /* 0x000ee80000300a00 */
[----:B----4-:R-:W4:Y:S04]  /*75b50*/  LDL.LU.64 R32, [R1+0x2ca0] ;  /* 0x002ca00001207983 */ /* 0x010f280000300a00 */
[----:B------:R-:W4:Y:S04]  /*75b60*/  LDL.LU.64 R34, [R1+0x2ca8] ;  /* 0x002ca80001227983 */ /* 0x000f280000300a00 */
[----:B------:R-:W4:Y:S04]  /*75b70*/  LDL.LU.64 R28, [R1+0x2c90] ;  /* 0x002c9000011c7983 */ /* 0x000f280000300a00 */
[----:B------:R-:W4:Y:S01]  /*75b80*/  LDL.LU.64 R30, [R1+0x2c98] ;  /* 0x002c9800011e7983 */ /* 0x000f220000300a00 */
[C---:B--2---:R-:W-:Y:S03]  /*75b90*/  HMMA.1688.F32.TF32 R220, R180.reuse, R112, R24 ;  /* 0x00000070b4dc723c */ /* 0x044fe60000081018 */
[----:B------:R-:W4:Y:S04]  /*75ba0*/  LDL.LU.64 R24, [R1+0x2cb0] ;  /* 0x002cb00001187983 */ /* 0x000f280000300a00 */
[----:B------:R-:W4:Y:S01]  /*75bb0*/  LDL.LU.64 R26, [R1+0x2cb8] ;  /* 0x002cb800011a7983 */ /* 0x000f220000300a00 */
[C---:B------:R-:W-:Y:S08]  /*75bc0*/  HMMA.1688.F32.TF32 R216, R180.reuse, R116, R216 ;  /* 0x00000074b4d8723c */ /* 0x040ff000000810d8 */
[C---:B------:R-:W-:Y:S08]  /*75bd0*/  HMMA.1688.F32.TF32 R212, R180.reuse, R120, R212 ;  /* 0x00000078b4d4723c */ /* 0x040ff000000810d4 */
[C---:B------:R-:W-:Y:S08]  /*75be0*/  HMMA.1688.F32.TF32 R208, R180.reuse, R124, R208 ;  /* 0x0000007cb4d0723c */ /* 0x040ff000000810d0 */
[C---:B------:R-:W-:Y:S08]  /*75bf0*/  HMMA.1688.F32.TF32 R204, R180.reuse, R128, R204 ;  /* 0x00000080b4cc723c */ /* 0x040ff000000810cc */
[C---:B------:R-:W-:Y:S08]  /*75c00*/  HMMA.1688.F32.TF32 R200, R180.reuse, R132, R200 ;  /* 0x00000084b4c8723c */ /* 0x040ff000000810c8 */
[C---:B------:R-:W-:Y:S08]  /*75c10*/  HMMA.1688.F32.TF32 R196, R180.reuse, R136, R196 ;  /* 0x00000088b4c4723c */ /* 0x040ff000000810c4 */
[C---:B------:R-:W-:Y:S01]  /*75c20*/  HMMA.1688.F32.TF32 R192, R180.reuse, R140, R192 ;  /* 0x0000008cb4c0723c */ /* 0x040fe200000810c0 */
[----:B------:R-:W-:Y:S07]  /*75c30*/  STL.64 [R1+0x1990], R220 ;  /* 0x001990dc01007387 */ /* 0x000fee0000100a00 */
[C---:B------:R-:W-:Y:S01]  /*75c40*/  HMMA.1688.F32.TF32 R188, R180.reuse, R144, R188 ;  /* 0x00000090b4bc723c */ /* 0x040fe200000810bc */
[----:B------:R-:W-:Y:S07]  /*75c50*/  STL.64 [R1+0x1998], R222 ;  /* 0x001998de01007387 */ /* 0x000fee0000100a00 */
[C---:B---3--:R-:W-:Y:S01]  /*75c60*/  HMMA.1688.F32.TF32 R48, R180.reuse, R148, R48 ;  /* 0x00000094b430723c */ /* 0x048fe20000081030 */
[----:B------:R-:W-:Y:S07]  /*75c70*/  STL.64 [R1+0x1980], R216 ;  /* 0x001980d801007387 */ /* 0x000fee0000100a00 */
[C---:B------:R-:W-:Y:S01]  /*75c80*/  HMMA.1688.F32.TF32 R44, R180.reuse, R152, R44 ;  /* 0x00000098b42c723c */ /* 0x040fe2000008102c */
[----:B------:R-:W-:Y:S07]  /*75c90*/  STL.64 [R1+0x1988], R218 ;  /* 0x001988da01007387 */ /* 0x000fee0000100a00 */
[C---:B------:R-:W-:Y:S01]  /*75ca0*/  HMMA.1688.F32.TF32 R40, R180.reuse, R156, R40 ;  /* 0x0000009cb428723c */ /* 0x040fe20000081028 */
[----:B------:R-:W-:Y:S07]  /*75cb0*/  STL.64 [R1+0x1970], R212 ;  /* 0x001970d401007387 */ /* 0x000fee0000100a00 */
[C---:B------:R-:W-:Y:S01]  /*75cc0*/  HMMA.1688.F32.TF32 R36, R180.reuse, R160, R36 ;  /* 0x000000a0b424723c */ /* 0x040fe20000081024 */
[----:B------:R-:W-:Y:S04]  /*75cd0*/  STL.64 [R1+0x1978], R214 ;  /* 0x001978d601007387 */ /* 0x000fe80000100a00 */
[----:B------:R1:W-:Y:S03]  /*75ce0*/  STL.64 [R1+0x1960], R208 ;  /* 0x001960d001007387 */ /* 0x0003e60000100a00 */
[C---:B----4-:R-:W-:Y:S01]  /*75cf0*/  HMMA.1688.F32.TF32 R32, R180.reuse, R164, R32 ;  /* 0x000000a4b420723c */ /* 0x050fe20000081020 */
[----:B------:R3:W-:Y:S04]  /*75d00*/  STL.64 [R1+0x1968], R210 ;  /* 0x001968d201007387 */ /* 0x0007e80000100a00 */
        /* <DEDUP_REMOVED lines=15> */
[C---:B------:R-:W-:Y:S03]  /*75e00*/  HMMA.1688.F32.TF32 R28, R180.reuse, R168, R28 ;  /* 0x000000a8b41c723c */ /* 0x040fe6000008101c */
[----:B------:R1:W-:Y:S04]  /*75e10*/  STL.64 [R1+0x18e8], R42 ;  /* 0x0018e82a01007387 */ /* 0x0003e80000100a00 */
[----:B------:R4:W-:Y:S04]  /*75e20*/  STL.64 [R1+0x18d0], R36 ;  /* 0x0018d02401007387 */ /* 0x0009e80000100a00 */
[----:B------:R4:W-:Y:S04]  /*75e30*/  STL.64 [R1+0x18d8], R38 ;  /* 0x0018d82601007387 */ /* 0x0009e80000100a00 */
[----:B-1----:R-:W2:Y:S04]  /*75e40*/  LDL.LU.64 R208, [R1+0x520] ;  /* 0x0005200001d07983 */ /* 0x002ea80000300a00 */
[----:B------:R1:W-:Y:S04]  /*75e50*/  STL.64 [R1+0x18c0], R32 ;  /* 0x0018c02001007387 */ /* 0x0003e80000100a00 */
[----:B------:R1:W-:Y:S04]  /*75e60*/  STL.64 [R1+0x18c8], R34 ;  /* 0x0018c82201007387 */ /* 0x0003e80000100a00 */
[----:B---3--:R-:W2:Y:S04]  /*75e70*/  LDL.LU.64 R210, [R1+0x528] ;  /* 0x0005280001d27983 */ /* 0x008ea80000300a00 */
[----:B------:R3:W-:Y:S04]  /*75e80*/  STL.64 [R1+0x18b0], R28 ;  /* 0x0018b01c01007387 */ /* 0x0007e80000100a00 */
[----:B------:R1:W-:Y:S04]  /*75e90*/  STL.64 [R1+0x18b8], R30 ;  /* 0x0018b81e01007387 */ /* 0x0003e80000100a00 */
[----:B----4-:R-:W4:Y:S04]  /*75ea0*/  LDL.LU.64 R204, [R1+0x1880] ;  /* 0x0018800001cc7983 */ /* 0x010f280000300a00 */
[----:B------:R-:W4:Y:S01]  /*75eb0*/  LDL.LU.64 R206, [R1+0x1888] ;  /* 0x0018880001ce7983 */ /* 0x000f220000300a00 */
[C---:B------:R-:W-:Y:S11]  /*75ec0*/  HMMA.1688.F32.TF32 R24, R180.reuse, R172, R24 ;  /* 0x000000acb418723c */ /* 0x040ff60000081018 */
[----:B------:R-:W-:Y:S11]  /*75ed0*/  @!UPT UIADD3 URZ, URZ, URZ, URZ ;  /* 0x0000003f3f3ff290 */ /* 0x000ff6000fffe03f */
[----:B------:R-:W-:Y:S01]  /*75ee0*/  @!UPT UIADD3 URZ, URZ, URZ, URZ ;  /* 0x0000003f3f3ff290 */ /* 0x000fe2000fffe03f */
[----:B------:R1:W-:Y:S04]  /*75ef0*/  STL.64 [R1+0x18a0], R24 ;  /* 0x0018a01801007387 */ /* 0x0003e80000100a00 */
[----:B------:R1:W-:Y:S04]  /*75f00*/  STL.64 [R1+0x18a8], R26 ;  /* 0x0018a81a01007387 */ /* 0x0003e80000100a00 */
[----:B------:R-:W4:Y:S04]  /*75f10*/  LDL.LU.64 R200, [R1+0x1870] ;  /* 0x0018700001c87983 */ /* 0x000f280000300a00 */
        /* <DEDUP_REMOVED lines=15> */
[----:B-1----:R-:W4:Y:S04]  /*76010*/  LDL.LU.64 R32, [R1+0x17f0] ;  /* 0x0017f00001207983 */ /* 0x002f280000300a00 */
[----:B------:R-:W4:Y:S04]  /*76020*/  LDL.LU.64 R34, [R1+0x17f8] ;  /* 0x0017f80001227983 */ /* 0x000f280000300a00 */
[----:B---3--:R-:W3:Y:S04]  /*76030*/  LDL.LU.64 R28, [R1+0x17e0] ;  /* 0x0017e000011c7983 */ /* 0x008ee80000300a00 */
[----:B------:R-:W3:Y:S04]  /*76040*/  LDL.LU.64 R30, [R1+0x17e8] ;  /* 0x0017e800011e7983 */ /* 0x000ee80000300a00 */
[----:B------:R-:W3:Y:S04]  /*76050*/  LDL.LU.64 R24, [R1+0x17d0] ;  /* 0x0017d00001187983 */ /* 0x000ee80000300a00 */
[----:B------:R-:W3:Y:S01]  /*76060*/  LDL.LU.64 R26, [R1+0x17d8] ;  /* 0x0017d800011a7983 */ /* 0x000ee20000300a00 */
[----:B--2---:R-:W-:Y:S03]  /*76070*/  HMMA.1688.F32.TF32 R208, R180, R176, R208 ;  /* 0x000000b0b4d0723c */ /* 0x004fe600000810d0 */
[----:B------:R-:W-:Y:S04]  /*76080*/  LDS R180, [R2+0x180] ;  /* 0x0001800002b47984 */ /* 0x000fe80000000800 */
[----:B------:R-:W-:Y:S04]  /*76090*/  LDS R182, [R2+0x2180] ;  /* 0x0021800002b67984 */ /* 0x000fe80000000800 */
[----:B------:R-:W-:Y:S04]  /*760a0*/  LDS R181, [R0+0x180] ;  /* 0x0001800000b57984 */ /* 0x000fe80000000800 */
[----:B------:R-:W1:Y:S08]  /*760b0*/  LDS R183, [R0+0x2180] ;  /* 0x0021800000b77984 */ /* 0x000e700000000800 */
[----:B------:R-:W-:Y:S04]  /*760c0*/  STL.64 [R1+0x1690], R208 ;  /* 0x001690d001007387 */ /* 0x000fe80000100a00 */
[----:B------:R4:W-:Y:S02]  /*760d0*/  STL.64 [R1+0x1698], R210 ;  /* 0x001698d201007387 */ /* 0x0009e40000100a00 */
[C---:B----4-:R-:W-:Y:S11]  /*760e0*/  HMMA.1688.F32.TF32 R208, R184.reuse, R52, R204 ;  /* 0x00000034b8d0723c */ /* 0x050ff600000810cc */
[----:B------:R-:W-:Y:S11]  /*760f0*/  @!UPT UIADD3 URZ, URZ, URZ, URZ ;  /* 0x0000003f3f3ff290 */ /* 0x000ff6000fffe03f */
[----:B------:R-:W-:Y:S01]  /*76100*/  @!UPT UIADD3 URZ, URZ, URZ, URZ ;  /* 0x0000003f3f3ff290 */ /* 0x000fe2000fffe03f */
[----:B------:R2:W-:Y:S04]  /*76110*/  STL.64 [R1+0x1880], R208 ;  /* 0x001880d001007387 */ /* 0x0005e80000100a00 */
[----:B------:R4:W-:Y:S01]  /*76120*/  STL.64 [R1+0x1888], R210 ;  /* 0x001888d201007387 */ /* 0x0009e20000100a00 */
[C---:B------:R-:W-:Y:S08]  /*76130*/  HMMA.1688.F32.TF32 R204, R184.reuse, R56, R200 ;  /* 0x00000038b8cc723c */ /* 0x040ff000000810c8 */
[C---:B------:R-:W-:Y:S08]  /*76140*/  HMMA.1688.F32.TF32 R200, R184.reuse, R60, R196 ;  /* 0x0000003cb8c8723c */ /* 0x040ff000000810c4 */
[C---:B------:R-:W-:Y:S08]  /*76150*/  HMMA.1688.F32.TF32 R196, R184.reuse, R64, R192 ;  /* 0x00000040b8c4723c */ /* 0x040ff000000810c0 */
[C---:B------:R-:W-:Y:S08]  /*76160*/  HMMA.1688.F32.TF32 R192, R184.reuse, R68, R188 ;  /* 0x00000044b8c0723c */ /* 0x040ff000000810bc */
[C---:B------:R-:W-:Y:S08]  /*76170*/  HMMA.1688.F32.TF32 R188, R184.reuse, R72, R48 ;  /* 0x00000048b8bc723c */ /* 0x040ff00000081030 */
[C---:B------:R-:W-:Y:S08]  /*76180*/  HMMA.1688.F32.TF32 R48, R184.reuse, R76, R44 ;  /* 0x0000004cb830723c */ /* 0x040ff0000008102c */
[C---:B------:R-:W-:Y:S08]  /*76190*/  HMMA.1688.F32.TF32 R44, R184.reuse, R80, R40 ;  /* 0x00000050b82c723c */ /* 0x040ff00000081028 */
[C---:B------:R-:W-:Y:S01]  /*761a0*/  HMMA.1688.F32.TF32 R40, R184.reuse, R84, R36 ;  /* 0x00000054b828723c */ /* 0x040fe20000081024 */
[----:B------:R1:W-:Y:S07]  /*761b0*/  STL.64 [R1+0x1870], R204 ;  /* 0x001870cc01007387 */ /* 0x0003ee0000100a00 */
[C---:B------:R-:W-:Y:S01]  /*761c0*/  HMMA.1688.F32.TF32 R36, R184.reuse, R88, R32 ;  /* 0x00000058b824723c */ /* 0x040fe20000081020 */
[----:B------:R1:W-:Y:S07]  /*761d0*/  STL.64 [R1+0x1878], R206 ;  /* 0x001878ce01007387 */ /* 0x0003ee0000100a00 */
[C---:B---3--:R-:W-:Y:S01]  /*761e0*/  HMMA.1688.F32.TF32 R32, R184.reuse, R92, R28 ;  /* 0x0000005cb820723c */ /* 0x048fe2000008101c */
        /* <DEDUP_REMOVED lines=16> */
[----:B------:R1:W-:Y:S04]  /*762f0*/  STL.64 [R1+0x17f8], R38 ;  /* 0x0017f82601007387 */ /* 0x0003e80000100a00 */
[----:B------:R-:W3:Y:S04]  /*76300*/  LDL.LU.64 R24, [R1+0x17c0] ;  /* 0x0017c00001187983 */ /* 0x000ee80000300a00 */
[----:B------:R1:W-:Y:S04]  /*76310*/  STL.64 [R1+0x17e0], R32 ;  /* 0x0017e02001007387 */ /* 0x0003e80000100a00 */
[----:B------:R1:W-:Y:S04]  /*76320*/  STL.64 [R1+0x17e8], R34 ;  /* 0x0017e82201007387 */ /* 0x0003e80000100a00 */
[----:B------:R-:W3:Y:S04]  /*76330*/  LDL.LU.64 R26, [R1+0x17c8] ;  /* 0x0017c800011a7983 */ /* 0x000ee80000300a00 */
[----:B------:R1:W-:Y:S04]  /*76340*/  STL.64 [R1+0x17d0], R28 ;  /* 0x0017d01c01007387 */ /* 0x0003e80000100a00 */
[----:B------:R1:W-:Y:S04]  /*76350*/  STL.64 [R1+0x17d8], R30 ;  /* 0x0017d81e01007387 */ /* 0x0003e80000100a00 */
[----:B------:R-:W3:Y:S04]  /*76360*/  LDL.LU.64 R216, [R1+0x17b0] ;  /* 0x0017b00001d87983 */ /* 0x000ee80000300a00 */
[----:B------:R-:W3:Y:S04]  /*76370*/  LDL.LU.64 R218, [R1+0x17b8] ;  /* 0x0017b80001da7983 */ /* 0x000ee80000300a00 */
[----:B------:R-:W3:Y:S04]  /*76380*/  LDL.LU.64 R212, [R1+0x17a0] ;  /* 0x0017a00001d47983 */ /* 0x000ee80000300a00 */
[----:B------:R-:W3:Y:S04]  /*76390*/  LDL.LU.64 R214, [R1+0x17a8] ;  /* 0x0017a80001d67983 */ /* 0x000ee80000300a00 */
[----:B--2---:R-:W2:Y:S04]  /*763a0*/  LDL.LU.64 R208, [R1+0x1790] ;  /* 0x0017900001d07983 */ /* 0x004ea80000300a00 */
[----:B----4-:R-:W2:Y:S04]  /*763b0*/  LDL.LU.64 R210, [R1+0x1798] ;  /* 0x0017980001d27983 */ /* 0x010ea80000300a00 */
[----:B-1----:R-:W4:Y:S04]  /*763c0*/  LDL.LU.64 R204, [R1+0x1780] ;  /* 0x0017800001cc7983 */ /* 0x002f280000300a00 */
[----:B------:R-:W4:Y:S04]  /*763d0*/  LDL.LU.64 R206, [R1+0x1788] ;  /* 0x0017880001ce7983 */ /* 0x000f280000300a00 */
[----:B------:R-:W2:Y:S04]  /*763e0*/  LDL.LU.64 R200, [R1+0x1770] ;  /* 0x0017700001c87983 */ /* 0x000ea80000300a00 */
[----:B------:R-:W2:Y:S04]  /*763f0*/  LDL.LU.64 R202, [R1+0x1778] ;  /* 0x0017780001ca7983 */ /* 0x000ea80000300a00 */
[----:B------:R-:W2:Y:S04]  /*76400*/  LDL.LU.64 R196, [R1+0x1760] ;  /* 0x0017600001c47983 */ /* 0x000ea80000300a00 */
        /* <DEDUP_REMOVED lines=16> */
[----:B------:R-:W4:Y:S01]  /*76510*/  LDL.LU.64 R30, [R1+0x2978] ;  /* 0x00297800011e7983 */ /* 0x000f220000300a00 */
[C---:B---3--:R-:W-:Y:S03]  /*76520*/  HMMA.1688.F32.TF32 R220, R184.reuse, R100, R24 ;  /* 0x00000064b8dc723c */ /* 0x048fe60000081018 */
[----:B------:R-:W3:Y:S04]  /*76530*/  LDL.LU.64 R24, [R1+0x2960] ;  /* 0x0029600001187983 */ /* 0x000ee80000300a00 */
[----:B------:R-:W3:Y:S11]  /*76540*/  LDL.LU.64 R26, [R1+0x2968] ;  /* 0x00296800011a7983 */ /* 0x000ef60000300a00 */
[----:B------:R-:W-:Y:S05]  /*76550*/  @!UPT UIADD3 URZ, URZ, URZ, URZ ;  /* 0x0000003f3f3ff290 */ /* 0x000fea000fffe03f */
[----:B------:R-:W-:Y:S04]  /*76560*/  STL.64 [R1+0x17c0], R220 ;  /* 0x0017c0dc01007387 */ /* 0x000fe80000100a00 */
[----:B------:R1:W-:Y:S02]  /*76570*/  STL.64 [R1+0x17c8], R222 ;  /* 0x0017c8de01007387 */ /* 0x0003e40000100a00 */
[C---:B-1----:R-:W-:Y:S08]  /*76580*/  HMMA.1688.F32.TF32 R220, R184.reuse, R104, R216 ;  /* 0x00000068b8dc723c */ /* 0x042ff000000810d8 */
[C---:B------:R-:W-:Y:S08]  /*76590*/  HMMA.1688.F32.TF32 R216, R184.reuse, R108, R212 ;  /* 0x0000006cb8d8723c */ /* 0x040ff000000810d4 */
[C---:B--2---:R-:W-:Y:S08]  /*765a0*/  HMMA.1688.F32.TF32 R212, R184.reuse, R112, R208 ;  /* 0x00000070b8d4723c */ /* 0x044ff000000810d0 */
[C---:B----4-:R-:W-:Y:S08]  /*765b0*/  HMMA.1688.F32.TF32 R208, R184.reuse, R116, R204 ;  /* 0x00000074b8d0723c */ /* 0x050ff000000810cc */
[C---:B------:R-:W-:Y:S08]  /*765c0*/  HMMA.1688.F32.TF32 R204, R184.reuse, R120, R200 ;  /* 0x00000078b8cc723c */ /* 0x040ff000000810c8 */
[C---:B------:R-:W-:Y:S08]  /*765d0*/  HMMA.1688.F32.TF32 R200, R184.reuse, R124, R196 ;  /* 0x0000007cb8c8723c */ /* 0x040ff000000810c4 */
[C---:B------:R-:W-:Y:S08]  /*765e0*/  HMMA.1688.F32.TF32 R196, R184.reuse, R128, R192 ;  /* 0x00000080b8c4723c */ /* 0x040ff000000810c0 */
[C---:B------:R-:W-:Y:S01]  /*765f0*/  HMMA.1688.F32.TF32 R192, R184.reuse, R132, R188 ;  /* 0x00000084b8c0723c */ /* 0x040fe200000810bc */
[----:B------:R-:W-:Y:S07]  /*76600*/  STL.64 [R1+0x17b0], R220 ;  /* 0x0017b0dc01007387 */ /* 0x000fee0000100a00 */
[C---:B------:R-:W-:Y:S01]  /*76610*/  HMMA.1688.F32.TF32 R188, R184.reuse, R136, R48 ;  /* 0x00000088b8bc723c */ /* 0x040fe20000081030 */
[----:B------:R-:W-:Y:S07]  /*76620*/  STL.64 [R1+0x17b8], R222 ;  /* 0x0017b8de01007387 */ /* 0x000fee0000100a00 */
[C---:B------:R-:W-:Y:S01]  /*76630*/  HMMA.1688.F32.TF32 R48, R184.reuse, R140, R44 ;  /* 0x0000008cb830723c */ /* 0x040fe2000008102c */
[----:B------:R-:W-:Y:S07]  /*76640*/  STL.64 [R1+0x17a0], R216 ;  /* 0x0017a0d801007387 */ /* 0x000fee0000100a00 */
[C---:B------:R-:W-:Y:S01]  /*76650*/  HMMA.1688.F32.TF32 R44, R184.reuse, R144, R40 ;  /* 0x00000090b82c723c */ /* 0x040fe20000081028 */
[----:B------:R-:W-:Y:S07]  /*76660*/  STL.64 [R1+0x17a8], R218 ;  /* 0x0017a8da01007387 */ /* 0x000fee0000100a00 */
[C---:B------:R-:W-:Y:S01]  /*76670*/  HMMA.1688.F32.TF32 R40, R184.reuse, R148, R36 ;  /* 0x00000094b828723c */ /* 0x040fe20000081024 */
[----:B------:R-:W-:Y:S04]  /*76680*/  STL.64 [R1+0x1790], R212 ;  /* 0x001790d401007387 */ /* 0x000fe80000100a00 */
[----:B------:R-:W-:Y:S03]  /*76690*/  STL.64 [R1+0x1798], R214 ;  /* 0x001798d601007387 */ /* 0x000fe60000100a00 */
[C---:B------:R-:W-:Y:S01]  /*766a0*/  HMMA.1688.F32.TF32 R36, R184.reuse, R152, R32 ;  /* 0x00000098b824723c */ /* 0x040fe20000081020 */
        /* <DEDUP_REMOVED lines=13> */
[----:B------:R-:W-:Y:S01]  /*76780*/  STL.64 [R1+0x1728], R50 ;  /* 0x0017283201007387 */ /* 0x000fe20000100a00 */
[C---:B------:R-:W-:Y:S03]  /*76790*/  HMMA.1688.F32.TF32 R32, R184.reuse, R156, R28 ;  /* 0x0000009cb820723c */ /* 0x040fe6000008101c */
[----:B------:R-:W-:Y:S04]  /*767a0*/  STL.64 [R1+0x1710], R44 ;  /* 0x0017102c01007387 */ /* 0x000fe80000100a00 */
[----:B------:R-:W-:Y:S04]  /*767b0*/  STL.64 [R1+0x1718], R46 ;  /* 0x0017182e01007387 */ /* 0x000fe80000100a00 */
[----:B------:R-:W-:Y:S04]  /*767c0*/  STL.64 [R1+0x1700], R40 ;  /* 0x0017002801007387 */ /* 0x000fe80000100a00 */
[----:B------:R-:W-:Y:S04]  /*767d0*/  STL.64 [R1+0x1708], R42 ;  /* 0x0017082a01007387 */ /* 0x000fe80000100a00 */
[----:B------:R-:W2:Y:S04]  /*767e0*/  LDL.LU.64 R28, [R1+0x2c80] ;  /* 0x002c8000011c7983 */ /* 0x000ea80000300a00 */
[----:B------:R-:W-:Y:S04]  /*767f0*/  STL.64 [R1+0x16f0], R36 ;  /* 0x0016f02401007387 */ /* 0x000fe80000100a00 */
[----:B------:R-:W-:Y:S04]  /*76800*/  STL.64 [R1+0x16f8], R38 ;  /* 0x0016f82601007387 */ /* 0x000fe80000100a00 */
[----:B------:R-:W2:Y:S04]  /*76810*/  LDL.LU.64 R30, [R1+0x2c88] ;  /* 0x002c8800011e7983 */ /* 0x000ea80000300a00 */
[----:B------:R-:W-:Y:S04]  /*76820*/  STL.64 [R1+0x16e0], R32 ;  /* 0x0016e02001007387 */ /* 0x000fe80000100a00 */
[----:B------:R3:W-:Y:S02]  /*76830*/  STL.64 [R1+0x16e8], R34 ;  /* 0x0016e82201007387 */ /* 0x0007e40000100a00 */
[C---:B---3--:R-:W-:Y:S02]  /*76840*/  HMMA.1688.F32.TF32 R32, R184.reuse, R160, R24 ;  /* 0x000000a0b820723c */ /* 0x048fe40000081018 */
[----:B------:R-:W3:Y:S04]  /*76850*/  LDL.LU.64 R24, [R1+0x2950] ;  /* 0x0029500001187983 */ /* 0x000ee80000300a00 */
[----:B------:R-:W3:Y:S11]  /*76860*/  LDL.LU.64 R26, [R1+0x2958] ;  /* 0x00295800011a7983 */ /* 0x000ef60000300a00 */
[----:B------:R-:W-:Y:S06]  /*76870*/  @!UPT UIADD3 URZ, URZ, URZ, URZ ;  /* 0x0000003f3f3ff290 */ /* 0x000fec000fffe03f */
[----:B------:R1:W-:Y:S04]  /*76880*/  STL.64 [R1+0x16d0], R32 ;  /* 0x0016d02001007387 */ /* 0x0003e80000100a00 */
[----:B------:R4:W-:Y:S04]  /*76890*/  STL.64 [R1+0x16d8], R34 ;  /* 0x0016d82201007387 */ /* 0x0009e80000100a00 */
[----:B------:R-:W3:Y:S04]  /*768a0*/  LDL.LU.64 R208, [R1+0x1490] ;  /* 0x0014900001d07983 */ /* 0x000ee80000300a00 */
        /* <DEDUP_REMOVED lines=19> */
[----:B-1----:R-:W3:Y:S04]  /*769e0*/  LDL.LU.64 R32, [R1+0x480] ;  /* 0x0004800001207983 */ /* 0x002ee80000300a00 */
[----:B----4-:R-:W4:Y:S01]  /*769f0*/  LDL.LU.64 R34, [R1+0x488] ;  /* 0x0004880001227983 */ /* 0x010f220000300a00 */
[C---:B--2---:R-:W-:Y:S03]  /*76a00*/  HMMA.1688.F32.TF32 R212, R184.reuse, R164, R28 ;  /* 0x000000a4b8d4723c */ /* 0x044fe6000008101c */
[----:B------:R-:W2:Y:S11]  /*76a10*/  LDL.LU.64 R28, [R1+0x2940] ;  /* 0x00294000011c7983 */ /* 0x000eb60000300a00 */
[----:B------:R-:W-:Y:S09]  /*76a20*/  @!UPT UIADD3 URZ, URZ, URZ, URZ ;  /* 0x0000003f3f3ff290 */ /* 0x000ff2000fffe03f */
[----:B------:R-:W-:Y:S04]  /*76a30*/  STL.64 [R1+0x16c0], R212 ;  /* 0x0016c0d401007387 */ /* 0x000fe80000100a00 */
[----:B------:R-:W-:Y:S04]  /*76a40*/  STL.64 [R1+0x16c8], R214 ;  /* 0x0016c8d601007387 */ /* 0x000fe80000100a00 */
[----:B------:R-:W2:Y:S01]  /*76a50*/  LDL.LU.64 R30, [R1+0x2948] ;  /* 0x00294800011e7983 */ /* 0x000ea20000300a00 */
[C---:B---3--:R-:W-:Y:S11]  /*76a60*/  HMMA.1688.F32.TF32 R24, R184.reuse, R168, R24 ;  /* 0x000000a8b818723c */ /* 0x048ff60000081018 */
[----:B------:R-:W-:Y:S11]  /*76a70*/  @!UPT UIADD3 URZ, URZ, URZ, URZ ;  /* 0x0000003f3f3ff290 */ /* 0x000ff6000fffe03f */
[----:B------:R-:W-:Y:S01]  /*76a80*/  @!UPT UIADD3 URZ, URZ, URZ, URZ ;  /* 0x0000003f3f3ff290 */ /* 0x000fe2000fffe03f */
[----:B------:R1:W-:Y:S04]  /*76a90*/  STL.64 [R1+0x16b0], R24 ;  /* 0x0016b01801007387 */ /* 0x0003e80000100a00 */
[----:B------:R3:W-:Y:S04]  /*76aa0*/  STL.64 [R1+0x16b8], R26 ;  /* 0x0016b81a01007387 */ /* 0x0007e80000100a00 */
[----:B-1----:R-:W2:Y:S04]  /*76ab0*/  LDL.LU.64 R24, [R1+0x2930] ;  /* 0x0029300001187983 */ /* 0x002ea80000300a00 */
[----:B---3--:R-:W3:Y:S01]  /*76ac0*/  LDL.LU.64 R26, [R1+0x2938] ;  /* 0x00293800011a7983 */ /* 0x008ee20000300a00 */
[C---:B------:R-:W-:Y:S08]  /*76ad0*/  HMMA.1688.F32.TF32 R208, R184.reuse, R172, R208 ;  /* 0x000000acb8d0723c */ /* 0x040ff000000810d0 */
[----:B------:R-:W-:Y:S08]  /*76ae0*/  HMMA.1688.F32.TF32 R204, R184, R176, R204 ;  /* 0x000000b0b8cc723c */ /* 0x000ff000000810cc */
[C---:B------:R-:W-:Y:S07]  /*76af0*/  HMMA.1688.F32.TF32 R184, R180.reuse, R52, R200 ;  /* 0x00000034b4b8723c */ /* 0x040fee00000810c8 */
[----:B------:R-:W-:Y:S01]  /*76b00*/  STL.64 [R1+0x16a0], R208 ;  /* 0x0016a0d001007387 */ /* 0x000fe20000100a00 */
[C---:B------:R-:W-:Y:S03]  /*76b10*/  HMMA.1688.F32.TF32 R196, R180.reuse, R56, R196 ;  /* 0x00000038b4c4723c */ /* 0x040fe600000810c4 */
[----:B------:R-:W-:Y:S04]  /*76b20*/  STL.64 [R1+0x16a8], R210 ;  /* 0x0016a8d201007387 */ /* 0x000fe80000100a00 */
[----:B------:R-:W-:Y:S01]  /*76b30*/  STL.64 [R1+0x1680], R204 ;  /* 0x001680cc01007387 */ /* 0x000fe20000100a00 */
[C---:B------:R-:W-:Y:S03]  /*76b40*/  HMMA.1688.F32.TF32 R192, R180.reuse, R60, R192 ;  /* 0x0000003cb4c0723c */ /* 0x040fe600000810c0 */
[----:B------:R-:W-:Y:S04]  /*76b50*/  STL.64 [R1+0x1688], R206 ;  /* 0x001688ce01007387 */ /* 0x000fe80000100a00 */
[----:B------:R-:W-:Y:S01]  /*76b60*/  STL.64 [R1+0x1670], R184 ;  /* 0x001670b801007387 */ /* 0x000fe20000100a00 */
[C---:B------:R-:W-:Y:S03]  /*76b70*/  HMMA.1688.F32.TF32 R48, R180.reuse, R68, R48 ;  /* 0x00000044b430723c */ /* 0x040fe60000081030 */
[----:B------:R1:W-:Y:S05]  /*76b80*/  STL.64 [R1+0x1678], R186 ;  /* 0x001678ba01007387 */ /* 0x0003ea0000100a00 */
[C---:B------:R-:W-:Y:S08]  /*76b90*/  HMMA.1688.F32.TF32 R44, R180.reuse, R72, R44 ;  /* 0x00000048b42c723c */ /* 0x040ff0000008102c */
[C---:B-1----:R-:W-:Y:S08]  /*76ba0*/  HMMA.1688.F32.TF32 R184, R180.reuse, R64, R188 ;  /* 0x00000040b4b8723c */ /* 0x042ff000000810bc */
[C---:B------:R-:W-:Y:S08]  /*76bb0*/  HMMA.1688.F32.TF32 R40, R180.reuse, R76, R40 ;  /* 0x0000004cb428723c */ /* 0x040ff00000081028 */
[C---:B------:R-:W-:Y:S08]  /*76bc0*/  HMMA.1688.F32.TF32 R36, R180.reuse, R80, R36 ;  /* 0x00000050b424723c */ /* 0x040ff00000081024 */
[C---:B----4-:R-:W-:Y:S01]  /*76bd0*/  HMMA.1688.F32.TF32 R32, R180.reuse, R84, R32 ;  /* 0x00000054b420723c */ /* 0x050fe20000081020 */
        /* <DEDUP_REMOVED lines=17> */
[----:B------:R-:W-:Y:S04]  /*76cf0*/  LDS R190, [R2+0x2200] ;  /* 0x0022000002be7984 */ /* 0x000fe80000000800 */
[----:B------:R-:W-:Y:S04]  /*76d00*/  LDS R189, [R0+0x200] ;  /* 0x0002000000bd7984 */ /* 0x000fe80000000800 */
[----:B------:R-:W1:Y:S01]  /*76d10*/  LDS R191, [R0+0x2200] ;  /* 0x0022000000bf7984 */ /* 0x000e620000000800 */
[C---:B--2---:R-:W-:Y:S11]  /*76d20*/  HMMA.1688.F32.TF32 R32, R180.reuse, R88, R28 ;  /* 0x00000058b420723c */ /* 0x044ff6000008101c */
[----:B------:R-:W-:Y:S11]  /*76d30*/  @!UPT UIADD3 URZ, URZ, URZ, URZ ;  /* 0x0000003f3f3ff290 */ /* 0x000ff6000fffe03f */
[----:B------:R-:W-:Y:S01]  /*76d40*/  @!UPT UIADD3 URZ, URZ, URZ, URZ ;  /* 0x0000003f3f3ff290 */ /* 0x000fe2000fffe03f */
[----:B------:R2:W-:Y:S04]  /*76d50*/  STL.64 [R1+0x15f0], R32 ;  /* 0x0015f02001007387 */ /* 0x0005e80000100a00 */
[----:B------:R4:W-:Y:S01]  /*76d60*/  STL.64 [R1+0x15f8], R34 ;  /* 0x0015f82201007387 */ /* 0x0009e20000100a00 */
[C---:B---3--:R-:W-:Y:S03]  /*76d70*/  HMMA.1688.F32.TF32 R28, R180.reuse, R92, R24 ;  /* 0x0000005cb41c723c */ /* 0x048fe60000081018 */
[----:B------:R-:W3:Y:S04]  /*76d80*/  LDL.LU.64 R24, [R1+0x15d0] ;  /* 0x0015d00001187983 */ /* 0x000ee80000300a00 */
[----:B------:R-:W3:Y:S11]  /*76d90*/  LDL.LU.64 R26, [R1+0x15d8] ;  /* 0x0015d800011a7983 */ /* 0x000ef60000300a00 */
[----:B------:R-:W-:Y:S05]  /*76da0*/  @!UPT UIADD3 URZ, URZ, URZ, URZ ;  /* 0x0000003f3f3ff290 */ /* 0x000fea000fffe03f */
        /* <DEDUP_REMOVED lines=26> */
[----:B--2---:R-:W2:Y:S04]  /*76f50*/  LDL.LU.64 R32, [R1+0x1500] ;  /* 0x0015000001207983 */ /* 0x004ea80000300a00 */
[----:B----4-:R-:W2:Y:S04]  /*76f60*/  LDL.LU.64 R34, [R1+0x1508] ;  /* 0x0015080001227983 */ /* 0x010ea80000300a00 */
[----:B-1----:R-:W4:Y:S04]  /*76f70*/  LDL.LU.64 R28, [R1+0x14f0] ;  /* 0x0014f000011c7983 */ /* 0x002f280000300a00 */
[----:B------:R-:W4:Y:S01]  /*76f80*/  LDL.LU.64 R30, [R1+0x14f8] ;  /* 0x0014f800011e7983 */ /* 0x000f220000300a00 */
[C---:B---3--:R-:W-:Y:S03]  /*76f90*/  HMMA.1688.F32.TF32 R220, R180.reuse, R96, R24 ;  /* 0x00000060b4dc723c */ /* 0x048fe60000081018 */
        /* <DEDUP_REMOVED lines=21> */
[C---:B--2---:R-:W-:Y:S01]  /*770f0*/  HMMA.1688.F32.TF32 R32, R180.reuse, R148, R32 ;  /* 0x00000094b420723c */ /* 0x044fe20000081020 */
[----:B------:R2:W-:Y:S04]  /*77100*/  STL.64 [R1+0x15a8], R210 ;  /* 0x0015a8d201007387 */ /* 0x0005e80000100a00 */
[----:B------:R1:W-:Y:S03]  /*77110*/  STL.64 [R1+0x1590], R204 ;  /* 0x001590cc01007387 */ /* 0x0003e60000100a00 */
[C---:B----4-:R-:W-:Y:S01]  /*77120*/  HMMA.1688.F32.TF32 R28, R180.reuse, R152, R28 ;  /* 0x00000098b41c723c */ /* 0x050fe2000008101c */
[----:B------:R4:W-:Y:S04]  /*77130*/  STL.64 [R1+0x1598], R206 ;  /* 0x001598ce01007387 */ /* 0x0009e80000100a00 */
[----:B------:R1:W-:Y:S04]  /*77140*/  STL.64 [R1+0x1580], R200 ;  /* 0x001580c801007387 */ /* 0x0003e80000100a00 */
[----:B------:R1:W-:Y:S04]  /*77150*/  STL.64 [R1+0x1588], R202 ;  /* 0x001588ca01007387 */ /* 0x0003e80000100a00 */
[----:B------:R1:W-:Y:S04]  /*77160*/  STL.64 [R1+0x1570], R196 ;  /* 0x001570c401007387 */ /* 0x0003e80000100a00 */
[----:B------:R1:W-:Y:S04]  /*77170*/  STL.64 [R1+0x1578], R198 ;  /* 0x001578c601007387 */ /* 0x0003e80000100a00 */
[----:B------:R-:W-:Y:S04]  /*77180*/  STL.64 [R1+0x1560], R192 ;  /* 0x001560c001007387 */ /* 0x000fe80000100a00 */
[----:B------:R-:W-:Y:S04]  /*77190*/  STL.64 [R1+0x1568], R194 ;  /* 0x001568c201007387 */ /* 0x000fe80000100a00 */
        /* <DEDUP_REMOVED lines=10> */
[----:B-1----:R-:W3:Y:S04]  /*77240*/  LDL.LU.64 R208, [R1+0x14d0] ;  /* 0x0014d00001d07983 */ /* 0x002ee80000300a00 */
[----:B------:R1:W-:Y:S04]  /*77250*/  STL.64 [R1+0x1500], R32 ;  /* 0x0015002001007387 */ /* 0x0003e80000100a00 */
[----:B------:R1:W-:Y:S04]  /*77260*/  STL.64 [R1+0x1508], R34 ;  /* 0x0015082201007387 */ /* 0x0003e80000100a00 */
[----:B--2---:R-:W3:Y:S04]  /*77270*/  LDL.LU.64 R210, [R1+0x14d8] ;  /* 0x0014d80001d27983 */ /* 0x004ee80000300a00 */
[----:B------:R2:W-:Y:S04]  /*77280*/  STL.64 [R1+0x14f0], R28 ;  /* 0x0014f01c01007387 */ /* 0x0005e80000100a00 */
[----:B------:R1:W-:Y:S04]  /*77290*/  STL.64 [R1+0x14f8], R30 ;  /* 0x0014f81e01007387 */ /* 0x0003e80000100a00 */
[----:B------:R-:W3:Y:S04]  /*772a0*/  LDL.LU.64 R204, [R1+0x14c0] ;  /* 0x0014c00001cc7983 */ /* 0x000ee80000300a00 */
[----:B----4-:R-:W3:Y:S01]  /*772b0*/  LDL.LU.64 R206, [R1+0x14c8] ;  /* 0x0014c80001ce7983 */ /* 0x010ee20000300a00 */
        /* <DEDUP_REMOVED lines=23> */
[----:B--2---:R-:W2:Y:S04]  /*77430*/  LDL.LU.64 R28, [R1+0x2900] ;  /* 0x00290000011c7983 */ /* 0x004ea80000300a00 */
[----:B------:R-:W2:Y:S04]  /*77440*/  LDL.LU.64 R30, [R1+0x2908] ;  /* 0x00290800011e7983 */ /* 0x000ea80000300a00 */
[----:B------:R-:W2:Y:S04]  /*77450*/  LDL.LU.64 R24, [R1+0x1410] ;  /* 0x0014100001187983 */ /* 0x000ea80000300a00 */
[----:B------:R-:W2:Y:S01]  /*77460*/  LDL.LU.64 R26, [R1+0x1418] ;  /* 0x00141800011a7983 */ /* 0x000ea20000300a00 */
[C---:B---3--:R-:W-:Y:S08]  /*77470*/  HMMA.1688.F32.TF32 R208, R180.reuse, R160, R208 ;  /* 0x000000a0b4d0723c */ /* 0x048ff000000810d0 */
[C---:B------:R-:W-:Y:S11]  /*77480*/  HMMA.1688.F32.TF32 R204, R180.reuse, R164, R204 ;  /* 0x000000a4b4cc723c */ /* 0x040ff600000810cc */
[----:B------:R-:W-:Y:S04]  /*77490*/  @!UPT UIADD3 URZ, URZ, URZ, URZ ;  /* 0x0000003f3f3ff290 */ /* 0x000fe8000fffe03f */
[----:B------:R-:W-:Y:S04]  /*774a0*/  STL.64 [R1+0x14d0], R208 ;  /* 0x0014d0d001007387 */ /* 0x000fe80000100a00 */
[----:B------:R-:W-:Y:S04]  /*774b0*/  STL.64 [R1+0x14d8], R210 ;  /* 0x0014d8d201007387 */ /* 0x000fe80000100a00 */
[----:B------:R-:W-:Y:S04]  /*774c0*/  STL.64 [R1+0x14c0], R204 ;  /* 0x0014c0cc01007387 */ /* 0x000fe80000100a00 */
[----:B------:R-:W-:Y:S01]  /*774d0*/  STL.64 [R1+0x14c8], R206 ;  /* 0x0014c8ce01007387 */ /* 0x000fe20000100a00 */
[C---:B----4-:R-:W-:Y:S08]  /*774e0*/  HMMA.1688.F32.TF32 R200, R180.reuse, R168, R200 ;  /* 0x000000a8b4c8723c */ /* 0x050ff000000810c8 */
[C---:B------:R-:W-:Y:S08]  /*774f0*/  HMMA.1688.F32.TF32 R196, R180.reuse, R172, R196 ;  /* 0x000000acb4c4723c */ /* 0x040ff000000810c4 */
[----:B------:R-:W-:Y:S01]  /*77500*/  HMMA.1688.F32.TF32 R180, R180, R176, R184 ;  /* 0x000000b0b4b4723c */ /* 0x000fe200000810b8 */
[----:B------:R-:W-:Y:S04]  /*77510*/  LDS R184, [R2+0x280] ;  /* 0x0002800002b87984 */ /* 0x000fe80000000800 */
[----:B------:R-:W-:Y:S04]  /*77520*/  LDS R186, [R2+0x2280] ;  /* 0x0022800002ba7984 */ /* 0x000fe80000000800 */
[----:B------:R-:W-:Y:S01]  /*77530*/  STL.64 [R1+0x14b0], R200 ;  /* 0x0014b0c801007387 */ /* 0x000fe20000100a00 */
[C---:B------:R-:W-:Y:S03]  /*77540*/  HMMA.1688.F32.TF32 R192, R188.reuse, R52, R192 ;  /* 0x00000034bcc0723c */ /* 0x040fe600000810c0 */
[----:B------:R-:W-:Y:S04]  /*77550*/  STL.64 [R1+0x14b8], R202 ;  /* 0x0014b8ca01007387 */ /* 0x000fe80000100a00 */
[----:B------:R-:W-:Y:S04]  /*77560*/  STL.64 [R1+0x14a0], R196 ;  /* 0x0014a0c401007387 */ /* 0x000fe80000100a00 */
[----:B------:R-:W-:Y:S04]  /*77570*/  STL.64 [R1+0x14a8], R198 ;  /* 0x0014a8c601007387 */ /* 0x000fe80000100a00 */
[----:B------:R-:W-:Y:S04]  /*77580*/  STL.64 [R1+0x80], R180 ;  /* 0x000080b401007387 */ /* 0x000fe80000100a00 */
[----:B------:R1:W-:Y:S04]  /*77590*/  STL.64 [R1+0x88], R182 ;  /* 0x000088b601007387 */ /* 0x0003e80000100a00 */
[----:B------:R-:W-:Y:S04]  /*775a0*/  LDS R185, [R0+0x280] ;  /* 0x0002800000b97984 */ /* 0x000fe80000000800 */
[----:B------:R-:W3:Y:S01]  /*775b0*/  LDS R187, [R0+0x2280] ;  /* 0x0022800000bb7984 */ /* 0x000ee20000000800 */
[C---:B-1----:R-:W-:Y:S08]  /*775c0*/  HMMA.1688.F32.TF32 R180, R188.reuse, R56, R48 ;  /* 0x00000038bcb4723c */ /* 0x042ff00000081030 */
[C---:B------:R-:W-:Y:S08]  /*775d0*/  HMMA.1688.F32.TF32 R48, R188.reuse, R60, R44 ;  /* 0x0000003cbc30723c */ /* 0x040ff0000008102c */
[C---:B------:R-:W-:Y:S08]  /*775e0*/  HMMA.1688.F32.TF32 R44, R188.reuse, R64, R40 ;  /* 0x00000040bc2c723c */ /* 0x040ff00000081028 */
[C---:B------:R-:W-:Y:S08]  /*775f0*/  HMMA.1688.F32.TF32 R40, R188.reuse, R68, R36 ;  /* 0x00000044bc28723c */ /* 0x040ff00000081024 */
[C---:B------:R-:W-:Y:S08]  /*77600*/  HMMA.1688.F32.TF32 R36, R188.reuse, R72, R32 ;  /* 0x00000048bc24723c */ /* 0x040ff00000081020 */
[C---:B--2---:R-:W-:Y:S01]  /*77610*/  HMMA.1688.F32.TF32 R32, R188.reuse, R76, R28 ;  /* 0x0000004cbc20723c */ /* 0x044fe2000008101c */
        /* <DEDUP_REMOVED lines=32> */
[----:B--2---:R-:W2:Y:S04]  /*77820*/  LDL.LU.64 R194, [R1+0x2898] ;  /* 0x0028980001c27983 */ /* 0x004ea80000300a00 */
[----:B----4-:R-:W4:Y:S04]  /*77830*/  LDL.LU.64 R180, [R1+0x2880] ;  /* 0x0028800001b47983 */ /* 0x010f280000300a00 */
        /* <DEDUP_REMOVED lines=21> */
[C---:B------:R-:W-:Y:S08]  /*77990*/  HMMA.1688.F32.TF32 R212, R188.reuse, R96, R208 ;  /* 0x00000060bcd4723c */ /* 0x040ff000000810d0 */
[C---:B------:R-:W-:Y:S08]  /*779a0*/  HMMA.1688.F32.TF32 R208, R188.reuse, R100, R204 ;  /* 0x00000064bcd0723c */ /* 0x040ff000000810cc */
[C---:B------:R-:W-:Y:S08]  /*779b0*/  HMMA.1688.F32.TF32 R204, R188.reuse, R104, R200 ;  /* 0x00000068bccc723c */ /* 0x040ff000000810c8 */
[C---:B------:R-:W-:Y:S08]  /*779c0*/  HMMA.1688.F32.TF32 R200, R188.reuse, R108, R196 ;  /* 0x0000006cbcc8723c */ /* 0x040ff000000810c4 */
[C---:B--2---:R-:W-:Y:S08]  /*779d0*/  HMMA.1688.F32.TF32 R196, R188.reuse, R112, R192 ;  /* 0x00000070bcc4723c */ /* 0x044ff000000810c0 */
[C---:B----4-:R-:W-:Y:S01]  /*779e0*/  HMMA.1688.F32.TF32 R192, R188.reuse, R116, R180 ;  /* 0x00000074bcc0723c */ /* 0x050fe200000810b4 */
        /* <DEDUP_REMOVED lines=30> */
[----:B------:R-:W2:Y:S04]  /*77bd0*/  LDL.LU.64 R32, [R1+0x2800] ;  /* 0x0028000001207983 */ /* 0x000ea80000300a00 */
[----:B------:R-:W-:Y:S04]  /*77be0*/  STL.64 [R1+0x1330], R36 ;  /* 0x0013302401007387 */ /* 0x000fe80000100a00 */
[----:B------:R-:W-:Y:S04]  /*77bf0*/  STL.64 [R1+0x1338], R38 ;  /* 0x0013382601007387 */ /* 0x000fe80000100a00 */
[----:B------:R-:W2:Y:S04]  /*77c00*/  LDL.LU.64 R34, [R1+0x2808] ;  /* 0x0028080001227983 */ /* 0x000ea80000300a00 */
[----:B------:R1:W-:Y:S04]  /*77c10*/  STL.64 [R1+0x1320], R28 ;  /* 0x0013201c01007387 */ /* 0x0003e80000100a00 */
[----:B------:R4:W-:Y:S04]  /*77c20*/  STL.64 [R1+0x1328], R30 ;  /* 0x0013281e01007387 */ /* 0x0009e80000100a00 */
[----:B-1----:R-:W2:Y:S04]  /*77c30*/  LDL.LU.64 R28, [R1+0x27f0] ;  /* 0x0027f000011c7983 */ /* 0x002ea80000300a00 */
[----:B----4-:R-:W4:Y:S01]  /*77c40*/  LDL.LU.64 R30, [R1+0x27f8] ;  /* 0x0027f800011e7983 */ /* 0x010f220000300a00 */
[C---:B---3--:R-:W-:Y:S11]  /*77c50*/  HMMA.1688.F32.TF32 R24, R188.reuse, R144, R24 ;  /* 0x00000090bc18723c */ /* 0x048ff60000081018 */
        /* <DEDUP_REMOVED lines=25> */
[----:B---3--:R-:W3:Y:S01]  /*77df0*/  LDL.LU.64 R26, [R1+0x678] ;  /* 0x00067800011a7983 */ /* 0x008ee20000300a00 */
[C---:B--2---:R-:W-:Y:S03]  /*77e00*/  HMMA.1688.F32.TF32 R212, R188.reuse, R148, R32 ;  /* 0x00000094bcd4723c */ /* 0x044fe60000081020 */
[----:B------:R-:W2:Y:S04]  /*77e10*/  LDL.LU.64 R32, [R1+0x690] ;  /* 0x0006900001207983 */ /* 0x000ea80000300a00 */
[----:B------:R-:W2:Y:S11]  /*77e20*/  LDL.LU.64 R34, [R1+0x698] ;  /* 0x0006980001227983 */ /* 0x000eb60000300a00 */
[----:B------:R-:W-:Y:S05]  /*77e30*/  @!UPT UIADD3 URZ, URZ, URZ, URZ ;  /* 0x0000003f3f3ff290 */ /* 0x000fea000fffe03f */
[----:B------:R-:W-:Y:S04]  /*77e40*/  STL.64 [R1+0x1300], R212 ;  /* 0x001300d401007387 */ /* 0x000fe80000100a00 */
[----:B------:R4:W-:Y:S02]  /*77e50*/  STL.64 [R1+0x1308], R214 ;  /* 0x001308d601007387 */ /* 0x0009e40000100a00 */
[C---:B----4-:R-:W-:Y:S02]  /*77e60*/  HMMA.1688.F32.TF32 R212, R188.reuse, R152, R28 ;  /* 0x00000098bcd4723c */ /* 0x050fe4000008101c */
[----:B------:R-:W4:Y:S04]  /*77e70*/  LDL.LU.64 R28, [R1+0x6b0] ;  /* 0x0006b000011c7983 */ /* 0x000f280000300a00 */
[----:B------:R-:W4:Y:S11]  /*77e80*/  LDL.LU.64 R30, [R1+0x6b8] ;  /* 0x0006b800011e7983 */ /* 0x000f360000300a00 */
[----:B------:R-:W-:Y:S06]  /*77e90*/  @!UPT UIADD3 URZ, URZ, URZ, URZ ;  /* 0x0000003f3f3ff290 */ /* 0x000fec000fffe03f */
[----:B------:R-:W-:Y:S04]  /*77ea0*/  STL.64 [R1+0x12f0], R212 ;  /* 0x0012f0d401007387 */ /* 0x000fe80000100a00 */
[----:B------:R-:W-:Y:S01]  /*77eb0*/  STL.64 [R1+0x12f8], R214 ;  /* 0x0012f8d601007387 */ /* 0x000fe20000100a00 */
[C---:B------:R-:W-:Y:S08]  /*77ec0*/  HMMA.1688.F32.TF32 R208, R188.reuse, R156, R208 ;  /* 0x0000009cbcd0723c */ /* 0x040ff000000810d0 */
[C---:B------:R-:W-:Y:S08]  /*77ed0*/  HMMA.1688.F32.TF32 R204, R188.reuse, R160, R204 ;  /* 0x000000a0bccc723c */ /* 0x040ff000000810cc */
[C---:B------:R-:W-:Y:S08]  /*77ee0*/  HMMA.1688.F32.TF32 R200, R188.reuse, R164, R200 ;  /* 0x000000a4bcc8723c */ /* 0x040ff000000810c8 */
[C---:B------:R-:W-:Y:S08]  /*77ef0*/  HMMA.1688.F32.TF32 R196, R188.reuse, R168, R196 ;  /* 0x000000a8bcc4723c */ /* 0x040ff000000810c4 */
[C---:B------:R-:W-:Y:S08]  /*77f00*/  HMMA.1688.F32.TF32 R192, R188.reuse, R172, R192 ;  /* 0x000000acbcc0723c */ /* 0x040ff000000810c0 */
[----:B------:R-:W-:Y:S08]  /*77f10*/  HMMA.1688.F32.TF32 R188, R188, R176, R180 ;  /* 0x000000b0bcbc723c */ /* 0x000ff000000810b4 */
[C---:B------:R-:W-:Y:S08]  /*77f20*/  HMMA.1688.F32.TF32 R180, R184.reuse, R52, R48 ;  /* 0x00000034b8b4723c */ /* 0x040ff00000081030 */
[C---:B------:R-:W-:Y:S01]  /*77f30*/  HMMA.1688.F32.TF32 R48, R184.reuse, R56, R44 ;  /* 0x00000038b830723c */ /* 0x040fe2000008102c */
[----:B------:R-:W-:Y:S07]  /*77f40*/  STL.64 [R1+0x12e0], R208 ;  /* 0x0012e0d001007387 */ /* 0x000fee0000100a00 */
[C---:B------:R-:W-:Y:S01]  /*77f50*/  HMMA.1688.F32.TF32 R44, R184.reuse, R60, R40 ;  /* 0x0000003cb82c723c */ /* 0x040fe20000081028 */
[----:B------:R-:W-:Y:S07]  /*77f60*/  STL.64 [R1+0x12e8], R210 ;  /* 0x0012e8d201007387 */ /* 0x000fee0000100a00 */
        /* <DEDUP_REMOVED lines=12> */
[----:B------:R1:W-:Y:S01]  /*78030*/  STL.64 [R1+0x118], R182 ;  /* 0x000118b601007387 */ /* 0x0003e20000100a00 */
[C---:B---3--:R-:W-:Y:S03]  /*78040*/  HMMA.1688.F32.TF32 R36, R184.reuse, R68, R24 ;  /* 0x00000044b824723c */ /* 0x048fe60000081018 */
        /* <DEDUP_REMOVED lines=10> */
[----:B-1----:R-:W3:Y:S04]  /*780f0*/  LDL.LU.64 R180, [R1+0x6e0] ;  /* 0x0006e00001b47983 */ /* 0x002ee80000300a00 */
[----:B------:R-:W3:Y:S01]  /*78100*/  LDL.LU.64 R182, [R1+0x6e8] ;  /* 0x0006e80001b67983 */ /* 0x000ee20000300a00 */
[C---:B--2---:R-:W-:Y:S08]  /*78110*/  HMMA.1688.F32.TF32 R32, R184.reuse, R72, R32 ;  /* 0x00000048b820723c */ /* 0x044ff00000081020 */
[C---:B----4-:R-:W-:Y:S11]  /*78120*/  HMMA.1688.F32.TF32 R28, R184.reuse, R76, R28 ;  /* 0x0000004cb81c723c */ /* 0x050ff6000008101c */
[----:B------:R-:W-:Y:S04]  /*78130*/  @!UPT UIADD3 URZ, URZ, URZ, URZ ;  /* 0x0000003f3f3ff290 */ /* 0x000fe8000fffe03f */
[----:B------:R1:W-:Y:S04]  /*78140*/  STL.64 [R1+0xc0], R32 ;  /* 0x0000c02001007387 */ /* 0x0003e80000100a00 */
[----:B------:R2:W-:Y:S04]  /*78150*/  STL.64 [R1+0xc8], R34 ;  /* 0x0000c82201007387 */ /* 0x0005e80000100a00 */
[----:B------:R-:W4:Y:S04]  /*78160*/  LDL.LU.64 R196, [R1+0x2790] ;  /* 0x0027900001c47983 */ /* 0x000f280000300a00 */
[----:B------:R-:W4:Y:S04]  /*78170*/  LDL.LU.64 R198, [R1+0x2798] ;  /* 0x0027980001c67983 */ /* 0x000f280000300a00 */
        /* <DEDUP_REMOVED lines=15> */
[----:B--2---:R-:W2:Y:S04]  /*78270*/  LDL.LU.64 R34, [R1+0x2728] ;  /* 0x0027280001227983 */ /* 0x004ea80000300a00 */
[----:B------:R-:W2:Y:S04]  /*78280*/  LDL.LU.64 R28, [R1+0x2710] ;  /* 0x00271000011c7983 */ /* 0x000ea80000300a00 */
[----:B------:R-:W2:Y:S01]  /*78290*/  LDL.LU.64 R30, [R1+0x2718] ;  /* 0x00271800011e7983 */ /* 0x000ea20000300a00 */
[C---:B---3--:R-:W-:Y:S03]  /*782a0*/  HMMA.1688.F32.TF32 R200, R184.reuse, R80, R24 ;  /* 0x00000050b8c8723c */ /* 0x048fe60000081018 */
[----:B------:R-:W3:Y:S04]  /*782b0*/  LDL.LU.64 R24, [R1+0x2700] ;  /* 0x0027000001187983 */ /* 0x000ee80000300a00 */
[----:B------:R-:W3:Y:S11]  /*782c0*/  LDL.LU.64 R26, [R1+0x2708] ;  /* 0x00270800011a7983 */ /* 0x000ef60000300a00 */
[----:B------:R-:W-:Y:S05]  /*782d0*/  @!UPT UIADD3 URZ, URZ, URZ, URZ ;  /* 0x0000003f3f3ff290 */ /* 0x000fea000fffe03f */
[----:B------:R-:W-:Y:S04]  /*782e0*/  STL.64 [R1+0xa0], R200 ;  /* 0x0000a0c801007387 */ /* 0x000fe80000100a00 */
[----:B------:R1:W-:Y:S02]  /*782f0*/  STL.64 [R1+0xa8], R202 ;  /* 0x0000a8ca01007387 */ /* 0x0003e40000100a00 */
[C---:B-1----:R-:W-:Y:S02]  /*78300*/  HMMA.1688.F32.TF32 R200, R184.reuse, R84, R180 ;  /* 0x00000054b8c8723c */ /* 0x042fe400000810b4 */
[----:B------:R-:W-:Y:S04]  /*78310*/  LDS R180, [R2+0x300] ;  /* 0x0003000002b47984 */ /* 0x000fe80000000800 */
[----:B------:R-:W-:Y:S04]  /*78320*/  LDS R182, [R2+0x2300] ;  /* 0x0023000002b67984 */ /* 0x000fe80000000800 */
[----:B------:R-:W-:Y:S04]  /*78330*/  LDS R181, [R0+0x300] ;  /* 0x0003000000b57984 */ /* 0x000fe80000000800 */
[----:B------:R-:W1:Y:S09]  /*78340*/  LDS R183, [R0+0x2300] ;  /* 0x0023000000b77984 */ /* 0x000e720000000800 */
[----:B------:R-:W-:Y:S04]  /*78350*/  STL.64 [R1+0x90], R200 ;  /* 0x000090c801007387 */ /* 0x000fe80000100a00 */
[----:B------:R4:W-:Y:S02]  /*78360*/  STL.64 [R1+0x98], R202 ;  /* 0x000098ca01007387 */ /* 0x0009e40000100a00 */
[C---:B----4-:R-:W-:Y:S08]  /*78370*/  HMMA.1688.F32.TF32 R200, R184.reuse, R88, R196 ;  /* 0x00000058b8c8723c */ /* 0x050ff000000810c4 */
[C---:B------:R-:W-:Y:S08]  /*78380*/  HMMA.1688.F32.TF32 R196, R184.reuse, R92, R192 ;  /* 0x0000005cb8c4723c */ /* 0x040ff000000810c0 */
[C---:B------:R-:W-:Y:S08]  /*78390*/  HMMA.1688.F32.TF32 R192, R184.reuse, R96, R188 ;  /* 0x00000060b8c0723c */ /* 0x040ff000000810bc */
[C---:B------:R-:W-:Y:S08]  /*783a0*/  HMMA.1688.F32.TF32 R188, R184.reuse, R100, R48 ;  /* 0x00000064b8bc723c */ /* 0x040ff00000081030 */
[C---:B------:R-:W-:Y:S08]  /*783b0*/  HMMA.1688.F32.TF32 R48, R184.reuse, R104, R44 ;  /* 0x00000068b830723c */ /* 0x040ff0000008102c */
[C---:B------:R-:W-:Y:S08]  /*783c0*/  HMMA.1688.F32.TF32 R44, R184.reuse, R108, R40 ;  /* 0x0000006cb82c723c */ /* 0x040ff00000081028 */
[C---:B------:R-:W-:Y:S08]  /*783d0*/  HMMA.1688.F32.TF32 R40, R184.reuse, R112, R36 ;  /* 0x00000070b828723c */ /* 0x040ff00000081024 */
[C---:B--2---:R-:W-:Y:S01]  /*783e0*/  HMMA.1688.F32.TF32 R36, R184.reuse, R116, R32 ;  /* 0x00000074b824723c */ /* 0x044fe20000081020 */
        /* <DEDUP_REMOVED lines=47> */
[----:B----4-:R-:W4:Y:S04]  /*786e0*/  LDL.LU.64 R32, [R1+0x700] ;  /* 0x0007000001207983 */ /* 0x010f280000300a00 */
[----:B-1----:R-:W4:Y:S01]  /*786f0*/  LDL.LU.64 R34, [R1+0x708] ;  /* 0x0007080001227983 */ /* 0x002f220000300a00 */
        /* <DEDUP_REMOVED lines=24> */
[C---:B------:R-:W-:Y:S01]  /*78880*/  HMMA.1688.F32.TF32 R36, R184.reuse, R172, R36 ;  /* 0x000000acb824723c */ /* 0x040fe20000081024 */
[----:B------:R1:W-:Y:S07]  /*78890*/  STL.64 [R1+0x11c0], R204 ;  /* 0x0011c0cc01007387 */ /* 0x0003ee0000100a00 */
[----:B----4-:R-:W-:Y:S01]  /*788a0*/  HMMA.1688.F32.TF32 R32, R184, R176, R32 ;  /* 0x000000b0b820723c */ /* 0x010fe20000081020 */
        /* <DEDUP_REMOVED lines=19> */
[----:B------:R-:W4:Y:S04]  /*789e0*/  LDL.LU.64 R224, [R1+0x1110] ;  /* 0x0011100001e07983 */ /* 0x000f280000300a00 */
        /* <DEDUP_REMOVED lines=8> */
[----:B------:R1:W-:Y:S04]  /*78a70*/  STL.64 [R1+0x1138], R30 ;  /* 0x0011381e01007387 */ /* 0x0003e80000100a00 */
[----:B------:R-:W4:Y:S01]  /*78a80*/  LDL.LU.64 R226, [R1+0x1118] ;  /* 0x0011180001e27983 */ /* 0x000f220000300a00 */
        /* <DEDUP_REMOVED lines=13> */
[----:B------:R-:W4:Y:S04]  /*78b60*/  LDL.LU.64 R204, [R1+0x25c0] ;  /* 0x0025c00001cc7983 */ /* 0x000f280000300a00 */
[----:B----4-:R-:W4:Y:S04]  /*78b70*/  LDL.LU.64 R206, [R1+0x25c8] ;  /* 0x0025c80001ce7983 */ /* 0x010f280000300a00 */
        /* <DEDUP_REMOVED lines=18> */
[----:B--2---:R-:W2:Y:S04]  /*78ca0*/  LDL.LU.64 R28, [R1+0x2540] ;  /* 0x00254000011c7983 */ /* 0x004ea80000300a00 */
[----:B------:R-:W2:Y:S04]  /*78cb0*/  LDL.LU.64 R30, [R1+0x2548] ;  /* 0x00254800011e7983 */ /* 0x000ea80000300a00 */
[----:B---3--:R-:W3:Y:S04]  /*78cc0*/  LDL.LU.64 R24, [R1+0x1010] ;  /* 0x0010100001187983 */ /* 0x008ee80000300a00 */
[----:B------:R-:W3:Y:S01]  /*78cd0*/  LDL.LU.64 R26, [R1+0x1018] ;  /* 0x00101800011a7983 */ /* 0x000ee20000300a00 */
[C---:B------:R-:W-:Y:S11]  /*78ce0*/  HMMA.1688.F32.TF32 R244, R180.reuse, R60, R224 ;  /* 0x0000003cb4f4723c */ /* 0x040ff600000810e0 */
[----:B------:R-:W-:Y:S11]  /*78cf0*/  @!UPT UIADD3 URZ, URZ, URZ, URZ ;  /* 0x0000003f3f3ff290 */ /* 0x000ff6000fffe03f */
[----:B------:R-:W-:Y:S01]  /*78d00*/  @!UPT UIADD3 URZ, URZ, URZ, URZ ;  /* 0x0000003f3f3ff290 */ /* 0x000fe2000fffe03f */
[----:B------:R-:W-:Y:S04]  /*78d10*/  STL.64 [R1+0x1110], R244 ;  /* 0x001110f401007387 */ /* 0x000fe80000100a00 */
[----:B------:R-:W-:Y:S01]  /*78d20*/  STL.64 [R1+0x1118], R246 ;  /* 0x001118f601007387 */ /* 0x000fe20000100a00 */
[C---:B------:R-:W-:Y:S08]  /*78d30*/  HMMA.1688.F32.TF32 R224, R180.reuse, R64, R220 ;  /* 0x00000040b4e0723c */ /* 0x040ff000000810dc */
[C---:B------:R-:W-:Y:S08]  /*78d40*/  HMMA.1688.F32.TF32 R220, R180.reuse, R68, R216 ;  /* 0x00000044b4dc723c */ /* 0x040ff000000810d8 */
[C---:B------:R-:W-:Y:S08]  /*78d50*/  HMMA.1688.F32.TF32 R216, R180.reuse, R72, R212 ;  /* 0x00000048b4d8723c */ /* 0x040ff000000810d4 */
[C---:B------:R-:W-:Y:S08]  /*78d60*/  HMMA.1688.F32.TF32 R212, R180.reuse, R76, R208 ;  /* 0x0000004cb4d4723c */ /* 0x040ff000000810d0 */
[C---:B----4-:R-:W-:Y:S08]  /*78d70*/  HMMA.1688.F32.TF32 R208, R180.reuse, R80, R204 ;  /* 0x00000050b4d0723c */ /* 0x050ff000000810cc */
        /* <DEDUP_REMOVED lines=11> */
[----:B------:R1:W-:Y:S07]  /*78e30*/  STL.64 [R1+0x10e0], R216 ;  /* 0x0010e0d801007387 */ /* 0x0003ee0000100a00 */
[C---:B------:R-:W-:Y:S01]  /*78e40*/  HMMA.1688.F32.TF32 R40, R180.reuse, R112, R36 ;  /* 0x00000070b428723c */ /* 0x040fe20000081024 */
[----:B------:R4:W-:Y:S04]  /*78e50*/  STL.64 [R1+0x10e8], R218 ;  /* 0x0010e8da01007387 */ /* 0x0009e80000100a00 */
[----:B------:R1:W-:Y:S03]  /*78e60*/  STL.64 [R1+0x10d0], R212 ;  /* 0x0010d0d401007387 */ /* 0x0003e60000100a00 */
[C---:B------:R-:W-:Y:S01]  /*78e70*/  HMMA.1688.F32.TF32 R36, R180.reuse, R116, R32 ;  /* 0x00000074b424723c */ /* 0x040fe20000081020 */
[----:B------:R1:W-:Y:S04]  /*78e80*/  STL.64 [R1+0x10d8], R214 ;  /* 0x0010d8d601007387 */ /* 0x0003e80000100a00 */
[----:B------:R1:W-:Y:S03]  /*78e90*/  STL.64 [R1+0x10c0], R208 ;  /* 0x0010c0d001007387 */ /* 0x0003e60000100a00 */
        /* <DEDUP_REMOVED lines=28> */
[----:B----4-:R-:W4:Y:S04]  /*79060*/  LDL.LU.64 R218, [R1+0x2528] ;  /* 0x0025280001da7983 */ /* 0x010f280000300a00 */
[----:B------:R-:W4:Y:S04]  /*79070*/  LDL.LU.64 R212, [R1+0xfe0] ;  /* 0x000fe00001d47983 */ /* 0x000f280000300a00 */
[----:B------:R-:W4:Y:S04]  /*79080*/  LDL.LU.64 R214, [R1+0xfe8] ;  /* 0x000fe80001d67983 */ /* 0x000f280000300a00 */
[----:B------:R-:W4:Y:S04]  /*79090*/  LDL.LU.64 R208, [R1+0x2510] ;  /* 0x0025100001d07983 */ /* 0x000f280000300a00 */
[----:B--2---:R-:W2:Y:S04]  /*790a0*/  LDL.LU.64 R210, [R1+0x2518] ;  /* 0x0025180001d27983 */ /* 0x004ea80000300a00 */
        /* <DEDUP_REMOVED lines=21> */
[----:B------:R-:W2:Y:S01]  /*79200*/  LDL.LU.64 R30, [R1+0x768] ;  /* 0x00076800011e7983 */ /* 0x000ea20000300a00 */
[C---:B---3--:R-:W-:Y:S03]  /*79210*/  HMMA.1688.F32.TF32 R220, R180.reuse, R128, R24 ;  /* 0x00000080b4dc723c */ /* 0x048fe60000081018 */
[----:B------:R-:W4:Y:S04]  /*79220*/  LDL.LU.64 R24, [R1+0x780] ;  /* 0x0007800001187983 */ /* 0x000f280000300a00 */
[----:B------:R-:W4:Y:S02]  /*79230*/  LDL.LU.64 R26, [R1+0x788] ;  /* 0x00078800011a7983 */ /* 0x000f240000300a00 */
[C---:B----4-:R-:W-:Y:S08]  /*79240*/  HMMA.1688.F32.TF32 R216, R180.reuse, R132, R216 ;  /* 0x00000084b4d8723c */ /* 0x050ff000000810d8 */
[C---:B------:R-:W-:Y:S08]  /*79250*/  HMMA.1688.F32.TF32 R212, R180.reuse, R136, R212 ;  /* 0x00000088b4d4723c */ /* 0x040ff000000810d4 */
[C---:B--2---:R-:W-:Y:S08]  /*79260*/  HMMA.1688.F32.TF32 R208, R180.reuse, R140, R208 ;  /* 0x0000008cb4d0723c */ /* 0x044ff000000810d0 */
        /* <DEDUP_REMOVED lines=13> */
[----:B------:R-:W-:Y:S01]  /*79340*/  HMMA.1688.F32.TF32 R36, R180, R176, R36 ;  /* 0x000000b0b424723c */ /* 0x000fe20000081024 */
[----:B------:R-:W-:Y:S04]  /*79350*/  STL.64 [R1+0xfe8], R214 ;  /* 0x000fe8d601007387 */ /* 0x000fe80000100a00 */
[----:B------:R-:W-:Y:S03]  /*79360*/  STL.64 [R1+0xfd0], R208 ;  /* 0x000fd0d001007387 */ /* 0x000fe60000100a00 */
[C---:B------:R-:W-:Y:S01]  /*79370*/  HMMA.1688.F32.TF32 R32, R184.reuse, R52, R32 ;  /* 0x00000034b820723c */ /* 0x040fe20000081020 */
[----:B------:R-:W-:Y:S04]  /*79380*/  STL.64 [R1+0xfd8], R210 ;  /* 0x000fd8d201007387 */ /* 0x000fe80000100a00 */
[----:B------:R1:W-:Y:S03]  /*79390*/  STL.64 [R1+0xfc0], R204 ;  /* 0x000fc0cc01007387 */ /* 0x0003e60000100a00 */
        /* <DEDUP_REMOVED lines=24> */
[----:B----4-:R-:W3:Y:S04]  /*79520*/  LDL.LU.64 R200, [R1+0x7c0] ;  /* 0x0007c00001c87983 */ /* 0x010ee80000300a00 */
[----:B------:R-:W3:Y:S01]  /*79530*/  LDL.LU.64 R202, [R1+0x7c8] ;  /* 0x0007c80001ca7983 */ /* 0x000ee20000300a00 */
        /* <DEDUP_REMOVED lines=36> */
[C---:B------:R-:W-:Y:S08]  /*79780*/  HMMA.1688.F32.TF32 R192, R184.reuse, R80, R188 ;  /* 0x00000050b8c0723c */ /* 0x040ff000000810bc */
        /* <DEDUP_REMOVED lines=30> */
[----:B------:R-:W4:Y:S04]  /*79970*/  LDL.LU.64 R24, [R1+0x2490] ;  /* 0x0024900001187983 */ /* 0x000f280000300a00 */
[----:B------:R1:W-:Y:S04]  /*79980*/  STL.64 [R1+0xef0], R32 ;  /* 0x000ef02001007387 */ /* 0x0003e80000100a00 */
[----:B------:R1:W-:Y:S04]  /*79990*/  STL.64 [R1+0xef8], R34 ;  /* 0x000ef82201007387 */ /* 0x0003e80000100a00 */
        /* <DEDUP_REMOVED lines=18> */
[----:B---3--:R-:W2:Y:S04]  /*79ac0*/  LDL.LU.64 R190, [R1+0xe58] ;  /* 0x000e580001be7983 */ /* 0x008ea80000300a00 */
[----:B------:R-:W3:Y:S04]  /*79ad0*/  LDL.LU.64 R48, [R1+0x2450] ;  /* 0x0024500001307983 */ /* 0x000ee80000300a00 */
[----:B-1----:R-:W3:Y:S04]  /*79ae0*/  LDL.LU.64 R50, [R1+0x2458] ;  /* 0x0024580001327983 */ /* 0x002ee80000300a00 */
        /* <DEDUP_REMOVED lines=9> */
[----:B------:R-:W3:Y:S01]  /*79b80*/  LDL.LU.64 R30, [R1+0xdf8] ;  /* 0x000df800011e7983 */ /* 0x000ee20000300a00 */
[C---:B----4-:R-:W-:Y:S03]  /*79b90*/  HMMA.1688.F32.TF32 R220, R184.reuse, R116, R24 ;  /* 0x00000074b8dc723c */ /* 0x050fe60000081018 */
[----:B------:R-:W3:Y:S04]  /*79ba0*/  LDL.LU.64 R24, [R1+0xa10] ;  /* 0x000a100001187983 */ /* 0x000ee80000300a00 */
[----:B------:R-:W3:Y:S01]  /*79bb0*/  LDL.LU.64 R26, [R1+0xa18] ;  /* 0x000a1800011a7983 */ /* 0x000ee20000300a00 */
        /* <DEDUP_REMOVED lines=8> */
[C---:B--2---:R-:W-:Y:S01]  /*79c40*/  HMMA.1688.F32.TF32 R188, R184.reuse, R148, R188 ;  /* 0x00000094b8bc723c */ /* 0x044fe200000810bc */
        /* <DEDUP_REMOVED lines=10> */
[C---:B------:R-:W-:Y:S01]  /*79cf0*/  HMMA.1688.F32.TF32 R32, R184.reuse, R168, R32 ;  /* 0x000000a8b820723c */ /* 0x040fe20000081020 */
[----:B------:R2:W-:Y:S04]  /*79d00*/  STL.64 [R1+0xea8], R210 ;  /* 0x000ea8d201007387 */ /* 0x0005e80000100a00 */
        /* <DEDUP_REMOVED lines=19> */
[----:B-1----:R-:W4:Y:S04]  /*79e40*/  LDL.LU.64 R208, [R1+0x2420] ;  /* 0x0024200001d07983 */ /* 0x002f280000300a00 */
[----:B------:R1:W-:Y:S04]  /*79e50*/  STL.64 [R1+0xe00], R32 ;  /* 0x000e002001007387 */ /* 0x0003e80000100a00 */
[----:B------:R1:W-:Y:S04]  /*79e60*/  STL.64 [R1+0xe08], R34 ;  /* 0x000e082201007387 */ /* 0x0003e80000100a00 */
[----:B--2---:R-:W4:Y:S04]  /*79e70*/  LDL.LU.64 R210, [R1+0x2428] ;  /* 0x0024280001d27983 */ /* 0x004f280000300a00 */
[----:B------:R2:W-:Y:S04]  /*79e80*/  STL.64 [R1+0xdf0], R28 ;  /* 0x000df01c01007387 */ /* 0x0005e80000100a00 */
[----:B------:R1:W-:Y:S04]  /*79e90*/  STL.64 [R1+0xdf8], R30 ;  /* 0x000df81e01007387 */ /* 0x0003e80000100a00 */
[----:B---3--:R-:W4:Y:S04]  /*79ea0*/  LDL.LU.64 R204, [R1+0xdd0] ;  /* 0x000dd00001cc7983 */ /* 0x008f280000300a00 */
[----:B------:R-:W4:Y:S01]  /*79eb0*/  LDL.LU.64 R206, [R1+0xdd8] ;  /* 0x000dd80001ce7983 */ /* 0x000f220000300a00 */
[----:B------:R-:W-:Y:S03]  /*79ec0*/  HMMA.1688.F32.TF32 R24, R184, R176, R24 ;  /* 0x000000b0b818723c */ /* 0x000fe60000081018 */
[----:B------:R-:W-:Y:S04]  /*79ed0*/  LDS R184, [R2+0x480] ;  /* 0x0004800002b87984 */ /* 0x000fe80000000800 */
[----:B------:R-:W-:Y:S04]  /*79ee0*/  LDS R186, [R2+0x2480] ;  /* 0x0024800002ba7984 */ /* 0x000fe80000000800 */
[----:B------:R-:W-:Y:S04]  /*79ef0*/  LDS R185, [R0+0x480] ;  /* 0x0004800000b97984 */ /* 0x000fe80000000800 */
[----:B------:R-:W1:Y:S08]  /*79f00*/  LDS R187, [R0+0x2480] ;  /* 0x0024800000bb7984 */ /* 0x000e700000000800 */
        /* <DEDUP_REMOVED lines=19> */
[----:B------:R-:W3:Y:S04]  /*7a040*/  LDL.LU.64 R34, [R1+0xd48] ;  /* 0x000d480001227983 */ /* 0x000ee80000300a00 */
[----:B--2---:R-:W2:Y:S04]  /*7a050*/  LDL.LU.64 R28, [R1+0x23d0] ;  /* 0x0023d000011c7983 */ /* 0x004ea80000300a00 */
[----:B------:R-:W2:Y:S04]  /*7a060*/  LDL.LU.64 R30, [R1+0x23d8] ;  /* 0x0023d800011e7983 */ /* 0x000ea80000300a00 */
[----:B------:R-:W2:Y:S04]  /*7a070*/  LDL.LU.64 R24, [R1+0xd20] ;  /* 0x000d200001187983 */ /* 0x000ea80000300a00 */
[----:B------:R-:W2:Y:S01]  /*7a080*/  LDL.LU.64 R26, [R1+0xd28] ;  /* 0x000d2800011a7983 */ /* 0x000ea20000300a00 */
[C---:B----4-:R-:W-:Y:S08]  /*7a090*/  HMMA.1688.F32.TF32 R208, R180.reuse, R52, R208 ;  /* 0x00000034b4d0723c */ /* 0x050ff000000810d0 */
[C---:B------:R-:W-:Y:S11]  /*7a0a0*/  HMMA.1688.F32.TF32 R204, R180.reuse, R56, R204 ;  /* 0x00000038b4cc723c */ /* 0x040ff600000810cc */
[----:B------:R-:W-:Y:S04]  /*7a0b0*/  @!UPT UIADD3 URZ, URZ, URZ, URZ ;  /* 0x0000003f3f3ff290 */ /* 0x000fe8000fffe03f */
[----:B------:R1:W-:Y:S04]  /*7a0c0*/  STL.64 [R1+0xde0], R208 ;  /* 0x000de0d001007387 */ /* 0x0003e80000100a00 */
[----:B------:R4:W-:Y:S04]  /*7a0d0*/  STL.64 [R1+0xde8], R210 ;  /* 0x000de8d201007387 */ /* 0x0009e80000100a00 */
[----:B------:R1:W-:Y:S04]  /*7a0e0*/  STL.64 [R1+0xdd0], R204 ;  /* 0x000dd0cc01007387 */ /* 0x0003e80000100a00 */
[----:B------:R1:W-:Y:S01]  /*7a0f0*/  STL.64 [R1+0xdd8], R206 ;  /* 0x000dd8ce01007387 */ /* 0x0003e20000100a00 */
[C---:B---3--:R-:W-:Y:S08]  /*7a100*/  HMMA.1688.F32.TF32 R200, R180.reuse, R60, R200 ;  /* 0x0000003cb4c8723c */ /* 0x048ff000000810c8 */
        /* <DEDUP_REMOVED lines=10> */
[C---:B--2---:R-:W-:Y:S01]  /*7a1b0*/  HMMA.1688.F32.TF32 R28, R180.reuse, R96, R28 ;  /* 0x00000060b41c723c */ /* 0x044fe2000008101c */
        /* <DEDUP_REMOVED lines=15> */
[----:B-1----:R-:W2:Y:S04]  /*7a2b0*/  LDL.LU.64 R208, [R1+0x23c0] ;  /* 0x0023c00001d07983 */ /* 0x002ea80000300a00 */
[----:B------:R1:W-:Y:S04]  /*7a2c0*/  STL.64 [R1+0xd40], R32 ;  /* 0x000d402001007387 */ /* 0x0003e80000100a00 */
[----:B------:R1:W-:Y:S04]  /*7a2d0*/  STL.64 [R1+0xd48], R34 ;  /* 0x000d482201007387 */ /* 0x0003e80000100a00 */
[----:B----4-:R-:W2:Y:S04]  /*7a2e0*/  LDL.LU.64 R210, [R1+0x23c8] ;  /* 0x0023c80001d27983 */ /* 0x010ea80000300a00 */
[----:B------:R4:W-:Y:S04]  /*7a2f0*/  STL.64 [R1+0xd30], R28 ;  /* 0x000d301c01007387 */ /* 0x0009e80000100a00 */
[----:B------:R1:W-:Y:S04]  /*7a300*/  STL.64 [R1+0xd38], R30 ;  /* 0x000d381e01007387 */ /* 0x0003e80000100a00 */
[----:B------:R-:W2:Y:S04]  /*7a310*/  LDL.LU.64 R204, [R1+0xd00] ;  /* 0x000d000001cc7983 */ /* 0x000ea80000300a00 */
[----:B------:R-:W2:Y:S04]  /*7a320*/  LDL.LU.64 R206, [R1+0xd08] ;  /* 0x000d080001ce7983 */ /* 0x000ea80000300a00 */
[----:B------:R1:W-:Y:S04]  /*7a330*/  STL.64 [R1+0xd20], R24 ;  /* 0x000d201801007387 */ /* 0x0003e80000100a00 */
[----:B------:R1:W-:Y:S04]  /*7a340*/  STL.64 [R1+0xd28], R26 ;  /* 0x000d281a01007387 */ /* 0x0003e80000100a00 */
[----:B---3--:R-:W3:Y:S04]  /*7a350*/  LDL.LU.64 R200, [R1+0x23b0] ;  /* 0x0023b00001c87983 */ /* 0x008ee80000300a00 */
        /* <DEDUP_REMOVED lines=17> */
[----:B----4-:R-:W4:Y:S04]  /*7a470*/  LDL.LU.64 R28, [R1+0x2360] ;  /* 0x00236000011c7983 */ /* 0x010f280000300a00 */
[----:B------:R-:W4:Y:S04]  /*7a480*/  LDL.LU.64 R30, [R1+0x2368] ;  /* 0x00236800011e7983 */ /* 0x000f280000300a00 */
[----:B------:R-:W4:Y:S04]  /*7a490*/  LDL.LU.64 R24, [R1+0xc50] ;  /* 0x000c500001187983 */ /* 0x000f280000300a00 */
[----:B------:R-:W4:Y:S01]  /*7a4a0*/  LDL.LU.64 R26, [R1+0xc58] ;  /* 0x000c5800011a7983 */ /* 0x000f220000300a00 */
[C---:B--2---:R-:W-:Y:S08]  /*7a4b0*/  HMMA.1688.F32.TF32 R208, R180.reuse, R104, R208 ;  /* 0x00000068b4d0723c */ /* 0x044ff000000810d0 */
[C---:B------:R-:W-:Y:S08]  /*7a4c0*/  HMMA.1688.F32.TF32 R204, R180.reuse, R108, R204 ;  /* 0x0000006cb4cc723c */ /* 0x040ff000000810cc */
[C---:B---3--:R-:W-:Y:S08]  /*7a4d0*/  HMMA.1688.F32.TF32 R200, R180.reuse, R112, R200 ;  /* 0x00000070b4c8723c */ /* 0x048ff000000810c8 */
[C---:B------:R-:W-:Y:S01]  /*7a4e0*/  HMMA.1688.F32.TF32 R196, R180.reuse, R116, R196 ;  /* 0x00000074b4c4723c */ /* 0x040fe200000810c4 */
[----:B------:R-:W-:Y:S07]  /*7a4f0*/  STL.64 [R1+0xd10], R208 ;  /* 0x000d10d001007387 */ /* 0x000fee0000100a00 */
        /* <DEDUP_REMOVED lines=31> */
[----:B------:R1:W-:Y:S04]  /*7a6f0*/  STL.64 [R1+0xc50], R24 ;  /* 0x000c501801007387 */ /* 0x0003e80000100a00 */
[----:B------:R3:W-:Y:S04]  /*7a700*/  STL.64 [R1+0xc58], R26 ;  /* 0x000c581a01007387 */ /* 0x0007e80000100a00 */
[----:B-1----:R-:W4:Y:S04]  /*7a710*/  LDL.LU.64 R24, [R1+0xc30] ;  /* 0x000c300001187983 */ /* 0x002f280000300a00 */
[----:B---3--:R-:W4:Y:S04]  /*7a720*/  LDL.LU.64 R26, [R1+0xc38] ;  /* 0x000c3800011a7983 */ /* 0x008f280000300a00 */
[----:B------:R-:W3:Y:S01]  /*7a730*/  LDL.LU.64 R212, [R1+0x2340] ;  /* 0x0023400001d47983 */ /* 0x000ee20000300a00 */
[----:B------:R-:W-:Y:S03]  /*7a740*/  HMMA.1688.F32.TF32 R192, R180, R120, R192 ;  /* 0x00000078b4c0723c */ /* 0x000fe600000810c0 */
[----:B------:R-:W3:Y:S04]  /*7a750*/  LDL.LU.64 R214, [R1+0x2348] ;  /* 0x0023480001d67983 */ /* 0x000ee80000300a00 */
[----:B------:R-:W3:Y:S04]  /*7a760*/  LDL.LU.64 R208, [R1+0xc10] ;  /* 0x000c100001d07983 */ /* 0x000ee80000300a00 */
[----:B------:R-:W3:Y:S04]  /*7a770*/  LDL.LU.64 R210, [R1+0xc18] ;  /* 0x000c180001d27983 */ /* 0x000ee80000300a00 */
[----:B------:R-:W3:Y:S04]  /*7a780*/  LDL.LU.64 R204, [R1+0x2330] ;  /* 0x0023300001cc7983 */ /* 0x000ee80000300a00 */
[----:B------:R-:W3:Y:S04]  /*7a790*/  LDL.LU.64 R206, [R1+0x2338] ;  /* 0x0023380001ce7983 */ /* 0x000ee80000300a00 */
[----:B------:R-:W3:Y:S04]  /*7a7a0*/  LDL.LU.64 R200, [R1+0x9f0] ;  /* 0x0009f00001c87983 */ /* 0x000ee80000300a00 */
[----:B------:R-:W3:Y:S01]  /*7a7b0*/  LDL.LU.64 R202, [R1+0x9f8] ;  /* 0x0009f80001ca7983 */ /* 0x000ee20000300a00 */
[----:B------:R-:W-:Y:S01]  /*7a7c0*/  MOV R247, R192 ;  /* 0x000000c000f77202 */ /* 0x000fe20000000f00 */
[----:B------:R-:W-:-:S02]  /*7a7d0*/  IMAD.MOV.U32 R246, RZ, RZ, R193 ;  /* 0x000000fffff67224 */ /* 0x000fc400078e00c1 */
[----:B------:R-:W3:Y:S01]  /*7a7e0*/  LDL.LU.64 R196, [R1+0x9d0] ;  /* 0x0009d00001c47983 */ /* 0x000ee20000300a00 */
[----:B------:R-:W-:Y:S01]  /*7a7f0*/  IMAD.MOV.U32 R244, RZ, RZ, R194 ;  /* 0x000000fffff47224 */ /* 0x000fe200078e00c2 */
[----:B------:R-:W-:Y:S02]  /*7a800*/  MOV R3, R195 ;  /* 0x000000c300037202 */ /* 0x000fe40000000f00 */
        /* <DEDUP_REMOVED lines=17> */
[C---:B--2---:R-:W-:Y:S08]  /*7a920*/  HMMA.1688.F32.TF32 R220, R180.reuse, R156, R216 ;  /* 0x0000009cb4dc723c */ /* 0x044ff000000810d8 */
[C---:B----4-:R-:W-:Y:S01]  /*7a930*/  HMMA.1688.F32.TF32 R216, R180.reuse, R160, R24 ;  /* 0x000000a0b4d8723c */ /* 0x050fe20000081018 */
[----:B------:R-:W2:Y:S11]  /*7a940*/  LDL.LU.64 R24, [R1+0xbf0] ;  /* 0x000bf00001187983 */ /* 0x000eb60000300a00 */
[----:B------:R-:W-:Y:S03]  /*7a950*/  @!UPT UIADD3 URZ, URZ, URZ, URZ ;  /* 0x0000003f3f3ff290 */ /* 0x000fe6000fffe03f */
[----:B------:R-:W-:Y:S04]  /*7a960*/  STL.64 [R1+0xc40], R220 ;  /* 0x000c40dc01007387 */ /* 0x000fe80000100a00 */
[----:B------:R-:W-:Y:S04]  /*7a970*/  STL.64 [R1+0xc48], R222 ;  /* 0x000c48de01007387 */ /* 0x000fe80000100a00 */
[----:B------:R-:W2:Y:S01]  /*7a980*/  LDL.LU.64 R26, [R1+0xbf8] ;  /* 0x000bf800011a7983 */ /* 0x000ea20000300a00 */
[C---:B---3--:R-:W-:Y:S08]  /*7a990*/  HMMA.1688.F32.TF32 R212, R180.reuse, R164, R212 ;  /* 0x000000a4b4d4723c */ /* 0x048ff000000810d4 */
[C---:B------:R-:W-:Y:S08]  /*7a9a0*/  HMMA.1688.F32.TF32 R208, R180.reuse, R168, R208 ;  /* 0x000000a8b4d0723c */ /* 0x040ff000000810d0 */
[C---:B------:R-:W-:Y:S08]  /*7a9b0*/  HMMA.1688.F32.TF32 R204, R180.reuse, R172, R204 ;  /* 0x000000acb4cc723c */ /* 0x040ff000000810cc */
[----:B------:R-:W-:Y:S01]  /*7a9c0*/  HMMA.1688.F32.TF32 R180, R180, R176, R200 ;  /* 0x000000b0b4b4723c */ /* 0x000fe200000810c8 */
[----:B------:R-:W-:Y:S04]  /*7a9d0*/  STL.64 [R1+0xc30], R216 ;  /* 0x000c30d801007387 */ /* 0x000fe80000100a00 */
[----:B------:R-:W-:Y:S04]  /*7a9e0*/  STL.64 [R1+0xc38], R218 ;  /* 0x000c38da01007387 */ /* 0x000fe80000100a00 */
[----:B------:R-:W-:Y:S01]  /*7a9f0*/  STL.64 [R1+0xc20], R212 ;  /* 0x000c20d401007387 */ /* 0x000fe20000100a00 */
[C---:B------:R-:W-:Y:S03]  /*7aa00*/  HMMA.1688.F32.TF32 R196, R184.reuse, R52, R196 ;  /* 0x00000034b8c4723c */ /* 0x040fe600000810c4 */
[----:B------:R-:W-:Y:S04]  /*7aa10*/  STL.64 [R1+0xc28], R214 ;  /* 0x000c28d601007387 */ /* 0x000fe80000100a00 */
[----:B------:R-:W-:Y:S01]  /*7aa20*/  STL.64 [R1+0xc10], R208 ;  /* 0x000c10d001007387 */ /* 0x000fe20000100a00 */
[C---:B------:R-:W-:Y:S03]  /*7aa30*/  HMMA.1688.F32.TF32 R192, R184.reuse, R56, R192 ;  /* 0x00000038b8c0723c */ /* 0x040fe600000810c0 */
[----:B------:R-:W-:Y:S04]  /*7aa40*/  STL.64 [R1+0xc18], R210 ;  /* 0x000c18d201007387 */ /* 0x000fe80000100a00 */
[----:B------:R-:W-:Y:S04]  /*7aa50*/  STL.64 [R1+0xc00], R204 ;  /* 0x000c00cc01007387 */ /* 0x000fe80000100a00 */
        /* <DEDUP_REMOVED lines=8> */
[C---:B------:R-:W-:Y:S01]  /*7aae0*/  HMMA.1688.F32.TF32 R32, R184.reuse, R80, R32 ;  /* 0x00000050b820723c */ /* 0x040fe20000081020 */
[----:B------:R1:W-:Y:S07]  /*7aaf0*/  STL.64 [R1+0x310], R196 ;  /* 0x000310c401007387 */ /* 0x0003ee0000100a00 */
[C---:B------:R-:W-:Y:S01]  /*7ab00*/  HMMA.1688.F32.TF32 R28, R184.reuse, R84, R28 ;  /* 0x00000054b81c723c */ /* 0x040fe2000008101c */
        /* <DEDUP_REMOVED lines=17> */
[----:B------:R-:W2:Y:S04]  /*7ac20*/  LDL.LU.64 R216, [R1+0x2320] ;  /* 0x0023200001d87983 */ /* 0x000ea80000300a00 */
[----:B------:R-:W2:Y:S04]  /*7ac30*/  LDL.LU.64 R218, [R1+0x2328] ;  /* 0x0023280001da7983 */ /* 0x000ea80000300a00 */
        /* <DEDUP_REMOVED lines=36> */
[----:B------:R-:W2:Y:S01]  /*7ae80*/  LDL.LU.64 R26, [R1+0xb08] ;  /* 0x000b0800011a7983 */ /* 0x000ea20000300a00 */
[C---:B------:R-:W-:Y:S11]  /*7ae90*/  HMMA.1688.F32.TF32 R216, R184.reuse, R92, R216 ;  /* 0x0000005cb8d8723c */ /* 0x040ff600000810d8 */
[----:B------:R-:W-:Y:S11]  /*7aea0*/  @!UPT UIADD3 URZ, URZ, URZ, URZ ;  /* 0x0000003f3f3ff290 */ /* 0x000ff6000fffe03f */
[----:B------:R-:W-:Y:S01]  /*7aeb0*/  @!UPT UIADD3 URZ, URZ, URZ, URZ ;  /* 0x0000003f3f3ff290 */ /* 0x000fe2000fffe03f */
[----:B------:R-:W-:Y:S04]  /*7aec0*/  STL.64 [R1+0xbe0], R216 ;  /* 0x000be0d801007387 */ /* 0x000fe80000100a00 */
[----:B------:R-:W-:Y:S01]  /*7aed0*/  STL.64 [R1+0xbe8], R218 ;  /* 0x000be8da01007387 */ /* 0x000fe20000100a00 */
[C---:B----4-:R-:W-:Y:S08]  /*7aee0*/  HMMA.1688.F32.TF32 R212, R184.reuse, R96, R212 ;  /* 0x00000060b8d4723c */ /* 0x050ff000000810d4 */
[C---:B------:R-:W-:Y:S08]  /*7aef0*/  HMMA.1688.F32.TF32 R208, R184.reuse, R100, R208 ;  /* 0x00000064b8d0723c */ /* 0x040ff000000810d0 */
[C---:B------:R-:W-:Y:S08]  /*7af00*/  HMMA.1688.F32.TF32 R204, R184.reuse, R104, R204 ;  /* 0x00000068b8cc723c */ /* 0x040ff000000810cc */
[C---:B------:R-:W-:Y:S08]  /*7af10*/  HMMA.1688.F32.TF32 R200, R184.reuse, R108, R200 ;  /* 0x0000006cb8c8723c */ /* 0x040ff000000810c8 */
[C---:B---3--:R-:W-:Y:S08]  /*7af20*/  HMMA.1688.F32.TF32 R196, R184.reuse, R112, R196 ;  /* 0x00000070b8c4723c */ /* 0x048ff000000810c4 */
[C---:B------:R-:W-:Y:S08]  /*7af30*/  HMMA.1688.F32.TF32 R192, R184.reuse, R116, R192 ;  /* 0x00000074b8c0723c */ /* 0x040ff000000810c0 */
[C---:B------:R-:W-:Y:S08]  /*7af40*/  HMMA.1688.F32.TF32 R188, R184.reuse, R120, R188 ;  /* 0x00000078b8bc723c */ /* 0x040ff000000810bc */
[C---:B------:R-:W-:Y:S01]  /*7af50*/  HMMA.1688.F32.TF32 R48, R184.reuse, R124, R48 ;  /* 0x0000007cb830723c */ /* 0x040fe20000081030 */
[----:B------:R-:W-:Y:S07]  /*7af60*/  STL.64 [R1+0xbd0], R212 ;  /* 0x000bd0d401007387 */ /* 0x000fee0000100a00 */
[C---:B------:R-:W-:Y:S01]  /*7af70*/  HMMA.1688.F32.TF32 R44, R184.reuse, R128, R44 ;  /* 0x00000080b82c723c */ /* 0x040fe2000008102c */
[----:B------:R-:W-:Y:S07]  /*7af80*/  STL.64 [R1+0xbd8], R214 ;  /* 0x000bd8d601007387 */ /* 0x000fee0000100a00 */
[C---:B------:R-:W-:Y:S01]  /*7af90*/  HMMA.1688.F32.TF32 R40, R184.reuse, R132, R40 ;  /* 0x00000084b828723c */ /* 0x040fe20000081028 */
[----:B------:R1:W-:Y:S07]  /*7afa0*/  STL.64 [R1+0xbc0], R208 ;  /* 0x000bc0d001007387 */ /* 0x0003ee0000100a00 */
        /* <DEDUP_REMOVED lines=55> */
[C---:B--2---:R-:W-:Y:S08]  /*7b320*/  HMMA.1688.F32.TF32 R208, R184.reuse, R152, R208 ;  /* 0x00000098b8d0723c */ /* 0x044ff000000810d0 */
[C---:B----4-:R-:W-:Y:S08]  /*7b330*/  HMMA.1688.F32.TF32 R204, R184.reuse, R156, R204 ;  /* 0x0000009cb8cc723c */ /* 0x050ff000000810cc */
[C---:B------:R-:W-:Y:S08]  /*7b340*/  HMMA.1688.F32.TF32 R200, R184.reuse, R160, R200 ;  /* 0x000000a0b8c8723c */ /* 0x040ff000000810c8 */
[C---:B------:R-:W-:Y:S08]  /*7b350*/  HMMA.1688.F32.TF32 R196, R184.reuse, R164, R196 ;  /* 0x000000a4b8c4723c */ /* 0x040ff000000810c4 */
[C---:B------:R-:W-:Y:S08]  /*7b360*/  HMMA.1688.F32.TF32 R192, R184.reuse, R168, R192 ;  /* 0x000000a8b8c0723c */ /* 0x040ff000000810c0 */
[C---:B------:R-:W-:Y:S08]  /*7b370*/  HMMA.1688.F32.TF32 R188, R184.reuse, R172, R188 ;  /* 0x000000acb8bc723c */ /* 0x040ff000000810bc */
[----:B------:R-:W-:Y:S08]  /*7b380*/  HMMA.1688.F32.TF32 R48, R184, R176, R48 ;  /* 0x000000b0b830723c */ /* 0x000ff00000081030 */
[C---:B------:R-:W-:Y:S01]  /*7b390*/  HMMA.1688.F32.TF32 R44, R180.reuse, R52, R44 ;  /* 0x00000034b42c723c */ /* 0x040fe2000008102c */
[----:B------:R1:W-:Y:S07]  /*7b3a0*/  STL.64 [R1+0xaf0], R208 ;  /* 0x000af0d001007387 */ /* 0x0003ee0000100a00 */
[C---:B------:R-:W-:Y:S01]  /*7b3b0*/  HMMA.1688.F32.TF32 R40, R180.reuse, R56, R40 ;  /* 0x00000038b428723c */ /* 0x040fe20000081028 */
[----:B------:R2:W-:Y:S07]  /*7b3c0*/  STL.64 [R1+0xaf8], R210 ;  /* 0x000af8d201007387 */ /* 0x0005ee0000100a00 */
        /* <DEDUP_REMOVED lines=62> */
[----:B------:R-:W-:Y:S04]  /*7b7b0*/  LDS R184, [R2+0x580] ;  /* 0x0005800002b87984 */ /* 0x000fe80000000800 */
[----:B------:R-:W-:Y:S04]  /*7b7c0*/  LDS R186, [R2+0x2580] ;  /* 0x0025800002ba7984 */ /* 0x000fe80000000800 */
[----:B------:R-:W-:Y:S04]  /*7b7d0*/  LDS R185, [R0+0x580] ;  /* 0x0005800000b97984 */ /* 0x000fe80000000800 */
[----:B------:R-:W1:Y:S01]  /*7b7e0*/  LDS R187, [R0+0x2580] ;  /* 0x0025800000bb7984 */ /* 0x000e620000000800 */
[C---:B---3--:R-:W-:Y:S11]  /*7b7f0*/  HMMA.1688.F32.TF32 R224, R180.reuse, R76, R224 ;  /* 0x0000004cb4e0723c */ /* 0x048ff600000810e0 */
[----:B------:R-:W-:Y:S11]  /*7b800*/  @!UPT UIADD3 URZ, URZ, URZ, URZ ;  /* 0x0000003f3f3ff290 */ /* 0x000ff6000fffe03f */
[----:B------:R-:W-:Y:S01]  /*7b810*/  @!UPT UIADD3 URZ, URZ, URZ, URZ ;  /* 0x0000003f3f3ff290 */ /* 0x000fe2000fffe03f */
[----:B------:R-:W-:Y:S04]  /*7b820*/  STL.64 [R1+0x9d0], R224 ;  /* 0x0009d0e001007387 */ /* 0x000fe80000100a00 */
[----:B------:R3:W-:Y:S02]  /*7b830*/  STL.64 [R1+0x9d8], R226 ;  /* 0x0009d8e201007387 */ /* 0x0007e40000100a00 */
[C---:B---3--:R-:W-:Y:S08]  /*7b840*/  HMMA.1688.F32.TF32 R224, R180.reuse, R80, R220 ;  /* 0x00000050b4e0723c */ /* 0x048ff000000810dc */
[C---:B------:R-:W-:Y:S08]  /*7b850*/  HMMA.1688.F32.TF32 R220, R180.reuse, R84, R216 ;  /* 0x00000054b4dc723c */ /* 0x040ff000000810d8 */
[C---:B------:R-:W-:Y:S08]  /*7b860*/  HMMA.1688.F32.TF32 R216, R180.reuse, R88, R212 ;  /* 0x00000058b4d8723c */ /* 0x040ff000000810d4 */
[C---:B--2---:R-:W-:Y:S08]  /*7b870*/  HMMA.1688.F32.TF32 R212, R180.reuse, R92, R208 ;  /* 0x0000005cb4d4723c */ /* 0x044ff000000810d0 */
        /* <DEDUP_REMOVED lines=75> */
[----:B------:R-:W4:Y:S04]  /*7bd30*/  LDL.LU.64 R28, [R1+0x600] ;  /* 0x00060000011c7983 */ /* 0x000f280000300a00 */
[----:B------:R-:W4:Y:S01]  /*7bd40*/  LDL.LU.64 R30, [R1+0x608] ;  /* 0x00060800011e7983 */ /* 0x000f220000300a00 */
[C---:B--2---:R-:W-:Y:S08]  /*7bd50*/  HMMA.1688.F32.TF32 R216, R180.reuse, R148, R216 ;  /* 0x00000094b4d8723c */ /* 0x044ff000000810d8 */
[C---:B---3--:R-:W-:Y:S08]  /*7bd60*/  HMMA.1688.F32.TF32 R212, R180.reuse, R152, R212 ;  /* 0x00000098b4d4723c */ /* 0x048ff000000810d4 */
[C---:B------:R-:W-:Y:S08]  /*7bd70*/  HMMA.1688.F32.TF32 R208, R180.reuse, R156, R208 ;  /* 0x0000009cb4d0723c */ /* 0x040ff000000810d0 */
[C---:B------:R-:W-:Y:S08]  /*7bd80*/  HMMA.1688.F32.TF32 R204, R180.reuse, R160, R204 ;  /* 0x000000a0b4cc723c */ /* 0x040ff000000810cc */
[C---:B------:R-:W-:Y:S08]  /*7bd90*/  HMMA.1688.F32.TF32 R200, R180.reuse, R164, R200 ;  /* 0x000000a4b4c8723c */ /* 0x040ff000000810c8 */
[C---:B------:R-:W-:Y:S08]  /*7bda0*/  HMMA.1688.F32.TF32 R196, R180.reuse, R168, R196 ;  /* 0x000000a8b4c4723c */ /* 0x040ff000000810c4 */
[C---:B------:R-:W-:Y:S01]  /*7bdb0*/  HMMA.1688.F32.TF32 R192, R180.reuse, R172, R192 ;  /* 0x000000acb4c0723c */ /* 0x040fe200000810c0 */
[----:B------:R-:W-:Y:S07]  /*7bdc0*/  STL.64 [R1+0x880], R220 ;  /* 0x000880dc01007387 */ /* 0x000fee0000100a00 */
[----:B------:R-:W-:Y:S01]  /*7bdd0*/  HMMA.1688.F32.TF32 R188, R180, R176, R188 ;  /* 0x000000b0b4bc723c */ /* 0x000fe200000810bc */
        /* <DEDUP_REMOVED lines=38> */
[----:B--2---:R-:W2:Y:S01]  /*7c040*/  LDL.LU.64 R182, [R1+0x468] ;  /* 0x0004680001b67983 */ /* 0x004ea20000300a00 */
[C---:B----4-:R-:W-:Y:S11]  /*7c050*/  HMMA.1688.F32.TF32 R28, R184.reuse, R76, R28 ;  /* 0x0000004cb81c723c */ /* 0x050ff6000008101c */
[----:B------:R-:W-:Y:S11]  /*7c060*/  @!UPT UIADD3 URZ, URZ, URZ, URZ ;  /* 0x0000003f3f3ff290 */ /* 0x000ff6000fffe03f */
[----:B------:R-:W-:Y:S01]  /*7c070*/  @!UPT UIADD3 URZ, URZ, URZ, URZ ;  /* 0x0000003f3f3ff290 */ /* 0x000fe2000fffe03f */
        /* <DEDUP_REMOVED lines=18> */
[----:B-1----:R-:W2:Y:S04]  /*7c1a0*/  LDL.LU.64 R28, [R1+0x21c0] ;  /* 0x0021c000011c7983 */ /* 0x002ea80000300a00 */
[----:B----4-:R-:W4:Y:S01]  /*7c1b0*/  LDL.LU.64 R30, [R1+0x21c8] ;  /* 0x0021c800011e7983 */ /* 0x010f220000300a00 */
[C---:B---3--:R-:W-:Y:S03]  /*7c1c0*/  HMMA.1688.F32.TF32 R200, R184.reuse, R80, R24 ;  /* 0x00000050b8c8723c */ /* 0x048fe60000081018 */
[----:B------:R-:W3:Y:S04]  /*7c1d0*/  LDL.LU.64 R24, [R1+0x750] ;  /* 0x0007500001187983 */ /* 0x000ee80000300a00 */
[----:B------:R-:W3:Y:S11]  /*7c1e0*/  LDL.LU.64 R26, [R1+0x758] ;  /* 0x00075800011a7983 */ /* 0x000ef60000300a00 */
[----:B------:R-:W-:Y:S05]  /*7c1f0*/  @!UPT UIADD3 URZ, URZ, URZ, URZ ;  /* 0x0000003f3f3ff290 */ /* 0x000fea000fffe03f */
[----:B------:R-:W-:Y:S04]  /*7c200*/  STL.64 [R1+0x1f0], R200 ;  /* 0x0001f0c801007387 */ /* 0x000fe80000100a00 */
[----:B------:R2:W-:Y:S02]  /*7c210*/  STL.64 [R1+0x1f8], R202 ;  /* 0x0001f8ca01007387 */ /* 0x0005e40000100a00 */
[C---:B--2---:R-:W-:Y:S02]  /*7c220*/  HMMA.1688.F32.TF32 R200, R184.reuse, R84, R180 ;  /* 0x00000054b8c8723c */ /* 0x044fe400000810b4 */
[----:B------:R-:W-:Y:S04]  /*7c230*/  LDS R180, [R2+0x600] ;  /* 0x0006000002b47984 */ /* 0x000fe80000000800 */
[----:B------:R-:W-:Y:S04]  /*7c240*/  LDS R182, [R2+0x2600] ;  /* 0x0026000002b67984 */ /* 0x000fe80000000800 */
[----:B------:R-:W-:Y:S04]  /*7c250*/  LDS R181, [R0+0x600] ;  /* 0x0006000000b57984 */ /* 0x000fe80000000800 */
[----:B------:R-:W1:Y:S09]  /*7c260*/  LDS R183, [R0+0x2600] ;  /* 0x0026000000b77984 */ /* 0x000e720000000800 */
[----:B------:R-:W-:Y:S04]  /*7c270*/  STL.64 [R1+0x1e0], R200 ;  /* 0x0001e0c801007387 */ /* 0x000fe80000100a00 */
[----:B------:R2:W-:Y:S02]  /*7c280*/  STL.64 [R1+0x1e8], R202 ;  /* 0x0001e8ca01007387 */ /* 0x0005e40000100a00 */
[C---:B--2---:R-:W-:Y:S08]  /*7c290*/  HMMA.1688.F32.TF32 R200, R184.reuse, R88, R196 ;  /* 0x00000058b8c8723c */ /* 0x044ff000000810c4 */
        /* <DEDUP_REMOVED lines=57> */
[----:B------:R-:W2:Y:S05]  /*7c630*/  LDL.LU.64 R28, [R1+0x2120] ;  /* 0x00212000011c7983 */ /* 0x000eaa0000300a00 */
[C---:B---3--:R-:W-:Y:S11]  /*7c640*/  HMMA.1688.F32.TF32 R24, R184.reuse, R132, R24 ;  /* 0x00000084b818723c */ /* 0x048ff60000081018 */
[----:B------:R-:W-:Y:S04]  /*7c650*/  @!UPT UIADD3 URZ, URZ, URZ, URZ ;  /* 0x0000003f3f3ff290 */ /* 0x000fe8000fffe03f */
[----:B------:R-:W-:Y:S04]  /*7c660*/  STL.64 [R1+0x740], R212 ;  /* 0x000740d401007387 */ /* 0x000fe80000100a00 */
[----:B------:R-:W-:Y:S04]  /*7c670*/  STL.64 [R1+0x748], R214 ;  /* 0x000748d601007387 */ /* 0x000fe80000100a00 */
[----:B------:R-:W2:Y:S04]  /*7c680*/  LDL.LU.64 R30, [R1+0x2128] ;  /* 0x00212800011e7983 */ /* 0x000ea80000300a00 */
        /* <DEDUP_REMOVED lines=38> */
[----:B------:R-:W-:Y:S04]  /*7c8f0*/  LDS R192, [R2+0x680] ;  /* 0x0006800002c07984 */ /* 0x000fe80000000800 */
[----:B------:R-:W-:Y:S04]  /*7c900*/  LDS R194, [R2+0x2680] ;  /* 0x0026800002c27984 */ /* 0x000fe80000000800 */
[----:B------:R-:W-:Y:S04]  /*7c910*/  LDS R193, [R0+0x680] ;  /* 0x0006800000c17984 */ /* 0x000fe80000000800 */
[----:B------:R-:W1:Y:S01]  /*7c920*/  LDS R195, [R0+0x2680] ;  /* 0x0026800000c37984 */ /* 0x000e620000000800 */
[C---:B--2---:R-:W-:Y:S08]  /*7c930*/  HMMA.1688.F32.TF32 R28, R180.reuse, R52, R28 ;  /* 0x00000034b41c723c */ /* 0x044ff0000008101c */
[C---:B---3--:R-:W-:Y:S11]  /*7c940*/  HMMA.1688.F32.TF32 R24, R180.reuse, R56, R24 ;  /* 0x00000038b418723c */ /* 0x048ff60000081018 */
[----:B------:R-:W-:Y:S04]  /*7c950*/  @!UPT UIADD3 URZ, URZ, URZ, URZ ;  /* 0x0000003f3f3ff290 */ /* 0x000fe8000fffe03f */
        /* <DEDUP_REMOVED lines=35> */
[----:B------:R-:W3:Y:S04]  /*7cb90*/  LDL.LU.64 R24, [R1+0x2000] ;  /* 0x0020000001187983 */ /* 0x000ee80000300a00 */
[----:B------:R-:W3:Y:S01]  /*7cba0*/  LDL.LU.64 R26, [R1+0x2008] ;  /* 0x00200800011a7983 */ /* 0x000ee20000300a00 */
[C---:B----4-:R-:W-:Y:S08]  /*7cbb0*/  HMMA.1688.F32.TF32 R224, R180.reuse, R60, R224 ;  /* 0x0000003cb4e0723c */ /* 0x050ff000000810e0 */
[C---:B------:R-:W-:Y:S08]  /*7cbc0*/  HMMA.1688.F32.TF32 R220, R180.reuse, R64, R220 ;  /* 0x00000040b4dc723c */ /* 0x040ff000000810dc */
[C---:B------:R-:W-:Y:S08]  /*7cbd0*/  HMMA.1688.F32.TF32 R216, R180.reuse, R68, R216 ;  /* 0x00000044b4d8723c */ /* 0x040ff000000810d8 */
[C---:B------:R-:W-:Y:S08]  /*7cbe0*/  HMMA.1688.F32.TF32 R212, R180.reuse, R72, R212 ;  /* 0x00000048b4d4723c */ /* 0x040ff000000810d4 */
[C---:B------:R-:W-:Y:S08]  /*7cbf0*/  HMMA.1688.F32.TF32 R208, R180.reuse, R76, R208 ;  /* 0x0000004cb4d0723c */ /* 0x040ff000000810d0 */
[C---:B--2---:R-:W-:Y:S08]  /*7cc00*/  HMMA.1688.F32.TF32 R204, R180.reuse, R80, R204 ;  /* 0x00000050b4cc723c */ /* 0x044ff000000810cc */
        /* <DEDUP_REMOVED lines=16> */
[----:B------:R-:W-:Y:S03]  /*7cd10*/  STL.64 [R1+0x620], R208 ;  /* 0x000620d001007387 */ /* 0x000fe60000100a00 */
[C---:B------:R-:W-:Y:S01]  /*7cd20*/  HMMA.1688.F32.TF32 R32, R180.reuse, R116, R32 ;  /* 0x00000074b420723c */ /* 0x040fe20000081020 */
[----:B------:R-:W-:Y:S04]  /*7cd30*/  STL.64 [R1+0x628], R210 ;  /* 0x000628d201007387 */ /* 0x000fe80000100a00 */
[----:B------:R-:W-:Y:S03]  /*7cd40*/  STL.64 [R1+0x610], R204 ;  /* 0x000610cc01007387 */ /* 0x000fe60000100a00 */
[C---:B---3--:R-:W-:Y:S01]  /*7cd50*/  HMMA.1688.F32.TF32 R28, R180.reuse, R120, R28 ;  /* 0x00000078b41c723c */ /* 0x048fe2000008101c */
        /* <DEDUP_REMOVED lines=58> */
[C---:B----4-:R-:W-:Y:S08]  /*7d100*/  HMMA.1688.F32.TF32 R48, R180.reuse, R128, R48 ;  /* 0x00000080b430723c */ /* 0x050ff00000081030 */
[C---:B---3--:R-:W-:Y:S08]  /*7d110*/  HMMA.1688.F32.TF32 R44, R180.reuse, R132, R44 ;  /* 0x00000084b42c723c */ /* 0x048ff0000008102c */
[C---:B------:R-:W-:Y:S08]  /*7d120*/  HMMA.1688.F32.TF32 R40, R180.reuse, R136, R40 ;  /* 0x00000088b428723c */ /* 0x040ff00000081028 */
[C---:B------:R-:W-:Y:S01]  /*7d130*/  HMMA.1688.F32.TF32 R36, R180.reuse, R140, R36 ;  /* 0x0000008cb424723c */ /* 0x040fe20000081024 */
[----:B------:R-:W-:Y:S07]  /*7d140*/  STL.64 [R1+0x550], R48 ;  /* 0x0005503001007387 */ /* 0x000fee0000100a00 */
[C---:B------:R-:W-:Y:S01]  /*7d150*/  HMMA.1688.F32.TF32 R32, R180.reuse, R144, R32 ;  /* 0x00000090b420723c */ /* 0x040fe20000081020 */
[----:B------:R1:W-:Y:S07]  /*7d160*/  STL.64 [R1+0x558], R50 ;  /* 0x0005583201007387 */ /* 0x0003ee0000100a00 */
[C---:B------:R-:W-:Y:S01]  /*7d170*/  HMMA.1688.F32.TF32 R28, R180.reuse, R148, R28 ;  /* 0x00000094b41c723c */ /* 0x040fe2000008101c */
[----:B-1----:R-:W3:Y:S07]  /*7d180*/  LDL.LU.64 R50, [R1+0x7560] ;  /* 0x0075600001327983 */ /* 0x002eee0000300a00 */
[C---:B--2---:R-:W-:Y:S01]  /*7d190*/  HMMA.1688.F32.TF32 R24, R180.reuse, R152, R24 ;  /* 0x00000098b418723c */ /* 0x044fe20000081018 */
[----:B------:R-:W3:Y:S04]  /*7d1a0*/  LDL.LU.64 R48, [R1+0x7558] ;  /* 0x0075580001307983 */ /* 0x000ee80000300a00 */
[----:B------:R-:W-:Y:S03]  /*7d1b0*/  STL.64 [R1+0x540], R44 ;  /* 0x0005402c01007387 */ /* 0x000fe60000100a00 */
[C---:B------:R-:W-:Y:S01]  /*7d1c0*/  HMMA.1688.F32.TF32 R224, R180.reuse, R156, R224 ;  /* 0x0000009cb4e0723c */ /* 0x040fe200000810e0 */
[----:B------:R1:W-:Y:S07]  /*7d1d0*/  STL.64 [R1+0x548], R46 ;  /* 0x0005482e01007387 */ /* 0x0003ee0000100a00 */
[C---:B------:R-:W-:Y:S01]  /*7d1e0*/  HMMA.1688.F32.TF32 R220, R180.reuse, R160, R220 ;  /* 0x000000a0b4dc723c */ /* 0x040fe200000810dc */
[----:B-1----:R-:W2:Y:S04]  /*7d1f0*/  LDL.LU.64 R46, [R1+0x7550] ;  /* 0x00755000012e7983 */ /* 0x002ea80000300a00 */
[----:B------:R-:W2:Y:S03]  /*7d200*/  LDL.LU.64 R44, [R1+0x7548] ;  /* 0x00754800012c7983 */ /* 0x000ea60000300a00 */
[C---:B------:R-:W-:Y:S01]  /*7d210*/  HMMA.1688.F32.TF32 R216, R180.reuse, R164, R216 ;  /* 0x000000a4b4d8723c */ /* 0x040fe200000810d8 */
[----:B------:R-:W-:Y:S04]  /*7d220*/  STL.64 [R1+0x530], R40 ;  /* 0x0005302801007387 */ /* 0x000fe80000100a00 */
[----:B------:R1:W-:Y:S03]  /*7d230*/  STL.64 [R1+0x538], R42 ;  /* 0x0005382a01007387 */ /* 0x0003e60000100a00 */
[C---:B------:R-:W-:Y:S08]  /*7d240*/  HMMA.1688.F32.TF32 R212, R180.reuse, R168, R212 ;  /* 0x000000a8b4d4723c */ /* 0x040ff000000810d4 */
[C---:B------:R-:W-:Y:S01]  /*7d250*/  HMMA.1688.F32.TF32 R208, R180.reuse, R172, R208 ;  /* 0x000000acb4d0723c */ /* 0x040fe200000810d0 */
[----:B-1----:R-:W4:Y:S04]  /*7d260*/  LDL.LU.64 R42, [R1+0x7540] ;  /* 0x00754000012a7983 */ /* 0x002f280000300a00 */
[----:B------:R-:W4:Y:S03]  /*7d270*/  LDL.LU.64 R40, [R1+0x7538] ;  /* 0x0075380001287983 */ /* 0x000f260000300a00 */
[----:B------:R-:W-:Y:S01]  /*7d280*/  HMMA.1688.F32.TF32 R204, R180, R176, R204 ;  /* 0x000000b0b4cc723c */ /* 0x000fe200000810cc */
[----:B------:R-:W-:Y:S04]  /*7d290*/  STL.64 [R1+0x520], R36 ;  /* 0x0005202401007387 */ /* 0x000fe80000100a00 */
[----:B------:R1:W-:Y:S03]  /*7d2a0*/  STL.64 [R1+0x528], R38 ;  /* 0x0005282601007387 */ /* 0x0003e60000100a00 */
[C---:B------:R-:W-:Y:S01]  /*7d2b0*/  HMMA.1688.F32.TF32 R200, R192.reuse, R52, R200 ;  /* 0x00000034c0c8723c */ /* 0x040fe200000810c8 */
[----:B-1----:R-:W2:Y:S04]  /*7d2c0*/  LDL.LU.64 R38, [R1+0x7530] ;  /* 0x0075300001267983 */ /* 0x002ea80000300a00 */
[----:B------:R-:W2:Y:S03]  /*7d2d0*/  LDL.LU.64 R36, [R1+0x7528] ;  /* 0x0075280001247983 */ /* 0x000ea60000300a00 */
[C---:B------:R-:W-:Y:S01]  /*7d2e0*/  HMMA.1688.F32.TF32 R180, R192.reuse, R56, R196 ;  /* 0x00000038c0b4723c */ /* 0x040fe200000810c4 */
[----:B------:R-:W-:Y:S04]  /*7d2f0*/  STL.64 [R1+0x510], R32 ;  /* 0x0005102001007387 */ /* 0x000fe80000100a00 */
[----:B------:R1:W-:Y:S03]  /*7d300*/  STL.64 [R1+0x518], R34 ;  /* 0x0005182201007387 */ /* 0x0003e60000100a00 */
[C---:B------:R-:W-:Y:S01]  /*7d310*/  HMMA.1688.F32.TF32 R188, R192.reuse, R60, R188 ;  /* 0x0000003cc0bc723c */ /* 0x040fe200000810bc */
[----:B-1----:R-:W2:Y:S04]  /*7d320*/  LDL.LU.64 R34, [R1+0x7520] ;  /* 0x0075200001227983 */ /* 0x002ea80000300a00 */
[----:B------:R-:W2:Y:S04]  /*7d330*/  LDL.LU.64 R32, [R1+0x7518] ;  /* 0x0075180001207983 */ /* 0x000ea80000300a00 */
[----:B------:R-:W-:Y:S04]  /*7d340*/  STL.64 [R1+0x500], R28 ;  /* 0x0005001c01007387 */ /* 0x000fe80000100a00 */
[----:B------:R1:W-:Y:S04]  /*7d350*/  STL.64 [R1+0x508], R30 ;  /* 0x0005081e01007387 */ /* 0x0003e80000100a00 */
[----:B-1----:R-:W2:Y:S04]  /*7d360*/  LDL.LU.64 R30, [R1+0x7510] ;  /* 0x00751000011e7983 */ /* 0x002ea80000300a00 */
[----:B------:R-:W2:Y:S04]  /*7d370*/  LDL.LU.64 R28, [R1+0x7508] ;  /* 0x00750800011c7983 */ /* 0x000ea80000300a00 */
[----:B------:R-:W-:Y:S04]  /*7d380*/  STL.64 [R1+0x4f0], R24 ;  /* 0x0004f01801007387 */ /* 0x000fe80000100a00 */
[----:B------:R1:W-:Y:S04]  /*7d390*/  STL.64 [R1+0x4f8], R26 ;  /* 0x0004f81a01007387 */ /* 0x0003e80000100a00 */
[----:B-1----:R-:W2:Y:S04]  /*7d3a0*/  LDL.LU.64 R26, [R1+0x7500] ;  /* 0x00750000011a7983 */ /* 0x002ea80000300a00 */
[----:B------:R-:W2:Y:S04]  /*7d3b0*/  LDL.LU.64 R24, [R1+0x74f8] ;  /* 0x0074f80001187983 */ /* 0x000ea80000300a00 */
        /* <DEDUP_REMOVED lines=16> */
[C---:B------:R-:W-:Y:S03]  /*7d4c0*/  HMMA.1688.F32.TF32 R184, R192.reuse, R64, R184 ;  /* 0x00000040c0b8723c */ /* 0x040fe600000810b8 */
[----:B-1----:R-:W2:Y:S04]  /*7d4d0*/  LDL.LU.64 R180, [R1] ;  /* 0x0000000001b47983 */ /* 0x002ea80000300a00 */
[----:B------:R1:W-:Y:S04]  /*7d4e0*/  STL.64 [R1+0x190], R188 ;  /* 0x000190bc01007387 */ /* 0x0003e80000100a00 */
[----:B------:R1:W-:Y:S04]  /*7d4f0*/  STL.64 [R1+0x198], R190 ;  /* 0x000198be01007387 */ /* 0x0003e80000100a00 */
[----:B------:R-:W2:Y:S08]  /*7d500*/  LDL.LU.64 R182, [R1+0x8] ;  /* 0x0000080001b67983 */ /* 0x000eb00000300a00 */
[----:B------:R1:W-:Y:S04]  /*7d510*/  STL.64 [R1+0x180], R184 ;  /* 0x000180b801007387 */ /* 0x0003e80000100a00 */
[----:B------:R1:W-:Y:S04]  /*7d520*/  STL.64 [R1+0x188], R186 ;  /* 0x000188ba01007387 */ /* 0x0003e80000100a00 */
[----:B------:R-:W3:Y:S04]  /*7d530*/  LDL.LU.64 R216, [R1+0x1fd0] ;  /* 0x001fd00001d87983 */ /* 0x000ee80000300a00 */
[----:B------:R-:W3:Y:S04]  /*7d540*/  LDL.LU.64 R218, [R1+0x1fd8] ;  /* 0x001fd80001da7983 */ /* 0x000ee80000300a00 */
        /* <DEDUP_REMOVED lines=13> */
[----:B------:R-:W4:Y:S01]  /*7d620*/  LDL.LU.64 R186, [R1+0x428] ;  /* 0x0004280001ba7983 */ /* 0x000f220000300a00 */
[C---:B------:R-:W-:Y:S08]  /*7d630*/  HMMA.1688.F32.TF32 R220, R192.reuse, R72, R248 ;  /* 0x00000048c0dc723c */ /* 0x040ff000000810f8 */
[C---:B--2---:R-:W-:Y:S08]  /*7d640*/  HMMA.1688.F32.TF32 R224, R192.reuse, R68, R180 ;  /* 0x00000044c0e0723c */ /* 0x044ff000000810b4 */
[C---:B------:R-:W-:Y:S08]  /*7d650*/  HMMA.1688.F32.TF32 R180, R192.reuse, R76, R240 ;  /* 0x0000004cc0b4723c */ /* 0x040ff000000810f0 */
[C---:B---3--:R-:W-:Y:S07]  /*7d660*/  HMMA.1688.F32.TF32 R216, R192.reuse, R88, R216 ;  /* 0x00000058c0d8723c */ /* 0x048fee00000810d8 */
[----:B------:R-:W-:Y:S04]  /*7d670*/  STL.64 [R1+0x170], R224 ;  /* 0x000170e001007387 */ /* 0x000fe80000100a00 */
[----:B------:R1:W-:Y:S04]  /*7d680*/  STL.64 [R1+0x178], R226 ;  /* 0x000178e201007387 */ /* 0x0003e80000100a00 */
[----:B------:R-:W-:Y:S04]  /*7d690*/  STL.64 [R1+0x160], R220 ;  /* 0x000160dc01007387 */ /* 0x000fe80000100a00 */
[----:B------:R2:W-:Y:S01]  /*7d6a0*/  STL.64 [R1+0x168], R222 ;  /* 0x000168de01007387 */ /* 0x0005e20000100a00 */
[C---:B-1----:R-:W-:Y:S08]  /*7d6b0*/  HMMA.1688.F32.TF32 R224, R192.reuse, R80, R236 ;  /* 0x00000050c0e0723c */ /* 0x042ff000000810ec */
        /* <DEDUP_REMOVED lines=26> */
[----:B------:R-:W4:Y:S04]  /*7d860*/  LDL.LU.64 R232, [R1+0x410] ;  /* 0x0004100001e87983 */ /* 0x000f280000300a00 */
[----:B------:R-:W-:Y:S04]  /*7d870*/  STL.64 [R1+0x430], R188 ;  /* 0x000430bc01007387 */ /* 0x000fe80000100a00 */
[----:B------:R-:W-:Y:S04]  /*7d880*/  STL.64 [R1+0x438], R190 ;  /* 0x000438be01007387 */ /* 0x000fe80000100a00 */
[----:B------:R-:W4:Y:S04]  /*7d890*/  LDL.LU.64 R234, [R1+0x418] ;  /* 0x0004180001ea7983 */ /* 0x000f280000300a00 */
[----:B------:R2:W-:Y:S04]  /*7d8a0*/  STL.64 [R1+0x420], R184 ;  /* 0x000420b801007387 */ /* 0x0005e80000100a00 */
[----:B------:R3:W-:Y:S04]  /*7d8b0*/  STL.64 [R1+0x428], R186 ;  /* 0x000428ba01007387 */ /* 0x0007e80000100a00 */
[----:B-1----:R-:W4:Y:S04]  /*7d8c0*/  LDL.LU.64 R224, [R1+0x400] ;  /* 0x0004000001e07983 */ /* 0x002f280000300a00 */
[----:B--2---:R-:W2:Y:S04]  /*7d8d0*/  LDL.LU.64 R226, [R1+0x408] ;  /* 0x0004080001e27983 */ /* 0x004ea80000300a00 */
        /* <DEDUP_REMOVED lines=18> */
[----:B------:R-:W-:Y:S04]  /*7da00*/  LDS R180, [R2+0x700] ;  /* 0x0007000002b47984 */ /* 0x000fe80000000800 */
[----:B------:R-:W-:Y:S04]  /*7da10*/  LDS R182, [R2+0x2700] ;  /* 0x0027000002b67984 */ /* 0x000fe80000000800 */
[----:B------:R-:W-:Y:S04]  /*7da20*/  LDS R181, [R0+0x700] ;  /* 0x0007000000b57984 */ /* 0x000fe80000000800 */
[----:B------:R-:W1:Y:S01]  /*7da30*/  LDS R183, [R0+0x2700] ;  /* 0x0027000000b77984 */ /* 0x000e620000000800 */
[C---:B----4-:R-:W-:Y:S08]  /*7da40*/  HMMA.1688.F32.TF32 R236, R192.reuse, R120, R232 ;  /* 0x00000078c0ec723c */ /* 0x050ff000000810e8 */
[C---:B--2---:R-:W-:Y:S11]  /*7da50*/  HMMA.1688.F32.TF32 R232, R192.reuse, R124, R224 ;  /* 0x0000007cc0e8723c */ /* 0x044ff600000810e0 */
[----:B------:R-:W-:Y:S04]  /*7da60*/  @!UPT UIADD3 URZ, URZ, URZ, URZ ;  /* 0x0000003f3f3ff290 */ /* 0x000fe8000fffe03f */
[----:B------:R-:W-:Y:S01]  /*7da70*/  STL.64 [R1+0x410], R236 ;  /* 0x000410ec01007387 */ /* 0x000fe20000100a00 */
[C---:B---3--:R-:W-:Y:S03]  /*7da80*/  HMMA.1688.F32.TF32 R224, R192.reuse, R128, R196 ;  /* 0x00000080c0e0723c */ /* 0x048fe600000810c4 */
        /* <DEDUP_REMOVED lines=11> */
[----:B------:R-:W-:Y:S04]  /*7db40*/  STL.64 [R1+0x70], R224 ;  /* 0x000070e001007387 */ /* 0x000fe80000100a00 */
[----:B------:R4:W-:Y:S02]  /*7db50*/  STL.64 [R1+0x78], R226 ;  /* 0x000078e201007387 */ /* 0x0009e40000100a00 */
[C---:B----4-:R-:W-:Y:S08]  /*7db60*/  HMMA.1688.F32.TF32 R224, R192.reuse, R136, R220 ;  /* 0x00000088c0e0723c */ /* 0x050ff000000810dc */
[C---:B------:R-:W-:Y:S08]  /*7db70*/  HMMA.1688.F32.TF32 R220, R192.reuse, R140, R216 ;  /* 0x0000008cc0dc723c */ /* 0x040ff000000810d8 */
[C---:B------:R-:W-:Y:S07]  /*7db80*/  HMMA.1688.F32.TF32 R216, R192.reuse, R144, R188 ;  /* 0x00000090c0d8723c */ /* 0x040fee00000810bc */
[----:B------:R-:W-:Y:S04]  /*7db90*/  STL.64 [R1+0x60], R224 ;  /* 0x000060e001007387 */ /* 0x000fe80000100a00 */
[----:B------:R-:W-:Y:S04]  /*7dba0*/  STL.64 [R1+0x68], R226 ;  /* 0x000068e201007387 */ /* 0x000fe80000100a00 */
[----:B------:R-:W4:Y:S04]  /*7dbb0*/  LDL.LU.64 R188, [R1+0x1f00] ;  /* 0x001f000001bc7983 */ /* 0x000f280000300a00 */
[----:B------:R-:W-:Y:S04]  /*7dbc0*/  STL.64 [R1+0x50], R220 ;  /* 0x000050dc01007387 */ /* 0x000fe80000100a00 */
[----:B------:R-:W-:Y:S04]  /*7dbd0*/  STL.64 [R1+0x58], R222 ;  /* 0x000058de01007387 */ /* 0x000fe80000100a00 */
[----:B------:R-:W4:Y:S04]  /*7dbe0*/  LDL.LU.64 R190, [R1+0x1f08] ;  /* 0x001f080001be7983 */ /* 0x000f280000300a00 */
[----:B------:R-:W-:Y:S04]  /*7dbf0*/  STL.64 [R1+0x40], R216 ;  /* 0x000040d801007387 */ /* 0x000fe80000100a00 */
[----:B------:R1:W-:Y:S02]  /*7dc00*/  STL.64 [R1+0x48], R218 ;  /* 0x000048da01007387 */ /* 0x0003e40000100a00 */
[C---:B-1----:R-:W-:Y:S08]  /*7dc10*/  HMMA.1688.F32.TF32 R216, R192.reuse, R148, R212 ;  /* 0x00000094c0d8723c */ /* 0x042ff000000810d4 */
[C---:B------:R-:W-:Y:S08]  /*7dc20*/  HMMA.1688.F32.TF32 R212, R192.reuse, R152, R208 ;  /* 0x00000098c0d4723c */ /* 0x040ff000000810d0 */
[C---:B------:R-:W-:Y:S08]  /*7dc30*/  HMMA.1688.F32.TF32 R208, R192.reuse, R156, R204 ;  /* 0x0000009cc0d0723c */ /* 0x040ff000000810cc */
[C---:B------:R-:W-:Y:S01]  /*7dc40*/  HMMA.1688.F32.TF32 R204, R192.reuse, R160, R200 ;  /* 0x000000a0c0cc723c */ /* 0x040fe200000810c8 */
[----:B------:R-:W-:Y:S04]  /*7dc50*/  STL.64 [R1+0x30], R216 ;  /* 0x000030d801007387 */ /* 0x000fe80000100a00 */
[----:B------:R-:W-:Y:S04]  /*7dc60*/  STL.64 [R1+0x38], R218 ;  /* 0x000038da01007387 */ /* 0x000fe80000100a00 */
[----:B------:R-:W-:Y:S04]  /*7dc70*/  STL.64 [R1+0x20], R212 ;  /* 0x000020d401007387 */ /* 0x000fe80000100a00 */
[----:B------:R-:W-:Y:S04]  /*7dc80*/  STL.64 [R1+0x28], R214 ;  /* 0x000028d601007387 */ /* 0x000fe80000100a00 */
[----:B------:R-:W4:Y:S04]  /*7dc90*/  LDL.LU.64 R200, [R1+0x1ef0] ;  /* 0x001ef00001c87983 */ /* 0x000f280000300a00 */
[----:B------:R-:W-:Y:S04]  /*7dca0*/  STL.64 [R1+0x10], R208 ;  /* 0x000010d001007387 */ /* 0x000fe80000100a00 */
[----:B------:R-:W-:Y:S04]  /*7dcb0*/  STL.64 [R1+0x18], R210 ;  /* 0x000018d201007387 */ /* 0x000fe80000100a00 */
[----:B------:R-:W4:Y:S04]  /*7dcc0*/  LDL.LU.64 R202, [R1+0x1ef8] ;  /* 0x001ef80001ca7983 */ /* 0x000f280000300a00 */
[----:B------:R1:W-:Y:S04]  /*7dcd0*/  STL.64 [R1], R204 ;  /* 0x000000cc01007387 */ /* 0x0003e80000100a00 */
[----:B------:R1:W-:Y:S04]  /*7dce0*/  STL.64 [R1+0x8], R206 ;  /* 0x000008ce01007387 */ /* 0x0003e80000100a00 */
[----:B-1----:R-:W4:Y:S04]  /*7dcf0*/  LDL.LU.64 R204, [R1+0x1ee0] ;  /* 0x001ee00001cc7983 */ /* 0x002f280000300a00 */
[----:B------:R-:W4:Y:S01]  /*7dd00*/  LDL.LU.64 R206, [R1+0x1ee8] ;  /* 0x001ee80001ce7983 */ /* 0x000f220000300a00 */
[C---:B--2---:R-:W-:Y:S03]  /*7dd10*/  HMMA.1688.F32.TF32 R248, R192.reuse, R164, R196 ;  /* 0x000000a4c0f8723c */ /* 0x044fe600000810c4 */
[----:B------:R-:W-:Y:S04]  /*7dd20*/  LDS R196, [R2+0x780] ;  /* 0x0007800002c47984 */ /* 0x000fe80000000800 */
[----:B------:R-:W-:Y:S04]  /*7dd30*/  LDS R198, [R2+0x2780] ;  /* 0x0027800002c67984 */ /* 0x000fe80000000800 */
[----:B------:R-:W-:Y:S04]  /*7dd40*/  LDS R197, [R0+0x780] ;  /* 0x0007800000c57984 */ /* 0x000fe80000000800 */
[----:B------:R-:W1:Y:S08]  /*7dd50*/  LDS R199, [R0+0x2780] ;  /* 0x0027800000c77984 */ /* 0x000e700000000800 */
[----:B------:R-:W-:Y:S01]  /*7dd60*/  STL.64 [R1+0x70e0], R250 ;  /* 0x0070e0fa01007387 */ /* 0x000fe20000100a00 */
[C---:B---3--:R-:W-:Y:S03]  /*7dd70*/  HMMA.1688.F32.TF32 R184, R192.reuse, R168, R184 ;  /* 0x000000a8c0b8723c */ /* 0x048fe600000810b8 */
[----:B------:R-:W-:Y:S04]  /*7dd80*/  STL.64 [R1+0x70d8], R248 ;  /* 0x0070d8f801007387 */ /* 0x000fe80000100a00 */
[----:B------:R-:W2:Y:S04]  /*7dd90*/  LDL.LU.64 R208, [R1+0x1ed0] ;  /* 0x001ed00001d07983 */ /* 0x000ea80000300a00 */
[----:B------:R-:W2:Y:S11]  /*7dda0*/  LDL.LU.64 R210, [R1+0x1ed8] ;  /* 0x001ed80001d27983 */ /* 0x000eb60000300a00 */
[----:B------:R-:W-:Y:S01]  /*7ddb0*/  @!UPT UIADD3 URZ, URZ, URZ, URZ ;  /* 0x0000003f3f3ff290 */ /* 0x000fe2000fffe03f */
[----:B------:R-:W-:Y:S04]  /*7ddc0*/  STL.64 [R1+0x70f0], R186 ;  /* 0x0070f0ba01007387 */ /* 0x000fe80000100a00 */
[----:B------:R3:W-:Y:S04]  /*7ddd0*/  STL.64 [R1+0x70e8], R184 ;  /* 0x0070e8b801007387 */ /* 0x0007e80000100a00 */
[----:B------:R-:W2:Y:S04]  /*7dde0*/  LDL.LU.64 R212, [R1+0x1ec0] ;  /* 0x001ec00001d47983 */ /* 0x000ea80000300a00 */
[----:B------:R-:W2:Y:S04]  /*7ddf0*/  LDL.LU.64 R214, [R1+0x1ec8] ;  /* 0x001ec80001d67983 */ /* 0x000ea80000300a00 */
[----:B---3--:R-:W3:Y:S04]  /*7de00*/  LDL.LU.64 R184, [R1+0x1eb0] ;  /* 0x001eb00001b87983 */ /* 0x008ee80000300a00 */
[----:B------:R-:W3:Y:S01]  /*7de10*/  LDL.LU.64 R186, [R1+0x1eb8] ;  /* 0x001eb80001ba7983 */ /* 0x000ee20000300a00 */
[C---:B----4-:R-:W-:Y:S08]  /*7de20*/  HMMA.1688.F32.TF32 R188, R192.reuse, R172, R188 ;  /* 0x000000acc0bc723c */ /* 0x050ff000000810bc */
[----:B------:R-:W-:Y:S11]  /*7de30*/  HMMA.1688.F32.TF32 R192, R192, R176, R228 ;  /* 0x000000b0c0c0723c */ /* 0x000ff600000810e4 */
[----:B------:R-:W-:Y:S04]  /*7de40*/  @!UPT UIADD3 URZ, URZ, URZ, URZ ;  /* 0x0000003f3f3ff290 */ /* 0x000fe8000fffe03f */
[----:B------:R-:W-:Y:S04]  /*7de50*/  STL.64 [R1+0x7100], R190 ;  /* 0x007100be01007387 */ /* 0x000fe80000100a00 */
[----:B------:R4:W-:Y:S04]  /*7de60*/  STL.64 [R1+0x70f8], R188 ;  /* 0x0070f8bc01007387 */ /* 0x0009e80000100a00 */
[----:B------:R-:W-:Y:S04]  /*7de70*/  STL.64 [R1+0x7110], R194 ;  /* 0x007110c201007387 */ /* 0x000fe80000100a00 */
[----:B------:R1:W-:Y:S04]  /*7de80*/  STL.64 [R1+0x7108], R192 ;  /* 0x007108c001007387 */ /* 0x0003e80000100a00 */
[----:B----4-:R-:W4:Y:S04]  /*7de90*/  LDL.LU.64 R188, [R1+0x1ea0] ;  /* 0x001ea00001bc7983 */ /* 0x010f280000300a00 */
[----:B------:R-:W4:Y:S01]  /*7dea0*/  LDL.LU.64 R190, [R1+0x1ea8] ;  /* 0x001ea80001be7983 */ /* 0x000f220000300a00 */
[C---:B------:R-:W-:Y:S08]  /*7deb0*/  HMMA.1688.F32.TF32 R200, R180.reuse, R52, R200 ;  /* 0x00000034b4c8723c */ /* 0x040ff000000810c8 */
[C---:B------:R-:W-:Y:S11]  /*7dec0*/  HMMA.1688.F32.TF32 R204, R180.reuse, R56, R204 ;  /* 0x00000038b4cc723c */ /* 0x040ff600000810cc */
[----:B------:R-:W-:Y:S04]  /*7ded0*/  @!UPT UIADD3 URZ, URZ, URZ, URZ ;  /* 0x0000003f3f3ff290 */ /* 0x000fe8000fffe03f */
[----:B------:R-:W-:Y:S04]  /*7dee0*/  STL [R1+0x7030], R200 ;  /* 0x007030c801007387 */ /* 0x000fe80000100800 */
[----:B------:R-:W-:Y:S04]  /*7def0*/  STL [R1+0x702c], R201 ;  /* 0x00702cc901007387 */ /* 0x000fe80000100800 */
[----:B------:R-:W-:Y:S04]  /*7df00*/  STL [R1+0x7028], R202 ;  /* 0x007028ca01007387 */ /* 0x000fe80000100800 */
[----:B------:R-:W-:Y:S04]  /*7df10*/  STL [R1+0x7024], R203 ;  /* 0x007024cb01007387 */ /* 0x000fe80000100800 */
[----:B------:R-:W4:Y:S04]  /*7df20*/  LDL.LU.64 R224, [R1+0x1e90] ;  /* 0x001e900001e07983 */ /* 0x000f280000300a00 */
[----:B------:R-:W4:Y:S04]  /*7df30*/  LDL.LU.64 R226, [R1+0x1e98] ;  /* 0x001e980001e27983 */ /* 0x000f280000300a00 */
[----:B------:R-:W-:Y:S04]  /*7df40*/  STL [R1+0x7034], R204 ;  /* 0x007034cc01007387 */ /* 0x000fe80000100800 */
[----:B------:R1:W-:Y:S04]  /*7df50*/  STL [R1+0x7020], R205 ;  /* 0x007020cd01007387 */ /* 0x0003e80000100800 */
[----:B------:R-:W-:Y:S04]  /*7df60*/  STL [R1+0x701c], R206 ;  /* 0x00701cce01007387 */ /* 0x000fe80000100800 */
[----:B------:R2:W-:Y:S04]  /*7df70*/  STL [R1+0x7018], R207 ;  /* 0x007018cf01007387 */ /* 0x0005e80000100800 */
[----:B-1----:R-:W4:Y:S04]  /*7df80*/  LDL.LU.64 R192, [R1+0x1e80] ;  /* 0x001e800001c07983 */ /* 0x002f280000300a00 */
[----:B------:R-:W4:Y:S01]  /*7df90*/  LDL.LU.64 R194, [R1+0x1e88] ;  /* 0x001e880001c27983 */ /* 0x000f220000300a00 */
[C---:B--2---:R-:W-:Y:S11]  /*7dfa0*/  HMMA.1688.F32.TF32 R208, R180.reuse, R60, R208 ;  /* 0x0000003cb4d0723c */ /* 0x044ff600000810d0 */
[----:B------:R-:W-:Y:S11]  /*7dfb0*/  @!UPT UIADD3 URZ, URZ, URZ, URZ ;  /* 0x0000003f3f3ff290 */ /* 0x000ff6000fffe03f */
[----:B------:R-:W-:Y:S01]  /*7dfc0*/  @!UPT UIADD3 URZ, URZ, URZ, URZ ;  /* 0x0000003f3f3ff290 */ /* 0x000fe2000fffe03f */
[----:B------:R-:W-:Y:S01]  /*7dfd0*/  STL [R1+0x7014], R208 ;  /* 0x007014d001007387 */ /* 0x000fe20000100800 */
[C---:B------:R-:W-:Y:S03]  /*7dfe0*/  HMMA.1688.F32.TF32 R212, R180.reuse, R64, R212 ;  /* 0x00000040b4d4723c */ /* 0x040fe600000810d4 */
[----:B------:R-:W-:Y:S04]  /*7dff0*/  STL [R1+0x7010], R209 ;  /* 0x007010d101007387 */ /* 0x000fe80000100800 */
[----:B------:R-:W-:Y:S04]  /*7e000*/  STL [R1+0x700c], R210 ;  /* 0x00700cd201007387 */ /* 0x000fe80000100800 */
[----:B------:R-:W-:Y:S04]  /*7e010*/  STL [R1+0x7008], R211 ;  /* 0x007008d301007387 */ /* 0x000fe80000100800 */
[----:B------:R-:W2:Y:S04]  /*7e020*/  LDL.LU.64 R204, [R1+0x1e70] ;  /* 0x001e700001cc7983 */ /* 0x000ea80000300a00 */
[----:B------:R-:W2:Y:S01]  /*7e030*/  LDL.LU.64 R206, [R1+0x1e78] ;  /* 0x001e780001ce7983 */ /* 0x000ea20000300a00 */
[C---:B---3--:R-:W-:Y:S03]  /*7e040*/  HMMA.1688.F32.TF32 R216, R180.reuse, R68, R184 ;  /* 0x00000044b4d8723c */ /* 0x048fe600000810b8 */
[----:B------:R-:W-:Y:S04]  /*7e050*/  STL [R1+0x7004], R212 ;  /* 0x007004d401007387 */ /* 0x000fe80000100800 */
[----:B------:R-:W-:Y:S04]  /*7e060*/  STL [R1+0x7000], R213 ;  /* 0x007000d501007387 */ /* 0x000fe80000100800 */
[----:B------:R-:W-:Y:S04]  /*7e070*/  STL [R1+0x6ffc], R214 ;  /* 0x006ffcd601007387 */ /* 0x000fe80000100800 */
[----:B------:R-:W-:Y:S04]  /*7e080*/  STL [R1+0x6ff8], R215 ;  /* 0x006ff8d701007387 */ /* 0x000fe80000100800 */
[----:B------:R-:W3:Y:S04]  /*7e090*/  LDL.LU.64 R184, [R1+0x1e60] ;  /* 0x001e600001b87983 */ /* 0x000ee80000300a00 */
[----:B------:R-:W3:Y:S04]  /*7e0a0*/  LDL.LU.64 R186, [R1+0x1e68] ;  /* 0x001e680001ba7983 */ /* 0x000ee80000300a00 */
[----:B------:R-:W-:Y:S04]  /*7e0b0*/  STL [R1+0x6ff4], R216 ;  /* 0x006ff4d801007387 */ /* 0x000fe80000100800 */
[----:B------:R-:W-:Y:S04]  /*7e0c0*/  STL [R1+0x6ff0], R217 ;  /* 0x006ff0d901007387 */ /* 0x000fe80000100800 */
[----:B------:R-:W-:Y:S04]  /*7e0d0*/  STL [R1+0x6fec], R218 ;  /* 0x006fecda01007387 */ /* 0x000fe80000100800 */
[----:B------:R-:W-:Y:S04]  /*7e0e0*/  STL [R1+0x6fe8], R219 ;  /* 0x006fe8db01007387 */ /* 0x000fe80000100800 */
[----:B------:R-:W3:Y:S04]  /*7e0f0*/  LDL.LU.64 R200, [R1+0x1e50] ;  /* 0x001e500001c87983 */ /* 0x000ee80000300a00 */
[----:B------:R-:W3:Y:S01]  /*7e100*/  LDL.LU.64 R202, [R1+0x1e58] ;  /* 0x001e580001ca7983 */ /* 0x000ee20000300a00 */
[C---:B----4-:R-:W-:Y:S03]  /*7e110*/  HMMA.1688.F32.TF32 R220, R180.reuse, R72, R188 ;  /* 0x00000048b4dc723c */ /* 0x050fe600000810bc */
[----:B------:R-:W3:Y:S04]  /*7e120*/  LDL.LU.64 R188, [R1+0x1ca0] ;  /* 0x001ca00001bc7983 */ /* 0x000ee80000300a00 */
[----:B------:R-:W3:Y:S11]  /*7e130*/  LDL.LU.64 R190, [R1+0x1ca8] ;  /* 0x001ca80001be7983 */ /* 0x000ef60000300a00 */
[----:B------:R-:W-:Y:S05]  /*7e140*/  @!UPT UIADD3 URZ, URZ, URZ, URZ ;  /* 0x0000003f3f3ff290 */ /* 0x000fea000fffe03f */
[----:B------:R-:W-:Y:S04]  /*7e150*/  STL [R1+0x7044], R220 ;  /* 0x007044dc01007387 */ /* 0x000fe80000100800 */
[----:B------:R-:W-:Y:S04]  /*7e160*/  STL [R1+0x7040], R221 ;  /* 0x007040dd01007387 */ /* 0x000fe80000100800 */
[----:B------:R-:W-:Y:S04]  /*7e170*/  STL [R1+0x703c], R222 ;  /* 0x00703cde01007387 */ /* 0x000fe80000100800 */
[----:B------:R-:W-:Y:S01]  /*7e180*/  STL [R1+0x7038], R223 ;  /* 0x007038df01007387 */ /* 0x000fe20000100800 */
[C---:B------:R-:W-:Y:S08]  /*7e190*/  HMMA.1688.F32.TF32 R224, R180.reuse, R76, R224 ;  /* 0x0000004cb4e0723c */ /* 0x040ff000000810e0 */
[C---:B------:R-:W-:Y:S11]  /*7e1a0*/  HMMA.1688.F32.TF32 R228, R180.reuse, R80, R192 ;  /* 0x00000050b4e4723c */ /* 0x040ff600000810c0 */
[----:B------:R-:W-:Y:S04]  /*7e1b0*/  @!UPT UIADD3 URZ, URZ, URZ, URZ ;  /* 0x0000003f3f3ff290 */ /* 0x000fe8000fffe03f */
[----:B------:R-:W-:Y:S04]  /*7e1c0*/  STL [R1+0x7050], R224 ;  /* 0x007050e001007387 */ /* 0x000fe80000100800 */
[----:B------:R-:W-:Y:S04]  /*7e1d0*/  STL [R1+0x704c], R225 ;  /* 0x00704ce101007387 */ /* 0x000fe80000100800 */
[----:B------:R-:W-:Y:S04]  /*7e1e0*/  STL [R1+0x7048], R226 ;  /* 0x007048e201007387 */ /* 0x000fe80000100800 */
[----:B------:R1:W-:Y:S04]  /*7e1f0*/  STL [R1+0x6fe4], R227 ;  /* 0x006fe4e301007387 */ /* 0x0003e80000100800 */
[----:B------:R-:W4:Y:S04]  /*7e200*/  LDL.LU.64 R192, [R1+0x1cc0] ;  /* 0x001cc00001c07983 */ /* 0x000f280000300a00 */
[----:B------:R-:W4:Y:S04]  /*7e210*/  LDL.LU.64 R194, [R1+0x1cc8] ;  /* 0x001cc80001c27983 */ /* 0x000f280000300a00 */
[----:B------:R-:W-:Y:S04]  /*7e220*/  STL [R1+0x7060], R228 ;  /* 0x007060e401007387 */ /* 0x000fe80000100800 */
[----:B------:R-:W-:Y:S04]  /*7e230*/  STL [R1+0x705c], R229 ;  /* 0x00705ce501007387 */ /* 0x000fe80000100800 */
[----:B------:R-:W-:Y:S04]  /*7e240*/  STL [R1+0x7058], R230 ;  /* 0x007058e601007387 */ /* 0x000fe80000100800 */
[----:B------:R-:W-:Y:S01]  /*7e250*/  STL [R1+0x7054], R231 ;  /* 0x007054e701007387 */ /* 0x000fe20000100800 */
[C---:B--2---:R-:W-:Y:S11]  /*7e260*/  HMMA.1688.F32.TF32 R232, R180.reuse, R84, R204 ;  /* 0x00000054b4e8723c */ /* 0x044ff600000810cc */
[----:B------:R-:W-:Y:S11]  /*7e270*/  @!UPT UIADD3 URZ, URZ, URZ, URZ ;  /* 0x0000003f3f3ff290 */ /* 0x000ff6000fffe03f */
[----:B------:R-:W-:Y:S01]  /*7e280*/  @!UPT UIADD3 URZ, URZ, URZ, URZ ;  /* 0x0000003f3f3ff290 */ /* 0x000fe2000fffe03f */
[----:B------:R-:W-:Y:S01]  /*7e290*/  STL [R1+0x7068], R232 ;  /* 0x007068e801007387 */ /* 0x000fe20000100800 */
[C---:B---3--:R-:W-:Y:S03]  /*7e2a0*/  HMMA.1688.F32.TF32 R236, R180.reuse, R88, R184 ;  /* 0x00000058b4ec723c */ /* 0x048fe600000810b8 */
[----:B------:R-:W-:Y:S04]  /*7e2b0*/  STL [R1+0x7064], R233 ;  /* 0x007064e901007387 */ /* 0x000fe80000100800 */
[----:B------:R-:W-:Y:S04]  /*7e2c0*/  STL [R1+0x6fe0], R234 ;  /* 0x006fe0ea01007387 */ /* 0x000fe80000100800 */
[----:B------:R2:W-:Y:S04]  /*7e2d0*/  STL [R1+0x6fdc], R235 ;  /* 0x006fdceb01007387 */ /* 0x0005e80000100800 */
[----:B------:R-:W3:Y:S04]  /*7e2e0*/  LDL.LU.64 R184, [R1+0x1cd0] ;  /* 0x001cd00001b87983 */ /* 0x000ee80000300a00 */
[----:B------:R-:W3:Y:S01]  /*7e2f0*/  LDL.LU.64 R186, [R1+0x1cd8] ;  /* 0x001cd80001ba7983 */ /* 0x000ee20000300a00 */
[C---:B------:R-:W-:Y:S03]  /*7e300*/  HMMA.1688.F32.TF32 R240, R180.reuse, R92, R200 ;  /* 0x0000005cb4f0723c */ /* 0x040fe600000810c8 */
[----:B------:R-:W-:Y:S04]  /*7e310*/  STL [R1+0x7074], R236 ;  /* 0x007074ec01007387 */ /* 0x000fe80000100800 */
[----:B------:R-:W-:Y:S01]  /*7e320*/  STL [R1+0x7070], R237 ;  /* 0x007070ed01007387 */ /* 0x000fe20000100800 */
[----:B------:R-:W-:Y:S03]  /*7e330*/  HMMA.1688.F32.TF32 R188, R180, R96, R188 ;  /* 0x00000060b4bc723c */ /* 0x000fe600000810bc */
[----:B------:R-:W-:Y:S04]  /*7e340*/  STL [R1+0x706c], R238 ;  /* 0x00706cee01007387 */ /* 0x000fe80000100800 */
[----:B------:R1:W-:Y:S08]  /*7e350*/  STL [R1+0x6fd8], R239 ;  /* 0x006fd8ef01007387 */ /* 0x0003f00000100800 */
[----:B------:R-:W-:Y:S04]  /*7e360*/  STL [R1+0x7084], R240 ;  /* 0x007084f001007387 */ /* 0x000fe80000100800 */
[----:B------:R-:W-:Y:S04]  /*7e370*/  STL [R1+0x7080], R241 ;  /* 0x007080f101007387 */ /* 0x000fe80000100800 */
[----:B------:R3:W-:Y:S04]  /*7e380*/  STL [R1+0x707c], R242 ;  /* 0x00707cf201007387 */ /* 0x0007e80000100800 */
[----:B------:R3:W-:Y:S01]  /*7e390*/  STL [R1+0x7078], R243 ;  /* 0x007078f301007387 */ /* 0x0007e20000100800 */
[----:B-1----:R-:W-:Y:S01]  /*7e3a0*/  IMAD.MOV.U32 R227, RZ, RZ, R188 ;  /* 0x000000ffffe37224 */ /* 0x002fe200078e00bc */
[----:B--2---:R-:W-:Y:S01]  /*7e3b0*/  MOV R235, R190 ;  /* 0x000000be00eb7202 */ /* 0x004fe20000000f00 */
[----:B------:R-:W-:-:S02]  /*7e3c0*/  IMAD.MOV.U32 R234, RZ, RZ, R189 ;  /* 0x000000ffffea7224 */ /* 0x000fc400078e00bd */
[----:B------:R-:W-:Y:S01]  /*7e3d0*/  IMAD.MOV.U32 R239, RZ, RZ, R191 ;  /* 0x000000ffffef7224 */ /* 0x000fe200078e00bf */
[----:B------:R-:W2:Y:S04]  /*7e3e0*/  LDL.LU.64 R188, [R1+0x1ce0] ;  /* 0x001ce00001bc7983 */ /* 0x000ea80000300a00 */
[----:B------:R-:W2:Y:S04]  /*7e3f0*/  LDL.LU.64 R190, [R1+0x1ce8] ;  /* 0x001ce80001be7983 */ /* 0x000ea80000300a00 */
[----:B------:R1:W-:Y:S04]  /*7e400*/  STL [R1+0x7094], R239 ;  /* 0x007094ef01007387 */ /* 0x0003e80000100800 */
[----:B------:R-:W-:Y:S04]  /*7e410*/  STL [R1+0x7090], R235 ;  /* 0x007090eb01007387 */ /* 0x000fe80000100800 */
[----:B------:R1:W-:Y:S04]  /*7e420*/  STL [R1+0x708c], R234 ;  /* 0x00708cea01007387 */ /* 0x0003e80000100800 */
[----:B------:R1:W-:Y:S01]  /*7e430*/  STL [R1+0x7088], R227 ;  /* 0x007088e301007387 */ /* 0x0003e20000100800 */
[----:B----4-:R-:W-:Y:S11]  /*7e440*/  HMMA.1688.F32.TF32 R192, R180, R100, R192 ;  /* 0x00000064b4c0723c */ /* 0x010ff600000810c0 */
[----:B------:R-:W-:Y:S11]  /*7e450*/  @!UPT UIADD3 URZ, URZ, URZ, URZ ;  /* 0x0000003f3f3ff290 */ /* 0x000ff6000fffe03f */
[----:B------:R-:W-:Y:S02]  /*7e460*/  @!UPT UIADD3 URZ, URZ, URZ, URZ ;  /* 0x0000003f3f3ff290 */ /* 0x000fe4000fffe03f */
[----:B------:R-:W-:Y:S01]  /*7e470*/  IMAD.MOV.U32 R216, RZ, RZ, R192 ;  /* 0x000000ffffd87224 */ /* 0x000fe200078e00c0 */
[----:B------:R-:W-:Y:S01]  /*7e480*/  MOV R217, R193 ;  /* 0x000000c100d97202 */ /* 0x000fe20000000f00 */
[----:B------:R-:W-:Y:S01]  /*7e490*/  IMAD.MOV.U32 R219, RZ, RZ, R195 ;  /* 0x000000ffffdb7224 */ /* 0x000fe200078e00c3 */
[----:B------:R-:W4:Y:S01]  /*7e4a0*/  LDL.LU.64 R192, [R1+0x1d00] ;  /* 0x001d000001c07983 */ /* 0x000f220000300a00 */
[----:B------:R-:W-:-:S03]  /*7e4b0*/  IMAD.MOV.U32 R218, RZ, RZ, R194 ;  /* 0x000000ffffda7224 */ /* 0x000fc600078e00c2 */
[----:B------:R-:W4:Y:S04]  /*7e4c0*/  LDL.LU.64 R194, [R1+0x1d08] ;  /* 0x001d080001c27983 */ /* 0x000f280000300a00 */
[----:B------:R1:W-:Y:S04]  /*7e4d0*/  STL [R1+0x70a4], R219 ;  /* 0x0070a4db01007387 */ /* 0x0003e80000100800 */
[----:B------:R1:W-:Y:S04]  /*7e4e0*/  STL [R1+0x70a0], R218 ;  /* 0x0070a0da01007387 */ /* 0x0003e80000100800 */
[----:B------:R1:W-:Y:S04]  /*7e4f0*/  STL [R1+0x709c], R217 ;  /* 0x00709cd901007387 */ /* 0x0003e80000100800 */
[----:B------:R1:W-:Y:S01]  /*7e500*/  STL [R1+0x7098], R216 ;  /* 0x007098d801007387 */ /* 0x0003e20000100800 */
[C---:B---3--:R-:W-:Y:S11]  /*7e510*/  HMMA.1688.F32.TF32 R184, R180.reuse, R104, R184 ;  /* 0x00000068b4b8723c */ /* 0x048ff600000810b8 */
[----:B------:R-:W-:Y:S11]  /*7e520*/  @!UPT UIADD3 URZ, URZ, URZ, URZ ;  /* 0x0000003f3f3ff290 */ /* 0x000ff6000fffe03f */
[----:B------:R-:W-:Y:S02]  /*7e530*/  @!UPT UIADD3 URZ, URZ, URZ, URZ ;  /* 0x0000003f3f3ff290 */ /* 0x000fe4000fffe03f */
[----:B------:R-:W-:Y:S01]  /*7e540*/  MOV R212, R184 ;  /* 0x000000b800d47202 */ /* 0x000fe20000000f00 */
[----:B------:R-:W-:Y:S01]  /*7e550*/  IMAD.MOV.U32 R213, RZ, RZ, R185 ;  /* 0x000000ffffd57224 */ /* 0x000fe200078e00b9 */
[----:B------:R-:W-:Y:S01]  /*7e560*/  MOV R215, R187 ;  /* 0x000000bb00d77202 */ /* 0x000fe20000000f00 */
[----:B------:R-:W-:Y:S01]  /*7e570*/  IMAD.MOV.U32 R214, RZ, RZ, R186 ;  /* 0x000000ffffd67224 */ /* 0x000fe200078e00ba */
[----:B------:R-:W3:Y:S04]  /*7e580*/  LDL.LU.64 R184, [R1+0x1d10] ;  /* 0x001d100001b87983 */ /* 0x000ee80000300a00 */
[----:B------:R-:W3:Y:S04]  /*7e590*/  LDL.LU.64 R186, [R1+0x1d18] ;  /* 0x001d180001ba7983 */ /* 0x000ee80000300a00 */
[----:B------:R-:W3:Y:S04]  /*7e5a0*/  LDL.LU.64 R200, [R1+0x1d20] ;  /* 0x001d200001c87983 */ /* 0x000ee80000300a00 */
[----:B------:R-:W3:Y:S01]  /*7e5b0*/  LDL.LU.64 R202, [R1+0x1d28] ;  /* 0x001d280001ca7983 */ /* 0x000ee20000300a00 */
[----:B--2---:R-:W-:Y:S03]  /*7e5c0*/  HMMA.1688.F32.TF32 R188, R180, R108, R188 ;  /* 0x0000006cb4bc723c */ /* 0x004fe600000810bc */
        /* <DEDUP_REMOVED lines=8> */
[----:B------:R-:W2:Y:S04]  /*7e650*/  LDL.LU.64 R188, [R1+0x1d30] ;  /* 0x001d300001bc7983 */ /* 0x000ea80000300a00 */
[----:B------:R-:W2:Y:S04]  /*7e660*/  LDL.LU.64 R190, [R1+0x1d38] ;  /* 0x001d380001be7983 */ /* 0x000ea80000300a00 */
[----:B------:R-:W-:Y:S04]  /*7e670*/  STL [R1+0x70c4], R211 ;  /* 0x0070c4d301007387 */ /* 0x000fe80000100800 */
[----:B------:R-:W-:Y:S04]  /*7e680*/  STL [R1+0x70c0], R210 ;  /* 0x0070c0d201007387 */ /* 0x000fe80000100800 */
[----:B------:R-:W-:Y:S04]  /*7e690*/  STL [R1+0x70bc], R209 ;  /* 0x0070bcd101007387 */ /* 0x000fe80000100800 */
[----:B------:R1:W-:Y:S01]  /*7e6a0*/  STL [R1+0x70b8], R208 ;  /* 0x0070b8d001007387 */ /* 0x0003e20000100800 */
[C---:B----4-:R-:W-:Y:S11]  /*7e6b0*/  HMMA.1688.F32.TF32 R192, R180.reuse, R112, R192 ;  /* 0x00000070b4c0723c */ /* 0x050ff600000810c0 */
[----:B------:R-:W-:Y:S11]  /*7e6c0*/  @!UPT UIADD3 URZ, URZ, URZ, URZ ;  /* 0x0000003f3f3ff290 */ /* 0x000ff6000fffe03f */
[----:B------:R-:W-:Y:S02]  /*7e6d0*/  @!UPT UIADD3 URZ, URZ, URZ, URZ ;  /* 0x0000003f3f3ff290 */ /* 0x000fe4000fffe03f */
[----:B------:R-:W-:Y:S01]  /*7e6e0*/  IMAD.MOV.U32 R226, RZ, RZ, R195 ;  /* 0x000000ffffe27224 */ /* 0x000fe200078e00c3 */
[----:B------:R-:W-:Y:S01]  /*7e6f0*/  MOV R224, R193 ;  /* 0x000000c100e07202 */ /* 0x000fe20000000f00 */
[----:B------:R-:W-:Y:S02]  /*7e700*/  IMAD.MOV.U32 R225, RZ, RZ, R194 ;  /* 0x000000ffffe17224 */ /* 0x000fe400078e00c2 */
[----:B------:R-:W-:Y:S02]  /*7e710*/  IMAD.MOV.U32 R231, RZ, RZ, R192 ;  /* 0x000000ffffe77224 */ /* 0x000fe400078e00c0 */
[----:B------:R-:W4:Y:S04]  /*7e720*/  LDL.LU.64 R192, [R1+0x1d40] ;  /* 0x001d400001c07983 */ /* 0x000f280000300a00 */
[----:B------:R-:W4:Y:S04]  /*7e730*/  LDL.LU.64 R194, [R1+0x1d48] ;  /* 0x001d480001c27983 */ /* 0x000f280000300a00 */
[----:B------:R-:W-:Y:S04]  /*7e740*/  STL [R1+0x70d4], R226 ;  /* 0x0070d4e201007387 */ /* 0x000fe80000100800 */
[----:B------:R-:W-:Y:S04]  /*7e750*/  STL [R1+0x70d0], R225 ;  /* 0x0070d0e101007387 */ /* 0x000fe80000100800 */
[----:B------:R-:W-:Y:S04]  /*7e760*/  STL [R1+0x70cc], R224 ;  /* 0x0070cce001007387 */ /* 0x000fe80000100800 */
[----:B------:R-:W-:Y:S01]  /*7e770*/  STL [R1+0x70c8], R231 ;  /* 0x0070c8e701007387 */ /* 0x000fe20000100800 */
        /* <DEDUP_REMOVED lines=8> */
[----:B------:R-:W3:Y:S01]  /*7e800*/  LDL.LU.64 R186, [R1+0x1d68] ;  /* 0x001d680001ba7983 */ /* 0x000ee20000300a00 */
[----:B--2---:R-:W-:Y:S11]  /*7e810*/  HMMA.1688.F32.TF32 R188, R180, R124, R188 ;  /* 0x0000007cb4bc723c */ /* 0x004ff600000810bc */
[----:B------:R-:W-:Y:S11]  /*7e820*/  @!UPT UIADD3 URZ, URZ, URZ, URZ ;  /* 0x0000003f3f3ff290 */ /* 0x000ff6000fffe03f */
[----:B------:R-:W-:Y:S02]  /*7e830*/  @!UPT UIADD3 URZ, URZ, URZ, URZ ;  /* 0x0000003f3f3ff290 */ /* 0x000fe4000fffe03f */
[----:B------:R-:W-:Y:S01]  /*7e840*/  IMAD.MOV.U32 R220, RZ, RZ, R188 ;  /* 0x000000ffffdc7224 */ /* 0x000fe200078e00bc */
[----:B------:R-:W-:Y:S01]  /*7e850*/  MOV R221, R189 ;  /* 0x000000bd00dd7202 */ /* 0x000fe20000000f00 */
[----:B------:R-:W-:Y:S01]  /*7e860*/  IMAD.MOV.U32 R222, RZ, RZ, R190 ;  /* 0x000000ffffde7224 */ /* 0x000fe200078e00be */
[----:B------:R-:W2:Y:S01]  /*7e870*/  LDL.LU.64 R188, [R1+0x1d70] ;  /* 0x001d700001bc7983 */ /* 0x000ea20000300a00 */
[----:B------:R-:W-:-:S03]  /*7e880*/  IMAD.MOV.U32 R223, RZ, RZ, R191 ;  /* 0x000000ffffdf7224 */ /* 0x000fc600078e00bf */
[----:B------:R-:W2:Y:S01]  /*7e890*/  LDL.LU.64 R190, [R1+0x1d78] ;  /* 0x001d780001be7983 */ /* 0x000ea20000300a00 */
[C---:B------:R-:W-:Y:S03]  /*7e8a0*/  HMMA.1688.F32.TF32 R200, R180.reuse, R120, R200 ;  /* 0x00000078b4c8723c */ /* 0x040fe600000810c8 */
[----:B------:R-:W-:Y:S04]  /*7e8b0*/  STL.64 [R1+0x7120], R222 ;  /* 0x007120de01007387 */ /* 0x000fe80000100a00 */
[----:B------:R1:W-:Y:S11]  /*7e8c0*/  STL.64 [R1+0x7118], R220 ;  /* 0x007118dc01007387 */ /* 0x0003f60000100a00 */
[----:B------:R-:W-:Y:S06]  /*7e8d0*/  @!UPT UIADD3 URZ, URZ, URZ, URZ ;  /* 0x0000003f3f3ff290 */ /* 0x000fec000fffe03f */
[----:B------:R-:W-:Y:S01]  /*7e8e0*/  IMAD.MOV.U32 R236, RZ, RZ, R200 ;  /* 0x000000ffffec7224 */ /* 0x000fe200078e00c8 */
[----:B------:R-:W-:Y:S01]  /*7e8f0*/  MOV R238, R202 ;  /* 0x000000ca00ee7202 */ /* 0x000fe20000000f00 */
[----:B------:R-:W-:Y:S02]  /*7e900*/  IMAD.MOV.U32 R237, RZ, RZ, R201 ;  /* 0x000000ffffed7224 */ /* 0x000fe400078e00c9 */
[----:B------:R-:W-:Y:S01]  /*7e910*/  IMAD.MOV.U32 R232, RZ, RZ, R203 ;  /* 0x000000ffffe87224 */ /* 0x000fe200078e00cb */
[----:B------:R-:W2:Y:S04]  /*7e920*/  LDL.LU.64 R200, [R1+0x1d90] ;  /* 0x001d900001c87983 */ /* 0x000ea80000300a00 */
[----:B------:R-:W2:Y:S01]  /*7e930*/  LDL.LU.64 R202, [R1+0x1d98] ;  /* 0x001d980001ca7983 */ /* 0x000ea20000300a00 */
[----:B----4-:R-:W-:Y:S11]  /*7e940*/  HMMA.1688.F32.TF32 R192, R180, R128, R192 ;  /* 0x00000080b4c0723c */ /* 0x010ff600000810c0 */
[----:B------:R-:W-:Y:S11]  /*7e950*/  @!UPT UIADD3 URZ, URZ, URZ, URZ ;  /* 0x0000003f3f3ff290 */ /* 0x000ff6000fffe03f */
[----:B------:R-:W-:Y:S02]  /*7e960*/  @!UPT UIADD3 URZ, URZ, URZ, URZ ;  /* 0x0000003f3f3ff290 */ /* 0x000fe4000fffe03f */
[----:B------:R-:W-:Y:S01]  /*7e970*/  IMAD.MOV.U32 R242, RZ, RZ, R194 ;  /* 0x000000fffff27224 */ /* 0x000fe200078e00c2 */
[----:B------:R-:W-:Y:S01]  /*7e980*/  MOV R243, R195 ;  /* 0x000000c300f37202 */ /* 0x000fe20000000f00 */
[----:B------:R-:W-:Y:S01]  /*7e990*/  IMAD.MOV.U32 R241, RZ, RZ, R193 ;  /* 0x000000fffff17224 */ /* 0x000fe200078e00c1 */
[----:B------:R-:W-:-:S03]  /*7e9a0*/  MOV R240, R192 ;  /* 0x000000c000f07202 */ /* 0x000fc60000000f00 */
[----:B------:R-:W-:Y:S04]  /*7e9b0*/  STL.64 [R1+0x7130], R242 ;  /* 0x007130f201007387 */ /* 0x000fe80000100a00 */
[----:B------:R-:W-:Y:S01]  /*7e9c0*/  STL.64 [R1+0x7128], R240 ;  /* 0x007128f001007387 */ /* 0x000fe20000100a00 */
[C---:B---3--:R-:W-:Y:S11]  /*7e9d0*/  HMMA.1688.F32.TF32 R184, R180.reuse, R132, R184 ;  /* 0x00000084b4b8723c */ /* 0x048ff600000810b8 */
[----:B------:R-:W-:Y:S11]  /*7e9e0*/  @!UPT UIADD3 URZ, URZ, URZ, URZ ;  /* 0x0000003f3f3ff290 */ /* 0x000ff6000fffe03f */
[----:B------:R-:W-:Y:S02]  /*7e9f0*/  @!UPT UIADD3 URZ, URZ, URZ, URZ ;  /* 0x0000003f3f3ff290 */ /* 0x000fe4000fffe03f */
[----:B-1----:R-:W-:Y:S01]  /*7ea00*/  IMAD.MOV.U32 R239, RZ, RZ, R184 ;  /* 0x000000ffffef7224 */ /* 0x002fe200078e00b8 */
[----:B------:R-:W-:Y:S01]  /*7ea10*/  MOV R234, R186 ;  /* 0x000000ba00ea7202 */ /* 0x000fe20000000f00 */
[----:B------:R-:W-:Y:S02]  /*7ea20*/  IMAD.MOV.U32 R235, RZ, RZ, R185 ;  /* 0x000000ffffeb7224 */ /* 0x000fe400078e00b9 */
[----:B------:R-:W-:Y:S01]  /*7ea30*/  IMAD.MOV.U32 R227, RZ, RZ, R187 ;  /* 0x000000ffffe37224 */ /* 0x000fe200078e00bb */
[----:B------:R-:W3:Y:S04]  /*7ea40*/  LDL.LU.64 R184, [R1+0x1dc0] ;  /* 0x001dc00001b87983 */ /* 0x000ee80000300a00 */
[----:B------:R-:W3:Y:S04]  /*7ea50*/  LDL.LU.64 R186, [R1+0x1dc8] ;  /* 0x001dc80001ba7983 */ /* 0x000ee80000300a00 */
[----:B------:R-:W4:Y:S04]  /*7ea60*/  LDL.LU.64 R192, [R1+0x1dd0] ;  /* 0x001dd00001c07983 */ /* 0x000f280000300a00 */
[----:B------:R-:W4:Y:S01]  /*7ea70*/  LDL.LU.64 R194, [R1+0x1dd8] ;  /* 0x001dd80001c27983 */ /* 0x000f220000300a00 */
[----:B--2---:R-:W-:Y:S03]  /*7ea80*/  HMMA.1688.F32.TF32 R188, R180, R136, R188 ;  /* 0x00000088b4bc723c */ /* 0x004fe600000810bc */
[----:B------:R-:W-:Y:S04]  /*7ea90*/  STL.64 [R1+0x7150], R234 ;  /* 0x007150ea01007387 */ /* 0x000fe80000100a00 */
[----:B------:R-:W-:Y:S04]  /*7eaa0*/  STL.64 [R1+0x7148], R232 ;  /* 0x007148e801007387 */ /* 0x000fe80000100a00 */
[----:B------:R-:W-:Y:S04]  /*7eab0*/  STL.64 [R1+0x7140], R238 ;  /* 0x007140ee01007387 */ /* 0x000fe80000100a00 */
[----:B------:R-:W-:Y:S09]  /*7eac0*/  STL.64 [R1+0x7138], R236 ;  /* 0x007138ec01007387 */ /* 0x000ff20000100a00 */
[----:B------:R-:W-:Y:S01]  /*7ead0*/  IMAD.MOV.U32 R219, RZ, RZ, R188 ;  /* 0x000000ffffdb7224 */ /* 0x000fe200078e00bc */
[----:B------:R-:W-:Y:S01]  /*7eae0*/  MOV R218, R189 ;  /* 0x000000bd00da7202 */ /* 0x000fe20000000f00 */
[----:B------:R-:W-:Y:S01]  /*7eaf0*/  IMAD.MOV.U32 R217, RZ, RZ, R190 ;  /* 0x000000ffffd97224 */ /* 0x000fe200078e00be */
[----:B------:R-:W2:Y:S01]  /*7eb00*/  LDL.LU.64 R188, [R1+0x1de0] ;  /* 0x001de00001bc7983 */ /* 0x000ea20000300a00 */
[----:B------:R-:W-:-:S03]  /*7eb10*/  IMAD.MOV.U32 R216, RZ, RZ, R191 ;  /* 0x000000ffffd87224 */ /* 0x000fc600078e00bf */
[----:B------:R-:W2:Y:S04]  /*7eb20*/  LDL.LU.64 R190, [R1+0x1de8] ;  /* 0x001de80001be7983 */ /* 0x000ea80000300a00 */
[----:B------:R-:W-:Y:S04]  /*7eb30*/  STL.64 [R1+0x7160], R218 ;  /* 0x007160da01007387 */ /* 0x000fe80000100a00 */
[----:B------:R1:W-:Y:S01]  /*7eb40*/  STL.64 [R1+0x7158], R216 ;  /* 0x007158d801007387 */ /* 0x0003e20000100a00 */
[C---:B------:R-:W-:Y:S11]  /*7eb50*/  HMMA.1688.F32.TF32 R208, R180.reuse, R140, R200 ;  /* 0x0000008cb4d0723c */ /* 0x040ff600000810c8 */
[----:B------:R-:W-:Y:S11]  /*7eb60*/  @!UPT UIADD3 URZ, URZ, URZ, URZ ;  /* 0x0000003f3f3ff290 */ /* 0x000ff6000fffe03f */
[----:B------:R-:W-:Y:S02]  /*7eb70*/  @!UPT UIADD3 URZ, URZ, URZ, URZ ;  /* 0x0000003f3f3ff290 */ /* 0x000fe4000fffe03f */
[----:B------:R-:W-:Y:S01]  /*7eb80*/  IMAD.MOV.U32 R201, RZ, RZ, R210 ;  /* 0x000000ffffc97224 */ /* 0x000fe200078e00d2 */
[----:B------:R-:W-:Y:S01]  /*7eb90*/  MOV R202, R211 ;  /* 0x000000d300ca7202 */ /* 0x000fe20000000f00 */
[----:B------:R-:W-:Y:S01]  /*7eba0*/  IMAD.MOV.U32 R200, RZ, RZ, R209 ;  /* 0x000000ffffc87224 */ /* 0x000fe200078e00d1 */
[----:B------:R-:W-:Y:S01]  /*7ebb0*/  MOV R204, R208 ;  /* 0x000000d000cc7202 */ /* 0x000fe20000000f00 */
[C---:B---3--:R-:W-:Y:S08]  /*7ebc0*/  HMMA.1688.F32.TF32 R184, R180.reuse, R144, R184 ;  /* 0x00000090b4b8723c */ /* 0x048ff000000810b8 */
[----:B----4-:R-:W-:Y:S11]  /*7ebd0*/  HMMA.1688.F32.TF32 R192, R180, R148, R192 ;  /* 0x00000094b4c0723c */ /* 0x010ff600000810c0 */
[----:B------:R-:W-:Y:S05]  /*7ebe0*/  @!UPT UIADD3 URZ, URZ, URZ, URZ ;  /* 0x0000003f3f3ff290 */ /* 0x000fea000fffe03f */
[----:B------:R-:W-:Y:S01]  /*7ebf0*/  IMAD.MOV.U32 R215, RZ, RZ, R184 ;  /* 0x000000ffffd77224 */ /* 0x000fe200078e00b8 */
[----:B------:R-:W-:Y:S01]  /*7ec00*/  MOV R213, R186 ;  /* 0x000000ba00d57202 */ /* 0x000fe20000000f00 */
[----:B------:R-:W-:Y:S02]  /*7ec10*/  IMAD.MOV.U32 R214, RZ, RZ, R185 ;  /* 0x000000ffffd67224 */ /* 0x000fe400078e00b9 */
[----:B------:R-:W-:Y:S01]  /*7ec20*/  IMAD.MOV.U32 R212, RZ, RZ, R187 ;  /* 0x000000ffffd47224 */ /* 0x000fe200078e00bb */
[----:B------:R-:W3:Y:S04]  /*7ec30*/  LDL.LU.64 R184, [R1+0x1df0] ;  /* 0x001df00001b87983 */ /* 0x000ee80000300a00 */
[----:B------:R-:W3:Y:S01]  /*7ec40*/  LDL.LU.64 R186, [R1+0x1df8] ;  /* 0x001df80001ba7983 */ /* 0x000ee20000300a00 */
[----:B------:R-:W-:Y:S01]  /*7ec50*/  IMAD.MOV.U32 R211, RZ, RZ, R192 ;  /* 0x000000ffffd37224 */ /* 0x000fe200078e00c0 */
[----:B------:R-:W-:Y:S01]  /*7ec60*/  MOV R210, R193 ;  /* 0x000000c100d27202 */ /* 0x000fe20000000f00 */
[----:B------:R-:W-:Y:S01]  /*7ec70*/  IMAD.MOV.U32 R209, RZ, RZ, R194 ;  /* 0x000000ffffd17224 */ /* 0x000fe200078e00c2 */
[----:B------:R-:W-:Y:S01]  /*7ec80*/  STL.64 [R1+0x7170], R214 ;  /* 0x007170d601007387 */ /* 0x000fe20000100a00 */
[----:B------:R-:W-:-:S03]  /*7ec90*/  IMAD.MOV.U32 R208, RZ, RZ, R195 ;  /* 0x000000ffffd07224 */ /* 0x000fc600078e00c3 */
[----:B------:R4:W-:Y:S04]  /*7eca0*/  STL.64 [R1+0x7168], R212 ;  /* 0x007168d401007387 */ /* 0x0009e80000100a00 */
[----:B------:R-:W3:Y:S04]  /*7ecb0*/  LDL.LU.64 R220, [R1+0x1e00] ;  /* 0x001e000001dc7983 */ /* 0x000ee80000300a00 */
[----:B------:R-:W3:Y:S04]  /*7ecc0*/  LDL.LU.64 R222, [R1+0x1e08] ;  /* 0x001e080001de7983 */ /* 0x000ee80000300a00 */
[----:B------:R-:W-:Y:S04]  /*7ecd0*/  STL.64 [R1+0x7180], R210 ;  /* 0x007180d201007387 */ /* 0x000fe80000100a00 */
[----:B------:R2:W-:Y:S04]  /*7ece0*/  STL.64 [R1+0x7178], R208 ;  /* 0x007178d001007387 */ /* 0x0005e80000100a00 */
[----:B-1----:R-:W3:Y:S04]  /*7ecf0*/  LDL.LU.64 R216, [R1+0x1e10] ;  /* 0x001e100001d87983 */ /* 0x002ee80000300a00 */
[----:B------:R-:W3:Y:S04]  /*7ed00*/  LDL.LU.64 R218, [R1+0x1e18] ;  /* 0x001e180001da7983 */ /* 0x000ee80000300a00 */
[----:B------:R-:W3:Y:S04]  /*7ed10*/  LDL.LU.64 R192, [R1+0x1e20] ;  /* 0x001e200001c07983 */ /* 0x000ee80000300a00 */
[----:B------:R-:W3:Y:S01]  /*7ed20*/  LDL.LU.64 R194, [R1+0x1e28] ;  /* 0x001e280001c27983 */ /* 0x000ee20000300a00 */
[C---:B--2---:R-:W-:Y:S03]  /*7ed30*/  HMMA.1688.F32.TF32 R188, R180.reuse, R152, R188 ;  /* 0x00000098b4bc723c */ /* 0x044fe600000810bc */
[----:B----4-:R-:W2:Y:S04]  /*7ed40*/  LDL.LU.64 R212, [R1+0x1e40] ;  /* 0x001e400001d47983 */ /* 0x010ea80000300a00 */
[----:B------:R-:W2:Y:S11]  /*7ed50*/  LDL.LU.64 R214, [R1+0x1e48] ;  /* 0x001e480001d67983 */ /* 0x000eb60000300a00 */
[----:B------:R-:W-:Y:S06]  /*7ed60*/  @!UPT UIADD3 URZ, URZ, URZ, URZ ;  /* 0x0000003f3f3ff290 */ /* 0x000fec000fffe03f */
[----:B------:R-:W-:Y:S01]  /*7ed70*/  MOV R231, R191 ;  /* 0x000000bf00e77202 */ /* 0x000fe20000000f00 */
[----:B------:R-:W-:Y:S01]  /*7ed80*/  IMAD.MOV.U32 R225, RZ, RZ, R189 ;  /* 0x000000ffffe17224 */ /* 0x000fe200078e00bd */
[----:B------:R-:W-:Y:S01]  /*7ed90*/  MOV R226, R188 ;  /* 0x000000bc00e27202 */ /* 0x000fe20000000f00 */
[----:B------:R-:W-:Y:S02]  /*7eda0*/  IMAD.MOV.U32 R224, RZ, RZ, R190 ;  /* 0x000000ffffe07224 */ /* 0x000fe400078e00be */
[----:B------:R-:W-:Y:S04]  /*7edb0*/  STL.64 [R1+0x71a0], R230 ;  /* 0x0071a0e601007387 */ /* 0x000fe80000100a00 */
[----:B------:R-:W-:Y:S04]  /*7edc0*/  STL.64 [R1+0x7198], R228 ;  /* 0x007198e401007387 */ /* 0x000fe80000100a00 */
[----:B------:R-:W-:Y:S04]  /*7edd0*/  STL.64 [R1+0x7190], R226 ;  /* 0x007190e201007387 */ /* 0x000fe80000100a00 */
[----:B------:R-:W-:Y:S04]  /*7ede0*/  STL.64 [R1+0x7188], R224 ;  /* 0x007188e001007387 */ /* 0x000fe80000100a00 */
[----:B------:R-:W4:Y:S04]  /*7edf0*/  LDL.LU.64 R208, [R1+0x1e30] ;  /* 0x001e300001d07983 */ /* 0x000f280000300a00 */
[----:B------:R-:W4:Y:S04]  /*7ee00*/  LDL.LU.64 R210, [R1+0x1e38] ;  /* 0x001e380001d27983 */ /* 0x000f280000300a00 */
[----:B------:R-:W2:Y:S04]  /*7ee10*/  LDL.LU.64 R188, [R1+0x1db0] ;  /* 0x001db00001bc7983 */ /* 0x000ea80000300a00 */
[----:B------:R-:W2:Y:S01]  /*7ee20*/  LDL.LU.64 R190, [R1+0x1db8] ;  /* 0x001db80001be7983 */ /* 0x000ea20000300a00 */
[C---:B---3--:R-:W-:Y:S11]  /*7ee30*/  HMMA.1688.F32.TF32 R184, R180.reuse, R156, R184 ;  /* 0x0000009cb4b8723c */ /* 0x048ff600000810b8 */
[----:B------:R-:W-:Y:S11]  /*7ee40*/  @!UPT UIADD3 URZ, URZ, URZ, URZ ;  /* 0x0000003f3f3ff290 */ /* 0x000ff6000fffe03f */
[----:B------:R-:W-:Y:S02]  /*7ee50*/  @!UPT UIADD3 URZ, URZ, URZ, URZ ;  /* 0x0000003f3f3ff290 */ /* 0x000fe4000fffe03f */
[----:B------:R-:W-:Y:S01]  /*7ee60*/  MOV R206, R186 ;  /* 0x000000ba00ce7202 */ /* 0x000fe20000000f00 */
[----:B------:R-:W-:Y:S02]  /*7ee70*/  IMAD.MOV.U32 R207, RZ, RZ, R187 ;  /* 0x000000ffffcf7224 */ /* 0x000fe400078e00bb */
[----:B------:R-:W-:Y:S02]  /*7ee80*/  IMAD.MOV.U32 R205, RZ, RZ, R185 ;  /* 0x000000ffffcd7224 */ /* 0x000fe400078e00b9 */
[----:B------:R-:W-:Y:S02]  /*7ee90*/  IMAD.MOV.U32 R203, RZ, RZ, R184 ;  /* 0x000000ffffcb7224 */ /* 0x000fe400078e00b8 */
[----:B------:R-:W3:Y:S04]  /*7eea0*/  LDL.LU.64 R184, [R1+0x1da0] ;  /* 0x001da00001b87983 */ /* 0x000ee80000300a00 */
[----:B------:R-:W3:Y:S04]  /*7eeb0*/  LDL.LU.64 R186, [R1+0x1da8] ;  /* 0x001da80001ba7983 */ /* 0x000ee80000300a00 */
[----:B------:R-:W-:Y:S04]  /*7eec0*/  STL.64 [R1+0x71c0], R206 ;  /* 0x0071c0ce01007387 */ /* 0x000fe80000100a00 */
[----:B------:R1:W-:Y:S04]  /*7eed0*/  STL.64 [R1+0x71b8], R204 ;  /* 0x0071b8cc01007387 */ /* 0x0003e80000100a00 */
[----:B------:R-:W-:Y:S04]  /*7eee0*/  STL.64 [R1+0x71b0], R202 ;  /* 0x0071b0ca01007387 */ /* 0x000fe80000100a00 */
[----:B------:R1:W-:Y:S01]  /*7eef0*/  STL.64 [R1+0x71a8], R200 ;  /* 0x0071a8c801007387 */ /* 0x0003e20000100a00 */
[C---:B------:R-:W-:Y:S03]  /*7ef00*/  HMMA.1688.F32.TF32 R216, R180.reuse, R164, R216 ;  /* 0x000000a4b4d8723c */ /* 0x040fe600000810d8 */
[----:B-1----:R-:W3:Y:S04]  /*7ef10*/  LDL.LU.64 R204, [R1+0x1d80] ;  /* 0x001d800001cc7983 */ /* 0x002ee80000300a00 */
[----:B------:R-:W3:Y:S01]  /*7ef20*/  LDL.LU.64 R206, [R1+0x1d88] ;  /* 0x001d880001ce7983 */ /* 0x000ee20000300a00 */
[C---:B------:R-:W-:Y:S08]  /*7ef30*/  HMMA.1688.F32.TF32 R200, R180.reuse, R160, R220 ;  /* 0x000000a0b4c8723c */ /* 0x040ff000000810dc */
[C---:B------:R-:W-:Y:S11]  /*7ef40*/  HMMA.1688.F32.TF32 R192, R180.reuse, R168, R192 ;  /* 0x000000a8b4c0723c */ /* 0x040ff600000810c0 */
[----:B------:R-:W-:Y:S04]  /*7ef50*/  @!UPT UIADD3 URZ, URZ, URZ, URZ ;  /* 0x0000003f3f3ff290 */ /* 0x000fe8000fffe03f */
[----:B------:R1:W-:Y:S04]  /*7ef60*/  STL.64 [R1+0x1e00], R200 ;  /* 0x001e00c801007387 */ /* 0x0003e80000100a00 */
[----:B------:R2:W-:Y:S04]  /*7ef70*/  STL.64 [R1+0x1e08], R202 ;  /* 0x001e08ca01007387 */ /* 0x0005e80000100a00 */
[----:B-1----:R-:W3:Y:S04]  /*7ef80*/  LDL.LU.64 R200, [R1+0x1d50] ;  /* 0x001d500001c87983 */ /* 0x002ee80000300a00 */
[----:B------:R-:W-:Y:S04]  /*7ef90*/  STL.64 [R1+0x1e10], R216 ;  /* 0x001e10d801007387 */ /* 0x000fe80000100a00 */
[----:B------:R-:W-:Y:S04]  /*7efa0*/  STL.64 [R1+0x1e18], R218 ;  /* 0x001e18da01007387 */ /* 0x000fe80000100a00 */
[----:B--2---:R-:W2:Y:S04]  /*7efb0*/  LDL.LU.64 R202, [R1+0x1d58] ;  /* 0x001d580001ca7983 */ /* 0x004ea80000300a00 */
[----:B------:R1:W-:Y:S04]  /*7efc0*/  STL.64 [R1+0x1e20], R192 ;  /* 0x001e20c001007387 */ /* 0x0003e80000100a00 */
[----:B------:R4:W-:Y:S04]  /*7efd0*/  STL.64 [R1+0x1e28], R194 ;  /* 0x001e28c201007387 */ /* 0x0009e80000100a00 */
[----:B-1----:R-:W2:Y:S04]  /*7efe0*/  LDL.LU.64 R192, [R1+0x1cf0] ;  /* 0x001cf00001c07983 */ /* 0x002ea80000300a00 */
[----:B----4-:R-:W4:Y:S01]  /*7eff0*/  LDL.LU.64 R194, [R1+0x1cf8] ;  /* 0x001cf80001c27983 */ /* 0x010f220000300a00 */
[C---:B------:R-:W-:Y:S08]  /*7f000*/  HMMA.1688.F32.TF32 R212, R180.reuse, R172, R212 ;  /* 0x000000acb4d4723c */ /* 0x040ff000000810d4 */
[----:B------:R-:W-:Y:S08]  /*7f010*/  HMMA.1688.F32.TF32 R208, R180, R176, R208 ;  /* 0x000000b0b4d0723c */ /* 0x000ff000000810d0 */
        /* <DEDUP_REMOVED lines=9> */
[C---:B---3--:R-:W-:Y:S02]  /*7f0b0*/  HMMA.1688.F32.TF32 R180, R196.reuse, R56, R184 ;  /* 0x00000038c4b4723c */ /* 0x048fe400000810b8 */
[----:B------:R-:W3:Y:S04]  /*7f0c0*/  LDL.LU.64 R184, [R1+0x1c90] ;  /* 0x001c900001b87983 */ /* 0x000ee80000300a00 */
[----:B------:R-:W3:Y:S02]  /*7f0d0*/  LDL.LU.64 R186, [R1+0x1c98] ;  /* 0x001c980001ba7983 */ /* 0x000ee40000300a00 */
[----:B------:R-:W-:Y:S11]  /*7f0e0*/  HMMA.1688.F32.TF32 R204, R196, R60, R204 ;  /* 0x0000003cc4cc723c */ /* 0x000ff600000810cc */
[----:B------:R-:W-:Y:S04]  /*7f0f0*/  @!UPT UIADD3 URZ, URZ, URZ, URZ ;  /* 0x0000003f3f3ff290 */ /* 0x000fe8000fffe03f */
[----:B------:R1:W-:Y:S04]  /*7f100*/  STL.64 [R1+0x1e50], R180 ;  /* 0x001e50b401007387 */ /* 0x0003e80000100a00 */
[----:B------:R1:W-:Y:S04]  /*7f110*/  STL.64 [R1+0x1e58], R182 ;  /* 0x001e58b601007387 */ /* 0x0003e80000100a00 */
[----:B-1----:R-:W3:Y:S04]  /*7f120*/  LDL.LU.64 R180, [R1+0x1c20] ;  /* 0x001c200001b47983 */ /* 0x002ee80000300a00 */
[----:B------:R-:W3:Y:S01]  /*7f130*/  LDL.LU.64 R182, [R1+0x1c28] ;  /* 0x001c280001b67983 */ /* 0x000ee20000300a00 */
[----:B------:R-:W-:Y:S01]  /*7f140*/  MOV R245, R207 ;  /* 0x000000cf00f57202 */ /* 0x000fe20000000f00 */
[----:B------:R-:W-:-:S02]  /*7f150*/  IMAD.MOV.U32 R252, RZ, RZ, R206 ;  /* 0x000000fffffc7224 */ /* 0x000fc400078e00ce */
[----:B------:R-:W-:Y:S04]  /*7f160*/  STL.64 [R1+0x1e40], R204 ;  /* 0x001e40cc01007387 */ /* 0x000fe80000100a00 */
[----:B------:R-:W-:Y:S01]  /*7f170*/  STL [R1+0x6f6c], R245 ;  /* 0x006f6cf501007387 */ /* 0x000fe20000100800 */
[C---:B--2---:R-:W-:Y:S08]  /*7f180*/  HMMA.1688.F32.TF32 R200, R196.reuse, R64, R200 ;  /* 0x00000040c4c8723c */ /* 0x044ff000000810c8 */
[C---:B----4-:R-:W-:Y:S01]  /*7f190*/  HMMA.1688.F32.TF32 R192, R196.reuse, R68, R192 ;  /* 0x00000044c4c0723c */ /* 0x050fe200000810c0 */
[----:B------:R1:W-:Y:S11]  /*7f1a0*/  STL [R1+0x6f68], R252 ;  /* 0x006f68fc01007387 */ /* 0x0003f60000100800 */
[----:B------:R-:W-:Y:S03]  /*7f1b0*/  @!UPT UIADD3 URZ, URZ, URZ, URZ ;  /* 0x0000003f3f3ff290 */ /* 0x000fe6000fffe03f */
[----:B------:R2:W-:Y:S04]  /*7f1c0*/  STL.64 [R1+0x1e30], R200 ;  /* 0x001e30c801007387 */ /* 0x0005e80000100a00 */
[----:B------:R4:W-:Y:S05]  /*7f1d0*/  STL.64 [R1+0x1e38], R202 ;  /* 0x001e38ca01007387 */ /* 0x0009ea0000100a00 */
[----:B-1----:R-:W-:Y:S02]  /*7f1e0*/  IMAD.MOV.U32 R252, RZ, RZ, R195 ;  /* 0x000000fffffc7224 */ /* 0x002fe400078e00c3 */
[----:B------:R-:W-:Y:S01]  /*7f1f0*/  IMAD.MOV.U32 R245, RZ, RZ, R194 ;  /* 0x000000fffff57224 */ /* 0x000fe200078e00c2 */
[----:B------:R1:W-:Y:S04]  /*7f200*/  STL.64 [R1+0x1db0], R192 ;  /* 0x001db0c001007387 */ /* 0x0003e80000100a00 */
[----:B------:R-:W-:Y:S04]  /*7f210*/  STL [R1+0x6fc4], R252 ;  /* 0x006fc4fc01007387 */ /* 0x000fe80000100800 */
[----:B------:R-:W-:Y:S04]  /*7f220*/  STL [R1+0x6fc0], R245 ;  /* 0x006fc0f501007387 */ /* 0x000fe80000100800 */
[----:B--2---:R-:W2:Y:S04]  /*7f230*/  LDL.LU.64 R200, [R1+0xad0] ;  /* 0x000ad00001c87983 */ /* 0x004ea80000300a00 */
[----:B----4-:R-:W2:Y:S01]  /*7f240*/  LDL.LU.64 R202, [R1+0xad8] ;  /* 0x000ad80001ca7983 */ /* 0x010ea20000300a00 */
[C---:B------:R-:W-:Y:S11]  /*7f250*/  HMMA.1688.F32.TF32 R188, R196.reuse, R72, R188 ;  /* 0x00000048c4bc723c */ /* 0x040ff600000810bc */
[----:B------:R-:W-:Y:S11]  /*7f260*/  @!UPT UIADD3 URZ, URZ, URZ, URZ ;  /* 0x0000003f3f3ff290 */ /* 0x000ff6000fffe03f */
[----:B------:R-:W-:Y:S01]  /*7f270*/  @!UPT UIADD3 URZ, URZ, URZ, URZ ;  /* 0x0000003f3f3ff290 */ /* 0x000fe2000fffe03f */
[----:B------:R4:W-:Y:S04]  /*7f280*/  STL.64 [R1+0x1da0], R188 ;  /* 0x001da0bc01007387 */ /* 0x0009e80000100a00 */
[----:B------:R3:W-:Y:S04]  /*7f290*/  STL.64 [R1+0x1da8], R190 ;  /* 0x001da8be01007387 */ /* 0x0007e80000100a00 */
[----:B-1----:R-:W2:Y:S04]  /*7f2a0*/  LDL.LU.64 R192, [R1+0xac0] ;  /* 0x000ac00001c07983 */ /* 0x002ea80000300a00 */
[----:B------:R-:W2:Y:S04]  /*7f2b0*/  LDL.LU.64 R194, [R1+0xac8] ;  /* 0x000ac80001c27983 */ /* 0x000ea80000300a00 */
[----:B----4-:R-:W4:Y:S01]  /*7f2c0*/  LDL.LU.64 R188, [R1+0xab0] ;  /* 0x000ab00001bc7983 */ /* 0x010f220000300a00 */
[C---:B------:R-:W-:Y:S08]  /*7f2d0*/  HMMA.1688.F32.TF32 R204, R196.reuse, R84, R48 ;  /* 0x00000054c4cc723c */ /* 0x040ff00000081030 */
[C---:B------:R-:W-:Y:S08]  /*7f2e0*/  HMMA.1688.F32.TF32 R48, R196.reuse, R88, R44 ;  /* 0x00000058c430723c */ /* 0x040ff0000008102c */
[----:B------:R-:W-:Y:S01]  /*7f2f0*/  HMMA.1688.F32.TF32 R44, R196, R92, R40 ;  /* 0x0000005cc42c723c */ /* 0x000fe20000081028 */
[----:B------:R-:W-:Y:S01]  /*7f300*/  IMAD.MOV.U32 R248, RZ, RZ, R20 ;  /* 0x000000fffff87224 */ /* 0x000fe200078e0014 */
[----:B------:R-:W-:Y:S01]  /*7f310*/  MOV R250, R22 ;  /* 0x0000001600fa7202 */ /* 0x000fe20000000f00 */
[----:B------:R-:W-:-:S02]  /*7f320*/  IMAD.MOV.U32 R249, RZ, RZ, R21 ;  /* 0x000000fffff97224 */ /* 0x000fc400078e0015 */
[----:B------:R-:W-:Y:S01]  /*7f330*/  IMAD.MOV.U32 R251, RZ, RZ, R23 ;  /* 0x000000fffffb7224 */ /* 0x000fe200078e0017 */
[----:B------:R-:W-:Y:S01]  /*7f340*/  MOV R221, R5 ;  /* 0x0000000500dd7202 */ /* 0x000fe20000000f00 */
[----:B------:R-:W-:Y:S01]  /*7f350*/  IMAD.MOV.U32 R220, RZ, RZ, R4 ;  /* 0x000000ffffdc7224 */ /* 0x000fe200078e0004 */
[----:B------:R-:W-:Y:S01]  /*7f360*/  LDS R40, [R2+0x4000] ;  /* 0x0040000002287984 */ /* 0x000fe20000000800 */
[----:B------:R-:W-:Y:S02]  /*7f370*/  IMAD.MOV.U32 R222, RZ, RZ, R6 ;  /* 0x000000ffffde7224 */ /* 0x000fe400078e0006 */
[----:B------:R-:W-:Y:S01]  /*7f380*/  IMAD.MOV.U32 R223, RZ, RZ, R7 ;  /* 0x000000ffffdf7224 */ /* 0x000fe200078e0007 */
[----:B------:R-:W-:Y:S04]  /*7f390*/  LDS R42, [R2+0x6000] ;  /* 0x00600000022a7984 */ /* 0x000fe80000000800 */
[----:B------:R-:W-:Y:S04]  /*7f3a0*/  LDS R41, [R0+0x4000] ;  /* 0x0040000000297984 */ /* 0x000fe80000000800 */
[----:B------:R-:W1:Y:S01]  /*7f3b0*/  LDS R43, [R0+0x6000] ;  /* 0x00600000002b7984 */ /* 0x000e620000000800 */
[C---:B---3--:R-:W-:Y:S11]  /*7f3c0*/  HMMA.1688.F32.TF32 R184, R196.reuse, R76, R184 ;  /* 0x0000004cc4b8723c */ /* 0x048ff600000810b8 */
[----:B------:R-:W-:Y:S11]  /*7f3d0*/  @!UPT UIADD3 URZ, URZ, URZ, URZ ;  /* 0x0000003f3f3ff290 */ /* 0x000ff6000fffe03f */
[----:B------:R-:W-:Y:S01]  /*7f3e0*/  @!UPT UIADD3 URZ, URZ, URZ, URZ ;  /* 0x0000003f3f3ff290 */ /* 0x000fe2000fffe03f */
[----:B------:R3:W-:Y:S04]  /*7f3f0*/  STL.64 [R1+0x1d80], R184 ;  /* 0x001d80b801007387 */ /* 0x0007e80000100a00 */
[----:B------:R1:W-:Y:S04]  /*7f400*/  STL.64 [R1+0x1d88], R186 ;  /* 0x001d88ba01007387 */ /* 0x0003e80000100a00 */
[----:B------:R-:W4:Y:S01]  /*7f410*/  LDL.LU.64 R190, [R1+0xab8] ;  /* 0x000ab80001be7983 */ /* 0x000f220000300a00 */
[C---:B------:R-:W-:Y:S11]  /*7f420*/  HMMA.1688.F32.TF32 R180, R196.reuse, R80, R180 ;  /* 0x00000050c4b4723c */ /* 0x040ff600000810b4 */
[----:B------:R-:W-:Y:S11]  /*7f430*/  @!UPT UIADD3 URZ, URZ, URZ, URZ ;  /* 0x0000003f3f3ff290 */ /* 0x000ff6000fffe03f */
[----:B------:R-:W-:Y:S01]  /*7f440*/  @!UPT UIADD3 URZ, URZ, URZ, URZ ;  /* 0x0000003f3f3ff290 */ /* 0x000fe2000fffe03f */
[----:B------:R1:W-:Y:S04]  /*7f450*/  STL.64 [R1+0x1d50], R180 ;  /* 0x001d50b401007387 */ /* 0x0003e80000100a00 */
[----:B------:R1:W-:Y:S04]  /*7f460*/  STL.64 [R1+0x1d58], R182 ;  /* 0x001d58b601007387 */ /* 0x0003e80000100a00 */
[----:B---3--:R-:W3:Y:S04]  /*7f470*/  LDL.LU.64 R184, [R1+0xaa0] ;  /* 0x000aa00001b87983 */ /* 0x008ee80000300a00 */
[----:B-1----:R-:W3:Y:S04]  /*7f480*/  LDL.LU.64 R186, [R1+0xaa8] ;  /* 0x000aa80001ba7983 */ /* 0x002ee80000300a00 */
[----:B------:R-:W3:Y:S04]  /*7f490*/  LDL.LU.64 R180, [R1+0xa80] ;  /* 0x000a800001b47983 */ /* 0x000ee80000300a00 */
[----:B------:R-:W3:Y:S04]  /*7f4a0*/  LDL.LU.64 R182, [R1+0xa88] ;  /* 0x000a880001b67983 */ /* 0x000ee80000300a00 */
[----:B------:R-:W-:Y:S04]  /*7f4b0*/  STL.64 [R1+0x1cf0], R204 ;  /* 0x001cf0cc01007387 */ /* 0x000fe80000100a00 */
[----:B------:R-:W-:Y:S04]  /*7f4c0*/  STL.64 [R1+0x1cf8], R206 ;  /* 0x001cf8ce01007387 */ /* 0x000fe80000100a00 */
[----:B------:R-:W-:Y:S04]  /*7f4d0*/  STL.64 [R1+0x1cb0], R48 ;  /* 0x001cb03001007387 */ /* 0x000fe80000100a00 */
[----:B------:R-:W-:Y:S04]  /*7f4e0*/  STL.64 [R1+0x1cb8], R50 ;  /* 0x001cb83201007387 */ /* 0x000fe80000100a00 */
[----:B------:R1:W-:Y:S04]  /*7f4f0*/  STL.64 [R1+0x1c90], R44 ;  /* 0x001c902c01007387 */ /* 0x0003e80000100a00 */
[----:B------:R2:W-:Y:S04]  /*7f500*/  STL.64 [R1+0x1c98], R46 ;  /* 0x001c982e01007387 */ /* 0x0005e80000100a00 */
[----:B-1----:R-:W3:Y:S01]  /*7f510*/  LDL.LU.64 R44, [R1+0xa60] ;  /* 0x000a6000012c7983 */ /* 0x002ee20000300a00 */
[C---:B--2---:R-:W-:Y:S11]  /*7f520*/  HMMA.1688.F32.TF32 R200, R196.reuse, R96, R200 ;  /* 0x00000060c4c8723c */ /* 0x044ff600000810c8 */
[----:B------:R-:W-:Y:S11]  /*7f530*/  @!UPT UIADD3 URZ, URZ, URZ, URZ ;  /* 0x0000003f3f3ff290 */ /* 0x000ff6000fffe03f */
[----:B------:R-:W-:Y:S01]  /*7f540*/  @!UPT UIADD3 URZ, URZ, URZ, URZ ;  /* 0x0000003f3f3ff290 */ /* 0x000fe2000fffe03f */
[----:B------:R-:W-:Y:S04]  /*7f550*/  STL.64 [R1+0xad0], R200 ;  /* 0x000ad0c801007387 */ /* 0x000fe80000100a00 */
[----:B------:R-:W-:Y:S04]  /*7f560*/  STL.64 [R1+0xad8], R202 ;  /* 0x000ad8ca01007387 */ /* 0x000fe80000100a00 */
[----:B------:R-:W2:Y:S01]  /*7f570*/  LDL.LU.64 R46, [R1+0xa68] ;  /* 0x000a6800012e7983 */ /* 0x000ea20000300a00 */
[C---:B------:R-:W-:Y:S11]  /*7f580*/  HMMA.1688.F32.TF32 R48, R196.reuse, R100, R192 ;  /* 0x00000064c430723c */ /* 0x040ff600000810c0 */
[----:B------:R-:W-:Y:S11]  /*7f590*/  @!UPT UIADD3 URZ, URZ, URZ, URZ ;  /* 0x0000003f3f3ff290 */ /* 0x000ff6000fffe03f */
[----:B------:R-:W-:Y:S01]  /*7f5a0*/  @!UPT UIADD3 URZ, URZ, URZ, URZ ;  /* 0x0000003f3f3ff290 */ /* 0x000fe2000fffe03f */
[----:B------:R-:W-:Y:S04]  /*7f5b0*/  STL.64 [R1+0xac0], R48 ;  /* 0x000ac03001007387 */ /* 0x000fe80000100a00 */
[----:B------:R4:W-:Y:S04]  /*7f5c0*/  STL.64 [R1+0xac8], R50 ;  /* 0x000ac83201007387 */ /* 0x0009e80000100a00 */
[----:B------:R-:W2:Y:S04]  /*7f5d0*/  LDL.LU.64 R192, [R1+0x980] ;  /* 0x0009800001c07983 */ /* 0x000ea80000300a00 */
[----:B------:R-:W2:Y:S01]  /*7f5e0*/  LDL.LU.64 R194, [R1+0x988] ;  /* 0x0009880001c27983 */ /* 0x000ea20000300a00 */
[C---:B----4-:R-:W-:Y:S11]  /*7f5f0*/  HMMA.1688.F32.TF32 R48, R196.reuse, R104, R188 ;  /* 0x00000068c430723c */ /* 0x050ff600000810bc */
[----:B------:R-:W-:Y:S11]  /*7f600*/  @!UPT UIADD3 URZ, URZ, URZ, URZ ;  /* 0x0000003f3f3ff290 */ /* 0x000ff6000fffe03f */
[----:B------:R-:W-:Y:S01]  /*7f610*/  @!UPT UIADD3 URZ, URZ, URZ, URZ ;  /* 0x0000003f3f3ff290 */ /* 0x000fe2000fffe03f */
[----:B------:R3:W-:Y:S01]  /*7f620*/  STL.64 [R1+0xab0], R48 ;  /* 0x000ab03001007387 */ /* 0x0007e20000100a00 */
[----:B------:R-:W-:Y:S01]  /*7f630*/  MOV R252, R50 ;  /* 0x0000003200fc7202 */ /* 0x000fe20000000f00 */
[----:B------:R-:W-:Y:S02]  /*7f640*/  IMAD.MOV.U32 R245, RZ, RZ, R51 ;  /* 0x000000fffff57224 */ /* 0x000fe400078e0033 */
[C---:B---3--:R-:W-:Y:S03]  /*7f650*/  HMMA.1688.F32.TF32 R48, R196.reuse, R108, R184 ;  /* 0x0000006cc430723c */ /* 0x048fe600000810b8 */
[----:B------:R-:W-:Y:S04]  /*7f660*/  STL [R1+0x6fcc], R245 ;  /* 0x006fccf501007387 */ /* 0x000fe80000100800 */
[----:B------:R-:W-:Y:S04]  /*7f670*/  STL [R1+0x6fc8], R252 ;  /* 0x006fc8fc01007387 */ /* 0x000fe80000100800 */
[----:B------:R-:W3:Y:S04]  /*7f680*/  LDL.LU.64 R188, [R1+0x970] ;  /* 0x0009700001bc7983 */ /* 0x000ee80000300a00 */
[----:B------:R-:W3:Y:S08]  /*7f690*/  LDL.LU.64 R190, [R1+0x978] ;  /* 0x0009780001be7983 */ /* 0x000ef00000300a00 */
[----:B------:R-:W-:Y:S04]  /*7f6a0*/  STL.64 [R1+0xaa0], R48 ;  /* 0x000aa03001007387 */ /* 0x000fe80000100a00 */
[----:B------:R1:W-:Y:S04]  /*7f6b0*/  STL.64 [R1+0xaa8], R50 ;  /* 0x000aa83201007387 */ /* 0x0003e80000100a00 */
[----:B------:R-:W4:Y:S04]  /*7f6c0*/  LDL.LU.64 R184, [R1+0x940] ;  /* 0x0009400001b87983 */ /* 0x000f280000300a00 */
[----:B------:R-:W4:Y:S01]  /*7f6d0*/  LDL.LU.64 R186, [R1+0x948] ;  /* 0x0009480001ba7983 */ /* 0x000f220000300a00 */
[C---:B-1----:R-:W-:Y:S11]  /*7f6e0*/  HMMA.1688.F32.TF32 R48, R196.reuse, R112, R180 ;  /* 0x00000070c430723c */ /* 0x042ff600000810b4 */
[----:B------:R-:W-:Y:S11]  /*7f6f0*/  @!UPT UIADD3 URZ, URZ, URZ, URZ ;  /* 0x0000003f3f3ff290 */ /* 0x000ff6000fffe03f */
[----:B------:R-:W-:Y:S02]  /*7f700*/  @!UPT UIADD3 URZ, URZ, URZ, URZ ;  /* 0x0000003f3f3ff290 */ /* 0x000fe4000fffe03f */
[----:B------:R-:W-:Y:S01]  /*7f710*/  MOV R252, R51 ;  /* 0x0000003300fc7202 */ /* 0x000fe20000000f00 */
[----:B------:R-:W-:Y:S01]  /*7f720*/  IMAD.MOV.U32 R245, RZ, RZ, R50 ;  /* 0x000000fffff57224 */ /* 0x000fe200078e0032 */
[----:B------:R1:W-:Y:S04]  /*7f730*/  STL.64 [R1+0xa80], R48 ;  /* 0x000a803001007387 */ /* 0x0003e80000100a00 */
[----:B------:R-:W3:Y:S04]  /*7f740*/  LDL.LU.64 R180, [R1+0x920] ;  /* 0x0009200001b47983 */ /* 0x000ee80000300a00 */
[----:B------:R-:W3:Y:S01]  /*7f750*/  LDL.LU.64 R182, [R1+0x928] ;  /* 0x0009280001b67983 */ /* 0x000ee20000300a00 */
[C---:B--2---:R-:W-:Y:S03]  /*7f760*/  HMMA.1688.F32.TF32 R44, R196.reuse, R116, R44 ;  /* 0x00000074c42c723c */ /* 0x044fe6000008102c */
[----:B------:R-:W-:Y:S04]  /*7f770*/  STL [R1+0x6fd4], R252 ;  /* 0x006fd4fc01007387 */ /* 0x000fe80000100800 */
[----:B------:R-:W-:Y:S11]  /*7f780*/  STL [R1+0x6fd0], R245 ;  /* 0x006fd0f501007387 */ /* 0x000ff60000100800 */
[----:B------:R-:W-:Y:S05]  /*7f790*/  @!UPT UIADD3 URZ, URZ, URZ, URZ ;  /* 0x0000003f3f3ff290 */ /* 0x000fea000fffe03f */
[----:B------:R2:W-:Y:S04]  /*7f7a0*/  STL.64 [R1+0xa60], R44 ;  /* 0x000a602c01007387 */ /* 0x0005e80000100a00 */
[----:B-1----:R-:W3:Y:S04]  /*7f7b0*/  LDL.LU.64 R48, [R1+0x820] ;  /* 0x0008200001307983 */ /* 0x002ee80000300a00 */
[----:B------:R-:W3:Y:S01]  /*7f7c0*/  LDL.LU.64 R50, [R1+0x828] ;  /* 0x0008280001327983 */ /* 0x000ee20000300a00 */
[----:B------:R-:W-:Y:S01]  /*7f7d0*/  HMMA.1688.F32.TF32 R192, R196, R120, R192 ;  /* 0x00000078c4c0723c */ /* 0x000fe200000810c0 */
[----:B------:R-:W-:-:S02]  /*7f7e0*/  IMAD.MOV.U32 R117, RZ, RZ, R46 ;  /* 0x000000ffff757224 */ /* 0x000fc400078e002e */
[----:B--2---:R-:W2:Y:S01]  /*7f7f0*/  LDL.LU.64 R44, [R1+0x810] ;  /* 0x00081000012c7983 */ /* 0x004ea20000300a00 */
[----:B------:R-:W-:-:S03]  /*7f800*/  IMAD.MOV.U32 R116, RZ, RZ, R47 ;  /* 0x000000ffff747224 */ /* 0x000fc600078e002f */
[----:B------:R-:W2:Y:S04]  /*7f810*/  LDL.LU.64 R46, [R1+0x818] ;  /* 0x00081800012e7983 */ /* 0x000ea80000300a00 */
[----:B------:R-:W-:Y:S04]  /*7f820*/  STL.64 [R1+0x7290], R118 ;  /* 0x0072907601007387 */ /* 0x000fe80000100a00 */
[----:B------:R-:W-:Y:S04]  /*7f830*/  STL.64 [R1+0x7288], R116 ;  /* 0x0072887401007387 */ /* 0x000fe80000100a00 */
[----:B------:R-:W-:Y:S05]  /*7f840*/  STL.64 [R1+0x72b0], R110 ;  /* 0x0072b06e01007387 */ /* 0x000fea0000100a00 */
[----:B------:R-:W-:Y:S01]  /*7f850*/  IMAD.MOV.U32 R109, RZ, RZ, R194 ;  /* 0x000000ffff6d7224 */ /* 0x000fe200078e00c2 */
[----:B------:R-:W-:-:S05]  /*7f860*/  MOV R108, R195 ;  /* 0x000000c3006c7202 */ /* 0x000fca0000000f00 */
[----:B------:R4:W-:Y:S01]  /*7f870*/  STL.64 [R1+0x72a8], R108 ;  /* 0x0072a86c01007387 */ /* 0x0009e20000100a00 */
[----:B------:R-:W-:Y:S01]  /*7f880*/  MOV R113, R192 ;  /* 0x000000c000717202 */ /* 0x000fe20000000f00 */
[----:B------:R-:W-:Y:S02]  /*7f890*/  IMAD.MOV.U32 R112, RZ, RZ, R193 ;  /* 0x000000ffff707224 */ /* 0x000fe400078e00c1 */
[----:B------:R-:W-:Y:S04]  /*7f8a0*/  STL.64 [R1+0x72a0], R114 ;  /* 0x0072a07201007387 */ /* 0x000fe80000100a00 */
[----:B------:R-:W-:Y:S04]  /*7f8b0*/  STL.64 [R1+0x7298], R112 ;  /* 0x0072987001007387 */ /* 0x000fe80000100a00 */
[----:B------:R1:W-:Y:S01]  /*7f8c0*/  STL.64 [R1+0x7250], R246 ;  /* 0x007250f601007387 */ /* 0x0003e20000100a00 */
[----:B------:R-:W-:Y:S01]  /*7f8d0*/  IMAD.MOV.U32 R192, RZ, RZ, R8 ;  /* 0x000000ffffc07224 */ /* 0x000fe200078e0008 */
[----:B------:R-:W-:Y:S01]  /*7f8e0*/  MOV R194, R10 ;  /* 0x0000000a00c27202 */ /* 0x000fe20000000f00 */
[----:B------:R-:W-:-:S02]  /*7f8f0*/  IMAD.MOV.U32 R193, RZ, RZ, R9 ;  /* 0x000000ffffc17224 */ /* 0x000fc400078e0009 */
[----:B------:R-:W-:Y:S01]  /*7f900*/  IMAD.MOV.U32 R195, RZ, RZ, R11 ;  /* 0x000000ffffc37224 */ /* 0x000fe200078e000b */
[C---:B----4-:R-:W-:Y:S11]  /*7f910*/  HMMA.1688.F32.TF32 R108, R196.reuse, R128, R184 ;  /* 0x00000080c46c723c */ /* 0x050ff600000810b8 */
[----:B------:R-:W-:Y:S11]  /*7f920*/  @!UPT UIADD3 URZ, URZ, URZ, URZ ;  /* 0x0000003f3f3ff290 */ /* 0x000ff6000fffe03f */
[----:B------:R-:W-:Y:S02]  /*7f930*/  @!UPT UIADD3 URZ, URZ, URZ, URZ ;  /* 0x0000003f3f3ff290 */ /* 0x000fe4000fffe03f */
[----:B------:R-:W-:Y:S01]  /*7f940*/  IMAD.MOV.U32 R252, RZ, RZ, R108 ;  /* 0x000000fffffc7224 */ /* 0x000fe200078e006c */
[----:B------:R-:W-:Y:S01]  /*7f950*/  MOV R245, R109 ;  /* 0x0000006d00f57202 */ /* 0x000fe20000000f00 */
[----:B------:R-:W-:Y:S02]  /*7f960*/  IMAD.MOV.U32 R129, RZ, RZ, R110 ;  /* 0x000000ffff817224 */ /* 0x000fe400078e006e */
[----:B------:R-:W-:Y:S02]  /*7f970*/  IMAD.MOV.U32 R128, RZ, RZ, R111 ;  /* 0x000000ffff807224 */ /* 0x000fe400078e006f */
[----:B---3--:R-:W-:Y:S01]  /*7f980*/  HMMA.1688.F32.TF32 R108, R196, R132, R180 ;  /* 0x00000084c46c723c */ /* 0x008fe200000810b4 */
[----:B------:R3:W-:Y:S01]  /*7f990*/  STL.64 [R1+0x7248], R244 ;  /* 0x007248f401007387 */ /* 0x0007e20000100a00 */
[----:B------:R-:W-:Y:S01]  /*7f9a0*/  IMAD.MOV.U32 R184, RZ, RZ, R16 ;  /* 0x000000ffffb87224 */ /* 0x000fe200078e0010 */
[----:B------:R-:W-:Y:S01]  /*7f9b0*/  MOV R185, R17 ;  /* 0x0000001100b97202 */ /* 0x000fe20000000f00 */
[----:B------:R-:W-:-:S02]  /*7f9c0*/  IMAD.MOV.U32 R186, RZ, RZ, R18 ;  /* 0x000000ffffba7224 */ /* 0x000fc400078e0012 */
[----:B------:R-:W-:Y:S02]  /*7f9d0*/  IMAD.MOV.U32 R187, RZ, RZ, R19 ;  /* 0x000000ffffbb7224 */ /* 0x000fe400078e0013 */
[C---:B------:R-:W-:Y:S07]  /*7f9e0*/  HMMA.1688.F32.TF32 R116, R196.reuse, R124, R188 ;  /* 0x0000007cc474723c */ /* 0x040fee00000810bc */
[----:B------:R-:W-:Y:S01]  /*7f9f0*/  MOV R188, R12 ;  /* 0x0000000c00bc7202 */ /* 0x000fe20000000f00 */
[----:B------:R-:W-:Y:S01]  /*7fa00*/  IMAD.MOV.U32 R189, RZ, RZ, R13 ;  /* 0x000000ffffbd7224 */ /* 0x000fe200078e000d */
[C---:B------:R-:W-:Y:S01]  /*7fa10*/  HMMA.1688.F32.TF32 R180, R196.reuse, R136, R48 ;  /* 0x00000088c4b4723c */ /* 0x040fe20000081030 */
[----:B------:R-:W-:Y:S01]  /*7fa20*/  IMAD.MOV.U32 R190, RZ, RZ, R14 ;  /* 0x000000ffffbe7224 */ /* 0x000fe200078e000e */
[----:B------:R-:W-:Y:S11]  /*7fa30*/  MOV R191, R15 ;  /* 0x0000000f00bf7202 */ /* 0x000ff60000000f00 */
[----:B------:R-:W-:Y:S10]  /*7fa40*/  @!UPT UIADD3 URZ, URZ, URZ, URZ ;  /* 0x0000003f3f3ff290 */ /* 0x000ff4000fffe03f */
[----:B------:R-:W-:Y:S04]  /*7fa50*/  STL.64 [R1+0x6f50], R182 ;  /* 0x006f50b601007387 */ /* 0x000fe80000100a00 */
[----:B------:R-:W-:Y:S04]  /*7fa60*/  STL.64 [R1+0x6f48], R180 ;  /* 0x006f48b401007387 */ /* 0x000fe80000100a00 */
[----:B------:R-:W4:Y:S04]  /*7fa70*/  LDL.LU R20, [R1+0x74f4] ;  /* 0x0074f40001147983 */ /* 0x000f280000300800 */
[----:B------:R-:W4:Y:S04]  /*7fa80*/  LDL.LU R21, [R1+0x74f0] ;  /* 0x0074f00001157983 */ /* 0x000f280000300800 */
[----:B------:R-:W4:Y:S04]  /*7fa90*/  LDL.LU R22, [R1+0x74ec] ;  /* 0x0074ec0001167983 */ /* 0x000f280000300800 */
[----:B------:R-:W4:Y:S04]  /*7faa0*/  LDL.LU R23, [R1+0x74e8] ;  /* 0x0074e80001177983 */ /* 0x000f280000300800 */
        /* <DEDUP_REMOVED lines=16> */
[C---:B--2---:R-:W-:Y:S08]  /*7fbb0*/  HMMA.1688.F32.TF32 R48, R196.reuse, R140, R44 ;  /* 0x0000008cc430723c */ /* 0x044ff0000008102c */
[C---:B------:R-:W-:Y:S08]  /*7fbc0*/  HMMA.1688.F32.TF32 R44, R196.reuse, R144, R36 ;  /* 0x00000090c42c723c */ /* 0x040ff00000081024 */
[C---:B------:R-:W-:Y:S08]  /*7fbd0*/  HMMA.1688.F32.TF32 R36, R196.reuse, R148, R32 ;  /* 0x00000094c424723c */ /* 0x040ff00000081020 */
[C---:B------:R-:W-:Y:S08]  /*7fbe0*/  HMMA.1688.F32.TF32 R32, R196.reuse, R152, R28 ;  /* 0x00000098c420723c */ /* 0x040ff0000008101c */
[----:B------:R-:W-:Y:S01]  /*7fbf0*/  HMMA.1688.F32.TF32 R28, R196, R156, R24 ;  /* 0x0000009cc41c723c */ /* 0x000fe20000081018 */
[----:B------:R2:W-:Y:S04]  /*7fc00*/  STL.64 [R1+0x6f60], R50 ;  /* 0x006f603201007387 */ /* 0x0005e80000100a00 */
[----:B------:R1:W-:Y:S04]  /*7fc10*/  STL.64 [R1+0x6f58], R48 ;  /* 0x006f583001007387 */ /* 0x0003e80000100a00 */
[----:B------:R1:W-:Y:S04]  /*7fc20*/  STL.64 [R1+0x6f78], R46 ;  /* 0x006f782e01007387 */ /* 0x0003e80000100a00 */
[----:B------:R1:W-:Y:S04]  /*7fc30*/  STL.64 [R1+0x6f70], R44 ;  /* 0x006f702c01007387 */ /* 0x0003e80000100a00 */
[----:B------:R-:W-:Y:S04]  /*7fc40*/  STL.64 [R1+0x6f88], R38 ;  /* 0x006f882601007387 */ /* 0x000fe80000100a00 */
[----:B------:R1:W-:Y:S04]  /*7fc50*/  STL.64 [R1+0x6f80], R36 ;  /* 0x006f802401007387 */ /* 0x0003e80000100a00 */
[----:B------:R-:W-:Y:S04]  /*7fc60*/  STL.64 [R1+0x6f98], R34 ;  /* 0x006f982201007387 */ /* 0x000fe80000100a00 */
[----:B------:R-:W-:Y:S04]  /*7fc70*/  STL.64 [R1+0x6f90], R32 ;  /* 0x006f902001007387 */ /* 0x000fe80000100a00 */
[----:B------:R1:W-:Y:S04]  /*7fc80*/  STL.64 [R1+0x6fa8], R30 ;  /* 0x006fa81e01007387 */ /* 0x0003e80000100a00 */
        /* <DEDUP_REMOVED lines=17> */
[C---:B----4-:R-:W-:Y:S08]  /*7fda0*/  HMMA.1688.F32.TF32 R24, R196.reuse, R160, R20 ;  /* 0x000000a0c418723c */ /* 0x050ff00000081014 */
[C---:B---3--:R-:W-:Y:S08]  /*7fdb0*/  HMMA.1688.F32.TF32 R20, R196.reuse, R164, R16 ;  /* 0x000000a4c414723c */ /* 0x048ff00000081010 */
[C---:B------:R-:W-:Y:S08]  /*7fdc0*/  HMMA.1688.F32.TF32 R16, R196.reuse, R168, R12 ;  /* 0x000000a8c410723c */ /* 0x040ff0000008100c */
[----:B------:R-:W-:Y:S08]  /*7fdd0*/  HMMA.1688.F32.TF32 R12, R196, R172, R8 ;  /* 0x000000acc40c723c */ /* 0x000ff00000081008 */
[C---:B------:R-:W-:Y:S11]  /*7fde0*/  HMMA.1688.F32.TF32 R8, R40.reuse, R58, R192 ;  /* 0x0000003a2808723c */ /* 0x040ff600000810c0 */
[----:B------:R-:W-:Y:S11]  /*7fdf0*/  @!UPT UIADD3 URZ, URZ, URZ, URZ ;  /* 0x0000003f3f3ff290 */ /* 0x000ff6000fffe03f */
[----:B------:R-:W-:Y:S02]  /*7fe00*/  @!UPT UIADD3 URZ, URZ, URZ, URZ ;  /* 0x0000003f3f3ff290 */ /* 0x000fe4000fffe03f */
[----:B------:R-:W-:Y:S01]  /*7fe10*/  IMAD.MOV.U32 R81, RZ, RZ, R8 ;  /* 0x000000ffff517224 */ /* 0x000fe200078e0008 */
[----:B------:R-:W-:Y:S01]  /*7fe20*/  MOV R77, R10 ;  /* 0x0000000a004d7202 */ /* 0x000fe20000000f00 */
[----:B------:R-:W-:Y:S02]  /*7fe30*/  IMAD.MOV.U32 R80, RZ, RZ, R9 ;  /* 0x000000ffff507224 */ /* 0x000fe400078e0009 */
[----:B------:R-:W-:Y:S02]  /*7fe40*/  IMAD.MOV.U32 R76, RZ, RZ, R11 ;  /* 0x000000ffff4c7224 */ /* 0x000fe400078e000b */
[C---:B------:R-:W-:Y:S11]  /*7fe50*/  HMMA.1688.F32.TF32 R8, R40.reuse, R62, R188 ;  /* 0x0000003e2808723c */ /* 0x040ff600000810bc */
[----:B------:R-:W-:Y:S11]  /*7fe60*/  @!UPT UIADD3 URZ, URZ, URZ, URZ ;  /* 0x0000003f3f3ff290 */ /* 0x000ff6000fffe03f */
[----:B------:R-:W-:Y:S02]  /*7fe70*/  @!UPT UIADD3 URZ, URZ, URZ, URZ ;  /* 0x0000003f3f3ff290 */ /* 0x000fe4000fffe03f */
[----:B------:R-:W-:Y:S01]  /*7fe80*/  IMAD.MOV.U32 R89, RZ, RZ, R8 ;  /* 0x000000ffff597224 */ /* 0x000fe200078e0008 */
[----:B------:R-:W-:Y:S01]  /*7fe90*/  MOV R88, R9 ;  /* 0x0000000900587202 */ /* 0x000fe20000000f00 */
[----:B------:R-:W-:Y:S02]  /*7fea0*/  IMAD.MOV.U32 R85, RZ, RZ, R10 ;  /* 0x000000ffff557224 */ /* 0x000fe400078e000a */
[----:B------:R-:W-:Y:S02]  /*7feb0*/  IMAD.MOV.U32 R84, RZ, RZ, R11 ;  /* 0x000000ffff547224 */ /* 0x000fe400078e000b */
[----:B------:R-:W-:Y:S08]  /*7fec0*/  HMMA.1688.F32.TF32 R8, R40, R66, R184 ;  /* 0x000000422808723c */ /* 0x000ff000000810b8 */
[----:B------:R-:W-:Y:S01]  /*7fed0*/  HMMA.1688.F32.TF32 R196, R196, R176, R4 ;  /* 0x000000b0c4c4723c */ /* 0x000fe20000081004 */
[----:B------:R3:W-:Y:S11]  /*7fee0*/  STL.64 [R1+0x6fb8], R26 ;  /* 0x006fb81a01007387 */ /* 0x0007f60000100a00 */
[----:B------:R-:W-:Y:S04]  /*7fef0*/  @!UPT UIADD3 URZ, URZ, URZ, URZ ;  /* 0x0000003f3f3ff290 */ /* 0x000fe8000fffe03f */
[----:B------:R-:W-:Y:S01]  /*7ff00*/  MOV R97, R8 ;  /* 0x0000000800617202 */ /* 0x000fe20000000f00 */
[----:B------:R-:W-:Y:S01]  /*7ff10*/  IMAD.MOV.U32 R96, RZ, RZ, R9 ;  /* 0x000000ffff607224 */ /* 0x000fe200078e0009 */
[----:B------:R-:W-:Y:S01]  /*7ff20*/  MOV R92, R11 ;  /* 0x0000000b005c7202 */ /* 0x000fe20000000f00 */
[----:B------:R-:W-:Y:S02]  /*7ff30*/  IMAD.MOV.U32 R93, RZ, RZ, R10 ;  /* 0x000000ffff5d7224 */ /* 0x000fe400078e000a */
[----:B------:R-:W-:Y:S01]  /*7ff40*/  IMAD.MOV.U32 R184, RZ, RZ, R99 ;  /* 0x000000ffffb87224 */ /* 0x000fe200078e0063 */
[----:B------:R-:W-:Y:S01]  /*7ff50*/  HMMA.1688.F32.TF32 R8, R40, R70, R248 ;  /* 0x000000462808723c */ /* 0x000fe200000810f8 */
[----:B------:R4:W-:Y:S04]  /*7ff60*/  STL.64 [R1+0x6fb0], R24 ;  /* 0x006fb01801007387 */ /* 0x0009e80000100a00 */
[----:B------:R1:W-:Y:S04]  /*7ff70*/  STL.64 [R1+0x71d0], R22 ;  /* 0x0071d01601007387 */ /* 0x0003e80000100a00 */
[----:B------:R1:W-:Y:S04]  /*7ff80*/  STL.64 [R1+0x71c8], R20 ;  /* 0x0071c81401007387 */ /* 0x0003e80000100a00 */
[----:B------:R-:W-:Y:S04]  /*7ff90*/  STL.64 [R1+0x71e0], R18 ;  /* 0x0071e01201007387 */ /* 0x000fe80000100a00 */
[----:B------:R-:W-:Y:S04]  /*7ffa0*/  STL.64 [R1+0x71d8], R16 ;  /* 0x0071d81001007387 */ /* 0x000fe80000100a00 */
[----:B------:R-:W-:Y:S04]  /*7ffb0*/  STL.64 [R1+0x71f0], R14 ;  /* 0x0071f00e01007387 */ /* 0x000fe80000100a00 */
[----:B------:R-:W-:Y:S04]  /*7ffc0*/  STL.64 [R1+0x71e8], R12 ;  /* 0x0071e80c01007387 */ /* 0x000fe80000100a00 */
[----:B------:R-:W-:Y:S01]  /*7ffd0*/  STL.64 [R1+0x7200], R198 ;  /* 0x007200c601007387 */ /* 0x000fe20000100a00 */
[----:B------:R-:W-:-:S03]  /*7ffe0*/  IMAD.MOV.U32 R185, RZ, RZ, R98 ;  /* 0x000000ffffb97224 */ /* 0x000fc600078e0062 */
[----:B------:R-:W-:Y:S01]  /*7fff0*/  STL.64 [R1+0x71f8], R196 ;  /* 0x0071f8c401007387 */ /* 0x000fe20000100a00 */
[----:B------:R-:W-:-:S03]  /*80000*/  MOV R186, R103 ;  /* 0x0000006700ba7202 */ /* 0x000fc60000000f00 */
[----:B------:R-:W2:Y:S01]  /*80010*/  LDL.LU R99, [R1+0x74a4] ;  /* 0x0074a40001637983 */ /* 0x000ea20000300800 */
[----:B------:R-:W-:-:S03]  /*80020*/  IMAD.MOV.U32 R187, RZ, RZ, R102 ;  /* 0x000000ffffbb7224 */ /* 0x000fc600078e0066 */
[----:B------:R-:W-:Y:S01]  /*80030*/  STL.64 [R1+0x36c0], R8 ;  /* 0x0036c00801007387 */ /* 0x000fe20000100a00 */
[----:B------:R-:W-:-:S03]  /*80040*/  IMAD.MOV.U32 R188, RZ, RZ, R167 ;  /* 0x000000ffffbc7224 */ /* 0x000fc600078e00a7 */
[----:B------:R1:W-:Y:S01]  /*80050*/  STL.64 [R1+0x36c8], R10 ;  /* 0x0036c80a01007387 */ /* 0x0003e20000100a00 */
[----:B------:R-:W-:-:S03]  /*80060*/  MOV R189, R166 ;  /* 0x000000a600bd7202 */ /* 0x000fc60000000f00 */
[----:B------:R-:W2:Y:S01]  /*80070*/  LDL.LU R98, [R1+0x74a0] ;  /* 0x0074a00001627983 */ /* 0x000ea20000300800 */
[----:B------:R-:W-:-:S03]  /*80080*/  IMAD.MOV.U32 R190, RZ, RZ, R171 ;  /* 0x000000ffffbe7224 */ /* 0x000fc600078e00ab */
[----:B------:R-:W2:Y:S01]  /*80090*/  LDL.LU R103, [R1+0x749c] ;  /* 0x00749c0001677983 */ /* 0x000ea20000300800 */
[----:B------:R-:W-:-:S03]  /*800a0*/  IMAD.MOV.U32 R191, RZ, RZ, R170 ;  /* 0x000000ffffbf7224 */ /* 0x000fc600078e00aa */
[----:B------:R-:W2:Y:S01]  /*800b0*/  LDL.LU R102, [R1+0x7498] ;  /* 0x0074980001667983 */ /* 0x000ea20000300800 */
[----:B------:R-:W-:-:S03]  /*800c0*/  MOV R192, R143 ;  /* 0x0000008f00c07202 */ /* 0x000fc60000000f00 */
[----:B------:R-:W2:Y:S01]  /*800d0*/  LDL.LU R167, [R1+0x7494] ;  /* 0x0074940001a77983 */ /* 0x000ea20000300800 */
[----:B------:R-:W-:-:S03]  /*800e0*/  IMAD.MOV.U32 R193, RZ, RZ, R142 ;  /* 0x000000ffffc17224 */ /* 0x000fc600078e008e */
[----:B------:R-:W3:Y:S01]  /*800f0*/  LDL.LU R166, [R1+0x7490] ;  /* 0x0074900001a67983 */ /* 0x000ee20000300800 */
[----:B------:R-:W-:-:S03]  /*80100*/  IMAD.MOV.U32 R194, RZ, RZ, R147 ;  /* 0x000000ffffc27224 */ /* 0x000fc600078e0093 */
[----:B------:R-:W4:Y:S01]  /*80110*/  LDL.LU R171, [R1+0x748c] ;  /* 0x00748c0001ab7983 */ /* 0x000f220000300800 */
[----:B------:R-:W-:-:S03]  /*80120*/  MOV R195, R146 ;  /* 0x0000009200c37202 */ /* 0x000fc60000000f00 */
[----:B------:R-:W4:Y:S04]  /*80130*/  LDL.LU R170, [R1+0x7488] ;  /* 0x0074880001aa7983 */ /* 0x000f280000300800 */
[----:B------:R-:W4:Y:S04]  /*80140*/  LDL.LU R143, [R1+0x7484] ;  /* 0x00748400018f7983 */ /* 0x000f280000300800 */
[----:B------:R-:W4:Y:S04]  /*80150*/  LDL.LU R142, [R1+0x7480] ;  /* 0x00748000018e7983 */ /* 0x000f280000300800 */
[----:B------:R-:W4:Y:S04]  /*80160*/  LDL.LU R147, [R1+0x747c] ;  /* 0x00747c0001937983 */ /* 0x000f280000300800 */
        /* <DEDUP_REMOVED lines=17> */
[----:B------:R-:W-:Y:S01]  /*80280*/  IMAD.MOV.U32 R208, RZ, RZ, R178 ;  /* 0x000000ffffd07224 */ /* 0x000fe200078e00b2 */
[----:B------:R-:W-:Y:S01]  /*80290*/  MOV R209, R179 ;  /* 0x000000b300d17202 */ /* 0x000fe20000000f00 */
[----:B------:R-:W-:Y:S01]  /*802a0*/  IMAD.MOV.U32 R210, RZ, RZ, R174 ;  /* 0x000000ffffd27224 */ /* 0x000fe200078e00ae */
[----:B------:R-:W4:Y:S01]  /*802b0*/  LDL.LU R178, [R1+0x7434] ;  /* 0x0074340001b27983 */ /* 0x000f220000300800 */
[----:B------:R-:W-:Y:S01]  /*802c0*/  IMAD.MOV.U32 R211, RZ, RZ, R175 ;  /* 0x000000ffffd37224 */ /* 0x000fe200078e00af */
[----:B------:R-:W-:-:S02]  /*802d0*/  MOV R228, R127 ;  /* 0x0000007f00e47202 */ /* 0x000fc40000000f00 */
[----:B------:R-:W4:Y:S01]  /*802e0*/  LDL.LU R179, [R1+0x7430] ;  /* 0x0074300001b37983 */ /* 0x000f220000300800 */
[----:B------:R-:W-:-:S03]  /*802f0*/  IMAD.MOV.U32 R229, RZ, RZ, R126 ;  /* 0x000000ffffe57224 */ /* 0x000fc600078e007e */
[----:B------:R-:W4:Y:S01]  /*80300*/  LDL.LU R174, [R1+0x742c] ;  /* 0x00742c0001ae7983 */ /* 0x000f220000300800 */
[----:B------:R-:W-:-:S03]  /*80310*/  IMAD.MOV.U32 R230, RZ, RZ, R131 ;  /* 0x000000ffffe67224 */ /* 0x000fc600078e0083 */
[----:B------:R-:W4:Y:S01]  /*80320*/  LDL.LU R175, [R1+0x7428] ;  /* 0x0074280001af7983 */ /* 0x000f220000300800 */
[----:B------:R-:W-:-:S03]  /*80330*/  MOV R231, R130 ;  /* 0x0000008200e77202 */ /* 0x000fc60000000f00 */
[----:B------:R-:W4:Y:S04]  /*80340*/  LDL.LU R127, [R1+0x7424] ;  /* 0x00742400017f7983 */ /* 0x000f280000300800 */
[----:B------:R-:W4:Y:S04]  /*80350*/  LDL.LU R126, [R1+0x7420] ;  /* 0x00742000017e7983 */ /* 0x000f280000300800 */
[----:B------:R-:W4:Y:S04]  /*80360*/  LDL.LU R131, [R1+0x741c] ;  /* 0x00741c0001837983 */ /* 0x000f280000300800 */
[----:B------:R-:W4:Y:S01]  /*80370*/  LDL.LU R130, [R1+0x7418] ;  /* 0x0074180001827983 */ /* 0x000f220000300800 */
        /* <DEDUP_REMOVED lines=8> */
[----:B------:R-:W-:Y:S01]  /*80400*/  LDS R4, [R2+0x4080] ;  /* 0x0040800002047984 */ /* 0x000fe20000000800 */
[----:B------:R-:W-:-:S02]  /*80410*/  IMAD.MOV.U32 R120, RZ, RZ, R119 ;  /* 0x000000ffff787224 */ /* 0x000fc400078e0077 */
[----:B------:R-:W-:Y:S01]  /*80420*/  IMAD.MOV.U32 R216, RZ, RZ, R94 ;  /* 0x000000ffffd87224 */ /* 0x000fe200078e005e */
[----:B------:R-:W-:Y:S01]  /*80430*/  LDS R6, [R2+0x6080] ;  /* 0x0060800002067984 */ /* 0x000fe20000000800 */
[----:B------:R-:W-:Y:S02]  /*80440*/  IMAD.MOV.U32 R218, RZ, RZ, R90 ;  /* 0x000000ffffda7224 */ /* 0x000fe400078e005a */
[----:B------:R-:W-:Y:S01]  /*80450*/  IMAD.MOV.U32 R219, RZ, RZ, R91 ;  /* 0x000000ffffdb7224 */ /* 0x000fe200078e005b */
[----:B------:R-:W-:Y:S04]  /*80460*/  LDS R5, [R0+0x4080] ;  /* 0x0040800000057984 */ /* 0x000fe80000000800 */
[----:B------:R-:W1:Y:S01]  /*80470*/  LDS R7, [R0+0x6080] ;  /* 0x0060800000077984 */ /* 0x000e620000000800 */
[----:B--2---:R-:W-:Y:S01]  /*80480*/  IMAD.MOV.U32 R207, RZ, RZ, R167 ;  /* 0x000000ffffcf7224 */ /* 0x004fe200078e00a7 */
[----:B---3--:R-:W-:Y:S01]  /*80490*/  MOV R206, R166 ;  /* 0x000000a600ce7202 */ /* 0x008fe20000000f00 */
[----:B----4-:R-:W-:-:S02]  /*804a0*/  IMAD.MOV.U32 R205, RZ, RZ, R171 ;  /* 0x000000ffffcd7224 */ /* 0x010fc400078e00ab */
[----:B------:R-:W-:Y:S02]  /*804b0*/  IMAD.MOV.U32 R204, RZ, RZ, R170 ;  /* 0x000000ffffcc7224 */ /* 0x000fe400078e00aa */
[----:B------:R-:W2:Y:S04]  /*804c0*/  LDL.LU R170, [R1+0x7414] ;  /* 0x0074140001aa7983 */ /* 0x000ea80000300800 */
[----:B------:R-:W3:Y:S04]  /*804d0*/  LDL.LU R171, [R1+0x7410] ;  /* 0x0074100001ab7983 */ /* 0x000ee80000300800 */
[----:B------:R-:W4:Y:S01]  /*804e0*/  LDL.LU R166, [R1+0x740c] ;  /* 0x00740c0001a67983 */ /* 0x000f220000300800 */
[----:B------:R-:W-:Y:S01]  /*804f0*/  IMAD.MOV.U32 R202, RZ, RZ, R142 ;  /* 0x000000ffffca7224 */ /* 0x000fe200078e008e */
[----:B------:R-:W-:-:S02]  /*80500*/  MOV R201, R147 ;  /* 0x0000009300c97202 */ /* 0x000fc40000000f00 */
[----:B------:R-:W4:Y:S01]  /*80510*/  LDL.LU R167, [R1+0x7408] ;  /* 0x0074080001a77983 */ /* 0x000f220000300800 */
[----:B------:R-:W-:-:S03]  /*80520*/  IMAD.MOV.U32 R200, RZ, RZ, R146 ;  /* 0x000000ffffc87224 */ /* 0x000fc600078e0092 */
[----:B------:R-:W4:Y:S01]  /*80530*/  LDL.LU R146, [R1+0x7404] ;  /* 0x0074040001927983 */ /* 0x000f220000300800 */
[----:B------:R-:W-:-:S03]  /*80540*/  IMAD.MOV.U32 R203, RZ, RZ, R143 ;  /* 0x000000ffffcb7224 */ /* 0x000fc600078e008f */
[----:B------:R-:W4:Y:S04]  /*80550*/  LDL.LU R147, [R1+0x7400] ;  /* 0x0074000001937983 */ /* 0x000f280000300800 */
[----:B------:R-:W4:Y:S01]  /*80560*/  LDL.LU R142, [R1+0x73fc] ;  /* 0x0073fc00018e7983 */ /* 0x000f220000300800 */
[----:B-1----:R-:W-:Y:S02]  /*80570*/  IMAD.MOV.U32 R246, RZ, RZ, R158 ;  /* 0x000000fffff67224 */ /* 0x002fe400078e009e */
[----:B------:R-:W-:Y:S01]  /*80580*/  IMAD.MOV.U32 R245, RZ, RZ, R163 ;  /* 0x000000fffff57224 */ /* 0x000fe200078e00a3 */
[----:B------:R-:W4:Y:S01]  /*80590*/  LDL.LU R143, [R1+0x73f8] ;  /* 0x0073f800018f7983 */ /* 0x000f220000300800 */
[----:B------:R-:W-:-:S03]  /*805a0*/  MOV R244, R162 ;  /* 0x000000a200f47202 */ /* 0x000fc60000000f00 */
[----:B------:R-:W4:Y:S01]  /*805b0*/  LDL.LU R162, [R1+0x73f4] ;  /* 0x0073f40001a27983 */ /* 0x000f220000300800 */
[----:B------:R-:W-:-:S03]  /*805c0*/  MOV R247, R159 ;  /* 0x0000009f00f77202 */ /* 0x000fc60000000f00 */
[----:B------:R-:W4:Y:S04]  /*805d0*/  LDL.LU R163, [R1+0x73f0] ;  /* 0x0073f00001a37983 */ /* 0x000f280000300800 */
[----:B------:R-:W4:Y:S04]  /*805e0*/  LDL.LU R158, [R1+0x73ec] ;  /* 0x0073ec00019e7983 */ /* 0x000f280000300800 */
[----:B------:R-:W4:Y:S01]  /*805f0*/  LDL.LU R159, [R1+0x73e8] ;  /* 0x0073e800019f7983 */ /* 0x000f220000300800 */
[----:B------:R-:W-:Y:S01]  /*80600*/  IMAD.MOV.U32 R51, RZ, RZ, R138 ;  /* 0x000000ffff337224 */ /* 0x000fe200078e008a */
[----:B------:R-:W-:Y:S01]  /*80610*/  MOV R50, R139 ;  /* 0x0000008b00327202 */ /* 0x000fe20000000f00 */
[----:B------:R-:W-:-:S02]  /*80620*/  IMAD.MOV.U32 R49, RZ, RZ, R134 ;  /* 0x000000ffff317224 */ /* 0x000fc400078e0086 */
[----:B------:R-:W-:Y:S02]  /*80630*/  IMAD.MOV.U32 R48, RZ, RZ, R135 ;  /* 0x000000ffff307224 */ /* 0x000fe400078e0087 */
[----:B------:R-:W4:Y:S04]  /*80640*/  LDL.LU R135, [R1+0x73e4] ;  /* 0x0073e40001877983 */ /* 0x000f280000300800 */
[----:B------:R-:W4:Y:S04]  /*80650*/  LDL.LU R134, [R1+0x73e0] ;  /* 0x0073e00001867983 */ /* 0x000f280000300800 */
        /* <DEDUP_REMOVED lines=8> */
[----:B------:R-:W4:Y:S04]  /*806e0*/  LDL.LU R150, [R1+0x73cc] ;  /* 0x0073cc0001967983 */ /* 0x000f280000300800 */
[----:B------:R-:W4:Y:S01]  /*806f0*/  LDL.LU R151, [R1+0x73c8] ;  /* 0x0073c80001977983 */ /* 0x000f220000300800 */
[----:B------:R-:W-:Y:S01]  /*80700*/  IMAD.MOV.U32 R37, RZ, RZ, R174 ;  /* 0x000000ffff257224 */ /* 0x000fe200078e00ae */
[----:B------:R-:W-:Y:S01]  /*80710*/  MOV R36, R175 ;  /* 0x000000af00247202 */ /* 0x000fe20000000f00 */
[----:B------:R-:W-:Y:S01]  /*80720*/  IMAD.MOV.U32 R38, RZ, RZ, R179 ;  /* 0x000000ffff267224 */ /* 0x000fe200078e00b3 */
[----:B------:R-:W4:Y:S01]  /*80730*/  LDL.LU R175, [R1+0x73c4] ;  /* 0x0073c40001af7983 */ /* 0x000f220000300800 */
[----:B------:R-:W-:-:S03]  /*80740*/  MOV R39, R178 ;  /* 0x000000b200277202 */ /* 0x000fc60000000f00 */
[----:B------:R-:W4:Y:S04]  /*80750*/  LDL.LU R174, [R1+0x73c0] ;  /* 0x0073c00001ae7983 */ /* 0x000f280000300800 */
[----:B------:R-:W4:Y:S04]  /*80760*/  LDL.LU R179, [R1+0x73bc] ;  /* 0x0073bc0001b37983 */ /* 0x000f280000300800 */
[----:B------:R-:W4:Y:S01]  /*80770*/  LDL.LU R178, [R1+0x73b8] ;  /* 0x0073b80001b27983 */ /* 0x000f220000300800 */
        /* <DEDUP_REMOVED lines=15> */
[----:B------:R-:W-:Y:S02]  /*80870*/  IMAD.MOV.U32 R22, RZ, RZ, R163 ;  /* 0x000000ffff167224 */ /* 0x000fe400078e00a3 */
        /* <DEDUP_REMOVED lines=14> */
[----:B------:R-:W4:Y:S04]  /*80960*/  LDL.LU R155, [R1+0x737c] ;  /* 0x00737c00019b7983 */ /* 0x000f280000300800 */
[----:B------:R-:W4:Y:S01]  /*80970*/  LDL.LU R154, [R1+0x7378] ;  /* 0x00737800019a7983 */ /* 0x000f220000300800 */
[----:B------:R-:W-:Y:S01]  /*80980*/  HMMA.1688.F32.TF32 R108, R40, R54, R220 ;  /* 0x00000036286c723c */ /* 0x000fe200000810dc */
[----:B------:R-:W-:Y:S01]  /*80990*/  IMAD.MOV.U32 R12, RZ, RZ, R178 ;  /* 0x000000ffff0c7224 */ /* 0x000fe200078e00b2 */
[----:B------:R-:W-:Y:S01]  /*809a0*/  MOV R13, R179 ;  /* 0x000000b3000d7202 */ /* 0x000fe20000000f00 */
[----:B------:R-:W4:Y:S01]  /*809b0*/  LDL.LU R178, [R1+0x7374] ;  /* 0x0073740001b27983 */ /* 0x000f220000300800 */
[----:B------:R-:W-:-:S02]  /*809c0*/  IMAD.MOV.U32 R14, RZ, RZ, R174 ;  /* 0x000000ffff0e7224 */ /* 0x000fc400078e00ae */
[----:B------:R-:W-:Y:S01]  /*809d0*/  IMAD.MOV.U32 R15, RZ, RZ, R175 ;  /* 0x000000ffff0f7224 */ /* 0x000fe200078e00af */
[----:B------:R-:W4:Y:S04]  /*809e0*/  LDL.LU R179, [R1+0x7370] ;  /* 0x0073700001b37983 */ /* 0x000f280000300800 */
[----:B------:R-:W4:Y:S04]  /*809f0*/  LDL.LU R174, [R1+0x736c] ;  /* 0x00736c0001ae7983 */ /* 0x000f280000300800 */
[----:B------:R-:W4:Y:S09]  /*80a00*/  LDL.LU R175, [R1+0x7368] ;  /* 0x0073680001af7983 */ /* 0x000f320000300800 */
        /* <DEDUP_REMOVED lines=28> */
[----:B--2---:R-:W-:Y:S01]  /*80bd0*/  MOV R199, R167 ;  /* 0x000000a700c77202 */ /* 0x004fe20000000f00 */
[----:B---3--:R-:W-:Y:S02]  /*80be0*/  IMAD.MOV.U32 R198, RZ, RZ, R166 ;  /* 0x000000ffffc67224 */ /* 0x008fe400078e00a6 */
[----:B----4-:R-:W-:Y:S01]  /*80bf0*/  IMAD.MOV.U32 R197, RZ, RZ, R171 ;  /* 0x000000ffffc57224 */ /* 0x010fe200078e00ab */
[----:B------:R-:W-:-:S02]  /*80c00*/  MOV R196, R170 ;  /* 0x000000aa00c47202 */ /* 0x000fc40000000f00 */
[----:B------:R-:W2:Y:S04]  /*80c10*/  LDL.LU R170, [R1+0x7364] ;  /* 0x0073640001aa7983 */ /* 0x000ea80000300800 */
[----:B------:R-:W2:Y:S04]  /*80c20*/  LDL.LU R171, [R1+0x7360] ;  /* 0x0073600001ab7983 */ /* 0x000ea80000300800 */
[----:B------:R-:W3:Y:S04]  /*80c30*/  LDL.LU R166, [R1+0x735c] ;  /* 0x00735c0001a67983 */ /* 0x000ee80000300800 */
[----:B------:R-:W3:Y:S01]  /*80c40*/  LDL.LU R167, [R1+0x7358] ;  /* 0x0073580001a77983 */ /* 0x000ee20000300800 */
[----:B------:R-:W-:Y:S01]  /*80c50*/  IMAD.MOV.U32 R115, RZ, RZ, R159 ;  /* 0x000000ffff737224 */ /* 0x000fe200078e009f */
[----:B------:R-:W-:Y:S01]  /*80c60*/  MOV R114, R158 ;  /* 0x0000009e00727202 */ /* 0x000fe20000000f00 */
[----:B------:R-:W-:-:S02]  /*80c70*/  IMAD.MOV.U32 R113, RZ, RZ, R163 ;  /* 0x000000ffff717224 */ /* 0x000fc400078e00a3 */
[----:B------:R-:W-:Y:S02]  /*80c80*/  IMAD.MOV.U32 R112, RZ, RZ, R162 ;  /* 0x000000ffff707224 */ /* 0x000fe400078e00a2 */
[----:B------:R-:W4:Y:S04]  /*80c90*/  LDL.LU R162, [R1+0x7354] ;  /* 0x0073540001a27983 */ /* 0x000f280000300800 */
[----:B------:R-:W4:Y:S04]  /*80ca0*/  LDL.LU R163, [R1+0x7350] ;  /* 0x0073500001a37983 */ /* 0x000f280000300800 */
[----:B------:R-:W2:Y:S04]  /*80cb0*/  LDL.LU R158, [R1+0x734c] ;  /* 0x00734c00019e7983 */ /* 0x000ea80000300800 */
[----:B------:R-:W2:Y:S01]  /*80cc0*/  LDL.LU R159, [R1+0x7348] ;  /* 0x00734800019f7983 */ /* 0x000ea20000300800 */
        /* <DEDUP_REMOVED lines=39> */
[----:B------:R-:W3:Y:S04]  /*80f40*/  LDL.LU R78, [R1+0x72c8] ;  /* 0x0072c800014e7983 */ /* 0x000ee80000300800 */
[----:B------:R-:W3:Y:S04]  /*80f50*/  LDL.LU R79, [R1+0x72c4] ;  /* 0x0072c400014f7983 */ /* 0x000ee80000300800 */
[----:B------:R-:W4:Y:S04]  /*80f60*/  LDL.LU R87, [R1+0x72c0] ;  /* 0x0072c00001577983 */ /* 0x000f280000300800 */
[----:B------:R-:W4:Y:S04]  /*80f70*/  LDL.LU R82, [R1+0x72bc] ;  /* 0x0072bc0001527983 */ /* 0x000f280000300800 */
[----:B------:R-:W4:Y:S01]  /*80f80*/  LDL.LU R83, [R1+0x72b8] ;  /* 0x0072b80001537983 */ /* 0x000f220000300800 */
[C---:B--2---:R-:W-:Y:S08]  /*80f90*/  HMMA.1688.F32.TF32 R108, R40.reuse, R74, R108 ;  /* 0x0000004a286c723c */ /* 0x044ff0000008106c */
[C---:B---3--:R-:W-:Y:S08]  /*80fa0*/  HMMA.1688.F32.TF32 R112, R40.reuse, R78, R112 ;  /* 0x0000004e2870723c */ /* 0x048ff00000081070 */
[C---:B----4-:R-:W-:Y:S07]  /*80fb0*/  HMMA.1688.F32.TF32 R116, R40.reuse, R82, R116 ;  /* 0x000000522874723c */ /* 0x050fee0000081074 */
[----:B------:R-:W-:Y:S04]  /*80fc0*/  STL.64 [R1+0x36b0], R108 ;  /* 0x0036b06c01007387 */ /* 0x000fe80000100a00 */
[----:B------:R1:W-:Y:S04]  /*80fd0*/  STL.64 [R1+0x36b8], R110 ;  /* 0x0036b86e01007387 */ /* 0x0003e80000100a00 */
[----:B-1----:R-:W2:Y:S04]  /*80fe0*/  LDL.LU.64 R110, [R1+0x72b0] ;  /* 0x0072b000016e7983 */ /* 0x002ea80000300a00 */
[----:B------:R-:W3:Y:S04]  /*80ff0*/  LDL.LU.64 R108, [R1+0x72a8] ;  /* 0x0072a800016c7983 */ /* 0x000ee80000300a00 */
[----:B------:R-:W-:Y:S04]  /*81000*/  STL.64 [R1+0x36a0], R112 ;  /* 0x0036a07001007387 */ /* 0x000fe80000100a00 */
[----:B------:R1:W-:Y:S04]  /*81010*/  STL.64 [R1+0x36a8], R114 ;  /* 0x0036a87201007387 */ /* 0x0003e80000100a00 */
[----:B-1----:R-:W4:Y:S04]  /*81020*/  LDL.LU.64 R114, [R1+0x72a0] ;  /* 0x0072a00001727983 */ /* 0x002f280000300a00 */
[----:B------:R-:W3:Y:S04]  /*81030*/  LDL.LU.64 R112, [R1+0x7298] ;  /* 0x0072980001707983 */ /* 0x000ee80000300a00 */
[----:B------:R-:W-:Y:S04]  /*81040*/  STL.64 [R1+0x3690], R116 ;  /* 0x0036907401007387 */ /* 0x000fe80000100a00 */
[----:B------:R1:W-:Y:S04]  /*81050*/  STL.64 [R1+0x3698], R118 ;  /* 0x0036987601007387 */ /* 0x0003e80000100a00 */
[----:B-1----:R-:W3:Y:S01]  /*81060*/  LDL.LU.64 R118, [R1+0x7290] ;  /* 0x0072900001767983 */ /* 0x002ee20000300a00 */
[C---:B------:R-:W-:Y:S03]  /*81070*/  HMMA.1688.F32.TF32 R196, R40.reuse, R86, R196 ;  /* 0x0000005628c4723c */ /* 0x040fe600000810c4 */
[----:B------:R-:W3:Y:S11]  /*81080*/  LDL.LU.64 R116, [R1+0x7288] ;  /* 0x0072880001747983 */ /* 0x000ef60000300a00 */
[----:B------:R-:W-:Y:S09]  /*81090*/  @!UPT UIADD3 URZ, URZ, URZ, URZ ;  /* 0x0000003f3f3ff290 */ /* 0x000ff2000fffe03f */
[----:B------:R-:W-:Y:S04]  /*810a0*/  STL.64 [R1+0x3680], R196 ;  /* 0x003680c401007387 */ /* 0x000fe80000100a00 */
[----:B------:R1:W-:Y:S02]  /*810b0*/  STL.64 [R1+0x3688], R198 ;  /* 0x003688c601007387 */ /* 0x0003e40000100a00 */
[C---:B-1----:R-:W-:Y:S08]  /*810c0*/  HMMA.1688.F32.TF32 R196, R40.reuse, R90, R12 ;  /* 0x0000005a28c4723c */ /* 0x042ff0000008100c */
[C---:B------:R-:W-:Y:S08]  /*810d0*/  HMMA.1688.F32.TF32 R12, R40.reuse, R94, R8 ;  /* 0x0000005e280c723c */ /* 0x040ff00000081008 */
[C---:B------:R-:W-:Y:S07]  /*810e0*/  HMMA.1688.F32.TF32 R8, R40.reuse, R98, R16 ;  /* 0x000000622808723c */ /* 0x040fee0000081010 */
[----:B------:R-:W-:Y:S01]  /*810f0*/  STL.64 [R1+0x3670], R196 ;  /* 0x003670c401007387 */ /* 0x000fe20000100a00 */
[C---:B------:R-:W-:Y:S03]  /*81100*/  HMMA.1688.F32.TF32 R16, R40.reuse, R102, R20 ;  /* 0x000000662810723c */ /* 0x040fe60000081014 */
[----:B------:R-:W-:Y:S04]  /*81110*/  STL.64 [R1+0x3678], R198 ;  /* 0x003678c601007387 */ /* 0x000fe80000100a00 */
[----:B------:R-:W-:Y:S04]  /*81120*/  STL.64 [R1+0x3660], R12 ;  /* 0x0036600c01007387 */ /* 0x000fe80000100a00 */
[----:B------:R1:W-:Y:S04]  /*81130*/  STL.64 [R1+0x3668], R14 ;  /* 0x0036680e01007387 */ /* 0x0003e80000100a00 */
[----:B------:R-:W-:Y:S04]  /*81140*/  STL.64 [R1+0x3650], R8 ;  /* 0x0036500801007387 */ /* 0x000fe80000100a00 */
[----:B------:R2:W-:Y:S01]  /*81150*/  STL.64 [R1+0x3658], R10 ;  /* 0x0036580a01007387 */ /* 0x0005e20000100a00 */
[C---:B-1----:R-:W-:Y:S03]  /*81160*/  HMMA.1688.F32.TF32 R12, R40.reuse, R106, R24 ;  /* 0x0000006a280c723c */ /* 0x042fe60000081018 */
[----:B------:R-:W-:Y:S04]  /*81170*/  STL.64 [R1+0x3640], R16 ;  /* 0x0036401001007387 */ /* 0x000fe80000100a00 */
[----:B------:R4:W-:Y:S11]  /*81180*/  STL.64 [R1+0x3648], R18 ;  /* 0x0036481201007387 */ /* 0x0009f60000100a00 */
[----:B------:R-:W-:Y:S05]  /*81190*/  @!UPT UIADD3 URZ, URZ, URZ, URZ ;  /* 0x0000003f3f3ff290 */ /* 0x000fea000fffe03f */
[----:B------:R-:W-:Y:S04]  /*811a0*/  STL.64 [R1+0x3630], R12 ;  /* 0x0036300c01007387 */ /* 0x000fe80000100a00 */
[----:B------:R-:W-:Y:S01]  /*811b0*/  STL.64 [R1+0x3638], R14 ;  /* 0x0036380e01007387 */ /* 0x000fe20000100a00 */
[C---:B--2---:R-:W-:Y:S08]  /*811c0*/  HMMA.1688.F32.TF32 R8, R40.reuse, R110, R28 ;  /* 0x0000006e2808723c */ /* 0x044ff0000008101c */
[C---:B----4-:R-:W-:Y:S11]  /*811d0*/  HMMA.1688.F32.TF32 R16, R40.reuse, R114, R32 ;  /* 0x000000722810723c */ /* 0x050ff60000081020 */
[----:B------:R-:W-:Y:S04]  /*811e0*/  @!UPT UIADD3 URZ, URZ, URZ, URZ ;  /* 0x0000003f3f3ff290 */ /* 0x000fe8000fffe03f */
[----:B------:R-:W-:Y:S04]  /*811f0*/  STL.64 [R1+0x3620], R8 ;  /* 0x0036200801007387 */ /* 0x000fe80000100a00 */
[----:B------:R1:W-:Y:S02]  /*81200*/  STL.64 [R1+0x3628], R10 ;  /* 0x0036280a01007387 */ /* 0x0003e40000100a00 */
[C---:B-1----:R-:W-:Y:S08]  /*81210*/  HMMA.1688.F32.TF32 R8, R40.reuse, R122, R44 ;  /* 0x0000007a2808723c */ /* 0x042ff0000008102c */
[C---:B---3--:R-:W-:Y:S01]  /*81220*/  HMMA.1688.F32.TF32 R12, R40.reuse, R118, R36 ;  /* 0x00000076280c723c */ /* 0x048fe20000081024 */
[----:B------:R-:W-:Y:S04]  /*81230*/  STL.64 [R1+0x3610], R16 ;  /* 0x0036101001007387 */ /* 0x000fe80000100a00 */
[----:B------:R1:W-:Y:S03]  /*81240*/  STL.64 [R1+0x3618], R18 ;  /* 0x0036181201007387 */ /* 0x0003e60000100a00 */
[C---:B-1----:R-:W-:Y:S11]  /*81250*/  HMMA.1688.F32.TF32 R16, R40.reuse, R126, R48 ;  /* 0x0000007e2810723c */ /* 0x042ff60000081030 */
[----:B------:R-:W-:Y:S04]  /*81260*/  @!UPT UIADD3 URZ, URZ, URZ, URZ ;  /* 0x0000003f3f3ff290 */ /* 0x000fe8000fffe03f */
[----:B------:R-:W-:Y:S04]  /*81270*/  STL.64 [R1+0x3600], R12 ;  /* 0x0036000c01007387 */ /* 0x000fe80000100a00 */
[----:B------:R1:W-:Y:S04]  /*81280*/  STL.64 [R1+0x3608], R14 ;  /* 0x0036080e01007387 */ /* 0x0003e80000100a00 */
[----:B------:R-:W-:Y:S04]  /*81290*/  STL.64 [R1+0x35f0], R8 ;  /* 0x0035f00801007387 */ /* 0x000fe80000100a00 */
[----:B------:R2:W-:Y:S01]  /*812a0*/  STL.64 [R1+0x35f8], R10 ;  /* 0x0035f80a01007387 */ /* 0x0005e20000100a00 */
[C---:B-1----:R-:W-:Y:S08]  /*812b0*/  HMMA.1688.F32.TF32 R12, R40.reuse, R130, R180 ;  /* 0x00000082280c723c */ /* 0x042ff000000810b4 */
[C---:B--2---:R-:W-:Y:S01]  /*812c0*/  HMMA.1688.F32.TF32 R8, R40.reuse, R134, R244 ;  /* 0x000000862808723c */ /* 0x044fe200000810f4 */
[----:B------:R-:W-:Y:S04]  /*812d0*/  STL.64 [R1+0x35e0], R16 ;  /* 0x0035e01001007387 */ /* 0x000fe80000100a00 */
[----:B------:R1:W-:Y:S10]  /*812e0*/  STL.64 [R1+0x35e8], R18 ;  /* 0x0035e81201007387 */ /* 0x0003f40000100a00 */
[----:B------:R-:W-:Y:S01]  /*812f0*/  STL.64 [R1+0x35d0], R12 ;  /* 0x0035d00c01007387 */ /* 0x000fe20000100a00 */
[C---:B-1----:R-:W-:Y:S03]  /*81300*/  HMMA.1688.F32.TF32 R16, R40.reuse, R138, R200 ;  /* 0x0000008a2810723c */ /* 0x042fe600000810c8 */
[----:B------:R1:W-:Y:S04]  /*81310*/  STL.64 [R1+0x35d8], R14 ;  /* 0x0035d80e01007387 */ /* 0x0003e80000100a00 */
[----:B------:R-:W-:Y:S04]  /*81320*/  STL.64 [R1+0x35c0], R8 ;  /* 0x0035c00801007387 */ /* 0x000fe80000100a00 */
[----:B------:R2:W-:Y:S01]  /*81330*/  STL.64 [R1+0x35c8], R10 ;  /* 0x0035c80a01007387 */ /* 0x0005e20000100a00 */
[C---:B-1----:R-:W-:Y:S08]  /*81340*/  HMMA.1688.F32.TF32 R12, R40.reuse, R142, R204 ;  /* 0x0000008e280c723c */ /* 0x042ff000000810cc */
[C---:B--2---:R-:W-:Y:S03]  /*81350*/  HMMA.1688.F32.TF32 R8, R40.reuse, R146, R224 ;  /* 0x000000922808723c */ /* 0x044fe600000810e0 */
[----:B------:R-:W-:Y:S04]  /*81360*/  STL.64 [R1+0x35b0], R16 ;  /* 0x0035b01001007387 */ /* 0x000fe80000100a00 */
[----:B------:R1:W-:Y:S08]  /*81370*/  STL.64 [R1+0x35b8], R18 ;  /* 0x0035b81201007387 */ /* 0x0003f00000100a00 */
        /* <DEDUP_REMOVED lines=23> */
[----:B-1----:R-:W-:Y:S08]  /*814f0*/  HMMA.1688.F32.TF32 R12, R40, R178, R220 ;  /* 0x000000b2280c723c */ /* 0x002ff000000810dc */
        /* <DEDUP_REMOVED lines=11> */
[----:B------:R-:W-:Y:S04]  /*815b0*/  STL.64 [R1+0x22a8], R18 ;  /* 0x0022a81201007387 */ /* 0x000fe80000100a00 */
[----:B------:R-:W2:Y:S04]  /*815c0*/  LDL.LU R184, [R1+0x18b0] ;  /* 0x0018b00001b87983 */ /* 0x000ea80000300800 */
[----:B------:R-:W-:Y:S04]  /*815d0*/  STL.64 [R1+0x2290], R12 ;  /* 0x0022900c01007387 */ /* 0x000fe80000100a00 */
[----:B------:R-:W-:Y:S04]  /*815e0*/  STL.64 [R1+0x2298], R14 ;  /* 0x0022980e01007387 */ /* 0x000fe80000100a00 */
[----:B------:R1:W-:Y:S04]  /*815f0*/  STL.64 [R1+0x2280], R8 ;  /* 0x0022800801007387 */ /* 0x0003e80000100a00 */
[----:B------:R3:W-:Y:S04]  /*81600*/  STL.64 [R1+0x2288], R10 ;  /* 0x0022880a01007387 */ /* 0x0007e80000100a00 */
[----:B------:R-:W2:Y:S04]  /*81610*/  LDL.LU R185, [R1+0x18b4] ;  /* 0x0018b40001b97983 */ /* 0x000ea80000300800 */
[----:B------:R-:W2:Y:S04]  /*81620*/  LDL.LU R186, [R1+0x18b8] ;  /* 0x0018b80001ba7983 */ /* 0x000ea80000300800 */
[----:B------:R-:W2:Y:S04]  /*81630*/  LDL.LU R187, [R1+0x18bc] ;  /* 0x0018bc0001bb7983 */ /* 0x000ea80000300800 */
[----:B------:R-:W4:Y:S04]  /*81640*/  LDL.LU R188, [R1+0x18c0] ;  /* 0x0018c00001bc7983 */ /* 0x000f280000300800 */
[----:B------:R-:W4:Y:S04]  /*81650*/  LDL.LU R189, [R1+0x18c4] ;  /* 0x0018c40001bd7983 */ /* 0x000f280000300800 */
[----:B------:R-:W4:Y:S04]  /*81660*/  LDL.LU R190, [R1+0x18c8] ;  /* 0x0018c80001be7983 */ /* 0x000f280000300800 */
[----:B------:R-:W4:Y:S04]  /*81670*/  LDL.LU R191, [R1+0x18cc] ;  /* 0x0018cc0001bf7983 */ /* 0x000f280000300800 */
        /* <DEDUP_REMOVED lines=60> */
[----:B-1----:R-:W2:Y:S04]  /*81a40*/  LDL.LU R8, [R1+0x1a20] ;  /* 0x001a200001087983 */ /* 0x002ea80000300800 */
[----:B------:R-:W2:Y:S04]  /*81a50*/  LDL.LU R9, [R1+0x1a24] ;  /* 0x001a240001097983 */ /* 0x000ea80000300800 */
[----:B---3--:R-:W2:Y:S04]  /*81a60*/  LDL.LU R10, [R1+0x1a28] ;  /* 0x001a2800010a7983 */ /* 0x008ea80000300800 */
[----:B------:R-:W2:Y:S04]  /*81a70*/  LDL.LU R11, [R1+0x1a2c] ;  /* 0x001a2c00010b7983 */ /* 0x000ea80000300800 */
[----:B------:R-:W3:Y:S04]  /*81a80*/  LDL.LU R12, [R1+0x1a30] ;  /* 0x001a3000010c7983 */ /* 0x000ee80000300800 */
[----:B------:R-:W3:Y:S04]  /*81a90*/  LDL.LU R13, [R1+0x1a34] ;  /* 0x001a3400010d7983 */ /* 0x000ee80000300800 */
[----:B------:R-:W3:Y:S04]  /*81aa0*/  LDL.LU R14, [R1+0x1a38] ;  /* 0x001a3800010e7983 */ /* 0x000ee80000300800 */
[----:B------:R-:W3:Y:S04]  /*81ab0*/  LDL.LU R15, [R1+0x1a3c] ;  /* 0x001a3c00010f7983 */ /* 0x000ee80000300800 */
[----:B------:R-:W2:Y:S04]  /*81ac0*/  LDL.LU R16, [R1+0x1a10] ;  /* 0x001a100001107983 */ /* 0x000ea80000300800 */
[----:B------:R-:W2:Y:S04]  /*81ad0*/  LDL.LU R17, [R1+0x1a14] ;  /* 0x001a140001117983 */ /* 0x000ea80000300800 */
        /* <DEDUP_REMOVED lines=30> */
[C---:B---3--:R-:W-:Y:S08]  /*81cc0*/  HMMA.1688.F32.TF32 R40, R4.reuse, R70, R12 ;  /* 0x000000460428723c */ /* 0x048ff0000008100c */
[C---:B--2---:R-:W-:Y:S08]  /*81cd0*/  HMMA.1688.F32.TF32 R12, R4.reuse, R74, R8 ;  /* 0x0000004a040c723c */ /* 0x044ff00000081008 */
[C---:B----4-:R-:W-:Y:S07]  /*81ce0*/  HMMA.1688.F32.TF32 R8, R4.reuse, R78, R16 ;  /* 0x0000004e0408723c */ /* 0x050fee0000081010 */
[----:B------:R-:W-:Y:S01]  /*81cf0*/  STL.64 [R1+0x2270], R40 ;  /* 0x0022702801007387 */ /* 0x000fe20000100a00 */
[C---:B------:R-:W-:Y:S03]  /*81d00*/  HMMA.1688.F32.TF32 R16, R4.reuse, R82, R20 ;  /* 0x000000520410723c */ /* 0x040fe60000081014 */
[----:B------:R-:W-:Y:S04]  /*81d10*/  STL.64 [R1+0x2278], R42 ;  /* 0x0022782a01007387 */ /* 0x000fe80000100a00 */
[----:B------:R-:W-:Y:S04]  /*81d20*/  STL.64 [R1+0x2260], R12 ;  /* 0x0022600c01007387 */ /* 0x000fe80000100a00 */
[----:B------:R1:W-:Y:S02]  /*81d30*/  STL.64 [R1+0x2268], R14 ;  /* 0x0022680e01007387 */ /* 0x0003e40000100a00 */
[C---:B-1----:R-:W-:Y:S02]  /*81d40*/  HMMA.1688.F32.TF32 R12, R4.reuse, R86, R24 ;  /* 0x00000056040c723c */ /* 0x042fe40000081018 */
[----:B------:R-:W-:Y:S04]  /*81d50*/  STL.64 [R1+0x2250], R8 ;  /* 0x0022500801007387 */ /* 0x000fe80000100a00 */
[----:B------:R-:W-:Y:S04]  /*81d60*/  STL.64 [R1+0x2258], R10 ;  /* 0x0022580a01007387 */ /* 0x000fe80000100a00 */
[----:B------:R-:W-:Y:S04]  /*81d70*/  STL.64 [R1+0x2240], R16 ;  /* 0x0022401001007387 */ /* 0x000fe80000100a00 */
[----:B------:R-:W-:Y:S01]  /*81d80*/  STL.64 [R1+0x2248], R18 ;  /* 0x0022481201007387 */ /* 0x000fe20000100a00 */
[C---:B------:R-:W-:Y:S03]  /*81d90*/  HMMA.1688.F32.TF32 R20, R4.reuse, R94, R32 ;  /* 0x0000005e0414723c */ /* 0x040fe60000081020 */
[----:B------:R-:W-:Y:S04]  /*81da0*/  LDS R8, [R2+0x4100] ;  /* 0x0041000002087984 */ /* 0x000fe80000000800 */
[----:B------:R-:W-:Y:S04]  /*81db0*/  LDS R10, [R2+0x6100] ;  /* 0x00610000020a7984 */ /* 0x000fe80000000800 */
[----:B------:R-:W-:Y:S04]  /*81dc0*/  STL.64 [R1+0x2230], R12 ;  /* 0x0022300c01007387 */ /* 0x000fe80000100a00 */
[----:B------:R1:W-:Y:S04]  /*81dd0*/  STL.64 [R1+0x2238], R14 ;  /* 0x0022380e01007387 */ /* 0x0003e80000100a00 */
[----:B------:R-:W-:Y:S04]  /*81de0*/  LDS R9, [R0+0x4100] ;  /* 0x0041000000097984 */ /* 0x000fe80000000800 */
[----:B------:R-:W2:Y:S01]  /*81df0*/  LDS R11, [R0+0x6100] ;  /* 0x00610000000b7984 */ /* 0x000ea20000000800 */
[C---:B-1----:R-:W-:Y:S08]  /*81e00*/  HMMA.1688.F32.TF32 R12, R4.reuse, R90, R28 ;  /* 0x0000005a040c723c */ /* 0x042ff0000008101c */
[C---:B------:R-:W-:Y:S11]  /*81e10*/  HMMA.1688.F32.TF32 R16, R4.reuse, R98, R36 ;  /* 0x000000620410723c */ /* 0x040ff60000081024 */
[----:B------:R-:W-:Y:S04]  /*81e20*/  @!UPT UIADD3 URZ, URZ, URZ, URZ ;  /* 0x0000003f3f3ff290 */ /* 0x000fe8000fffe03f */
[----:B------:R-:W-:Y:S04]  /*81e30*/  STL.64 [R1+0x3510], R12 ;  /* 0x0035100c01007387 */ /* 0x000fe80000100a00 */
[----:B------:R1:W-:Y:S02]  /*81e40*/  STL.64 [R1+0x3518], R14 ;  /* 0x0035180e01007387 */ /* 0x0003e40000100a00 */
[C---:B-1----:R-:W-:Y:S02]  /*81e50*/  HMMA.1688.F32.TF32 R12, R4.reuse, R102, R44 ;  /* 0x00000066040c723c */ /* 0x042fe4000008102c */
[----:B------:R-:W-:Y:S04]  /*81e60*/  STL.64 [R1+0x3500], R20 ;  /* 0x0035001401007387 */ /* 0x000fe80000100a00 */
[----:B------:R1:W-:Y:S04]  /*81e70*/  STL.64 [R1+0x3508], R22 ;  /* 0x0035081601007387 */ /* 0x0003e80000100a00 */
[----:B------:R-:W-:Y:S04]  /*81e80*/  STL.64 [R1+0x34f0], R16 ;  /* 0x0034f01001007387 */ /* 0x000fe80000100a00 */
[----:B------:R3:W-:Y:S01]  /*81e90*/  STL.64 [R1+0x34f8], R18 ;  /* 0x0034f81201007387 */ /* 0x0007e20000100a00 */
[C---:B-1----:R-:W-:Y:S08]  /*81ea0*/  HMMA.1688.F32.TF32 R20, R4.reuse, R106, R48 ;  /* 0x0000006a0414723c */ /* 0x042ff00000081030 */
[----:B------:R-:W-:Y:S01]  /*81eb0*/  STL.64 [R1+0x34e0], R12 ;  /* 0x0034e00c01007387 */ /* 0x000fe20000100a00 */
[C---:B---3--:R-:W-:Y:S03]  /*81ec0*/  HMMA.1688.F32.TF32 R16, R4.reuse, R110, R180 ;  /* 0x0000006e0410723c */ /* 0x048fe600000810b4 */
[----:B------:R1:W-:Y:S05]  /*81ed0*/  STL.64 [R1+0x34e8], R14 ;  /* 0x0034e80e01007387 */ /* 0x0003ea0000100a00 */
[C---:B-1----:R-:W-:Y:S06]  /*81ee0*/  HMMA.1688.F32.TF32 R12, R4.reuse, R114, R244 ;  /* 0x00000072040c723c */ /* 0x042fec00000810f4 */
[----:B------:R-:W-:Y:S04]  /*81ef0*/  STL.64 [R1+0x34d0], R20 ;  /* 0x0034d01401007387 */ /* 0x000fe80000100a00 */
[----:B------:R1:W-:Y:S05]  /*81f00*/  STL.64 [R1+0x34d8], R22 ;  /* 0x0034d81601007387 */ /* 0x0003ea0000100a00 */
[----:B------:R-:W-:Y:S04]  /*81f10*/  STL.64 [R1+0x34c0], R16 ;  /* 0x0034c01001007387 */ /* 0x000fe80000100a00 */
[----:B------:R3:W-:Y:S01]  /*81f20*/  STL.64 [R1+0x34c8], R18 ;  /* 0x0034c81201007387 */ /* 0x0007e20000100a00 */
[C---:B-1----:R-:W-:Y:S03]  /*81f30*/  HMMA.1688.F32.TF32 R20, R4.reuse, R118, R200 ;  /* 0x000000760414723c */ /* 0x042fe600000810c8 */
[----:B------:R-:W-:Y:S05]  /*81f40*/  STL.64 [R1+0x34b0], R12 ;  /* 0x0034b00c01007387 */ /* 0x000fea0000100a00 */
[C---:B---3--:R-:W-:Y:S01]  /*81f50*/  HMMA.1688.F32.TF32 R16, R4.reuse, R122, R204 ;  /* 0x0000007a0410723c */ /* 0x048fe200000810cc */
[----:B------:R1:W-:Y:S07]  /*81f60*/  STL.64 [R1+0x34b8], R14 ;  /* 0x0034b80e01007387 */ /* 0x0003ee0000100a00 */
[C---:B-1----:R-:W-:Y:S07]  /*81f70*/  HMMA.1688.F32.TF32 R12, R4.reuse, R126, R224 ;  /* 0x0000007e040c723c */ /* 0x042fee00000810e0 */
[----:B------:R-:W-:Y:S04]  /*81f80*/  STL.64 [R1+0x34a0], R20 ;  /* 0x0034a01401007387 */ /* 0x000fe80000100a00 */
[----:B------:R1:W-:Y:S04]  /*81f90*/  STL.64 [R1+0x34a8], R22 ;  /* 0x0034a81601007387 */ /* 0x0003e80000100a00 */
        /* <DEDUP_REMOVED lines=34> */
[----:B------:R1:W-:Y:S04]  /*821c0*/  STL.64 [R1+0x33e0], R20 ;  /* 0x0033e01401007387 */ /* 0x0003e80000100a00 */
[----:B------:R3:W-:Y:S04]  /*821d0*/  STL.64 [R1+0x33e8], R22 ;  /* 0x0033e81601007387 */ /* 0x0007e80000100a00 */
[----:B------:R-:W4:Y:S04]  /*821e0*/  LDL.LU R184, [R1+0x1700] ;  /* 0x0017000001b87983 */ /* 0x000f280000300800 */
[----:B------:R-:W-:Y:S04]  /*821f0*/  STL.64 [R1+0x33d0], R16 ;  /* 0x0033d01001007387 */ /* 0x000fe80000100a00 */
[----:B------:R-:W-:Y:S04]  /*82200*/  STL.64 [R1+0x33d8], R18 ;  /* 0x0033d81201007387 */ /* 0x000fe80000100a00 */
[----:B------:R1:W-:Y:S04]  /*82210*/  STL.64 [R1+0x33c0], R12 ;  /* 0x0033c00c01007387 */ /* 0x0003e80000100a00 */
[----:B------:R1:W-:Y:S04]  /*82220*/  STL.64 [R1+0x33c8], R14 ;  /* 0x0033c80e01007387 */ /* 0x0003e80000100a00 */
        /* <DEDUP_REMOVED lines=107> */
[----:B---3--:R-:W-:Y:S03]  /*828e0*/  HMMA.1688.F32.TF32 R40, R4, R178, R196 ;  /* 0x000000b20428723c */ /* 0x008fe600000810c4 */
[----:B------:R-:W-:Y:S04]  /*828f0*/  LDS R4, [R2+0x4180] ;  /* 0x0041800002047984 */ /* 0x000fe80000000800 */
[----:B------:R-:W-:Y:S01]  /*82900*/  LDS R6, [R2+0x6180] ;  /* 0x0061800002067984 */ /* 0x000fe20000000800 */
[C---:B--2---:R-:W-:Y:S03]  /*82910*/  HMMA.1688.F32.TF32 R20, R8.reuse, R62, R20 ;  /* 0x0000003e0814723c */ /* 0x044fe60000081014 */
[----:B------:R-:W-:Y:S04]  /*82920*/  LDS R5, [R0+0x4180] ;  /* 0x0041800000057984 */ /* 0x000fe80000000800 */
[----:B------:R-:W1:Y:S08]  /*82930*/  LDS R7, [R0+0x6180] ;  /* 0x0061800000077984 */ /* 0x000e700000000800 */
[----:B------:R-:W-:Y:S04]  /*82940*/  STL.64 [R1+0x2220], R40 ;  /* 0x0022202801007387 */ /* 0x000fe80000100a00 */
[----:B------:R4:W-:Y:S02]  /*82950*/  STL.64 [R1+0x2228], R42 ;  /* 0x0022282a01007387 */ /* 0x0009e40000100a00 */
[C---:B----4-:R-:W-:Y:S08]  /*82960*/  HMMA.1688.F32.TF32 R40, R8.reuse, R54, R12 ;  /* 0x000000360828723c */ /* 0x050ff0000008100c */
[C---:B------:R-:W-:Y:S08]  /*82970*/  HMMA.1688.F32.TF32 R12, R8.reuse, R58, R16 ;  /* 0x0000003a080c723c */ /* 0x040ff00000081010 */
[C---:B------:R-:W-:Y:S07]  /*82980*/  HMMA.1688.F32.TF32 R16, R8.reuse, R66, R24 ;  /* 0x000000420810723c */ /* 0x040fee0000081018 */
[----:B------:R-:W-:Y:S04]  /*82990*/  STL.64 [R1+0x33b0], R40 ;  /* 0x0033b02801007387 */ /* 0x000fe80000100a00 */
[----:B------:R-:W-:Y:S04]  /*829a0*/  STL.64 [R1+0x33b8], R42 ;  /* 0x0033b82a01007387 */ /* 0x000fe80000100a00 */
[----:B------:R-:W-:Y:S04]  /*829b0*/  STL.64 [R1+0x33a0], R12 ;  /* 0x0033a00c01007387 */ /* 0x000fe80000100a00 */
[----:B------:R2:W-:Y:S02]  /*829c0*/  STL.64 [R1+0x33a8], R14 ;  /* 0x0033a80e01007387 */ /* 0x0005e40000100a00 */
[C---:B--2---:R-:W-:Y:S02]  /*829d0*/  HMMA.1688.F32.TF32 R12, R8.reuse, R70, R28 ;  /* 0x00000046080c723c */ /* 0x044fe4000008101c */
[----:B------:R-:W-:Y:S04]  /*829e0*/  STL.64 [R1+0x3390], R20 ;  /* 0x0033901401007387 */ /* 0x000fe80000100a00 */
[----:B------:R2:W-:Y:S04]  /*829f0*/  STL.64 [R1+0x3398], R22 ;  /* 0x0033981601007387 */ /* 0x0005e80000100a00 */
[----:B------:R-:W-:Y:S04]  /*82a00*/  STL.64 [R1+0x3380], R16 ;  /* 0x0033801001007387 */ /* 0x000fe80000100a00 */
[----:B------:R3:W-:Y:S01]  /*82a10*/  STL.64 [R1+0x3388], R18 ;  /* 0x0033881201007387 */ /* 0x0007e20000100a00 */
[C---:B--2---:R-:W-:Y:S08]  /*82a20*/  HMMA.1688.F32.TF32 R20, R8.reuse, R74, R32 ;  /* 0x0000004a0814723c */ /* 0x044ff00000081020 */
[----:B------:R-:W-:Y:S01]  /*82a30*/  STL.64 [R1+0x3370], R12 ;  /* 0x0033700c01007387 */ /* 0x000fe20000100a00 */
[C---:B---3--:R-:W-:Y:S03]  /*82a40*/  HMMA.1688.F32.TF32 R16, R8.reuse, R78, R36 ;  /* 0x0000004e0810723c */ /* 0x048fe60000081024 */
[----:B------:R2:W-:Y:S05]  /*82a50*/  STL.64 [R1+0x3378], R14 ;  /* 0x0033780e01007387 */ /* 0x0005ea0000100a00 */
[C---:B--2---:R-:W-:Y:S06]  /*82a60*/  HMMA.1688.F32.TF32 R12, R8.reuse, R82, R44 ;  /* 0x00000052080c723c */ /* 0x044fec000008102c */
[----:B------:R-:W-:Y:S04]  /*82a70*/  STL.64 [R1+0x3360], R20 ;  /* 0x0033601401007387 */ /* 0x000fe80000100a00 */
[----:B------:R2:W-:Y:S05]  /*82a80*/  STL.64 [R1+0x3368], R22 ;  /* 0x0033681601007387 */ /* 0x0005ea0000100a00 */
[----:B------:R-:W-:Y:S04]  /*82a90*/  STL.64 [R1+0x3350], R16 ;  /* 0x0033501001007387 */ /* 0x000fe80000100a00 */
[----:B------:R3:W-:Y:S01]  /*82aa0*/  STL.64 [R1+0x3358], R18 ;  /* 0x0033581201007387 */ /* 0x0007e20000100a00 */
[C---:B--2---:R-:W-:Y:S03]  /*82ab0*/  HMMA.1688.F32.TF32 R20, R8.reuse, R86, R48 ;  /* 0x000000560814723c */ /* 0x044fe60000081030 */
[----:B------:R-:W-:Y:S05]  /*82ac0*/  STL.64 [R1+0x3340], R12 ;  /* 0x0033400c01007387 */ /* 0x000fea0000100a00 */
[C---:B---3--:R-:W-:Y:S01]  /*82ad0*/  HMMA.1688.F32.TF32 R16, R8.reuse, R90, R180 ;  /* 0x0000005a0810723c */ /* 0x048fe200000810b4 */
[----:B------:R2:W-:Y:S07]  /*82ae0*/  STL.64 [R1+0x3348], R14 ;  /* 0x0033480e01007387 */ /* 0x0005ee0000100a00 */
[C---:B--2---:R-:W-:Y:S07]  /*82af0*/  HMMA.1688.F32.TF32 R12, R8.reuse, R94, R244 ;  /* 0x0000005e080c723c */ /* 0x044fee00000810f4 */
[----:B------:R-:W-:Y:S04]  /*82b00*/  STL.64 [R1+0x3330], R20 ;  /* 0x0033301401007387 */ /* 0x000fe80000100a00 */
[----:B------:R2:W-:Y:S04]  /*82b10*/  STL.64 [R1+0x3338], R22 ;  /* 0x0033381601007387 */ /* 0x0005e80000100a00 */
        /* <DEDUP_REMOVED lines=113> */
[----:B--2---:R-:W2:Y:S04]  /*83230*/  LDL.LU R20, [R1+0x16b0] ;  /* 0x0016b00001147983 */ /* 0x004ea80000300800 */
[----:B------:R-:W2:Y:S04]  /*83240*/  LDL.LU R21, [R1+0x16b4] ;  /* 0x0016b40001157983 */ /* 0x000ea80000300800 */
[----:B---3--:R-:W2:Y:S04]  /*83250*/  LDL.LU R22, [R1+0x16b8] ;  /* 0x0016b80001167983 */ /* 0x008ea80000300800 */
[----:B------:R-:W2:Y:S04]  /*83260*/  LDL.LU R23, [R1+0x16bc] ;  /* 0x0016bc0001177983 */ /* 0x000ea80000300800 */
[----:B-1----:R-:W3:Y:S04]  /*83270*/  LDL.LU R12, [R1+0x16d0] ;  /* 0x0016d000010c7983 */ /* 0x002ee80000300800 */
[----:B------:R-:W3:Y:S04]  /*83280*/  LDL.LU R13, [R1+0x16d4] ;  /* 0x0016d400010d7983 */ /* 0x000ee80000300800 */
[----:B------:R-:W3:Y:S04]  /*83290*/  LDL.LU R14, [R1+0x16d8] ;  /* 0x0016d800010e7983 */ /* 0x000ee80000300800 */
[----:B------:R-:W3:Y:S04]  /*832a0*/  LDL.LU R15, [R1+0x16dc] ;  /* 0x0016dc00010f7983 */ /* 0x000ee80000300800 */
[----:B------:R-:W2:Y:S04]  /*832b0*/  LDL.LU R196, [R1+0x16e0] ;  /* 0x0016e00001c47983 */ /* 0x000ea80000300800 */
[----:B------:R-:W2:Y:S04]  /*832c0*/  LDL.LU R197, [R1+0x16e4] ;  /* 0x0016e40001c57983 */ /* 0x000ea80000300800 */
        /* <DEDUP_REMOVED lines=36> */
[C---:B----4-:R-:W-:Y:S11]  /*83510*/  HMMA.1688.F32.TF32 R12, R8.reuse, R166, R16 ;  /* 0x000000a6080c723c */ /* 0x050ff60000081010 */
[----:B------:R-:W-:Y:S04]  /*83520*/  @!UPT UIADD3 URZ, URZ, URZ, URZ ;  /* 0x0000003f3f3ff290 */ /* 0x000fe8000fffe03f */
[----:B------:R-:W-:Y:S01]  /*83530*/  STL.64 [R1+0x3210], R196 ;  /* 0x003210c401007387 */ /* 0x000fe20000100a00 */
[C---:B------:R-:W-:Y:S03]  /*83540*/  HMMA.1688.F32.TF32 R20, R8.reuse, R170, R20 ;  /* 0x000000aa0814723c */ /* 0x040fe60000081014 */
[----:B------:R-:W-:Y:S04]  /*83550*/  STL.64 [R1+0x3218], R198 ;  /* 0x003218c601007387 */ /* 0x000fe80000100a00 */
[----:B------:R-:W-:Y:S01]  /*83560*/  STL.64 [R1+0x3200], R40 ;  /* 0x0032002801007387 */ /* 0x000fe20000100a00 */
[C---:B------:R-:W-:Y:S03]  /*83570*/  HMMA.1688.F32.TF32 R16, R8.reuse, R174, R24 ;  /* 0x000000ae0810723c */ /* 0x040fe60000081018 */
[----:B------:R-:W-:Y:S04]  /*83580*/  STL.64 [R1+0x3208], R42 ;  /* 0x0032082a01007387 */ /* 0x000fe80000100a00 */
[----:B------:R-:W-:Y:S04]  /*83590*/  STL.64 [R1+0x31f0], R12 ;  /* 0x0031f00c01007387 */ /* 0x000fe80000100a00 */
[----:B------:R1:W-:Y:S02]  /*835a0*/  STL.64 [R1+0x31f8], R14 ;  /* 0x0031f80e01007387 */ /* 0x0003e40000100a00 */
[----:B-1----:R-:W-:Y:S02]  /*835b0*/  HMMA.1688.F32.TF32 R12, R8, R178, R28 ;  /* 0x000000b2080c723c */ /* 0x002fe4000008101c */
[----:B------:R-:W-:Y:S04]  /*835c0*/  STL.64 [R1+0x31e0], R20 ;  /* 0x0031e01401007387 */ /* 0x000fe80000100a00 */
[----:B------:R-:W-:Y:S02]  /*835d0*/  STL.64 [R1+0x31e8], R22 ;  /* 0x0031e81601007387 */ /* 0x000fe40000100a00 */
[C---:B------:R-:W-:Y:S02]  /*835e0*/  HMMA.1688.F32.TF32 R8, R4.reuse, R54, R32 ;  /* 0x000000360408723c */ /* 0x040fe40000081020 */
[----:B------:R-:W-:Y:S04]  /*835f0*/  STL.64 [R1+0x31d0], R16 ;  /* 0x0031d01001007387 */ /* 0x000fe80000100a00 */
[----:B------:R1:W-:Y:S09]  /*83600*/  STL.64 [R1+0x31d8], R18 ;  /* 0x0031d81201007387 */ /* 0x0003f20000100a00 */
[----:B------:R-:W-:Y:S01]  /*83610*/  STL.64 [R1+0x2210], R12 ;  /* 0x0022100c01007387 */ /* 0x000fe20000100a00 */
[C---:B-1----:R-:W-:Y:S03]  /*83620*/  HMMA.1688.F32.TF32 R16, R4.reuse, R58, R36 ;  /* 0x0000003a0410723c */ /* 0x042fe60000081024 */
[----:B------:R1:W-:Y:S05]  /*83630*/  STL.64 [R1+0x2218], R14 ;  /* 0x0022180e01007387 */ /* 0x0003ea0000100a00 */
[C---:B-1----:R-:W-:Y:S01]  /*83640*/  HMMA.1688.F32.TF32 R12, R4.reuse, R62, R44 ;  /* 0x0000003e040c723c */ /* 0x042fe2000008102c */
[----:B------:R-:W-:Y:S04]  /*83650*/  STL.64 [R1+0x2200], R8 ;  /* 0x0022000801007387 */ /* 0x000fe80000100a00 */
[----:B------:R1:W-:Y:S10]  /*83660*/  STL.64 [R1+0x2208], R10 ;  /* 0x0022080a01007387 */ /* 0x0003f40000100a00 */
[----:B------:R-:W-:Y:S04]  /*83670*/  STL.64 [R1+0x21f0], R16 ;  /* 0x0021f01001007387 */ /* 0x000fe80000100a00 */
[----:B------:R2:W-:Y:S01]  /*83680*/  STL.64 [R1+0x21f8], R18 ;  /* 0x0021f81201007387 */ /* 0x0005e20000100a00 */
[C---:B-1----:R-:W-:Y:S03]  /*83690*/  HMMA.1688.F32.TF32 R8, R4.reuse, R66, R48 ;  /* 0x000000420408723c */ /* 0x042fe60000081030 */
[----:B------:R-:W-:Y:S05]  /*836a0*/  STL.64 [R1+0x21e0], R12 ;  /* 0x0021e00c01007387 */ /* 0x000fea0000100a00 */
[C---:B--2---:R-:W-:Y:S01]  /*836b0*/  HMMA.1688.F32.TF32 R16, R4.reuse, R70, R180 ;  /* 0x000000460410723c */ /* 0x044fe200000810b4 */
        /* <DEDUP_REMOVED lines=29> */
[----:B------:R1:W-:Y:S02]  /*83890*/  STL.64 [R1+0x31b8], R18 ;  /* 0x0031b81201007387 */ /* 0x0003e40000100a00 */
[C---:B-1----:R-:W-:Y:S11]  /*838a0*/  HMMA.1688.F32.TF32 R16, R4.reuse, R106, R236 ;  /* 0x0000006a0410723c */ /* 0x042ff600000810ec */
        /* <DEDUP_REMOVED lines=143> */
[----:B------:R-:W-:Y:S04]  /*841a0*/  STL.64 [R1+0x30f0], R12 ;  /* 0x0030f00c01007387 */ /* 0x000fe80000100a00 */
[----:B------:R1:W-:Y:S02]  /*841b0*/  STL.64 [R1+0x30f8], R14 ;  /* 0x0030f80e01007387 */ /* 0x0003e40000100a00 */
[C---:B-1----:R-:W-:Y:S02]  /*841c0*/  HMMA.1688.F32.TF32 R12, R4.reuse, R154, R24 ;  /* 0x0000009a040c723c */ /* 0x042fe40000081018 */
        /* <DEDUP_REMOVED lines=17> */
[----:B-1----:R-:W-:Y:S07]  /*842e0*/  HMMA.1688.F32.TF32 R12, R4, R178, R180 ;  /* 0x000000b2040c723c */ /* 0x002fee00000810b4 */
[----:B------:R-:W-:Y:S04]  /*842f0*/  STL.64 [R1+0x3080], R20 ;  /* 0x0030801401007387 */ /* 0x000fe80000100a00 */
[----:B------:R-:W-:Y:S04]  /*84300*/  STL.64 [R1+0x3088], R22 ;  /* 0x0030881601007387 */ /* 0x000fe80000100a00 */
[----:B------:R-:W-:Y:S04]  /*84310*/  STL.64 [R1+0x3070], R16 ;  /* 0x0030701001007387 */ /* 0x000fe80000100a00 */
[----:B------:R-:W-:Y:S04]  /*84320*/  STL.64 [R1+0x3078], R18 ;  /* 0x0030781201007387 */ /* 0x000fe80000100a00 */
[----:B------:R-:W-:Y:S04]  /*84330*/  LDS R4, [R2+0x4280] ;  /* 0x0042800002047984 */ /* 0x000fe80000000800 */
[----:B------:R-:W-:Y:S04]  /*84340*/  LDS R6, [R2+0x6280] ;  /* 0x0062800002067984 */ /* 0x000fe80000000800 */
[----:B------:R-:W-:Y:S04]  /*84350*/  STL.64 [R1+0x2170], R12 ;  /* 0x0021700c01007387 */ /* 0x000fe80000100a00 */
[----:B------:R1:W-:Y:S04]  /*84360*/  STL.64 [R1+0x2178], R14 ;  /* 0x0021780e01007387 */ /* 0x0003e80000100a00 */
[----:B------:R-:W-:Y:S04]  /*84370*/  LDS R5, [R0+0x4280] ;  /* 0x0042800000057984 */ /* 0x000fe80000000800 */
[----:B------:R-:W2:Y:S01]  /*84380*/  LDS R7, [R0+0x6280] ;  /* 0x0062800000077984 */ /* 0x000ea20000000800 */
[C---:B-1----:R-:W-:Y:S08]  /*84390*/  HMMA.1688.F32.TF32 R12, R8.reuse, R54, R244 ;  /* 0x00000036080c723c */ /* 0x042ff000000810f4 */
[C---:B------:R-:W-:Y:S08]  /*843a0*/  HMMA.1688.F32.TF32 R20, R8.reuse, R58, R200 ;  /* 0x0000003a0814723c */ /* 0x040ff000000810c8 */
[C---:B------:R-:W-:Y:S07]  /*843b0*/  HMMA.1688.F32.TF32 R16, R8.reuse, R62, R204 ;  /* 0x0000003e0810723c */ /* 0x040fee00000810cc */
        /* <DEDUP_REMOVED lines=42> */
[----:B------:R1:W-:Y:S04]  /*84660*/  STL.64 [R1+0x2f80], R16 ;  /* 0x002f801001007387 */ /* 0x0003e80000100a00 */
[----:B------:R1:W-:Y:S04]  /*84670*/  STL.64 [R1+0x2f88], R18 ;  /* 0x002f881201007387 */ /* 0x0003e80000100a00 */
[----:B------:R-:W-:Y:S04]  /*84680*/  STL.64 [R1+0x2f70], R12 ;  /* 0x002f700c01007387 */ /* 0x000fe80000100a00 */
        /* <DEDUP_REMOVED lines=100> */
[C---:B--2---:R-:W-:Y:S08]  /*84cd0*/  HMMA.1688.F32.TF32 R12, R8.reuse, R122, R20 ;  /* 0x0000007a080c723c */ /* 0x044ff00000081014 */
[C---:B---3--:R-:W-:Y:S08]  /*84ce0*/  HMMA.1688.F32.TF32 R16, R8.reuse, R118, R16 ;  /* 0x000000760810723c */ /* 0x048ff00000081010 */
[C---:B----4-:R-:W-:Y:S11]  /*84cf0*/  HMMA.1688.F32.TF32 R20, R8.reuse, R126, R24 ;  /* 0x0000007e0814723c */ /* 0x050ff60000081018 */
        /* <DEDUP_REMOVED lines=42> */
[C---:B--2---:R-:W-:Y:S08]  /*84fa0*/  HMMA.1688.F32.TF32 R12, R4.reuse, R54, R216 ;  /* 0x00000036040c723c */ /* 0x044ff000000810d8 */
[C---:B------:R-:W-:Y:S01]  /*84fb0*/  HMMA.1688.F32.TF32 R8, R4.reuse, R58, R236 ;  /* 0x0000003a0408723c */ /* 0x040fe200000810ec */
[----:B------:R-:W-:Y:S04]  /*84fc0*/  STL.64 [R1+0x2e80], R20 ;  /* 0x002e801401007387 */ /* 0x000fe80000100a00 */
[----:B------:R-:W-:Y:S04]  /*84fd0*/  STL.64 [R1+0x2e88], R22 ;  /* 0x002e881601007387 */ /* 0x000fe80000100a00 */
[----:B------:R-:W-:Y:S04]  /*84fe0*/  STL.64 [R1+0x2160], R16 ;  /* 0x0021601001007387 */ /* 0x000fe80000100a00 */
[----:B------:R1:W-:Y:S04]  /*84ff0*/  STL.64 [R1+0x2168], R18 ;  /* 0x0021681201007387 */ /* 0x0003e80000100a00 */
[----:B------:R-:W-:Y:S04]  /*85000*/  STL.64 [R1+0x2150], R12 ;  /* 0x0021500c01007387 */ /* 0x000fe80000100a00 */
[----:B------:R2:W-:Y:S01]  /*85010*/  STL.64 [R1+0x2158], R14 ;  /* 0x0021580e01007387 */ /* 0x0005e20000100a00 */
[C---:B-1----:R-:W-:Y:S03]  /*85020*/  HMMA.1688.F32.TF32 R16, R4.reuse, R62, R232 ;  /* 0x0000003e0410723c */ /* 0x042fe600000810e8 */
[----:B------:R-:W-:Y:S04]  /*85030*/  STL.64 [R1+0x2140], R8 ;  /* 0x0021400801007387 */ /* 0x000fe80000100a00 */
[----:B------:R1:W-:Y:S01]  /*85040*/  STL.64 [R1+0x2148], R10 ;  /* 0x0021480a01007387 */ /* 0x0003e20000100a00 */
[C---:B--2---:R-:W-:Y:S08]  /*85050*/  HMMA.1688.F32.TF32 R12, R4.reuse, R66, R240 ;  /* 0x00000042040c723c */ /* 0x044ff000000810f0 */
[C---:B-1----:R-:W-:Y:S07]  /*85060*/  HMMA.1688.F32.TF32 R8, R4.reuse, R70, R220 ;  /* 0x000000460408723c */ /* 0x042fee00000810dc */
[----:B------:R-:W-:Y:S04]  /*85070*/  STL.64 [R1+0x2130], R16 ;  /* 0x0021301001007387 */ /* 0x000fe80000100a00 */
[----:B------:R-:W-:Y:S04]  /*85080*/  STL.64 [R1+0x2138], R18 ;  /* 0x0021381201007387 */ /* 0x000fe80000100a00 */
[----:B------:R-:W-:Y:S04]  /*85090*/  STL.64 [R1+0x7280], R70 ;  /* 0x0072804601007387 */ /* 0x000fe80000100a00 */
[----:B------:R-:W-:Y:S04]  /*850a0*/  STL.64 [R1+0x2120], R12 ;  /* 0x0021200c01007387 */ /* 0x000fe80000100a00 */
[----:B------:R-:W-:Y:S04]  /*850b0*/  STL.64 [R1+0x2128], R14 ;  /* 0x0021280e01007387 */ /* 0x000fe80000100a00 */
[----:B------:R-:W-:Y:S04]  /*850c0*/  STL.64 [R1+0x7278], R68 ;  /* 0x0072784401007387 */ /* 0x000fe80000100a00 */
[----:B------:R-:W-:Y:S04]  /*850d0*/  STL.64 [R1+0x2110], R8 ;  /* 0x0021100801007387 */ /* 0x000fe80000100a00 */
[----:B------:R1:W-:Y:S02]  /*850e0*/  STL.64 [R1+0x2118], R10 ;  /* 0x0021180a01007387 */ /* 0x0003e40000100a00 */
[C---:B-1----:R-:W-:Y:S02]  /*850f0*/  HMMA.1688.F32.TF32 R8, R4.reuse, R74, R192 ;  /* 0x0000004a0408723c */ /* 0x042fe400000810c0 */
[----:B------:R-:W-:Y:S04]  /*85100*/  STL.64 [R1+0x7270], R74 ;  /* 0x0072704a01007387 */ /* 0x000fe80000100a00 */
[----:B------:R-:W-:Y:S11]  /*85110*/  STL.64 [R1+0x7268], R72 ;  /* 0x0072684801007387 */ /* 0x000ff60000100a00 */
[----:B------:R-:W-:Y:S06]  /*85120*/  @!UPT UIADD3 URZ, URZ, URZ, URZ ;  /* 0x0000003f3f3ff290 */ /* 0x000fec000fffe03f */
[----:B------:R-:W-:Y:S04]  /*85130*/  STL.64 [R1+0x2100], R8 ;  /* 0x0021000801007387 */ /* 0x000fe80000100a00 */
[----:B------:R1:W-:Y:S02]  /*85140*/  STL.64 [R1+0x2108], R10 ;  /* 0x0021080a01007387 */ /* 0x0003e40000100a00 */
[C---:B-1----:R-:W-:Y:S02]  /*85150*/  HMMA.1688.F32.TF32 R8, R4.reuse, R78, R188 ;  /* 0x0000004e0408723c */ /* 0x042fe400000810bc */
[----:B------:R-:W-:Y:S04]  /*85160*/  STL.64 [R1+0x7260], R78 ;  /* 0x0072604e01007387 */ /* 0x000fe80000100a00 */
[----:B------:R-:W-:Y:S02]  /*85170*/  STL.64 [R1+0x7258], R76 ;  /* 0x0072584c01007387 */ /* 0x000fe40000100a00 */
[C---:B------:R-:W-:Y:S11]  /*85180*/  HMMA.1688.F32.TF32 R12, R4.reuse, R82, R184 ;  /* 0x00000052040c723c */ /* 0x040ff600000810b8 */
[----:B------:R-:W-:Y:S04]  /*85190*/  @!UPT UIADD3 URZ, URZ, URZ, URZ ;  /* 0x0000003f3f3ff290 */ /* 0x000fe8000fffe03f */
[----:B------:R-:W-:Y:S04]  /*851a0*/  STL.64 [R1+0x20f0], R8 ;  /* 0x0020f00801007387 */ /* 0x000fe80000100a00 */
[----:B------:R1:W-:Y:S02]  /*851b0*/  STL.64 [R1+0x20f8], R10 ;  /* 0x0020f80a01007387 */ /* 0x0003e40000100a00 */
[C---:B-1----:R-:W-:Y:S02]  /*851c0*/  HMMA.1688.F32.TF32 R8, R4.reuse, R86, R248 ;  /* 0x000000560408723c */ /* 0x042fe400000810f8 */
[----:B------:R-:W2:Y:S04]  /*851d0*/  LDL.LU R248, [R1+0x1110] ;  /* 0x0011100001f87983 */ /* 0x000ea80000300800 */
[----:B------:R1:W-:Y:S04]  /*851e0*/  STL.64 [R1+0x20e0], R12 ;  /* 0x0020e00c01007387 */ /* 0x0003e80000100a00 */
[----:B------:R3:W-:Y:S11]  /*851f0*/  STL.64 [R1+0x20e8], R14 ;  /* 0x0020e80e01007387 */ /* 0x0007f60000100a00 */
[----:B------:R-:W-:Y:S02]  /*85200*/  @!UPT UIADD3 URZ, URZ, URZ, URZ ;  /* 0x0000003f3f3ff290 */ /* 0x000fe4000fffe03f */
[----:B------:R-:W-:Y:S04]  /*85210*/  STL.64 [R1+0x20d0], R8 ;  /* 0x0020d00801007387 */ /* 0x000fe80000100a00 */
[----:B------:R-:W-:Y:S04]  /*85220*/  STL.64 [R1+0x20d8], R10 ;  /* 0x0020d80a01007387 */ /* 0x000fe80000100a00 */
        /* <DEDUP_REMOVED lines=103> */
[----:B------:R-:W-:Y:S04]  /*858a0*/  LDS R8, [R2+0x4300] ;  /* 0x0043000002087984 */ /* 0x000fe80000000800 */
[----:B------:R-:W-:Y:S04]  /*858b0*/  LDS R10, [R2+0x6300] ;  /* 0x00630000020a7984 */ /* 0x000fe80000000800 */
[----:B------:R-:W-:Y:S04]  /*858c0*/  LDS R9, [R0+0x4300] ;  /* 0x0043000000097984 */ /* 0x000fe80000000800 */
[----:B------:R-:W1:Y:S01]  /*858d0*/  LDS R11, [R0+0x6300] ;  /* 0x00630000000b7984 */ /* 0x000e620000000800 */
[C---:B--2---:R-:W-:Y:S08]  /*858e0*/  HMMA.1688.F32.TF32 R40, R4.reuse, R90, R12 ;  /* 0x0000005a0428723c */ /* 0x044ff0000008100c */
[C---:B------:R-:W-:Y:S08]  /*858f0*/  HMMA.1688.F32.TF32 R12, R4.reuse, R94, R16 ;  /* 0x0000005e040c723c */ /* 0x040ff00000081010 */
[C---:B---3--:R-:W-:Y:S07]  /*85900*/  HMMA.1688.F32.TF32 R20, R4.reuse, R98, R20 ;  /* 0x000000620414723c */ /* 0x048fee0000081014 */
[----:B------:R-:W-:Y:S01]  /*85910*/  STL.64 [R1+0x2e70], R40 ;  /* 0x002e702801007387 */ /* 0x000fe20000100a00 */
[C---:B------:R-:W-:Y:S03]  /*85920*/  HMMA.1688.F32.TF32 R16, R4.reuse, R102, R24 ;  /* 0x000000660410723c */ /* 0x040fe60000081018 */
        /* <DEDUP_REMOVED lines=10> */
[C---:B----4-:R-:W-:Y:S03]  /*859d0*/  HMMA.1688.F32.TF32 R16, R4.reuse, R114, R36 ;  /* 0x000000720410723c */ /* 0x050fe60000081024 */
        /* <DEDUP_REMOVED lines=46> */
[----:B--2---:R-:W-:Y:S07]  /*85cc0*/  HMMA.1688.F32.TF32 R12, R4, R178, R192 ;  /* 0x000000b2040c723c */ /* 0x004fee00000810c0 */
[----:B------:R-:W-:Y:S04]  /*85cd0*/  STL.64 [R1+0x2d30], R20 ;  /* 0x002d301401007387 */ /* 0x000fe80000100a00 */
[----:B------:R1:W-:Y:S04]  /*85ce0*/  STL.64 [R1+0x2d38], R22 ;  /* 0x002d381601007387 */ /* 0x0003e80000100a00 */
[----:B------:R-:W-:Y:S04]  /*85cf0*/  STL.64 [R1+0x2d20], R16 ;  /* 0x002d201001007387 */ /* 0x000fe80000100a00 */
[----:B------:R2:W-:Y:S01]  /*85d00*/  STL.64 [R1+0x2d28], R18 ;  /* 0x002d281201007387 */ /* 0x0005e20000100a00 */
[C---:B-1----:R-:W-:Y:S03]  /*85d10*/  HMMA.1688.F32.TF32 R20, R8.reuse, R54, R188 ;  /* 0x000000360814723c */ /* 0x042fe600000810bc */
[----:B------:R-:W-:Y:S04]  /*85d20*/  LDS R4, [R2+0x4380] ;  /* 0x0043800002047984 */ /* 0x000fe80000000800 */
[----:B------:R-:W-:Y:S01]  /*85d30*/  LDS R6, [R2+0x6380] ;  /* 0x0063800002067984 */ /* 0x000fe20000000800 */
[C---:B--2---:R-:W-:Y:S03]  /*85d40*/  HMMA.1688.F32.TF32 R16, R8.reuse, R58, R184 ;  /* 0x0000003a0810723c */ /* 0x044fe600000810b8 */
[----:B------:R-:W-:Y:S04]  /*85d50*/  STL.64 [R1+0x20c0], R12 ;  /* 0x0020c00c01007387 */ /* 0x000fe80000100a00 */
[----:B------:R1:W-:Y:S04]  /*85d60*/  STL.64 [R1+0x20c8], R14 ;  /* 0x0020c80e01007387 */ /* 0x0003e80000100a00 */
[----:B------:R-:W-:Y:S04]  /*85d70*/  LDS R5, [R0+0x4380] ;  /* 0x0043800000057984 */ /* 0x000fe80000000800 */
[----:B------:R-:W2:Y:S01]  /*85d80*/  LDS R7, [R0+0x6380] ;  /* 0x0063800000077984 */ /* 0x000ea20000000800 */
[C---:B-1----:R-:W-:Y:S03]  /*85d90*/  HMMA.1688.F32.TF32 R12, R8.reuse, R62, R248 ;  /* 0x0000003e080c723c */ /* 0x042fe600000810f8 */
[----:B------:R1:W-:Y:S04]  /*85da0*/  STL.64 [R1+0x2d10], R20 ;  /* 0x002d101401007387 */ /* 0x0003e80000100a00 */
[----:B------:R3:W-:Y:S04]  /*85db0*/  STL.64 [R1+0x2d18], R22 ;  /* 0x002d181601007387 */ /* 0x0007e80000100a00 */
[----:B------:R-:W2:Y:S04]  /*85dc0*/  LDL.LU R184, [R1+0x3c0] ;  /* 0x0003c00001b87983 */ /* 0x000ea80000300800 */
[----:B------:R4:W-:Y:S04]  /*85dd0*/  STL.64 [R1+0x2d00], R16 ;  /* 0x002d001001007387 */ /* 0x0009e80000100a00 */
[----:B------:R1:W-:Y:S04]  /*85de0*/  STL.64 [R1+0x2d08], R18 ;  /* 0x002d081201007387 */ /* 0x0003e80000100a00 */
[----:B------:R1:W-:Y:S04]  /*85df0*/  STL.64 [R1+0x2cf0], R12 ;  /* 0x002cf00c01007387 */ /* 0x0003e80000100a00 */
[----:B------:R1:W-:Y:S04]  /*85e00*/  STL.64 [R1+0x2cf8], R14 ;  /* 0x002cf80e01007387 */ /* 0x0003e80000100a00 */
        /* <DEDUP_REMOVED lines=67> */
[----:B----4-:R-:W3:Y:S04]  /*86240*/  LDL.LU R16, [R1+0x1090] ;  /* 0x0010900001107983 */ /* 0x010ee80000300800 */
[----:B------:R-:W3:Y:S04]  /*86250*/  LDL.LU R17, [R1+0x1094] ;  /* 0x0010940001117983 */ /* 0x000ee80000300800 */
[----:B------:R-:W3:Y:S04]  /*86260*/  LDL.LU R18, [R1+0x1098] ;  /* 0x0010980001127983 */ /* 0x000ee80000300800 */
[----:B------:R-:W3:Y:S04]  /*86270*/  LDL.LU R19, [R1+0x109c] ;  /* 0x00109c0001137983 */ /* 0x000ee80000300800 */
        /* <DEDUP_REMOVED lines=52> */
[C---:B--2---:R-:W-:Y:S11]  /*865c0*/  HMMA.1688.F32.TF32 R68, R8.reuse, R66, R68 ;  /* 0x000000420844723c */ /* 0x044ff60000081044 */
[----:B------:R-:W-:Y:S11]  /*865d0*/  @!UPT UIADD3 URZ, URZ, URZ, URZ ;  /* 0x0000003f3f3ff290 */ /* 0x000ff6000fffe03f */
[----:B------:R-:W-:Y:S01]  /*865e0*/  @!UPT UIADD3 URZ, URZ, URZ, URZ ;  /* 0x0000003f3f3ff290 */ /* 0x000fe2000fffe03f */
[----:B------:R-:W-:Y:S04]  /*865f0*/  STL.64 [R1+0x2ce0], R68 ;  /* 0x002ce04401007387 */ /* 0x000fe80000100a00 */
[----:B------:R1:W-:Y:S04]  /*86600*/  STL.64 [R1+0x2ce8], R70 ;  /* 0x002ce84601007387 */ /* 0x0003e80000100a00 */
[----:B-1----:R-:W2:Y:S04]  /*86610*/  LDL.LU.64 R70, [R1+0x7280] ;  /* 0x0072800001467983 */ /* 0x002ea80000300a00 */
[----:B------:R-:W3:Y:S01]  /*86620*/  LDL.LU.64 R68, [R1+0x7278] ;  /* 0x0072780001447983 */ /* 0x000ee20000300a00 */
[C---:B--2---:R-:W-:Y:S11]  /*86630*/  HMMA.1688.F32.TF32 R72, R8.reuse, R70, R72 ;  /* 0x000000460848723c */ /* 0x044ff60000081048 */
[----:B------:R-:W-:Y:S11]  /*86640*/  @!UPT UIADD3 URZ, URZ, URZ, URZ ;  /* 0x0000003f3f3ff290 */ /* 0x000ff6000fffe03f */
[----:B------:R-:W-:Y:S01]  /*86650*/  @!UPT UIADD3 URZ, URZ, URZ, URZ ;  /* 0x0000003f3f3ff290 */ /* 0x000fe2000fffe03f */
[----:B------:R-:W-:Y:S04]  /*86660*/  STL.64 [R1+0x2cd0], R72 ;  /* 0x002cd04801007387 */ /* 0x000fe80000100a00 */
[----:B------:R1:W-:Y:S04]  /*86670*/  STL.64 [R1+0x2cd8], R74 ;  /* 0x002cd84a01007387 */ /* 0x0003e80000100a00 */
[----:B-1----:R-:W3:Y:S04]  /*86680*/  LDL.LU.64 R74, [R1+0x7270] ;  /* 0x00727000014a7983 */ /* 0x002ee80000300a00 */
[----:B------:R-:W2:Y:S01]  /*86690*/  LDL.LU.64 R72, [R1+0x7268] ;  /* 0x0072680001487983 */ /* 0x000ea20000300a00 */
[C---:B---3--:R-:W-:Y:S11]  /*866a0*/  HMMA.1688.F32.TF32 R76, R8.reuse, R74, R76 ;  /* 0x0000004a084c723c */ /* 0x048ff6000008104c */
[----:B------:R-:W-:Y:S11]  /*866b0*/  @!UPT UIADD3 URZ, URZ, URZ, URZ ;  /* 0x0000003f3f3ff290 */ /* 0x000ff6000fffe03f */
[----:B------:R-:W-:Y:S01]  /*866c0*/  @!UPT UIADD3 URZ, URZ, URZ, URZ ;  /* 0x0000003f3f3ff290 */ /* 0x000fe2000fffe03f */
[----:B------:R-:W-:Y:S04]  /*866d0*/  STL.64 [R1+0x2cc0], R76 ;  /* 0x002cc04c01007387 */ /* 0x000fe80000100a00 */
[----:B------:R1:W-:Y:S04]  /*866e0*/  STL.64 [R1+0x2cc8], R78 ;  /* 0x002cc84e01007387 */ /* 0x0003e80000100a00 */
[----:B-1----:R-:W3:Y:S01]  /*866f0*/  LDL.LU.64 R78, [R1+0x7260] ;  /* 0x00726000014e7983 */ /* 0x002ee20000300a00 */
[C---:B------:R-:W-:Y:S03]  /*86700*/  HMMA.1688.F32.TF32 R40, R8.reuse, R82, R40 ;  /* 0x000000520828723c */ /* 0x040fe60000081028 */
[----:B------:R-:W2:Y:S05]  /*86710*/  LDL.LU.64 R76, [R1+0x7258] ;  /* 0x00725800014c7983 */ /* 0x000eaa0000300a00 */
[C---:B----4-:R-:W-:Y:S08]  /*86720*/  HMMA.1688.F32.TF32 R196, R8.reuse, R86, R196 ;  /* 0x0000005608c4723c */ /* 0x050ff000000810c4 */
[C---:B------:R-:W-:Y:S08]  /*86730*/  HMMA.1688.F32.TF32 R16, R8.reuse, R94, R16 ;  /* 0x0000005e0810723c */ /* 0x040ff00000081010 */
[C---:B---3--:R-:W-:Y:S11]  /*86740*/  HMMA.1688.F32.TF32 R244, R8.reuse, R78, R244 ;  /* 0x0000004e08f4723c */ /* 0x048ff600000810f4 */
[----:B------:R-:W-:Y:S11]  /*86750*/  @!UPT UIADD3 URZ, URZ, URZ, URZ ;  /* 0x0000003f3f3ff290 */ /* 0x000ff6000fffe03f */
[----:B------:R-:W-:Y:S01]  /*86760*/  @!UPT UIADD3 URZ, URZ, URZ, URZ ;  /* 0x0000003f3f3ff290 */ /* 0x000fe2000fffe03f */
[----:B------:R-:W-:Y:S04]  /*86770*/  STL.64 [R1+0x2cb0], R244 ;  /* 0x002cb0f401007387 */ /* 0x000fe80000100a00 */
[----:B------:R1:W-:Y:S04]  /*86780*/  STL.64 [R1+0x2cb8], R246 ;  /* 0x002cb8f601007387 */ /* 0x0003e80000100a00 */
[----:B-1----:R-:W3:Y:S04]  /*86790*/  LDL.LU.64 R246, [R1+0x7250] ;  /* 0x0072500001f67983 */ /* 0x002ee80000300a00 */
[----:B------:R-:W4:Y:S04]  /*867a0*/  LDL.LU.64 R244, [R1+0x7248] ;  /* 0x0072480001f47983 */ /* 0x000f280000300a00 */
[----:B------:R-:W-:Y:S04]  /*867b0*/  STL.64 [R1+0x2ca0], R40 ;  /* 0x002ca02801007387 */ /* 0x000fe80000100a00 */
[----:B------:R1:W-:Y:S02]  /*867c0*/  STL.64 [R1+0x2ca8], R42 ;  /* 0x002ca82a01007387 */ /* 0x0003e40000100a00 */
[C---:B-1----:R-:W-:Y:S08]  /*867d0*/  HMMA.1688.F32.TF32 R40, R8.reuse, R90, R12 ;  /* 0x0000005a0828723c */ /* 0x042ff0000008100c */
[C---:B------:R-:W-:Y:S01]  /*867e0*/  HMMA.1688.F32.TF32 R12, R8.reuse, R98, R20 ;  /* 0x00000062080c723c */ /* 0x040fe20000081014 */
[----:B------:R-:W-:Y:S04]  /*867f0*/  STL.64 [R1+0x2c90], R196 ;  /* 0x002c90c401007387 */ /* 0x000fe80000100a00 */
[----:B------:R-:W-:Y:S03]  /*86800*/  STL.64 [R1+0x2c98], R198 ;  /* 0x002c98c601007387 */ /* 0x000fe60000100a00 */
[C---:B------:R-:W-:Y:S07]  /*86810*/  HMMA.1688.F32.TF32 R20, R8.reuse, R102, R24 ;  /* 0x000000660814723c */ /* 0x040fee0000081018 */
[----:B------:R-:W-:Y:S04]  /*86820*/  STL.64 [R1+0x2c80], R40 ;  /* 0x002c802801007387 */ /* 0x000fe80000100a00 */
[----:B------:R-:W-:Y:S04]  /*86830*/  STL.64 [R1+0x2c88], R42 ;  /* 0x002c882a01007387 */ /* 0x000fe80000100a00 */
        /* <DEDUP_REMOVED lines=61> */
[----:B------:R1:W-:Y:S04]  /*86c10*/  STL.64 [R1+0x2b30], R20 ;  /* 0x002b301401007387 */ /* 0x0003e80000100a00 */
[----:B------:R2:W-:Y:S04]  /*86c20*/  STL.64 [R1+0x2b38], R22 ;  /* 0x002b381601007387 */ /* 0x0005e80000100a00 */
[----:B------:R1:W-:Y:S04]  /*86c30*/  STL.64 [R1+0x20b0], R16 ;  /* 0x0020b01001007387 */ /* 0x0003e80000100a00 */
[----:B------:R1:W-:Y:S04]  /*86c40*/  STL.64 [R1+0x20b8], R18 ;  /* 0x0020b81201007387 */ /* 0x0003e80000100a00 */
[----:B------:R-:W3:Y:S04]  /*86c50*/  LDL.LU R184, [R1+0xe20] ;  /* 0x000e200001b87983 */ /* 0x000ee80000300800 */
[----:B------:R1:W-:Y:S04]  /*86c60*/  STL.64 [R1+0x20a0], R12 ;  /* 0x0020a00c01007387 */ /* 0x0003e80000100a00 */
[----:B------:R1:W-:Y:S04]  /*86c70*/  STL.64 [R1+0x20a8], R14 ;  /* 0x0020a80e01007387 */ /* 0x0003e80000100a00 */
[----:B------:R-:W-:Y:S04]  /*86c80*/  STL.64 [R1+0x2090], R8 ;  /* 0x0020900801007387 */ /* 0x000fe80000100a00 */
[----:B------:R1:W-:Y:S04]  /*86c90*/  STL.64 [R1+0x2098], R10 ;  /* 0x0020980a01007387 */ /* 0x0003e80000100a00 */
        /* <DEDUP_REMOVED lines=59> */
[----:B-1----:R-:W3:Y:S04]  /*87050*/  LDL.LU R20, [R1+0x360] ;  /* 0x0003600001147983 */ /* 0x002ee80000300800 */
[----:B------:R-:W3:Y:S04]  /*87060*/  LDL.LU R21, [R1+0x364] ;  /* 0x0003640001157983 */ /* 0x000ee80000300800 */
[----:B--2---:R-:W2:Y:S04]  /*87070*/  LDL.LU R22, [R1+0x368] ;  /* 0x0003680001167983 */ /* 0x004ea80000300800 */
        /* <DEDUP_REMOVED lines=46> */
[C---:B------:R-:W-:Y:S11]  /*87360*/  HMMA.1688.F32.TF32 R8, R4.reuse, R66, R196 ;  /* 0x000000420408723c */ /* 0x040ff600000810c4 */
[----:B------:R-:W-:Y:S04]  /*87370*/  @!UPT UIADD3 URZ, URZ, URZ, URZ ;  /* 0x0000003f3f3ff290 */ /* 0x000fe8000fffe03f */
[----:B------:R-:W-:Y:S04]  /*87380*/  STL.64 [R1+0x2080], R40 ;  /* 0x0020802801007387 */ /* 0x000fe80000100a00 */
[----:B------:R3:W-:Y:S02]  /*87390*/  STL.64 [R1+0x2088], R42 ;  /* 0x0020882a01007387 */ /* 0x0007e40000100a00 */
[C---:B---3--:R-:W-:Y:S08]  /*873a0*/  HMMA.1688.F32.TF32 R40, R4.reuse, R70, R12 ;  /* 0x000000460428723c */ /* 0x048ff0000008100c */
[C---:B------:R-:W-:Y:S01]  /*873b0*/  HMMA.1688.F32.TF32 R12, R4.reuse, R74, R16 ;  /* 0x0000004a040c723c */ /* 0x040fe20000081010 */
[----:B------:R-:W-:Y:S04]  /*873c0*/  STL.64 [R1+0x2070], R8 ;  /* 0x0020700801007387 */ /* 0x000fe80000100a00 */
[----:B------:R1:W-:Y:S03]  /*873d0*/  STL.64 [R1+0x2078], R10 ;  /* 0x0020780a01007387 */ /* 0x0003e60000100a00 */
[C---:B------:R-:W-:Y:S07]  /*873e0*/  HMMA.1688.F32.TF32 R16, R4.reuse, R82, R24 ;  /* 0x000000520410723c */ /* 0x040fee0000081018 */
[----:B------:R-:W-:Y:S01]  /*873f0*/  STL.64 [R1+0x2060], R40 ;  /* 0x0020602801007387 */ /* 0x000fe20000100a00 */
[C---:B-1----:R-:W-:Y:S03]  /*87400*/  HMMA.1688.F32.TF32 R8, R4.reuse, R78, R20 ;  /* 0x0000004e0408723c */ /* 0x042fe60000081014 */
[----:B------:R-:W-:Y:S04]  /*87410*/  STL.64 [R1+0x2068], R42 ;  /* 0x0020682a01007387 */ /* 0x000fe80000100a00 */
[----:B------:R-:W-:Y:S04]  /*87420*/  STL.64 [R1+0x2050], R12 ;  /* 0x0020500c01007387 */ /* 0x000fe80000100a00 */
[----:B------:R1:W-:Y:S02]  /*87430*/  STL.64 [R1+0x2058], R14 ;  /* 0x0020580e01007387 */ /* 0x0003e40000100a00 */
[C---:B-1----:R-:W-:Y:S10]  /*87440*/  HMMA.1688.F32.TF32 R12, R4.reuse, R86, R28 ;  /* 0x00000056040c723c */ /* 0x042ff4000008101c */
[----:B------:R-:W-:Y:S04]  /*87450*/  STL.64 [R1+0x1c40], R8 ;  /* 0x001c400801007387 */ /* 0x000fe80000100a00 */
[----:B------:R-:W-:Y:S04]  /*87460*/  STL.64 [R1+0x1c48], R10 ;  /* 0x001c480a01007387 */ /* 0x000fe80000100a00 */
[----:B------:R-:W-:Y:S04]  /*87470*/  STL.64 [R1+0x1c30], R16 ;  /* 0x001c301001007387 */ /* 0x000fe80000100a00 */
[----:B------:R4:W-:Y:S01]  /*87480*/  STL.64 [R1+0x1c38], R18 ;  /* 0x001c381201007387 */ /* 0x0009e20000100a00 */
[C---:B------:R-:W-:Y:S03]  /*87490*/  HMMA.1688.F32.TF32 R20, R4.reuse, R98, R44 ;  /* 0x000000620414723c */ /* 0x040fe6000008102c */
[----:B------:R-:W-:Y:S04]  /*874a0*/  LDS R8, [R2+0x4400] ;  /* 0x0044000002087984 */ /* 0x000fe80000000800 */
[----:B------:R-:W-:Y:S04]  /*874b0*/  LDS R10, [R2+0x6400] ;  /* 0x00640000020a7984 */ /* 0x000fe80000000800 */
[----:B------:R-:W-:Y:S01]  /*874c0*/  STL.64 [R1+0x820], R12 ;  /* 0x0008200c01007387 */ /* 0x000fe20000100a00 */
[C---:B----4-:R-:W-:Y:S03]  /*874d0*/  HMMA.1688.F32.TF32 R16, R4.reuse, R90, R32 ;  /* 0x0000005a0410723c */ /* 0x050fe60000081020 */
[----:B------:R1:W-:Y:S04]  /*874e0*/  STL.64 [R1+0x828], R14 ;  /* 0x0008280e01007387 */ /* 0x0003e80000100a00 */
[----:B------:R-:W-:Y:S04]  /*874f0*/  LDS R9, [R0+0x4400] ;  /* 0x0044000000097984 */ /* 0x000fe80000000800 */
[----:B------:R-:W2:Y:S01]  /*87500*/  LDS R11, [R0+0x6400] ;  /* 0x00640000000b7984 */ /* 0x000ea20000000800 */
[C---:B-1----:R-:W-:Y:S11]  /*87510*/  HMMA.1688.F32.TF32 R12, R4.reuse, R94, R36 ;  /* 0x0000005e040c723c */ /* 0x042ff60000081024 */
[----:B------:R-:W-:Y:S04]  /*87520*/  STL.64 [R1+0x2b20], R16 ;  /* 0x002b201001007387 */ /* 0x000fe80000100a00 */
[----:B------:R1:W-:Y:S08]  /*87530*/  STL.64 [R1+0x2b28], R18 ;  /* 0x002b281201007387 */ /* 0x0003f00000100a00 */
        /* <DEDUP_REMOVED lines=48> */
[----:B-1----:R-:W-:Y:S07]  /*87840*/  HMMA.1688.F32.TF32 R12, R4, R166, R248 ;  /* 0x000000a6040c723c */ /* 0x002fee00000810f8 */
[----:B------:R-:W-:Y:S04]  /*87850*/  STL.64 [R1+0x2a10], R20 ;  /* 0x002a101401007387 */ /* 0x000fe80000100a00 */
[----:B------:R-:W-:Y:S04]  /*87860*/  STL.64 [R1+0x2a18], R22 ;  /* 0x002a181601007387 */ /* 0x000fe80000100a00 */
[----:B------:R-:W3:Y:S04]  /*87870*/  LDL.LU R184, [R1+0xce0] ;  /* 0x000ce00001b87983 */ /* 0x000ee80000300800 */
[----:B------:R-:W-:Y:S04]  /*87880*/  STL.64 [R1+0x2a00], R16 ;  /* 0x002a001001007387 */ /* 0x000fe80000100a00 */
[----:B------:R1:W-:Y:S04]  /*87890*/  STL.64 [R1+0x2a08], R18 ;  /* 0x002a081201007387 */ /* 0x0003e80000100a00 */
[----:B------:R-:W-:Y:S04]  /*878a0*/  STL.64 [R1+0x29f0], R12 ;  /* 0x0029f00c01007387 */ /* 0x000fe80000100a00 */
[----:B------:R4:W-:Y:S04]  /*878b0*/  STL.64 [R1+0x29f8], R14 ;  /* 0x0029f80e01007387 */ /* 0x0009e80000100a00 */
[----:B------:R-:W3:Y:S04]  /*878c0*/  LDL.LU R185, [R1+0xce4] ;  /* 0x000ce40001b97983 */ /* 0x000ee80000300800 */
[----:B------:R-:W3:Y:S04]  /*878d0*/  LDL.LU R186, [R1+0xce8] ;  /* 0x000ce80001ba7983 */ /* 0x000ee80000300800 */
[----:B------:R-:W3:Y:S04]  /*878e0*/  LDL.LU R187, [R1+0xcec] ;  /* 0x000cec0001bb7983 */ /* 0x000ee80000300800 */
        /* <DEDUP_REMOVED lines=40> */
[----:B------:R-:W1:Y:S04]  /*87b70*/  LDL.LU R32, [R1+0xdf0] ;  /* 0x000df00001207983 */ /* 0x000e680000300800 */
[----:B------:R-:W1:Y:S04]  /*87b80*/  LDL.LU R33, [R1+0xdf4] ;  /* 0x000df40001217983 */ /* 0x000e680000300800 */
[----:B------:R-:W1:Y:S04]  /*87b90*/  LDL.LU R34, [R1+0xdf8] ;  /* 0x000df80001227983 */ /* 0x000e680000300800 */
[----:B------:R-:W1:Y:S04]  /*87ba0*/  LDL.LU R35, [R1+0xdfc] ;  /* 0x000dfc0001237983 */ /* 0x000e680000300800 */
        /* <DEDUP_REMOVED lines=32> */
[----:B------:R-:W-:Y:S01]  /*87db0*/  IMAD.MOV.U32 R248, RZ, RZ, R247 ;  /* 0x000000fffff87224 */ /* 0x000fe200078e00f7 */
[----:B------:R-:W-:Y:S01]  /*87dc0*/  MOV R249, R246 ;  /* 0x000000f600f97202 */ /* 0x000fe20000000f00 */
[----:B------:R-:W-:-:S02]  /*87dd0*/  IMAD.MOV.U32 R250, RZ, RZ, R244 ;  /* 0x000000fffffa7224 */ /* 0x000fc400078e00f4 */
[----:B------:R-:W-:Y:S01]  /*87de0*/  IMAD.MOV.U32 R251, RZ, RZ, R3 ;  /* 0x000000fffffb7224 */ /* 0x000fe200078e0003 */
[C---:B-1----:R-:W-:Y:S08]  /*87df0*/  HMMA.1688.F32.TF32 R16, R4.reuse, R174, R32 ;  /* 0x000000ae0410723c */ /* 0x042ff00000081020 */
[C---:B--2---:R-:W-:Y:S08]  /*87e00*/  HMMA.1688.F32.TF32 R20, R4.reuse, R170, R28 ;  /* 0x000000aa0414723c */ /* 0x044ff0000008101c */
[----:B----4-:R-:W-:Y:S01]  /*87e10*/  HMMA.1688.F32.TF32 R12, R4, R178, R36 ;  /* 0x000000b2040c723c */ /* 0x010fe20000081024 */
[----:B------:R-:W-:Y:S04]  /*87e20*/  LDS R4, [R2+0x4480] ;  /* 0x0044800002047984 */ /* 0x000fe80000000800 */
[----:B------:R-:W-:Y:S10]  /*87e30*/  LDS R6, [R2+0x6480] ;  /* 0x0064800002067984 */ /* 0x000ff40000000800 */
[----:B------:R-:W-:Y:S04]  /*87e40*/  STL.64 [R1+0x29e0], R20 ;  /* 0x0029e01401007387 */ /* 0x000fe80000100a00 */
[----:B------:R-:W-:Y:S04]  /*87e50*/  STL.64 [R1+0x29e8], R22 ;  /* 0x0029e81601007387 */ /* 0x000fe80000100a00 */
[----:B------:R-:W-:Y:S04]  /*87e60*/  STL.64 [R1+0x29d0], R16 ;  /* 0x0029d01001007387 */ /* 0x000fe80000100a00 */
[----:B------:R-:W-:Y:S04]  /*87e70*/  STL.64 [R1+0x29d8], R18 ;  /* 0x0029d81201007387 */ /* 0x000fe80000100a00 */
[----:B------:R-:W-:Y:S04]  /*87e80*/  STL.64 [R1+0x810], R12 ;  /* 0x0008100c01007387 */ /* 0x000fe80000100a00 */
[----:B------:R3:W-:Y:S04]  /*87e90*/  STL.64 [R1+0x818], R14 ;  /* 0x0008180e01007387 */ /* 0x0007e80000100a00 */
[----:B------:R-:W-:Y:S04]  /*87ea0*/  LDS R5, [R0+0x4480] ;  /* 0x0044800000057984 */ /* 0x000fe80000000800 */
[----:B------:R-:W1:Y:S01]  /*87eb0*/  LDS R7, [R0+0x6480] ;  /* 0x0064800000077984 */ /* 0x000e620000000800 */
[C---:B---3--:R-:W-:Y:S08]  /*87ec0*/  HMMA.1688.F32.TF32 R12, R8.reuse, R54, R44 ;  /* 0x00000036080c723c */ /* 0x048ff0000008102c */
[C---:B------:R-:W-:Y:S08]  /*87ed0*/  HMMA.1688.F32.TF32 R20, R8.reuse, R58, R48 ;  /* 0x0000003a0814723c */ /* 0x040ff00000081030 */
[C---:B------:R-:W-:Y:S07]  /*87ee0*/  HMMA.1688.F32.TF32 R16, R8.reuse, R62, R180 ;  /* 0x0000003e0810723c */ /* 0x040fee00000810b4 */
        /* <DEDUP_REMOVED lines=22> */
[----:B------:R-:W-:Y:S04]  /*88050*/  STL.64 [R1+0x2958], R22 ;  /* 0x0029581601007387 */ /* 0x000fe80000100a00 */
[----:B------:R-:W-:Y:S04]  /*88060*/  STL.64 [R1+0x2940], R16 ;  /* 0x0029401001007387 */ /* 0x000fe80000100a00 */
[----:B------:R2:W-:Y:S05]  /*88070*/  STL.64 [R1+0x2948], R18 ;  /* 0x0029481201007387 */ /* 0x0005ea0000100a00 */
[----:B------:R-:W-:Y:S01]  /*88080*/  MOV R247, R12 ;  /* 0x0000000c00f77202 */ /* 0x000fe20000000f00 */
[----:B--2---:R-:W-:Y:S01]  /*88090*/  HMMA.1688.F32.TF32 R16, R8, R94, R236 ;  /* 0x0000005e0810723c */ /* 0x004fe200000810ec */
[----:B------:R-:W-:Y:S01]  /*880a0*/  IMAD.MOV.U32 R246, RZ, RZ, R13 ;  /* 0x000000fffff67224 */ /* 0x000fe200078e000d */
[----:B------:R-:W-:Y:S01]  /*880b0*/  MOV R3, R15 ;  /* 0x0000000f00037202 */ /* 0x000fe20000000f00 */
[----:B------:R-:W-:-:S05]  /*880c0*/  IMAD.MOV.U32 R244, RZ, RZ, R14 ;  /* 0x000000fffff47224 */ /* 0x000fca00078e000e */
[C---:B------:R-:W-:Y:S01]  /*880d0*/  HMMA.1688.F32.TF32 R12, R8.reuse, R98, R232 ;  /* 0x00000062080c723c */ /* 0x040fe200000810e8 */
[----:B------:R-:W-:Y:S04]  /*880e0*/  STL.64 [R1+0x7210], R246 ;  /* 0x007210f601007387 */ /* 0x000fe80000100a00 */
[----:B------:R-:W-:Y:S03]  /*880f0*/  STL.64 [R1+0x7208], R244 ;  /* 0x007208f401007387 */ /* 0x000fe60000100a00 */
[C---:B------:R-:W-:Y:S07]  /*88100*/  HMMA.1688.F32.TF32 R20, R8.reuse, R102, R240 ;  /* 0x000000660814723c */ /* 0x040fee00000810f0 */
[----:B------:R-:W-:Y:S04]  /*88110*/  STL.64 [R1+0x2920], R16 ;  /* 0x0029201001007387 */ /* 0x000fe80000100a00 */
[----:B------:R2:W-:Y:S04]  /*88120*/  STL.64 [R1+0x2928], R18 ;  /* 0x0029281201007387 */ /* 0x0005e80000100a00 */
[----:B------:R-:W-:Y:S04]  /*88130*/  STL.64 [R1+0x2910], R12 ;  /* 0x0029100c01007387 */ /* 0x000fe80000100a00 */
[----:B------:R3:W-:Y:S01]  /*88140*/  STL.64 [R1+0x2918], R14 ;  /* 0x0029180e01007387 */ /* 0x0007e20000100a00 */
[C---:B--2---:R-:W-:Y:S08]  /*88150*/  HMMA.1688.F32.TF32 R16, R8.reuse, R106, R220 ;  /* 0x0000006a0810723c */ /* 0x044ff000000810dc */
[C---:B---3--:R-:W-:Y:S01]  /*88160*/  HMMA.1688.F32.TF32 R12, R8.reuse, R110, R192 ;  /* 0x0000006e080c723c */ /* 0x048fe200000810c0 */
[----:B------:R-:W-:Y:S04]  /*88170*/  STL.64 [R1+0x2900], R20 ;  /* 0x0029001401007387 */ /* 0x000fe80000100a00 */
[----:B------:R2:W-:Y:S10]  /*88180*/  STL.64 [R1+0x2908], R22 ;  /* 0x0029081601007387 */ /* 0x0005f40000100a00 */
[----:B------:R-:W-:Y:S01]  /*88190*/  STL.64 [R1+0x28f0], R16 ;  /* 0x0028f01001007387 */ /* 0x000fe20000100a00 */
[C---:B--2---:R-:W-:Y:S03]  /*881a0*/  HMMA.1688.F32.TF32 R20, R8.reuse, R114, R188 ;  /* 0x000000720814723c */ /* 0x044fe600000810bc */
[----:B------:R2:W-:Y:S04]  /*881b0*/  STL.64 [R1+0x28f8], R18 ;  /* 0x0028f81201007387 */ /* 0x0005e80000100a00 */
[----:B------:R-:W-:Y:S04]  /*881c0*/  STL.64 [R1+0x28e0], R12 ;  /* 0x0028e00c01007387 */ /* 0x000fe80000100a00 */
[----:B------:R3:W-:Y:S01]  /*881d0*/  STL.64 [R1+0x28e8], R14 ;  /* 0x0028e80e01007387 */ /* 0x0007e20000100a00 */
[C---:B--2---:R-:W-:Y:S08]  /*881e0*/  HMMA.1688.F32.TF32 R16, R8.reuse, R118, R184 ;  /* 0x000000760810723c */ /* 0x044ff000000810b8 */
[C---:B---3--:R-:W-:Y:S03]  /*881f0*/  HMMA.1688.F32.TF32 R12, R8.reuse, R122, R248 ;  /* 0x0000007a080c723c */ /* 0x048fe600000810f8 */
[----:B------:R2:W-:Y:S04]  /*88200*/  STL.64 [R1+0x28d0], R20 ;  /* 0x0028d01401007387 */ /* 0x0005e80000100a00 */
[----:B------:R3:W-:Y:S04]  /*88210*/  STL.64 [R1+0x28d8], R22 ;  /* 0x0028d81601007387 */ /* 0x0007e80000100a00 */
[----:B------:R-:W4:Y:S04]  /*88220*/  LDL.LU R184, [R1+0xbd0] ;  /* 0x000bd00001b87983 */ /* 0x000f280000300800 */
[----:B------:R1:W-:Y:S04]  /*88230*/  STL.64 [R1+0x28c0], R16 ;  /* 0x0028c01001007387 */ /* 0x0003e80000100a00 */
[----:B------:R1:W-:Y:S04]  /*88240*/  STL.64 [R1+0x28c8], R18 ;  /* 0x0028c81201007387 */ /* 0x0003e80000100a00 */
        /* <DEDUP_REMOVED lines=111> */
[C---:B----4-:R-:W-:Y:S08]  /*88940*/  HMMA.1688.F32.TF32 R244, R8.reuse, R126, R40 ;  /* 0x0000007e08f4723c */ /* 0x050ff00000081028 */
[C---:B------:R-:W-:Y:S08]  /*88950*/  HMMA.1688.F32.TF32 R40, R8.reuse, R134, R12 ;  /* 0x000000860828723c */ /* 0x040ff0000008100c */
[C---:B------:R-:W-:Y:S07]  /*88960*/  HMMA.1688.F32.TF32 R12, R8.reuse, R142, R20 ;  /* 0x0000008e080c723c */ /* 0x040fee0000081014 */
        /* <DEDUP_REMOVED lines=30> */
[----:B--2---:R-:W-:Y:S03]  /*88b50*/  HMMA.1688.F32.TF32 R12, R8, R178, R204 ;  /* 0x000000b2080c723c */ /* 0x004fe600000810cc */
[----:B------:R-:W-:Y:S04]  /*88b60*/  STL.64 [R1+0x27f0], R20 ;  /* 0x0027f01401007387 */ /* 0x000fe80000100a00 */
[----:B------:R-:W-:Y:S01]  /*88b70*/  STL.64 [R1+0x27f8], R22 ;  /* 0x0027f81601007387 */ /* 0x000fe20000100a00 */
[C---:B------:R-:W-:Y:S07]  /*88b80*/  HMMA.1688.F32.TF32 R8, R4.reuse, R54, R224 ;  /* 0x000000360408723c */ /* 0x040fee00000810e0 */
        /* <DEDUP_REMOVED lines=25> */
[----:B------:R-:W-:Y:S01]  /*88d20*/  STL.64 [R1+0x1ae8], R10 ;  /* 0x001ae80a01007387 */ /* 0x000fe20000100a00 */
[C---:B------:R-:W-:Y:S03]  /*88d30*/  HMMA.1688.F32.TF32 R20, R4.reuse, R94, R188 ;  /* 0x0000005e0414723c */ /* 0x040fe600000810bc */
[----:B------:R-:W-:Y:S04]  /*88d40*/  LDS R8, [R2+0x4500] ;  /* 0x0045000002087984 */ /* 0x000fe80000000800 */
[----:B------:R-:W-:Y:S04]  /*88d50*/  LDS R10, [R2+0x6500] ;  /* 0x00650000020a7984 */ /* 0x000fe80000000800 */
[----:B------:R-:W-:Y:S04]  /*88d60*/  STL.64 [R1+0x1ac0], R16 ;  /* 0x001ac01001007387 */ /* 0x000fe80000100a00 */
[----:B------:R-:W-:Y:S04]  /*88d70*/  STL.64 [R1+0x1ac8], R18 ;  /* 0x001ac81201007387 */ /* 0x000fe80000100a00 */
        /* <DEDUP_REMOVED lines=10> */
[----:B------:R1:W-:Y:S04]  /*88e20*/  STL.64 [R1+0x27c0], R20 ;  /* 0x0027c01401007387 */ /* 0x0003e80000100a00 */
[----:B------:R3:W-:Y:S04]  /*88e30*/  STL.64 [R1+0x27c8], R22 ;  /* 0x0027c81601007387 */ /* 0x0007e80000100a00 */
[----:B------:R-:W4:Y:S04]  /*88e40*/  LDL.LU R184, [R1+0x9d0] ;  /* 0x0009d00001b87983 */ /* 0x000f280000300800 */
[----:B------:R1:W-:Y:S04]  /*88e50*/  STL.64 [R1+0x27b0], R16 ;  /* 0x0027b01001007387 */ /* 0x0003e80000100a00 */
[----:B------:R1:W-:Y:S05]  /*88e60*/  STL.64 [R1+0x27b8], R18 ;  /* 0x0027b81201007387 */ /* 0x0003ea0000100a00 */
        /* <DEDUP_REMOVED lines=130> */
[C---:B--2---:R-:W-:Y:S03]  /*89690*/  HMMA.1688.F32.TF32 R16, R4.reuse, R138, R36 ;  /* 0x0000008a0410723c */ /* 0x044fe60000081024 */
        /* <DEDUP_REMOVED lines=32> */
[----:B------:R1:W-:Y:S04]  /*898a0*/  STL.64 [R1+0x2688], R18 ;  /* 0x0026881201007387 */ /* 0x0003e80000100a00 */
[----:B------:R-:W-:Y:S04]  /*898b0*/  LDS R4, [R2+0x4580] ;  /* 0x0045800002047984 */ /* 0x000fe80000000800 */
[----:B------:R-:W-:Y:S04]  /*898c0*/  LDS R6, [R2+0x6580] ;  /* 0x0065800002067984 */ /* 0x000fe80000000800 */
[----:B------:R-:W-:Y:S01]  /*898d0*/  STL.64 [R1+0x120], R12 ;  /* 0x0001200c01007387 */ /* 0x000fe20000100a00 */
[C---:B-1----:R-:W-:Y:S03]  /*898e0*/  HMMA.1688.F32.TF32 R16, R8.reuse, R54, R236 ;  /* 0x000000360810723c */ /* 0x042fe600000810ec */
[----:B------:R1:W-:Y:S04]  /*898f0*/  STL.64 [R1+0x128], R14 ;  /* 0x0001280e01007387 */ /* 0x0003e80000100a00 */
[----:B------:R-:W-:Y:S04]  /*89900*/  LDS R5, [R0+0x4580] ;  /* 0x0045800000057984 */ /* 0x000fe80000000800 */
[----:B------:R-:W2:Y:S01]  /*89910*/  LDS R7, [R0+0x6580] ;  /* 0x0065800000077984 */ /* 0x000ea20000000800 */
[C---:B-1----:R-:W-:Y:S08]  /*89920*/  HMMA.1688.F32.TF32 R12, R8.reuse, R58, R232 ;  /* 0x0000003a080c723c */ /* 0x042ff000000810e8 */
[C---:B------:R-:W-:Y:S03]  /*89930*/  HMMA.1688.F32.TF32 R20, R8.reuse, R62, R240 ;  /* 0x0000003e0814723c */ /* 0x040fe600000810f0 */
        /* <DEDUP_REMOVED lines=16> */
[----:B------:R-:W-:Y:S04]  /*89a40*/  STL.64 [R1+0x2628], R22 ;  /* 0x0026281601007387 */ /* 0x000fe80000100a00 */
[----:B------:R-:W3:Y:S04]  /*89a50*/  LDL.LU R188, [R1+0x270] ;  /* 0x0002700001bc7983 */ /* 0x000ee80000300800 */
[----:B------:R1:W-:Y:S04]  /*89a60*/  STL.64 [R1+0x2610], R16 ;  /* 0x0026101001007387 */ /* 0x0003e80000100a00 */
[----:B------:R4:W-:Y:S04]  /*89a70*/  STL.64 [R1+0x2618], R18 ;  /* 0x0026181201007387 */ /* 0x0009e80000100a00 */
[----:B------:R1:W-:Y:S04]  /*89a80*/  STL.64 [R1+0x2600], R12 ;  /* 0x0026000c01007387 */ /* 0x0003e80000100a00 */
        /* <DEDUP_REMOVED lines=62> */
[----:B----4-:R-:W2:Y:S04]  /*89e70*/  LDL.LU R18, [R1+0x9a8] ;  /* 0x0009a80001127983 */ /* 0x010ea80000300800 */
[----:B------:R-:W2:Y:S04]  /*89e80*/  LDL.LU R19, [R1+0x9ac] ;  /* 0x0009ac0001137983 */ /* 0x000ea80000300800 */
[----:B------:R-:W4:Y:S04]  /*89e90*/  LDL.LU R12, [R1+0x9b0] ;  /* 0x0009b000010c7983 */ /* 0x000f280000300800 */
[----:B------:R-:W4:Y:S04]  /*89ea0*/  LDL.LU R13, [R1+0x9b4] ;  /* 0x0009b400010d7983 */ /* 0x000f280000300800 */
[----:B------:R-:W4:Y:S04]  /*89eb0*/  LDL.LU R14, [R1+0x9b8] ;  /* 0x0009b800010e7983 */ /* 0x000f280000300800 */
[----:B------:R-:W4:Y:S04]  /*89ec0*/  LDL.LU R15, [R1+0x9bc] ;  /* 0x0009bc00010f7983 */ /* 0x000f280000300800 */
        /* <DEDUP_REMOVED lines=32> */
[C---:B----4-:R-:W-:Y:S08]  /*8a0d0*/  HMMA.1688.F32.TF32 R40, R8.reuse, R86, R12 ;  /* 0x000000560828723c */ /* 0x050ff0000008100c */
[C---:B--2---:R-:W-:Y:S08]  /*8a0e0*/  HMMA.1688.F32.TF32 R12, R8.reuse, R90, R16 ;  /* 0x0000005a080c723c */ /* 0x044ff00000081010 */
[C---:B---3--:R-:W-:Y:S07]  /*8a0f0*/  HMMA.1688.F32.TF32 R20, R8.reuse, R94, R20 ;  /* 0x0000005e0814723c */ /* 0x048fee0000081014 */
        /* <DEDUP_REMOVED lines=8> */
[----:B------:R-:W2:Y:S04]  /*8a180*/  LDL.LU R248, [R1+0x250] ;  /* 0x0002500001f87983 */ /* 0x000ea80000300800 */
[----:B------:R-:W-:Y:S04]  /*8a190*/  STL.64 [R1+0x25c0], R16 ;  /* 0x0025c01001007387 */ /* 0x000fe80000100a00 */
[----:B------:R-:W-:Y:S05]  /*8a1a0*/  STL.64 [R1+0x25c8], R18 ;  /* 0x0025c81201007387 */ /* 0x000fea0000100a00 */
[----:B------:R-:W-:Y:S04]  /*8a1b0*/  STL.64 [R1+0x25b0], R12 ;  /* 0x0025b00c01007387 */ /* 0x000fe80000100a00 */
[----:B------:R1:W-:Y:S04]  /*8a1c0*/  STL.64 [R1+0x25b8], R14 ;  /* 0x0025b80e01007387 */ /* 0x0003e80000100a00 */
[----:B------:R-:W2:Y:S04]  /*8a1d0*/  LDL.LU R249, [R1+0x254] ;  /* 0x0002540001f97983 */ /* 0x000ea80000300800 */
[----:B------:R-:W2:Y:S04]  /*8a1e0*/  LDL.LU R250, [R1+0x258] ;  /* 0x0002580001fa7983 */ /* 0x000ea80000300800 */
[----:B------:R-:W2:Y:S01]  /*8a1f0*/  LDL.LU R251, [R1+0x25c] ;  /* 0x00025c0001fb7983 */ /* 0x000ea20000300800 */
        /* <DEDUP_REMOVED lines=50> */
[----:B-1----:R-:W-:Y:S08]  /*8a520*/  HMMA.1688.F32.TF32 R12, R8, R178, R188 ;  /* 0x000000b2080c723c */ /* 0x002ff000000810bc */
[C---:B------:R-:W-:Y:S01]  /*8a530*/  HMMA.1688.F32.TF32 R8, R4.reuse, R54, R184 ;  /* 0x000000360408723c */ /* 0x040fe200000810b8 */
[----:B------:R-:W-:Y:S04]  /*8a540*/  STL.64 [R1+0x24a0], R20 ;  /* 0x0024a01401007387 */ /* 0x000fe80000100a00 */
[----:B------:R-:W-:Y:S04]  /*8a550*/  STL.64 [R1+0x24a8], R22 ;  /* 0x0024a81601007387 */ /* 0x000fe80000100a00 */
[----:B------:R-:W-:Y:S04]  /*8a560*/  STL.64 [R1+0x2490], R16 ;  /* 0x0024901001007387 */ /* 0x000fe80000100a00 */
[----:B------:R-:W-:Y:S04]  /*8a570*/  STL.64 [R1+0x2498], R18 ;  /* 0x0024981201007387 */ /* 0x000fe80000100a00 */
[----:B------:R-:W-:Y:S04]  /*8a580*/  STL.64 [R1+0x1a38], R14 ;  /* 0x001a380e01007387 */ /* 0x000fe80000100a00 */
[----:B------:R-:W3:Y:S04]  /*8a590*/  LDL.LU R216, [R1+0x240] ;  /* 0x0002400001d87983 */ /* 0x000ee80000300800 */
[----:B------:R-:W-:Y:S04]  /*8a5a0*/  STL.64 [R1+0x1690], R8 ;  /* 0x0016900801007387 */ /* 0x000fe80000100a00 */
[----:B------:R2:W-:Y:S04]  /*8a5b0*/  STL.64 [R1+0x1698], R10 ;  /* 0x0016980a01007387 */ /* 0x0005e80000100a00 */
[----:B------:R-:W3:Y:S04]  /*8a5c0*/  LDL.LU R217, [R1+0x244] ;  /* 0x0002440001d97983 */ /* 0x000ee80000300800 */
[----:B------:R-:W3:Y:S04]  /*8a5d0*/  LDL.LU R218, [R1+0x248] ;  /* 0x0002480001da7983 */ /* 0x000ee80000300800 */
[----:B------:R-:W3:Y:S04]  /*8a5e0*/  LDL.LU R219, [R1+0x24c] ;  /* 0x00024c0001db7983 */ /* 0x000ee80000300800 */
[----:B------:R-:W4:Y:S04]  /*8a5f0*/  LDL.LU R236, [R1+0x230] ;  /* 0x0002300001ec7983 */ /* 0x000f280000300800 */
[----:B------:R-:W4:Y:S04]  /*8a600*/  LDL.LU R237, [R1+0x234] ;  /* 0x0002340001ed7983 */ /* 0x000f280000300800 */
[----:B------:R-:W4:Y:S01]  /*8a610*/  LDL.LU R238, [R1+0x238] ;  /* 0x0002380001ee7983 */ /* 0x000f220000300800 */
[----:B--2---:R-:W-:Y:S03]  /*8a620*/  HMMA.1688.F32.TF32 R8, R4, R58, R248 ;  /* 0x0000003a0408723c */ /* 0x004fe600000810f8 */
[----:B------:R-:W4:Y:S04]  /*8a630*/  LDL.LU R239, [R1+0x23c] ;  /* 0x00023c0001ef7983 */ /* 0x000f280000300800 */
[----:B------:R-:W2:Y:S11]  /*8a640*/  LDL.LU R232, [R1+0x220] ;  /* 0x0002200001e87983 */ /* 0x000eb60000300800 */
[----:B------:R-:W-:Y:S05]  /*8a650*/  @!UPT UIADD3 URZ, URZ, URZ, URZ ;  /* 0x0000003f3f3ff290 */ /* 0x000fea000fffe03f */
[----:B------:R-:W-:Y:S04]  /*8a660*/  STL.64 [R1+0x1670], R8 ;  /* 0x0016700801007387 */ /* 0x000fe80000100a00 */
        /* <DEDUP_REMOVED lines=28> */
[----:B------:R-:W-:Y:S01]  /*8a830*/  STL.64 [R1+0x7240], R66 ;  /* 0x0072404201007387 */ /* 0x000fe20000100a00 */
[----:B------:R-:W-:-:S02]  /*8a840*/  IMAD.MOV.U32 R64, RZ, RZ, R12 ;  /* 0x000000ffff407224 */ /* 0x000fc400078e000c */
[----:B------:R-:W-:Y:S01]  /*8a850*/  IMAD.MOV.U32 R65, RZ, RZ, R13 ;  /* 0x000000ffff417224 */ /* 0x000fe200078e000d */
[C---:B---3--:R-:W-:Y:S08]  /*8a860*/  HMMA.1688.F32.TF32 R8, R4.reuse, R62, R216 ;  /* 0x0000003e0408723c */ /* 0x048ff000000810d8 */
[C---:B----4-:R-:W-:Y:S11]  /*8a870*/  HMMA.1688.F32.TF32 R40, R4.reuse, R66, R236 ;  /* 0x000000420428723c */ /* 0x050ff600000810ec */
[----:B------:R-:W-:Y:S04]  /*8a880*/  @!UPT UIADD3 URZ, URZ, URZ, URZ ;  /* 0x0000003f3f3ff290 */ /* 0x000fe8000fffe03f */
[----:B------:R-:W-:Y:S04]  /*8a890*/  STL.64 [R1+0x1650], R8 ;  /* 0x0016500801007387 */ /* 0x000fe80000100a00 */
[----:B------:R2:W-:Y:S04]  /*8a8a0*/  STL.64 [R1+0x1658], R10 ;  /* 0x0016580a01007387 */ /* 0x0005e80000100a00 */
[----:B------:R-:W-:Y:S01]  /*8a8b0*/  STL.64 [R1+0x7238], R64 ;  /* 0x0072384001007387 */ /* 0x000fe20000100a00 */
[C---:B--2---:R-:W-:Y:S03]  /*8a8c0*/  HMMA.1688.F32.TF32 R8, R4.reuse, R70, R232 ;  /* 0x000000460408723c */ /* 0x044fe600000810e8 */
[----:B------:R-:W-:Y:S04]  /*8a8d0*/  STL [R1+0x6e6c], R40 ;  /* 0x006e6c2801007387 */ /* 0x000fe80000100800 */
[----:B------:R-:W-:Y:S04]  /*8a8e0*/  STL [R1+0x6e68], R41 ;  /* 0x006e682901007387 */ /* 0x000fe80000100800 */
[----:B------:R-:W-:Y:S04]  /*8a8f0*/  STL [R1+0x6e64], R42 ;  /* 0x006e642a01007387 */ /* 0x000fe80000100800 */
[----:B------:R-:W-:Y:S04]  /*8a900*/  STL [R1+0x6e60], R43 ;  /* 0x006e602b01007387 */ /* 0x000fe80000100800 */
[----:B------:R-:W-:Y:S04]  /*8a910*/  STL.64 [R1+0x7230], R70 ;  /* 0x0072304601007387 */ /* 0x000fe80000100a00 */
[----:B------:R-:W-:Y:S04]  /*8a920*/  STL.64 [R1+0x7228], R68 ;  /* 0x0072284401007387 */ /* 0x000fe80000100a00 */
        /* <DEDUP_REMOVED lines=9> */
[C---:B-1----:R-:W-:Y:S08]  /*8a9c0*/  HMMA.1688.F32.TF32 R8, R4.reuse, R78, R220 ;  /* 0x0000004e0408723c */ /* 0x042ff000000810dc */
[C---:B------:R-:W-:Y:S11]  /*8a9d0*/  HMMA.1688.F32.TF32 R16, R4.reuse, R90, R184 ;  /* 0x0000005a0410723c */ /* 0x040ff600000810b8 */
[----:B------:R-:W-:Y:S05]  /*8a9e0*/  @!UPT UIADD3 URZ, URZ, URZ, URZ ;  /* 0x0000003f3f3ff290 */ /* 0x000fea000fffe03f */
[----:B------:R-:W-:Y:S01]  /*8a9f0*/  IMAD.MOV.U32 R42, RZ, RZ, R10 ;  /* 0x000000ffff2a7224 */ /* 0x000fe200078e000a */
[----:B------:R-:W-:Y:S01]  /*8aa00*/  MOV R43, R11 ;  /* 0x0000000b002b7202 */ /* 0x000fe20000000f00 */
[----:B------:R-:W-:Y:S01]  /*8aa10*/  IMAD.MOV.U32 R41, RZ, RZ, R9 ;  /* 0x000000ffff297224 */ /* 0x000fe200078e0009 */
[----:B------:R-:W-:Y:S02]  /*8aa20*/  MOV R40, R8 ;  /* 0x0000000800287202 */ /* 0x000fe40000000f00 */
[C---:B------:R-:W-:Y:S01]  /*8aa30*/  HMMA.1688.F32.TF32 R8, R4.reuse, R86, R188 ;  /* 0x000000560408723c */ /* 0x040fe200000810bc */
[----:B------:R-:W-:Y:S04]  /*8aa40*/  STL.64 [R1+0x6e78], R42 ;  /* 0x006e782a01007387 */ /* 0x000fe80000100a00 */
[----:B------:R-:W-:Y:S04]  /*8aa50*/  STL.64 [R1+0x6e70], R40 ;  /* 0x006e702801007387 */ /* 0x000fe80000100a00 */
[----:B------:R-:W-:Y:S04]  /*8aa60*/  STL.64 [R1+0x15d0], R12 ;  /* 0x0015d00c01007387 */ /* 0x000fe80000100a00 */
[----:B------:R1:W-:Y:S02]  /*8aa70*/  STL.64 [R1+0x15d8], R14 ;  /* 0x0015d80e01007387 */ /* 0x0003e40000100a00 */
[----:B-1----:R-:W-:Y:S08]  /*8aa80*/  HMMA.1688.F32.TF32 R12, R4, R94, R248 ;  /* 0x0000005e040c723c */ /* 0x002ff000000810f8 */
[----:B------:R-:W-:Y:S04]  /*8aa90*/  STL.64 [R1+0x15b0], R8 ;  /* 0x0015b00801007387 */ /* 0x000fe80000100a00 */
[----:B------:R-:W-:Y:S04]  /*8aaa0*/  STL.64 [R1+0x2480], R16 ;  /* 0x0024801001007387 */ /* 0x000fe80000100a00 */
[----:B------:R1:W-:Y:S04]  /*8aab0*/  STL.64 [R1+0x2488], R18 ;  /* 0x0024881201007387 */ /* 0x0003e80000100a00 */
[----:B------:R-:W2:Y:S01]  /*8aac0*/  LDL.LU R188, [R1+0x1d0] ;  /* 0x0001d00001bc7983 */ /* 0x000ea20000300800 */
[----:B------:R-:W-:-:S02]  /*8aad0*/  IMAD.MOV.U32 R53, RZ, RZ, R10 ;  /* 0x000000ffff357224 */ /* 0x000fc400078e000a */
[----:B------:R-:W-:Y:S01]  /*8aae0*/  IMAD.MOV.U32 R52, RZ, RZ, R11 ;  /* 0x000000ffff347224 */ /* 0x000fe200078e000b */
[----:B------:R-:W-:Y:S04]  /*8aaf0*/  LDS R8, [R2+0x4600] ;  /* 0x0046000002087984 */ /* 0x000fe80000000800 */
[----:B------:R-:W-:Y:S04]  /*8ab00*/  LDS R10, [R2+0x6600] ;  /* 0x00660000020a7984 */ /* 0x000fe80000000800 */
[----:B------:R-:W-:Y:S04]  /*8ab10*/  STL.64 [R1+0x2470], R12 ;  /* 0x0024700c01007387 */ /* 0x000fe80000100a00 */
        /* <DEDUP_REMOVED lines=93> */
[----:B------:R-:W1:Y:S02]  /*8b0f0*/  LDS R11, [R0+0x6600] ;  /* 0x00660000000b7984 */ /* 0x000e640000000800 */
[C---:B-1----:R-:W-:Y:S08]  /*8b100*/  HMMA.1688.F32.TF32 R16, R4.reuse, R102, R24 ;  /* 0x000000660410723c */ /* 0x042ff00000081018 */
[C---:B--2---:R-:W-:Y:S08]  /*8b110*/  HMMA.1688.F32.TF32 R20, R4.reuse, R98, R20 ;  /* 0x000000620414723c */ /* 0x044ff00000081014 */
[----:B---3--:R-:W-:Y:S11]  /*8b120*/  HMMA.1688.F32.TF32 R12, R4, R106, R28 ;  /* 0x0000006a040c723c */ /* 0x008ff6000008101c */
[----:B------:R-:W-:Y:S04]  /*8b130*/  @!UPT UIADD3 URZ, URZ, URZ, URZ ;  /* 0x0000003f3f3ff290 */ /* 0x000fe8000fffe03f */
[----:B------:R-:W-:Y:S04]  /*8b140*/  STL.64 [R1+0x2460], R20 ;  /* 0x0024601401007387 */ /* 0x000fe80000100a00 */
[----:B------:R-:W-:Y:S04]  /*8b150*/  STL.64 [R1+0x2468], R22 ;  /* 0x0024681601007387 */ /* 0x000fe80000100a00 */
[----:B------:R-:W-:Y:S04]  /*8b160*/  STL.64 [R1+0x2450], R16 ;  /* 0x0024501001007387 */ /* 0x000fe80000100a00 */
[----:B------:R-:W-:Y:S04]  /*8b170*/  STL.64 [R1+0x2458], R18 ;  /* 0x0024581201007387 */ /* 0x000fe80000100a00 */
[----:B------:R1:W-:Y:S01]  /*8b180*/  STL.64 [R1+0x2440], R12 ;  /* 0x0024400c01007387 */ /* 0x0003e20000100a00 */
[----:B------:R-:W-:Y:S01]  /*8b190*/  MOV R57, R14 ;  /* 0x0000000e00397202 */ /* 0x000fe20000000f00 */
[----:B------:R-:W-:-:S02]  /*8b1a0*/  IMAD.MOV.U32 R56, RZ, RZ, R15 ;  /* 0x000000ffff387224 */ /* 0x000fc400078e000f */
[C---:B-1----:R-:W-:Y:S08]  /*8b1b0*/  HMMA.1688.F32.TF32 R12, R4.reuse, R110, R32 ;  /* 0x0000006e040c723c */ /* 0x042ff00000081020 */
[C---:B----4-:R-:W-:Y:S11]  /*8b1c0*/  HMMA.1688.F32.TF32 R16, R4.reuse, R114, R36 ;  /* 0x000000720410723c */ /* 0x050ff60000081024 */
[----:B------:R-:W-:Y:S04]  /*8b1d0*/  @!UPT UIADD3 URZ, URZ, URZ, URZ ;  /* 0x0000003f3f3ff290 */ /* 0x000fe8000fffe03f */
[----:B------:R1:W-:Y:S01]  /*8b1e0*/  STL.64 [R1+0x2430], R12 ;  /* 0x0024300c01007387 */ /* 0x0003e20000100a00 */
[----:B------:R-:W-:Y:S01]  /*8b1f0*/  IMAD.MOV.U32 R61, RZ, RZ, R14 ;  /* 0x000000ffff3d7224 */ /* 0x000fe200078e000e */
[----:B------:R-:W-:Y:S02]  /*8b200*/  MOV R60, R15 ;  /* 0x0000000f003c7202 */ /* 0x000fe40000000f00 */
[C---:B-1----:R-:W-:Y:S04]  /*8b210*/  HMMA.1688.F32.TF32 R12, R4.reuse, R118, R44 ;  /* 0x00000076040c723c */ /* 0x042fe8000008102c */
[----:B------:R-:W-:Y:S04]  /*8b220*/  STL.64 [R1+0x2420], R16 ;  /* 0x0024201001007387 */ /* 0x000fe80000100a00 */
[----:B------:R1:W-:Y:S01]  /*8b230*/  STL.64 [R1+0x2428], R18 ;  /* 0x0024281201007387 */ /* 0x0003e20000100a00 */
[C---:B------:R-:W-:Y:S08]  /*8b240*/  HMMA.1688.F32.TF32 R20, R4.reuse, R122, R48 ;  /* 0x0000007a0414723c */ /* 0x040ff00000081030 */
[C---:B-1----:R-:W-:Y:S06]  /*8b250*/  HMMA.1688.F32.TF32 R16, R4.reuse, R126, R180 ;  /* 0x0000007e0410723c */ /* 0x042fec00000810b4 */
[----:B------:R-:W-:Y:S04]  /*8b260*/  STL.64 [R1+0x2410], R12 ;  /* 0x0024100c01007387 */ /* 0x000fe80000100a00 */
[----:B------:R1:W-:Y:S02]  /*8b270*/  STL.64 [R1+0x2418], R14 ;  /* 0x0024180e01007387 */ /* 0x0003e40000100a00 */
[C---:B-1----:R-:W-:Y:S03]  /*8b280*/  HMMA.1688.F32.TF32 R12, R4.reuse, R130, R200 ;  /* 0x00000082040c723c */ /* 0x042fe600000810c8 */
[----:B------:R-:W-:Y:S04]  /*8b290*/  STL.64 [R1+0x2400], R20 ;  /* 0x0024001401007387 */ /* 0x000fe80000100a00 */
[----:B------:R1:W-:Y:S04]  /*8b2a0*/  STL.64 [R1+0x2408], R22 ;  /* 0x0024081601007387 */ /* 0x0003e80000100a00 */
[----:B------:R-:W-:Y:S04]  /*8b2b0*/  STL.64 [R1+0x23f0], R16 ;  /* 0x0023f01001007387 */ /* 0x000fe80000100a00 */
[----:B------:R2:W-:Y:S01]  /*8b2c0*/  STL.64 [R1+0x23f8], R18 ;  /* 0x0023f81201007387 */ /* 0x0005e20000100a00 */
[C---:B-1----:R-:W-:Y:S07]  /*8b2d0*/  HMMA.1688.F32.TF32 R20, R4.reuse, R134, R204 ;  /* 0x000000860414723c */ /* 0x042fee00000810cc */
[----:B------:R-:W-:Y:S01]  /*8b2e0*/  STL.64 [R1+0x23e0], R12 ;  /* 0x0023e00c01007387 */ /* 0x000fe20000100a00 */
[C---:B--2---:R-:W-:Y:S03]  /*8b2f0*/  HMMA.1688.F32.TF32 R16, R4.reuse, R138, R224 ;  /* 0x0000008a0410723c */ /* 0x044fe600000810e0 */
[----:B------:R1:W-:Y:S05]  /*8b300*/  STL.64 [R1+0x23e8], R14 ;  /* 0x0023e80e01007387 */ /* 0x0003ea0000100a00 */
        /* <DEDUP_REMOVED lines=37> */
[----:B------:R-:W2:Y:S04]  /*8b560*/  LDL.LU R184, [R1+0x1c0] ;  /* 0x0001c00001b87983 */ /* 0x000ea80000300800 */
[----:B------:R-:W-:Y:S01]  /*8b570*/  LDS R5, [R0+0x4680] ;  /* 0x0046800000057984 */ /* 0x000fe20000000800 */
[C---:B-1----:R-:W-:Y:S03]  /*8b580*/  HMMA.1688.F32.TF32 R12, R8.reuse, R58, R248 ;  /* 0x0000003a080c723c */ /* 0x042fe600000810f8 */
[----:B------:R-:W1:Y:S08]  /*8b590*/  LDS R7, [R0+0x6680] ;  /* 0x0066800000077984 */ /* 0x000e700000000800 */
[----:B------:R3:W-:Y:S04]  /*8b5a0*/  STL.64 [R1+0x2320], R16 ;  /* 0x0023201001007387 */ /* 0x0007e80000100a00 */
[----:B------:R4:W-:Y:S08]  /*8b5b0*/  STL.64 [R1+0x2328], R18 ;  /* 0x0023281201007387 */ /* 0x0009f00000100a00 */
        /* <DEDUP_REMOVED lines=69> */
[----:B---3--:R-:W3:Y:S04]  /*8ba10*/  LDL.LU R16, [R1+0x5f0] ;  /* 0x0005f00001107983 */ /* 0x008ee80000300800 */
[----:B------:R-:W3:Y:S04]  /*8ba20*/  LDL.LU R17, [R1+0x5f4] ;  /* 0x0005f40001117983 */ /* 0x000ee80000300800 */
[----:B----4-:R-:W3:Y:S04]  /*8ba30*/  LDL.LU R18, [R1+0x5f8] ;  /* 0x0005f80001127983 */ /* 0x010ee80000300800 */
        /* <DEDUP_REMOVED lines=25> */
[----:B-1----:R-:W3:Y:S04]  /*8bbd0*/  LDL.LU R12, [R1+0x600] ;  /* 0x00060000010c7983 */ /* 0x002ee80000300800 */
        /* <DEDUP_REMOVED lines=59> */
[----:B------:R1:W-:Y:S04]  /*8bf90*/  STL.64 [R1+0x2048], R198 ;  /* 0x002048c601007387 */ /* 0x0003e80000100a00 */
[----:B-1----:R-:W2:Y:S04]  /*8bfa0*/  LDL.LU.64 R198, [R1+0x7200] ;  /* 0x0072000001c67983 */ /* 0x002ea80000300a00 */
[----:B------:R-:W2:Y:S04]  /*8bfb0*/  LDL.LU.64 R196, [R1+0x71f8] ;  /* 0x0071f80001c47983 */ /* 0x000ea80000300a00 */
[----:B------:R-:W-:Y:S04]  /*8bfc0*/  STL.64 [R1+0x2030], R40 ;  /* 0x0020302801007387 */ /* 0x000fe80000100a00 */
[----:B------:R1:W-:Y:S02]  /*8bfd0*/  STL.64 [R1+0x2038], R42 ;  /* 0x0020382a01007387 */ /* 0x0003e40000100a00 */
[C---:B-1----:R-:W-:Y:S08]  /*8bfe0*/  HMMA.1688.F32.TF32 R40, R8.reuse, R86, R12 ;  /* 0x000000560828723c */ /* 0x042ff0000008100c */
[C---:B------:R-:W-:Y:S08]  /*8bff0*/  HMMA.1688.F32.TF32 R12, R8.reuse, R94, R20 ;  /* 0x0000005e080c723c */ /* 0x040ff00000081014 */
[C---:B------:R-:W-:Y:S07]  /*8c000*/  HMMA.1688.F32.TF32 R20, R8.reuse, R98, R24 ;  /* 0x000000620814723c */ /* 0x040fee0000081018 */
[----:B------:R-:W-:Y:S04]  /*8c010*/  STL.64 [R1+0x2020], R40 ;  /* 0x0020202801007387 */ /* 0x000fe80000100a00 */
[----:B------:R-:W-:Y:S04]  /*8c020*/  STL.64 [R1+0x2028], R42 ;  /* 0x0020282a01007387 */ /* 0x000fe80000100a00 */
[----:B------:R-:W-:Y:S04]  /*8c030*/  STL.64 [R1+0x2010], R16 ;  /* 0x0020101001007387 */ /* 0x000fe80000100a00 */
[----:B------:R1:W-:Y:S04]  /*8c040*/  STL.64 [R1+0x2018], R18 ;  /* 0x0020181201007387 */ /* 0x0003e80000100a00 */
[----:B------:R-:W-:Y:S04]  /*8c050*/  STL.64 [R1+0x2000], R12 ;  /* 0x0020000c01007387 */ /* 0x000fe80000100a00 */
[----:B------:R1:W-:Y:S02]  /*8c060*/  STL.64 [R1+0x2008], R14 ;  /* 0x0020080e01007387 */ /* 0x0003e40000100a00 */
[C---:B-1----:R-:W-:Y:S08]  /*8c070*/  HMMA.1688.F32.TF32 R16, R8.reuse, R102, R28 ;  /* 0x000000660810723c */ /* 0x042ff0000008101c */
[C---:B------:R-:W-:Y:S01]  /*8c080*/  HMMA.1688.F32.TF32 R12, R8.reuse, R106, R32 ;  /* 0x0000006a080c723c */ /* 0x040fe20000081020 */
[----:B------:R-:W-:Y:S04]  /*8c090*/  STL.64 [R1+0x1ff0], R20 ;  /* 0x001ff01401007387 */ /* 0x000fe80000100a00 */
[----:B------:R1:W-:Y:S10]  /*8c0a0*/  STL.64 [R1+0x1ff8], R22 ;  /* 0x001ff81601007387 */ /* 0x0003f40000100a00 */
[----:B------:R-:W-:Y:S01]  /*8c0b0*/  STL.64 [R1+0x1fe0], R16 ;  /* 0x001fe01001007387 */ /* 0x000fe20000100a00 */
[C---:B-1----:R-:W-:Y:S03]  /*8c0c0*/  HMMA.1688.F32.TF32 R20, R8.reuse, R110, R36 ;  /* 0x0000006e0814723c */ /* 0x042fe60000081024 */
[----:B------:R1:W-:Y:S04]  /*8c0d0*/  STL.64 [R1+0x1fe8], R18 ;  /* 0x001fe81201007387 */ /* 0x0003e80000100a00 */
[----:B------:R-:W-:Y:S04]  /*8c0e0*/  STL.64 [R1+0x1fd0], R12 ;  /* 0x001fd00c01007387 */ /* 0x000fe80000100a00 */
[----:B------:R1:W-:Y:S02]  /*8c0f0*/  STL.64 [R1+0x1fd8], R14 ;  /* 0x001fd80e01007387 */ /* 0x0003e40000100a00 */
[C---:B-1----:R-:W-:Y:S08]  /*8c100*/  HMMA.1688.F32.TF32 R16, R8.reuse, R114, R44 ;  /* 0x000000720810723c */ /* 0x042ff0000008102c */
[C---:B------:R-:W-:Y:S02]  /*8c110*/  HMMA.1688.F32.TF32 R12, R8.reuse, R118, R48 ;  /* 0x00000076080c723c */ /* 0x040fe40000081030 */
[----:B------:R-:W-:Y:S04]  /*8c120*/  STL.64 [R1+0x1fc0], R20 ;  /* 0x001fc01401007387 */ /* 0x000fe80000100a00 */
[----:B------:R1:W-:Y:S09]  /*8c130*/  STL.64 [R1+0x1fc8], R22 ;  /* 0x001fc81601007387 */ /* 0x0003f20000100a00 */
        /* <DEDUP_REMOVED lines=31> */
[----:B------:R3:W-:Y:S01]  /*8c330*/  STL.64 [R1+0x1f18], R14 ;  /* 0x001f180e01007387 */ /* 0x0007e20000100a00 */
[C---:B-1----:R-:W-:Y:S08]  /*8c340*/  HMMA.1688.F32.TF32 R16, R8.reuse, R162, R240 ;  /* 0x000000a20810723c */ /* 0x042ff000000810f0 */
[C---:B---3--:R-:W-:Y:S03]  /*8c350*/  HMMA.1688.F32.TF32 R12, R8.reuse, R166, R220 ;  /* 0x000000a6080c723c */ /* 0x048fe600000810dc */
        /* <DEDUP_REMOVED lines=8> */
[----:B---3--:R-:W-:Y:S08]  /*8c3e0*/  HMMA.1688.F32.TF32 R12, R8, R178, R184 ;  /* 0x000000b2080c723c */ /* 0x008ff000000810b8 */
[C---:B------:R-:W-:Y:S01]  /*8c3f0*/  HMMA.1688.F32.TF32 R8, R4.reuse, R54, R248 ;  /* 0x000000360408723c */ /* 0x040fe200000810f8 */
[----:B------:R-:W-:Y:S04]  /*8c400*/  STL.64 [R1+0x1ed0], R20 ;  /* 0x001ed01401007387 */ /* 0x000fe80000100a00 */
[----:B------:R-:W-:Y:S04]  /*8c410*/  STL.64 [R1+0x1ed8], R22 ;  /* 0x001ed81601007387 */ /* 0x000fe80000100a00 */
[----:B------:R-:W-:Y:S04]  /*8c420*/  STL.64 [R1+0x1ec0], R16 ;  /* 0x001ec01001007387 */ /* 0x000fe80000100a00 */
[----:B------:R-:W-:Y:S04]  /*8c430*/  STL.64 [R1+0x1ec8], R18 ;  /* 0x001ec81201007387 */ /* 0x000fe80000100a00 */
[----:B------:R-:W3:Y:S04]  /*8c440*/  LDL.LU R48, [R1+0x10] ;  /* 0x0000100001307983 */ /* 0x000ee80000300800 */
[----:B------:R-:W-:Y:S04]  /*8c450*/  STL.64 [R1+0x1eb0], R12 ;  /* 0x001eb00c01007387 */ /* 0x000fe80000100a00 */
[----:B------:R-:W-:Y:S04]  /*8c460*/  STL.64 [R1+0x1eb8], R14 ;  /* 0x001eb80e01007387 */ /* 0x000fe80000100a00 */
        /* <DEDUP_REMOVED lines=53> */
[----:B-1----:R-:W4:Y:S04]  /*8c7c0*/  LDL.LU R8, [R1+0x130] ;  /* 0x0001300001087983 */ /* 0x002f280000300800 */
        /* <DEDUP_REMOVED lines=51> */
[----:B------:R-:W4:Y:S04]  /*8cb00*/  LDL.LU R180, [R1] ;  /* 0x0000000001b47983 */ /* 0x000f280000300800 */
[----:B------:R-:W4:Y:S04]  /*8cb10*/  LDL.LU R181, [R1+0x4] ;  /* 0x0000040001b57983 */ /* 0x000f280000300800 */
[----:B------:R-:W4:Y:S04]  /*8cb20*/  LDL.LU R182, [R1+0x8] ;  /* 0x0000080001b67983 */ /* 0x000f280000300800 */
[----:B------:R-:W4:Y:S01]  /*8cb30*/  LDL.LU R183, [R1+0xc] ;  /* 0x00000c0001b77983 */ /* 0x000f220000300800 */
[C---:B--2---:R-:W-:Y:S08]  /*8cb40*/  HMMA.1688.F32.TF32 R188, R4.reuse, R122, R188 ;  /* 0x0000007a04bc723c */ /* 0x044ff000000810bc */
[C---:B---3--:R-:W-:Y:S08]  /*8cb50*/  HMMA.1688.F32.TF32 R192, R4.reuse, R118, R192 ;  /* 0x0000007604c0723c */ /* 0x048ff000000810c0 */
[C---:B----4-:R-:W-:Y:S08]  /*8cb60*/  HMMA.1688.F32.TF32 R240, R4.reuse, R110, R240 ;  /* 0x0000006e04f0723c */ /* 0x050ff000000810f0 */
[C---:B------:R-:W-:Y:S08]  /*8cb70*/  HMMA.1688.F32.TF32 R236, R4.reuse, R106, R236 ;  /* 0x0000006a04ec723c */ /* 0x040ff000000810ec */
        /* <DEDUP_REMOVED lines=8> */
[C---:B------:R-:W-:Y:S11]  /*8cc00*/  HMMA.1688.F32.TF32 R20, R4.reuse, R66, R20 ;  /* 0x000000420414723c */ /* 0x040ff60000081014 */
[----:B------:R-:W-:Y:S04]  /*8cc10*/  @!UPT UIADD3 URZ, URZ, URZ, URZ ;  /* 0x0000003f3f3ff290 */ /* 0x000fe8000fffe03f */
[----:B------:R-:W-:Y:S04]  /*8cc20*/  STL.64 [R1+0x1e90], R12 ;  /* 0x001e900c01007387 */ /* 0x000fe80000100a00 */
[----:B------:R1:W-:Y:S01]  /*8cc30*/  STL.64 [R1+0x1e98], R14 ;  /* 0x001e980e01007387 */ /* 0x0003e20000100a00 */
[C---:B------:R-:W-:Y:S03]  /*8cc40*/  HMMA.1688.F32.TF32 R224, R4.reuse, R82, R224 ;  /* 0x0000005204e0723c */ /* 0x040fe600000810e0 */
[----:B-1----:R-:W2:Y:S04]  /*8cc50*/  LDL.LU.64 R14, [R1+0x71f0] ;  /* 0x0071f000010e7983 */ /* 0x002ea80000300a00 */
[----:B------:R-:W2:Y:S04]  /*8cc60*/  LDL.LU.64 R12, [R1+0x71e8] ;  /* 0x0071e800010c7983 */ /* 0x000ea80000300a00 */
[----:B------:R-:W-:Y:S01]  /*8cc70*/  STL.64 [R1+0x1c80], R16 ;  /* 0x001c801001007387 */ /* 0x000fe20000100a00 */
[C---:B------:R-:W-:Y:S03]  /*8cc80*/  HMMA.1688.F32.TF32 R208, R4.reuse, R90, R208 ;  /* 0x0000005a04d0723c */ /* 0x040fe600000810d0 */
[----:B------:R1:W-:Y:S04]  /*8cc90*/  STL.64 [R1+0x1c88], R18 ;  /* 0x001c881201007387 */ /* 0x0003e80000100a00 */
[----:B-1----:R-:W3:Y:S04]  /*8cca0*/  LDL.LU.64 R18, [R1+0x71e0] ;  /* 0x0071e00001127983 */ /* 0x002ee80000300a00 */
[----:B------:R-:W3:Y:S04]  /*8ccb0*/  LDL.LU.64 R16, [R1+0x71d8] ;  /* 0x0071d80001107983 */ /* 0x000ee80000300a00 */
[----:B------:R-:W-:Y:S04]  /*8ccc0*/  STL.64 [R1+0x1c70], R20 ;  /* 0x001c701401007387 */ /* 0x000fe80000100a00 */
[----:B------:R1:W-:Y:S01]  /*8ccd0*/  STL.64 [R1+0x1c78], R22 ;  /* 0x001c781601007387 */ /* 0x0003e20000100a00 */
[C---:B------:R-:W-:Y:S03]  /*8cce0*/  HMMA.1688.F32.TF32 R216, R4.reuse, R98, R216 ;  /* 0x0000006204d8723c */ /* 0x040fe600000810d8 */
[----:B-1----:R-:W4:Y:S04]  /*8ccf0*/  LDL.LU.64 R22, [R1+0x71d0] ;  /* 0x0071d00001167983 */ /* 0x002f280000300a00 */
[----:B------:R-:W4:Y:S04]  /*8cd00*/  LDL.LU.64 R20, [R1+0x71c8] ;  /* 0x0071c80001147983 */ /* 0x000f280000300a00 */
        /* <DEDUP_REMOVED lines=9> */
[----:B------:R1:W-:Y:S01]  /*8cda0*/  STL.64 [R1+0x1c28], R230 ;  /* 0x001c28e601007387 */ /* 0x0003e20000100a00 */
[C---:B------:R-:W-:Y:S03]  /*8cdb0*/  HMMA.1688.F32.TF32 R220, R4.reuse, R114, R220 ;  /* 0x0000007204dc723c */ /* 0x040fe600000810dc */
        /* <DEDUP_REMOVED lines=9> */
[----:B------:R1:W-:Y:S01]  /*8ce50*/  STL.64 [R1+0x1bc8], R210 ;  /* 0x001bc8d201007387 */ /* 0x0003e20000100a00 */
[C---:B------:R-:W-:Y:S03]  /*8ce60*/  HMMA.1688.F32.TF32 R184, R4.reuse, R126, R184 ;  /* 0x0000007e04b8723c */ /* 0x040fe600000810b8 */
[----:B------:R-:W-:Y:S04]  /*8ce70*/  LDS R8, [R2+0x4700] ;  /* 0x0047000002087984 */ /* 0x000fe80000000800 */
[----:B------:R-:W-:Y:S04]  /*8ce80*/  LDS R10, [R2+0x6700] ;  /* 0x00670000020a7984 */ /* 0x000fe80000000800 */
[----:B-1----:R-:W2:Y:S04]  /*8ce90*/  LDL.LU.64 R210, [R1+0x7180] ;  /* 0x0071800001d27983 */ /* 0x002ea80000300a00 */
[----:B------:R-:W2:Y:S04]  /*8cea0*/  LDL.LU.64 R208, [R1+0x7178] ;  /* 0x0071780001d07983 */ /* 0x000ea80000300a00 */
[----:B------:R-:W-:Y:S04]  /*8ceb0*/  STL.64 [R1+0x1bb0], R212 ;  /* 0x001bb0d401007387 */ /* 0x000fe80000100a00 */
[----:B------:R1:W-:Y:S01]  /*8cec0*/  STL.64 [R1+0x1bb8], R214 ;  /* 0x001bb8d601007387 */ /* 0x0003e20000100a00 */
[C---:B------:R-:W-:Y:S03]  /*8ced0*/  HMMA.1688.F32.TF32 R248, R4.reuse, R130, R248 ;  /* 0x0000008204f8723c */ /* 0x040fe600000810f8 */
[----:B------:R-:W-:Y:S04]  /*8cee0*/  LDS R9, [R0+0x4700] ;  /* 0x0047000000097984 */ /* 0x000fe80000000800 */
[----:B------:R-:W2:Y:S04]  /*8cef0*/  LDS R11, [R0+0x6700] ;  /* 0x00670000000b7984 */ /* 0x000ea80000000800 */
        /* <DEDUP_REMOVED lines=8> */
[----:B-1----:R-:W3:Y:S04]  /*8cf80*/  LDL.LU.64 R234, [R1+0x7150] ;  /* 0x0071500001ea7983 */ /* 0x002ee80000300a00 */
[----:B------:R-:W3:Y:S04]  /*8cf90*/  LDL.LU.64 R232, [R1+0x7148] ;  /* 0x0071480001e87983 */ /* 0x000ee80000300a00 */
        /* <DEDUP_REMOVED lines=22> */
[----:B-1----:R-:W4:Y:S04]  /*8d100*/  LDL.LU.64 R186, [R1+0x70f0] ;  /* 0x0070f00001ba7983 */ /* 0x002f280000300a00 */
[----:B------:R-:W4:Y:S04]  /*8d110*/  LDL.LU.64 R184, [R1+0x70e8] ;  /* 0x0070e80001b87983 */ /* 0x000f280000300a00 */
[----:B------:R-:W-:Y:S04]  /*8d120*/  STL.64 [R1+0x1ab0], R248 ;  /* 0x001ab0f801007387 */ /* 0x000fe80000100a00 */
[----:B------:R1:W-:Y:S04]  /*8d130*/  STL.64 [R1+0x1ab8], R250 ;  /* 0x001ab8fa01007387 */ /* 0x0003e80000100a00 */
[----:B-1----:R-:W4:Y:S04]  /*8d140*/  LDL.LU.64 R250, [R1+0x70e0] ;  /* 0x0070e00001fa7983 */ /* 0x002f280000300a00 */
[----:B------:R-:W4:Y:S01]  /*8d150*/  LDL.LU.64 R248, [R1+0x70d8] ;  /* 0x0070d80001f87983 */ /* 0x000f220000300a00 */
[C---:B------:R-:W-:Y:S08]  /*8d160*/  HMMA.1688.F32.TF32 R40, R4.reuse, R134, R40 ;  /* 0x000000860428723c */ /* 0x040ff00000081028 */
[C---:B------:R-:W-:Y:S11]  /*8d170*/  HMMA.1688.F32.TF32 R24, R4.reuse, R138, R24 ;  /* 0x0000008a0418723c */ /* 0x040ff60000081018 */
[----:B------:R-:W-:Y:S04]  /*8d180*/  @!UPT UIADD3 URZ, URZ, URZ, URZ ;  /* 0x0000003f3f3ff290 */ /* 0x000fe8000fffe03f */
[----:B------:R-:W-:Y:S04]  /*8d190*/  STL.64 [R1+0x1a90], R40 ;  /* 0x001a902801007387 */ /* 0x000fe80000100a00 */
[----:B------:R1:W-:Y:S04]  /*8d1a0*/  STL.64 [R1+0x1a98], R42 ;  /* 0x001a982a01007387 */ /* 0x0003e80000100a00 */
        /* <DEDUP_REMOVED lines=11> */
[----:B------:R1:W-:Y:S02]  /*8d260*/  STL.64 [R1+0x1a58], R26 ;  /* 0x001a581a01007387 */ /* 0x0003e40000100a00 */
[C---:B-1----:R-:W-:Y:S08]  /*8d270*/  HMMA.1688.F32.TF32 R28, R4.reuse, R158, R48 ;  /* 0x0000009e041c723c */ /* 0x042ff00000081030 */
[----:B------:R-:W-:Y:S01]  /*8d280*/  HMMA.1688.F32.TF32 R24, R4, R162, R180 ;  /* 0x000000a20418723c */ /* 0x000fe200000810b4 */
[----:B------:R-:W-:Y:S04]  /*8d290*/  STL.64 [R1+0x1a40], R32 ;  /* 0x001a402001007387 */ /* 0x000fe80000100a00 */
[----:B------:R-:W-:Y:S10]  /*8d2a0*/  STL.64 [R1+0x1a48], R34 ;  /* 0x001a482201007387 */ /* 0x000ff40000100a00 */
[----:B------:R-:W-:Y:S04]  /*8d2b0*/  STL.64 [R1+0x1a20], R28 ;  /* 0x001a201c01007387 */ /* 0x000fe80000100a00 */
[----:B------:R-:W-:Y:S04]  /*8d2c0*/  STL.64 [R1+0x1a28], R30 ;  /* 0x001a281e01007387 */ /* 0x000fe80000100a00 */
[----:B------:R-:W-:Y:S04]  /*8d2d0*/  STL.64 [R1+0x1a10], R24 ;  /* 0x001a101801007387 */ /* 0x000fe80000100a00 */
[----:B------:R3:W-:Y:S01]  /*8d2e0*/  STL.64 [R1+0x1a18], R26 ;  /* 0x001a181a01007387 */ /* 0x0007e20000100a00 */
[----:B--2---:R-:W-:Y:S01]  /*8d2f0*/  IMAD.MOV.U32 R48, RZ, RZ, R226 ;  /* 0x000000ffff307224 */ /* 0x004fe200078e00e2 */
[----:B------:R-:W-:Y:S01]  /*8d300*/  MOV R50, R224 ;  /* 0x000000e000327202 */ /* 0x000fe20000000f00 */
[----:B------:R-:W-:-:S02]  /*8d310*/  IMAD.MOV.U32 R49, RZ, RZ, R225 ;  /* 0x000000ffff317224 */ /* 0x000fc400078e00e1 */
[----:B------:R-:W-:Y:S01]  /*8d320*/  IMAD.MOV.U32 R51, RZ, RZ, R231 ;  /* 0x000000ffff337224 */ /* 0x000fe200078e00e7 */
[C---:B---3--:R-:W-:Y:S08]  /*8d330*/  HMMA.1688.F32.TF32 R24, R4.reuse, R174, R188 ;  /* 0x000000ae0418723c */ /* 0x048ff000000810bc */
[C---:B----4-:R-:W-:Y:S08]  /*8d340*/  HMMA.1688.F32.TF32 R28, R4.reuse, R170, R184 ;  /* 0x000000aa041c723c */ /* 0x050ff000000810b8 */
[C---:B------:R-:W-:Y:S08]  /*8d350*/  HMMA.1688.F32.TF32 R32, R4.reuse, R166, R248 ;  /* 0x000000a60420723c */ /* 0x040ff000000810f8 */
[----:B------:R-:W-:Y:S11]  /*8d360*/  HMMA.1688.F32.TF32 R4, R4, R178, R192 ;  /* 0x000000b20404723c */ /* 0x000ff600000810c0 */
[----:B------:R-:W-:Y:S04]  /*8d370*/  @!UPT UIADD3 URZ, URZ, URZ, URZ ;  /* 0x0000003f3f3ff290 */ /* 0x000fe8000fffe03f */
[----:B------:R-:W-:Y:S04]  /*8d380*/  STL.64 [R1+0x1a00], R32 ;  /* 0x001a002001007387 */ /* 0x000fe80000100a00 */
[----:B------:R-:W-:Y:S04]  /*8d390*/  STL.64 [R1+0x1a08], R34 ;  /* 0x001a082201007387 */ /* 0x000fe80000100a00 */
[----:B------:R1:W-:Y:S04]  /*8d3a0*/  STL.64 [R1+0x19f0], R28 ;  /* 0x0019f01c01007387 */ /* 0x0003e80000100a00 */
[----:B------:R2:W-:Y:S04]  /*8d3b0*/  STL.64 [R1+0x19f8], R30 ;  /* 0x0019f81e01007387 */ /* 0x0005e80000100a00 */
[----:B------:R3:W-:Y:S04]  /*8d3c0*/  STL.64 [R1+0x19e0], R24 ;  /* 0x0019e01801007387 */ /* 0x0007e80000100a00 */
[----:B------:R2:W-:Y:S04]  /*8d3d0*/  STL.64 [R1+0x19e8], R26 ;  /* 0x0019e81a01007387 */ /* 0x0005e80000100a00 */
[----:B------:R-:W4:Y:S04]  /*8d3e0*/  LDL.LU R226, [R1+0x70d4] ;  /* 0x0070d40001e27983 */ /* 0x000f280000300800 */
[----:B------:R-:W-:Y:S04]  /*8d3f0*/  STL.64 [R1+0x19d0], R4 ;  /* 0x0019d00401007387 */ /* 0x000fe80000100a00 */
[----:B------:R-:W-:Y:S04]  /*8d400*/  STL.64 [R1+0x19d8], R6 ;  /* 0x0019d80601007387 */ /* 0x000fe80000100a00 */
        /* <DEDUP_REMOVED lines=15> */
[----:B------:R-:W4:Y:S01]  /*8d500*/  LDL.LU R215, [R1+0x70b4] ;  /* 0x0070b40001d77983 */ /* 0x000f220000300800 */
[----:B-1----:R-:W-:-:S03]  /*8d510*/  IMAD.MOV.U32 R28, RZ, RZ, R219 ;  /* 0x000000ffff1c7224 */ /* 0x002fc600078e00db */
[----:B------:R-:W4:Y:S01]  /*8d520*/  LDL.LU R214, [R1+0x70b0] ;  /* 0x0070b00001d67983 */ /* 0x000f220000300800 */
[----:B------:R-:W-:-:S03]  /*8d530*/  IMAD.MOV.U32 R29, RZ, RZ, R218 ;  /* 0x000000ffff1d7224 */ /* 0x000fc600078e00da */
[----:B------:R-:W4:Y:S01]  /*8d540*/  LDL.LU R213, [R1+0x70ac] ;  /* 0x0070ac0001d57983 */ /* 0x000f220000300800 */
[----:B--2---:R-:W-:-:S03]  /*8d550*/  MOV R30, R217 ;  /* 0x000000d9001e7202 */ /* 0x004fc60000000f00 */
[----:B------:R-:W2:Y:S01]  /*8d560*/  LDL.LU R212, [R1+0x70a8] ;  /* 0x0070a80001d47983 */ /* 0x000ea20000300800 */
[----:B------:R-:W-:-:S03]  /*8d570*/  IMAD.MOV.U32 R31, RZ, RZ, R216 ;  /* 0x000000ffff1f7224 */ /* 0x000fc600078e00d8 */
[----:B------:R-:W2:Y:S01]  /*8d580*/  LDL.LU R219, [R1+0x70a4] ;  /* 0x0070a40001db7983 */ /* 0x000ea20000300800 */
[----:B---3--:R-:W-:-:S03]  /*8d590*/  IMAD.MOV.U32 R24, RZ, RZ, R239 ;  /* 0x000000ffff187224 */ /* 0x008fc600078e00ef */
[----:B------:R-:W3:Y:S01]  /*8d5a0*/  LDL.LU R218, [R1+0x70a0] ;  /* 0x0070a00001da7983 */ /* 0x000ee20000300800 */
        /* <DEDUP_REMOVED lines=29> */
[----:B------:R-:W2:Y:S04]  /*8d780*/  LDL.LU R233, [R1+0x7064] ;  /* 0x0070640001e97983 */ /* 0x000ea80000300800 */
[----:B------:R-:W2:Y:S04]  /*8d790*/  LDL.LU R228, [R1+0x7060] ;  /* 0x0070600001e47983 */ /* 0x000ea80000300800 */
[----:B------:R-:W2:Y:S04]  /*8d7a0*/  LDL.LU R229, [R1+0x705c] ;  /* 0x00705c0001e57983 */ /* 0x000ea80000300800 */
[----:B------:R-:W2:Y:S01]  /*8d7b0*/  LDL.LU R230, [R1+0x7058] ;  /* 0x0070580001e67983 */ /* 0x000ea20000300800 */
        /* <DEDUP_REMOVED lines=11> */
[----:B------:R-:W-:Y:S01]  /*8d870*/  LDS R4, [R2+0x4780] ;  /* 0x0047800002047984 */ /* 0x000fe20000000800 */
[----:B------:R-:W-:-:S03]  /*8d880*/  IMAD.MOV.U32 R182, RZ, RZ, R206 ;  /* 0x000000ffffb67224 */ /* 0x000fc600078e00ce */
[----:B------:R-:W-:Y:S04]  /*8d890*/  LDS R6, [R2+0x6780] ;  /* 0x0067800002067984 */ /* 0x000fe80000000800 */
[----:B------:R-:W-:Y:S04]  /*8d8a0*/  LDS R5, [R0+0x4780] ;  /* 0x0047800000057984 */ /* 0x000fe80000000800 */
[----:B------:R-:W1:Y:S01]  /*8d8b0*/  LDS R7, [R0+0x6780] ;  /* 0x0067800000077984 */ /* 0x000e620000000800 */
[----:B----4-:R-:W-:Y:S01]  /*8d8c0*/  MOV R195, R226 ;  /* 0x000000e200c37202 */ /* 0x010fe20000000f00 */
[----:B------:R-:W-:-:S02]  /*8d8d0*/  IMAD.MOV.U32 R194, RZ, RZ, R225 ;  /* 0x000000ffffc27224 */ /* 0x000fc400078e00e1 */
[----:B------:R-:W-:Y:S01]  /*8d8e0*/  IMAD.MOV.U32 R193, RZ, RZ, R224 ;  /* 0x000000ffffc17224 */ /* 0x000fe200078e00e0 */
[----:B------:R-:W-:Y:S02]  /*8d8f0*/  MOV R192, R231 ;  /* 0x000000e700c07202 */ /* 0x000fe40000000f00 */
        /* <DEDUP_REMOVED lines=15> */
[----:B------:R-:W3:Y:S01]  /*8d9f0*/  LDL.LU R207, [R1+0x7018] ;  /* 0x0070180001cf7983 */ /* 0x000ee20000300800 */
[C---:B--2---:R-:W-:Y:S08]  /*8da00*/  HMMA.1688.F32.TF32 R200, R8.reuse, R54, R200 ;  /* 0x0000003608c8723c */ /* 0x044ff000000810c8 */
[----:B---3--:R-:W-:Y:S11]  /*8da10*/  HMMA.1688.F32.TF32 R204, R8, R58, R204 ;  /* 0x0000003a08cc723c */ /* 0x008ff600000810cc */
[----:B------:R-:W-:Y:S04]  /*8da20*/  @!UPT UIADD3 URZ, URZ, URZ, URZ ;  /* 0x0000003f3f3ff290 */ /* 0x000fe8000fffe03f */
[----:B------:R2:W-:Y:S04]  /*8da30*/  STL.64 [R1+0x19c0], R200 ;  /* 0x0019c0c801007387 */ /* 0x0005e80000100a00 */
[----:B------:R3:W-:Y:S01]  /*8da40*/  STL.64 [R1+0x19c8], R202 ;  /* 0x0019c8ca01007387 */ /* 0x0007e20000100a00 */
[----:B--2---:R-:W-:-:S03]  /*8da50*/  IMAD.MOV.U32 R200, RZ, RZ, R208 ;  /* 0x000000ffffc87224 */ /* 0x004fc600078e00d0 */
[----:B------:R-:W2:Y:S01]  /*8da60*/  LDL.LU R208, [R1+0x7014] ;  /* 0x0070140001d07983 */ /* 0x000ea20000300800 */
[----:B------:R-:W-:Y:S01]  /*8da70*/  IMAD.MOV.U32 R201, RZ, RZ, R209 ;  /* 0x000000ffffc97224 */ /* 0x000fe200078e00d1 */
[----:B---3--:R-:W-:Y:S01]  /*8da80*/  MOV R202, R210 ;  /* 0x000000d200ca7202 */ /* 0x008fe20000000f00 */
[----:B------:R-:W-:Y:S01]  /*8da90*/  IMAD.MOV.U32 R203, RZ, RZ, R211 ;  /* 0x000000ffffcb7224 */ /* 0x000fe200078e00d3 */
[----:B------:R-:W2:Y:S04]  /*8daa0*/  LDL.LU R209, [R1+0x7010] ;  /* 0x0070100001d17983 */ /* 0x000ea80000300800 */
[----:B------:R-:W2:Y:S04]  /*8dab0*/  LDL.LU R210, [R1+0x700c] ;  /* 0x00700c0001d27983 */ /* 0x000ea80000300800 */
[----:B------:R-:W2:Y:S04]  /*8dac0*/  LDL.LU R211, [R1+0x7008] ;  /* 0x0070080001d37983 */ /* 0x000ea80000300800 */
[----:B------:R3:W-:Y:S04]  /*8dad0*/  STL.64 [R1+0x19b0], R204 ;  /* 0x0019b0cc01007387 */ /* 0x0007e80000100a00 */
[----:B------:R1:W-:Y:S01]  /*8dae0*/  STL.64 [R1+0x19b8], R206 ;  /* 0x0019b8ce01007387 */ /* 0x0003e20000100a00 */
[----:B---3--:R-:W-:Y:S01]  /*8daf0*/  IMAD.MOV.U32 R204, RZ, RZ, R212 ;  /* 0x000000ffffcc7224 */ /* 0x008fe200078e00d4 */
[----:B------:R-:W-:-:S02]  /*8db00*/  MOV R205, R213 ;  /* 0x000000d500cd7202 */ /* 0x000fc40000000f00 */
[----:B------:R-:W3:Y:S01]  /*8db10*/  LDL.LU R212, [R1+0x7004] ;  /* 0x0070040001d47983 */ /* 0x000ee20000300800 */
[----:B-1----:R-:W-:-:S03]  /*8db20*/  IMAD.MOV.U32 R206, RZ, RZ, R214 ;  /* 0x000000ffffce7224 */ /* 0x002fc600078e00d6 */
[----:B------:R-:W3:Y:S01]  /*8db30*/  LDL.LU R213, [R1+0x7000] ;  /* 0x0070000001d57983 */ /* 0x000ee20000300800 */
[----:B------:R-:W-:-:S03]  /*8db40*/  IMAD.MOV.U32 R207, RZ, RZ, R215 ;  /* 0x000000ffffcf7224 */ /* 0x000fc600078e00d7 */
[----:B------:R-:W3:Y:S04]  /*8db50*/  LDL.LU R214, [R1+0x6ffc] ;  /* 0x006ffc0001d67983 */ /* 0x000ee80000300800 */
[----:B------:R-:W3:Y:S01]  /*8db60*/  LDL.LU R215, [R1+0x6ff8] ;  /* 0x006ff80001d77983 */ /* 0x000ee20000300800 */
[C---:B--2---:R-:W-:Y:S11]  /*8db70*/  HMMA.1688.F32.TF32 R208, R8.reuse, R62, R208 ;  /* 0x0000003e08d0723c */ /* 0x044ff600000810d0 */
[----:B------:R-:W-:Y:S11]  /*8db80*/  @!UPT UIADD3 URZ, URZ, URZ, URZ ;  /* 0x0000003f3f3ff290 */ /* 0x000ff6000fffe03f */
[----:B------:R-:W-:Y:S01]  /*8db90*/  @!UPT UIADD3 URZ, URZ, URZ, URZ ;  /* 0x0000003f3f3ff290 */ /* 0x000fe2000fffe03f */
[----:B------:R1:W-:Y:S04]  /*8dba0*/  STL.64 [R1+0x19a0], R208 ;  /* 0x0019a0d001007387 */ /* 0x0003e80000100a00 */
[----:B------:R2:W-:Y:S01]  /*8dbb0*/  STL.64 [R1+0x19a8], R210 ;  /* 0x0019a8d201007387 */ /* 0x0005e20000100a00 */
[----:B---3--:R-:W-:Y:S01]  /*8dbc0*/  HMMA.1688.F32.TF32 R212, R8, R66, R212 ;  /* 0x0000004208d4723c */ /* 0x008fe200000810d4 */
[----:B-1----:R-:W-:Y:S01]  /*8dbd0*/  MOV R208, R216 ;  /* 0x000000d800d07202 */ /* 0x002fe20000000f00 */
[----:B------:R-:W-:Y:S01]  /*8dbe0*/  IMAD.MOV.U32 R209, RZ, RZ, R217 ;  /* 0x000000ffffd17224 */ /* 0x000fe200078e00d9 */
[----:B------:R-:W3:Y:S01]  /*8dbf0*/  LDL.LU R216, [R1+0x6ff4] ;  /* 0x006ff40001d87983 */ /* 0x000ee20000300800 */
[----:B--2---:R-:W-:Y:S01]  /*8dc00*/  IMAD.MOV.U32 R210, RZ, RZ, R218 ;  /* 0x000000ffffd27224 */ /* 0x004fe200078e00da */
[----:B------:R-:W-:-:S02]  /*8dc10*/  MOV R211, R219 ;  /* 0x000000db00d37202 */ /* 0x000fc40000000f00 */
[----:B------:R-:W3:Y:S04]  /*8dc20*/  LDL.LU R217, [R1+0x6ff0] ;  /* 0x006ff00001d97983 */ /* 0x000ee80000300800 */
[----:B------:R-:W3:Y:S04]  /*8dc30*/  LDL.LU R218, [R1+0x6fec] ;  /* 0x006fec0001da7983 */ /* 0x000ee80000300800 */
[----:B------:R-:W3:Y:S08]  /*8dc40*/  LDL.LU R219, [R1+0x6fe8] ;  /* 0x006fe80001db7983 */ /* 0x000ef00000300800 */
[----:B------:R1:W-:Y:S04]  /*8dc50*/  STL.64 [R1+0x1990], R212 ;  /* 0x001990d401007387 */ /* 0x0003e80000100a00 */
[----:B------:R2:W-:Y:S01]  /*8dc60*/  STL.64 [R1+0x1998], R214 ;  /* 0x001998d601007387 */ /* 0x0005e20000100a00 */
[----:B-1----:R-:W-:-:S03]  /*8dc70*/  IMAD.MOV.U32 R212, RZ, RZ, R227 ;  /* 0x000000ffffd47224 */ /* 0x002fc600078e00e3 */
[----:B------:R-:W4:Y:S01]  /*8dc80*/  LDL.LU R227, [R1+0x6fe4] ;  /* 0x006fe40001e37983 */ /* 0x000f220000300800 */
[----:B------:R-:W-:Y:S01]  /*8dc90*/  IMAD.MOV.U32 R213, RZ, RZ, R234 ;  /* 0x000000ffffd57224 */ /* 0x000fe200078e00ea */
[----:B--2---:R-:W-:Y:S02]  /*8dca0*/  MOV R214, R235 ;  /* 0x000000eb00d67202 */ /* 0x004fe40000000f00 */
[----:B------:R-:W2:Y:S01]  /*8dcb0*/  LDL.LU R234, [R1+0x6fe0] ;  /* 0x006fe00001ea7983 */ /* 0x000ea20000300800 */
[----:B------:R-:W-:-:S03]  /*8dcc0*/  IMAD.MOV.U32 R215, RZ, RZ, R239 ;  /* 0x000000ffffd77224 */ /* 0x000fc600078e00ef */
[----:B------:R-:W2:Y:S04]  /*8dcd0*/  LDL.LU R235, [R1+0x6fdc] ;  /* 0x006fdc0001eb7983 */ /* 0x000ea80000300800 */
[----:B------:R-:W2:Y:S01]  /*8dce0*/  LDL.LU R239, [R1+0x6fd8] ;  /* 0x006fd80001ef7983 */ /* 0x000ea20000300800 */
[C---:B------:R-:W-:Y:S08]  /*8dcf0*/  HMMA.1688.F32.TF32 R220, R8.reuse, R74, R220 ;  /* 0x0000004a08dc723c */ /* 0x040ff000000810dc */
[C---:B------:R-:W-:Y:S08]  /*8dd00*/  HMMA.1688.F32.TF32 R24, R8.reuse, R134, R24 ;  /* 0x000000860818723c */ /* 0x040ff00000081018 */
[C---:B---3--:R-:W-:Y:S11]  /*8dd10*/  HMMA.1688.F32.TF32 R216, R8.reuse, R70, R216 ;  /* 0x0000004608d8723c */ /* 0x048ff600000810d8 */
[----:B------:R-:W-:Y:S11]  /*8dd20*/  @!UPT UIADD3 URZ, URZ, URZ, URZ ;  /* 0x0000003f3f3ff290 */ /* 0x000ff6000fffe03f */
[----:B------:R-:W-:Y:S01]  /*8dd30*/  @!UPT UIADD3 URZ, URZ, URZ, URZ ;  /* 0x0000003f3f3ff290 */ /* 0x000fe2000fffe03f */
[----:B------:R-:W-:Y:S04]  /*8dd40*/  STL.64 [R1+0x1980], R216 ;  /* 0x001980d801007387 */ /* 0x000fe80000100a00 */
[----:B------:R4:W-:Y:S02]  /*8dd50*/  STL.64 [R1+0x1988], R218 ;  /* 0x001988da01007387 */ /* 0x0009e40000100a00 */
[C---:B----4-:R-:W-:Y:S02]  /*8dd60*/  HMMA.1688.F32.TF32 R216, R8.reuse, R78, R224 ;  /* 0x0000004e08d8723c */ /* 0x050fe400000810e0 */
[----:B------:R-:W-:Y:S04]  /*8dd70*/  STL.64 [R1+0x1970], R220 ;  /* 0x001970dc01007387 */ /* 0x000fe80000100a00 */
[----:B------:R2:W-:Y:S02]  /*8dd80*/  STL.64 [R1+0x1978], R222 ;  /* 0x001978de01007387 */ /* 0x0005e40000100a00 */
[C---:B------:R-:W-:Y:S08]  /*8dd90*/  HMMA.1688.F32.TF32 R224, R8.reuse, R82, R228 ;  /* 0x0000005208e0723c */ /* 0x040ff000000810e4 */
[C---:B--2---:R-:W-:Y:S07]  /*8dda0*/  HMMA.1688.F32.TF32 R220, R8.reuse, R86, R232 ;  /* 0x0000005608dc723c */ /* 0x044fee00000810e8 */
        /* <DEDUP_REMOVED lines=11> */
[C---:B------:R-:W-:Y:S08]  /*8de60*/  HMMA.1688.F32.TF32 R212, R8.reuse, R106, R204 ;  /* 0x0000006a08d4723c */ /* 0x040ff000000810cc */
[C---:B-1----:R-:W-:Y:S08]  /*8de70*/  HMMA.1688.F32.TF32 R216, R8.reuse, R102, R208 ;  /* 0x0000006608d8723c */ /* 0x042ff000000810d0 */
        /* <DEDUP_REMOVED lines=39> */
[----:B-1----:R-:W-:Y:S01]  /*8e0f0*/  HMMA.1688.F32.TF32 R24, R8, R158, R180 ;  /* 0x0000009e0818723c */ /* 0x002fe200000810b4 */
[----:B------:R-:W-:Y:S01]  /*8e100*/  STL.64 [R1+0x1840], R32 ;  /* 0x0018402001007387 */ /* 0x000fe20000100a00 */
[----:B------:R-:W-:-:S03]  /*8e110*/  IMAD.MOV.U32 R248, RZ, RZ, R252 ;  /* 0x000000fffff87224 */ /* 0x000fc600078e00fc */
[----:B------:R-:W-:Y:S10]  /*8e120*/  STL.64 [R1+0x1848], R34 ;  /* 0x0018482201007387 */ /* 0x000ff40000100a00 */
[----:B------:R1:W-:Y:S01]  /*8e130*/  STL.64 [R1+0x1830], R28 ;  /* 0x0018301c01007387 */ /* 0x0003e20000100a00 */
[----:B------:R-:W-:-:S03]  /*8e140*/  MOV R249, R245 ;  /* 0x000000f500f97202 */ /* 0x000fc60000000f00 */
[----:B------:R2:W-:Y:S04]  /*8e150*/  STL.64 [R1+0x1838], R30 ;  /* 0x0018381e01007387 */ /* 0x0005e80000100a00 */
[----:B------:R-:W3:Y:S04]  /*8e160*/  LDL.LU R252, [R1+0x6fd4] ;  /* 0x006fd40001fc7983 */ /* 0x000ee80000300800 */
[----:B------:R4:W-:Y:S04]  /*8e170*/  STL.64 [R1+0x1820], R24 ;  /* 0x0018201801007387 */ /* 0x0009e80000100a00 */
[----:B------:R1:W-:Y:S04]  /*8e180*/  STL.64 [R1+0x1828], R26 ;  /* 0x0018281a01007387 */ /* 0x0003e80000100a00 */
[----:B------:R-:W2:Y:S04]  /*8e190*/  LDL.LU R245, [R1+0x6fd0] ;  /* 0x006fd00001f57983 */ /* 0x000ea80000300800 */
[----:B------:R-:W4:Y:S04]  /*8e1a0*/  LDL.LU R192, [R1+0xa60] ;  /* 0x000a600001c07983 */ /* 0x000f280000300800 */
[----:B------:R-:W4:Y:S04]  /*8e1b0*/  LDL.LU R193, [R1+0xa64] ;  /* 0x000a640001c17983 */ /* 0x000f280000300800 */
[----:B------:R-:W4:Y:S04]  /*8e1c0*/  LDL.LU R200, [R1+0xa80] ;  /* 0x000a800001c87983 */ /* 0x000f280000300800 */
[----:B------:R-:W4:Y:S01]  /*8e1d0*/  LDL.LU R201, [R1+0xa84] ;  /* 0x000a840001c97983 */ /* 0x000f220000300800 */
[----:B---3--:R-:W-:Y:S01]  /*8e1e0*/  IMAD.MOV.U32 R203, RZ, RZ, R252 ;  /* 0x000000ffffcb7224 */ /* 0x008fe200078e00fc */
[----:B--2---:R-:W-:-:S02]  /*8e1f0*/  MOV R202, R245 ;  /* 0x000000f500ca7202 */ /* 0x004fc40000000f00 */
        /* <DEDUP_REMOVED lines=42> */
[----:B----4-:R-:W4:Y:S04]  /*8e4a0*/  LDL.LU R24, [R1+0x1e00] ;  /* 0x001e000001187983 */ /* 0x010f280000300800 */
        /* <DEDUP_REMOVED lines=25> */
[----:B--2---:R-:W-:Y:S01]  /*8e640*/  MOV R211, R245 ;  /* 0x000000f500d37202 */ /* 0x004fe20000000f00 */
[----:B---3--:R-:W-:-:S02]  /*8e650*/  IMAD.MOV.U32 R210, RZ, RZ, R252 ;  /* 0x000000ffffd27224 */ /* 0x008fc400078e00fc */
[----:B------:R-:W2:Y:S04]  /*8e660*/  LDL.LU R252, [R1+0x6fc4] ;  /* 0x006fc40001fc7983 */ /* 0x000ea80000300800 */
[----:B------:R-:W3:Y:S01]  /*8e670*/  LDL.LU R245, [R1+0x6fc0] ;  /* 0x006fc00001f57983 */ /* 0x000ee20000300800 */
[C---:B------:R-:W-:Y:S08]  /*8e680*/  HMMA.1688.F32.TF32 R36, R8.reuse, R174, R36 ;  /* 0x000000ae0824723c */ /* 0x040ff00000081024 */
[C---:B------:R-:W-:Y:S08]  /*8e690*/  HMMA.1688.F32.TF32 R28, R8.reuse, R166, R28 ;  /* 0x000000a6081c723c */ /* 0x040ff0000008101c */
[C---:B----4-:R-:W-:Y:S08]  /*8e6a0*/  HMMA.1688.F32.TF32 R24, R8.reuse, R162, R24 ;  /* 0x000000a20818723c */ /* 0x050ff00000081018 */
[C---:B------:R-:W-:Y:S08]  /*8e6b0*/  HMMA.1688.F32.TF32 R32, R8.reuse, R170, R32 ;  /* 0x000000aa0820723c */ /* 0x040ff00000081020 */
[----:B------:R-:W-:Y:S07]  /*8e6c0*/  HMMA.1688.F32.TF32 R8, R8, R178, R44 ;  /* 0x000000b20808723c */ /* 0x000fee000008102c */
[----:B------:R-:W-:Y:S04]  /*8e6d0*/  STL.64 [R1+0x1810], R24 ;  /* 0x0018101801007387 */ /* 0x000fe80000100a00 */
[----:B------:R1:W-:Y:S01]  /*8e6e0*/  STL.64 [R1+0x1818], R26 ;  /* 0x0018181a01007387 */ /* 0x0003e20000100a00 */
[C---:B------:R-:W-:Y:S03]  /*8e6f0*/  HMMA.1688.F32.TF32 R48, R4.reuse, R54, R48 ;  /* 0x000000360430723c */ /* 0x040fe60000081030 */
[----:B-1----:R-:W4:Y:S04]  /*8e700*/  LDL.LU.64 R26, [R1+0x6fb8] ;  /* 0x006fb800011a7983 */ /* 0x002f280000300a00 */
[----:B------:R-:W4:Y:S04]  /*8e710*/  LDL.LU.64 R24, [R1+0x6fb0] ;  /* 0x006fb00001187983 */ /* 0x000f280000300a00 */
[----:B------:R-:W-:Y:S04]  /*8e720*/  STL.64 [R1+0x1800], R28 ;  /* 0x0018001c01007387 */ /* 0x000fe80000100a00 */
[----:B------:R1:W-:Y:S04]  /*8e730*/  STL.64 [R1+0x1808], R30 ;  /* 0x0018081e01007387 */ /* 0x0003e80000100a00 */
[----:B-1----:R-:W4:Y:S01]  /*8e740*/  LDL.LU.64 R30, [R1+0x6fa8] ;  /* 0x006fa800011e7983 */ /* 0x002f220000300a00 */
[----:B------:R-:W-:Y:S03]  /*8e750*/  HMMA.1688.F32.TF32 R180, R4, R58, R180 ;  /* 0x0000003a04b4723c */ /* 0x000fe600000810b4 */
[----:B------:R-:W4:Y:S04]  /*8e760*/  LDL.LU.64 R28, [R1+0x6fa0] ;  /* 0x006fa000011c7983 */ /* 0x000f280000300a00 */
[----:B------:R-:W-:Y:S04]  /*8e770*/  STL.64 [R1+0x17f0], R32 ;  /* 0x0017f02001007387 */ /* 0x000fe80000100a00 */
[----:B------:R1:W-:Y:S04]  /*8e780*/  STL.64 [R1+0x17f8], R34 ;  /* 0x0017f82201007387 */ /* 0x0003e80000100a00 */
[----:B-1----:R-:W4:Y:S04]  /*8e790*/  LDL.LU.64 R34, [R1+0x6f98] ;  /* 0x006f980001227983 */ /* 0x002f280000300a00 */
[----:B------:R-:W4:Y:S04]  /*8e7a0*/  LDL.LU.64 R32, [R1+0x6f90] ;  /* 0x006f900001207983 */ /* 0x000f280000300a00 */
[----:B------:R-:W-:Y:S04]  /*8e7b0*/  STL.64 [R1+0x17e0], R36 ;  /* 0x0017e02401007387 */ /* 0x000fe80000100a00 */
[----:B------:R1:W-:Y:S04]  /*8e7c0*/  STL.64 [R1+0x17e8], R38 ;  /* 0x0017e82601007387 */ /* 0x0003e80000100a00 */
[----:B-1----:R-:W4:Y:S04]  /*8e7d0*/  LDL.LU.64 R38, [R1+0x6f88] ;  /* 0x006f880001267983 */ /* 0x002f280000300a00 */
[----:B------:R-:W4:Y:S04]  /*8e7e0*/  LDL.LU.64 R36, [R1+0x6f80] ;  /* 0x006f800001247983 */ /* 0x000f280000300a00 */
[----:B------:R-:W4:Y:S04]  /*8e7f0*/  LDL.LU.64 R46, [R1+0x6f78] ;  /* 0x006f7800012e7983 */ /* 0x000f280000300a00 */
[----:B------:R-:W4:Y:S04]  /*8e800*/  LDL.LU.64 R44, [R1+0x6f70] ;  /* 0x006f7000012c7983 */ /* 0x000f280000300a00 */
[----:B------:R1:W-:Y:S04]  /*8e810*/  STL.64 [R1+0x17d0], R8 ;  /* 0x0017d00801007387 */ /* 0x0003e80000100a00 */
[----:B------:R3:W-:Y:S04]  /*8e820*/  STL.64 [R1+0x17d8], R10 ;  /* 0x0017d80a01007387 */ /* 0x0007e80000100a00 */
[----:B-1----:R-:W4:Y:S04]  /*8e830*/  LDL.LU R8, [R1+0x1db0] ;  /* 0x001db00001087983 */ /* 0x002f280000300800 */
[----:B------:R-:W4:Y:S01]  /*8e840*/  LDL.LU R9, [R1+0x1db4] ;  /* 0x001db40001097983 */ /* 0x000f220000300800 */
[----:B---3--:R-:W-:Y:S01]  /*8e850*/  MOV R10, R245 ;  /* 0x000000f5000a7202 */ /* 0x008fe20000000f00 */
[----:B--2---:R-:W-:-:S02]  /*8e860*/  IMAD.MOV.U32 R11, RZ, RZ, R252 ;  /* 0x000000ffff0b7224 */ /* 0x004fc400078e00fc */
[----:B------:R-:W2:Y:S04]  /*8e870*/  LDL.LU R245, [R1+0x6f6c] ;  /* 0x006f6c0001f57983 */ /* 0x000ea80000300800 */
[----:B------:R-:W3:Y:S04]  /*8e880*/  LDL.LU R252, [R1+0x6f68] ;  /* 0x006f680001fc7983 */ /* 0x000ee80000300800 */
[----:B------:R-:W-:Y:S04]  /*8e890*/  STL.64 [R1+0x17c0], R48 ;  /* 0x0017c03001007387 */ /* 0x000fe80000100a00 */
[----:B------:R1:W-:Y:S04]  /*8e8a0*/  STL.64 [R1+0x17c8], R50 ;  /* 0x0017c83201007387 */ /* 0x0003e80000100a00 */
[----:B-1----:R-:W4:Y:S04]  /*8e8b0*/  LDL.LU.64 R50, [R1+0x6f60] ;  /* 0x006f600001327983 */ /* 0x002f280000300a00 */
[----:B------:R-:W4:Y:S04]  /*8e8c0*/  LDL.LU.64 R48, [R1+0x6f58] ;  /* 0x006f580001307983 */ /* 0x000f280000300a00 */
[----:B------:R1:W-:Y:S04]  /*8e8d0*/  STL.64 [R1+0x6e80], R52 ;  /* 0x006e803401007387 */ /* 0x0003e80000100a00 */
[----:B-1----:R-:W4:Y:S04]  /*8e8e0*/  LDL.LU R52, [R1+0x1e30] ;  /* 0x001e300001347983 */ /* 0x002f280000300800 */
[----:B------:R-:W4:Y:S04]  /*8e8f0*/  LDL.LU R53, [R1+0x1e34] ;  /* 0x001e340001357983 */ /* 0x000f280000300800 */
[----:B------:R-:W4:Y:S04]  /*8e900*/  LDL.LU R54, [R1+0x1e38] ;  /* 0x001e380001367983 */ /* 0x000f280000300800 */
[----:B------:R-:W4:Y:S04]  /*8e910*/  LDL.LU R55, [R1+0x1e3c] ;  /* 0x001e3c0001377983 */ /* 0x000f280000300800 */
[----:B------:R-:W-:Y:S04]  /*8e920*/  STL.64 [R1+0x17b0], R180 ;  /* 0x0017b0b401007387 */ /* 0x000fe80000100a00 */
[----:B------:R1:W-:Y:S04]  /*8e930*/  STL.64 [R1+0x17b8], R182 ;  /* 0x0017b8b601007387 */ /* 0x0003e80000100a00 */
[----:B-1----:R-:W4:Y:S04]  /*8e940*/  LDL.LU.64 R182, [R1+0x6f50] ;  /* 0x006f500001b67983 */ /* 0x002f280000300a00 */
[----:B------:R-:W4:Y:S04]  /*8e950*/  LDL.LU.64 R180, [R1+0x6f48] ;  /* 0x006f480001b47983 */ /* 0x000f280000300a00 */
[----:B------:R1:W-:Y:S04]  /*8e960*/  STL.64 [R1+0x6e88], R56 ;  /* 0x006e883801007387 */ /* 0x0003e80000100a00 */
[----:B-1----:R-:W4:Y:S04]  /*8e970*/  LDL.LU R56, [R1+0x1e40] ;  /* 0x001e400001387983 */ /* 0x002f280000300800 */
[----:B------:R-:W4:Y:S01]  /*8e980*/  LDL.LU R57, [R1+0x1e44] ;  /* 0x001e440001397983 */ /* 0x000f220000300800 */
[----:B------:R-:W-:-:S02]  /*8e990*/  IMAD.MOV.U32 R194, RZ, RZ, R117 ;  /* 0x000000ffffc27224 */ /* 0x000fc400078e0075 */
[----:B------:R-:W-:Y:S01]  /*8e9a0*/  IMAD.MOV.U32 R195, RZ, RZ, R116 ;  /* 0x000000ffffc37224 */ /* 0x000fe200078e0074 */
[----:B------:R-:W-:Y:S01]  /*8e9b0*/  MOV R190, R109 ;  /* 0x0000006d00be7202 */ /* 0x000fe20000000f00 */
[----:B------:R-:W-:Y:S02]  /*8e9c0*/  IMAD.MOV.U32 R188, RZ, RZ, R113 ;  /* 0x000000ffffbc7224 */ /* 0x000fe400078e0071 */
[----:B------:R-:W-:Y:S02]  /*8e9d0*/  IMAD.MOV.U32 R189, RZ, RZ, R112 ;  /* 0x000000ffffbd7224 */ /* 0x000fe400078e0070 */
[----:B------:R-:W-:Y:S01]  /*8e9e0*/  IMAD.MOV.U32 R191, RZ, RZ, R108 ;  /* 0x000000ffffbf7224 */ /* 0x000fe200078e006c */
[----:B--2---:R-:W-:Y:S01]  /*8e9f0*/  MOV R59, R245 ;  /* 0x000000f5003b7202 */ /* 0x004fe20000000f00 */
[----:B---3--:R-:W-:Y:S02]  /*8ea00*/  IMAD.MOV.U32 R58, RZ, RZ, R252 ;  /* 0x000000ffff3a7224 */ /* 0x008fe400078e00fc */
[----:B------:R-:W2:Y:S04]  /*8ea10*/  LDL.LU R252, [R1+0x6f40] ;  /* 0x006f400001fc7983 */ /* 0x000ea80000300800 */
[----:B------:R-:W-:Y:S01]  /*8ea20*/  STL.64 [R1+0x6e90], R60 ;  /* 0x006e903c01007387 */ /* 0x000fe20000100a00 */
[C---:B----4-:R-:W-:Y:S11]  /*8ea30*/  HMMA.1688.F32.TF32 R56, R4.reuse, R62, R56 ;  /* 0x0000003e0438723c */ /* 0x050ff60000081038 */
[----:B------:R-:W-:Y:S11]  /*8ea40*/  @!UPT UIADD3 URZ, URZ, URZ, URZ ;  /* 0x0000003f3f3ff290 */ /* 0x000ff6000fffe03f */
[----:B------:R-:W-:Y:S01]  /*8ea50*/  @!UPT UIADD3 URZ, URZ, URZ, URZ ;  /* 0x0000003f3f3ff290 */ /* 0x000fe2000fffe03f */
[----:B------:R-:W-:Y:S04]  /*8ea60*/  STL.64 [R1+0x17a0], R56 ;  /* 0x0017a03801007387 */ /* 0x000fe80000100a00 */
[----:B------:R1:W-:Y:S02]  /*8ea70*/  STL.64 [R1+0x17a8], R58 ;  /* 0x0017a83a01007387 */ /* 0x0003e40000100a00 */
[C---:B-1----:R-:W-:Y:S08]  /*8ea80*/  HMMA.1688.F32.TF32 R56, R4.reuse, R66, R52 ;  /* 0x000000420438723c */ /* 0x042ff00000081034 */
[C---:B------:R-:W-:Y:S08]  /*8ea90*/  HMMA.1688.F32.TF32 R52, R4.reuse, R70, R8 ;  /* 0x000000460434723c */ /* 0x040ff00000081008 */
[C---:B------:R-:W-:Y:S01]  /*8eaa0*/  HMMA.1688.F32.TF32 R8, R4.reuse, R74, R240 ;  /* 0x0000004a0408723c */ /* 0x040fe200000810f0 */
[----:B------:R-:W-:Y:S06]  /*8eab0*/  STL.64 [R1+0x6e98], R64 ;  /* 0x006e984001007387 */ /* 0x000fec0000100a00 */
[----:B------:R-:W-:Y:S04]  /*8eac0*/  STL.64 [R1+0x1790], R56 ;  /* 0x0017903801007387 */ /* 0x000fe80000100a00 */
[----:B------:R1:W-:Y:S04]  /*8ead0*/  STL.64 [R1+0x1798], R58 ;  /* 0x0017983a01007387 */ /* 0x0003e80000100a00 */
[----:B------:R-:W-:Y:S04]  /*8eae0*/  STL.64 [R1+0x1780], R52 ;  /* 0x0017803401007387 */ /* 0x000fe80000100a00 */
[----:B------:R3:W-:Y:S01]  /*8eaf0*/  STL.64 [R1+0x1788], R54 ;  /* 0x0017883601007387 */ /* 0x0007e20000100a00 */
[C---:B-1----:R-:W-:Y:S03]  /*8eb00*/  HMMA.1688.F32.TF32 R56, R4.reuse, R78, R236 ;  /* 0x0000004e0438723c */ /* 0x042fe600000810ec */
[----:B------:R-:W-:Y:S04]  /*8eb10*/  STL.64 [R1+0x1770], R8 ;  /* 0x0017700801007387 */ /* 0x000fe80000100a00 */
[----:B------:R1:W-:Y:S01]  /*8eb20*/  STL.64 [R1+0x1778], R10 ;  /* 0x0017780a01007387 */ /* 0x0003e20000100a00 */
[C---:B---3--:R-:W-:Y:S08]  /*8eb30*/  HMMA.1688.F32.TF32 R52, R4.reuse, R82, R232 ;  /* 0x000000520434723c */ /* 0x048ff000000810e8 */
[C---:B-1----:R-:W-:Y:S07]  /*8eb40*/  HMMA.1688.F32.TF32 R8, R4.reuse, R86, R228 ;  /* 0x000000560408723c */ /* 0x042fee00000810e4 */
        /* <DEDUP_REMOVED lines=26> */
[----:B-1----:R-:W-:Y:S07]  /*8ecf0*/  HMMA.1688.F32.TF32 R8, R4, R122, R188 ;  /* 0x0000007a0408723c */ /* 0x002fee00000810bc */
[----:B------:R-:W-:Y:S04]  /*8ed00*/  STL.64 [R1+0x16d0], R56 ;  /* 0x0016d03801007387 */ /* 0x000fe80000100a00 */
[----:B------:R-:W-:Y:S04]  /*8ed10*/  STL.64 [R1+0x16d8], R58 ;  /* 0x0016d83a01007387 */ /* 0x000fe80000100a00 */
[----:B------:R-:W-:Y:S04]  /*8ed20*/  STL.64 [R1+0x16c0], R52 ;  /* 0x0016c03401007387 */ /* 0x000fe80000100a00 */
[----:B------:R-:W-:Y:S04]  /*8ed30*/  STL.64 [R1+0x16c8], R54 ;  /* 0x0016c83601007387 */ /* 0x000fe80000100a00 */
[----:B------:R1:W-:Y:S04]  /*8ed40*/  STL.64 [R1+0x16b0], R8 ;  /* 0x0016b00801007387 */ /* 0x0003e80000100a00 */
[----:B------:R-:W-:Y:S01]  /*8ed50*/  STL.64 [R1+0x16b8], R10 ;  /* 0x0016b80a01007387 */ /* 0x000fe20000100a00 */
[----:B------:R-:W-:Y:S01]  /*8ed60*/  MOV R184, R125 ;  /* 0x0000007d00b87202 */ /* 0x000fe20000000f00 */
[----:B------:R-:W-:Y:S01]  /*8ed70*/  IMAD.MOV.U32 R185, RZ, RZ, R124 ;  /* 0x000000ffffb97224 */ /* 0x000fe200078e007c */
[----:B------:R-:W-:Y:S01]  /*8ed80*/  MOV R187, R120 ;  /* 0x0000007800bb7202 */ /* 0x000fe20000000f00 */
[----:B------:R-:W-:-:S02]  /*8ed90*/  IMAD.MOV.U32 R186, RZ, RZ, R121 ;  /* 0x000000ffffba7224 */ /* 0x000fc400078e0079 */
[----:B------:R-:W-:Y:S02]  /*8eda0*/  IMAD.MOV.U32 R250, RZ, RZ, R129 ;  /* 0x000000fffffa7224 */ /* 0x000fe400078e0081 */
[----:B------:R-:W-:Y:S01]  /*8edb0*/  IMAD.MOV.U32 R251, RZ, RZ, R128 ;  /* 0x000000fffffb7224 */ /* 0x000fe200078e0080 */
[----:B-1----:R-:W3:Y:S01]  /*8edc0*/  LDL R8, [R1+0x6094] ;  /* 0x0060940001087983 */ /* 0x002ee20000100800 */
[----:B------:R-:W-:Y:S01]  /*8edd0*/  IMAD.MOV.U32 R40, RZ, RZ, R105 ;  /* 0x000000ffff287224 */ /* 0x000fe200078e0069 */
[----:B------:R-:W-:Y:S01]  /*8ede0*/  MOV R41, R104 ;  /* 0x0000006800297202 */ /* 0x000fe20000000f00 */
[----:B------:R-:W-:Y:S01]  /*8edf0*/  IMAD.MOV.U32 R42, RZ, RZ, R101 ;  /* 0x000000ffff2a7224 */ /* 0x000fe200078e0065 */
[----:B------:R-:W-:Y:S01]  /*8ee00*/  HMMA.1688.F32.TF32 R56, R4, R126, R184 ;  /* 0x0000007e0438723c */ /* 0x000fe200000810b8 */
[----:B------:R-:W-:-:S07]  /*8ee10*/  IMAD.MOV.U32 R43, RZ, RZ, R100 ;  /* 0x000000ffff2b7224 */ /* 0x000fce00078e0064 */
        /* <DEDUP_REMOVED lines=9> */
[----:B------:R-:W-:Y:S01]  /*8eeb0*/  IMAD.MOV.U32 R206, RZ, RZ, R69 ;  /* 0x000000ffffce7224 */ /* 0x000fe200078e0045 */
[----:B------:R-:W-:Y:S01]  /*8eec0*/  MOV R207, R68 ;  /* 0x0000004400cf7202 */ /* 0x000fe20000000f00 */
[----:B------:R-:W-:Y:S01]  /*8eed0*/  IMAD.MOV.U32 R205, RZ, RZ, R72 ;  /* 0x000000ffffcd7224 */ /* 0x000fe200078e0048 */
[----:B------:R-:W-:Y:S01]  /*8eee0*/  MOV R204, R73 ;  /* 0x0000004900cc7202 */ /* 0x000fe20000000f00 */
[----:B------:R-:W-:Y:S03]  /*8eef0*/  LDS R10, [R2+0xa000] ;  /* 0x00a00000020a7984 */ /* 0x000fe60000000800 */
[C---:B------:R-:W-:Y:S01]  /*8ef00*/  HMMA.1688.F32.TF32 R52, R4.reuse, R130, R248 ;  /* 0x000000820434723c */ /* 0x040fe200000810f8 */
[----:B------:R-:W-:Y:S04]  /*8ef10*/  LDS R9, [R0+0x8000] ;  /* 0x0080000000097984 */ /* 0x000fe80000000800 */
[----:B------:R-:W-:Y:S03]  /*8ef20*/  LDS R11, [R0+0xa000] ;  /* 0x00a00000000b7984 */ /* 0x000fe60000000800 */
[C---:B------:R-:W-:Y:S01]  /*8ef30*/  HMMA.1688.F32.TF32 R40, R4.reuse, R134, R40 ;  /* 0x000000860428723c */ /* 0x040fe20000081028 */
[----:B------:R-:W-:Y:S04]  /*8ef40*/  STL.64 [R1+0x16a0], R56 ;  /* 0x0016a03801007387 */ /* 0x000fe80000100a00 */
[----:B------:R-:W-:Y:S10]  /*8ef50*/  STL.64 [R1+0x16a8], R58 ;  /* 0x0016a83a01007387 */ /* 0x000ff40000100a00 */
[----:B------:R-:W-:Y:S04]  /*8ef60*/  STL.64 [R1+0x1680], R52 ;  /* 0x0016803401007387 */ /* 0x000fe80000100a00 */
[----:B------:R1:W-:Y:S04]  /*8ef70*/  STL.64 [R1+0x1688], R54 ;  /* 0x0016883601007387 */ /* 0x0003e80000100a00 */
[----:B------:R-:W-:Y:S04]  /*8ef80*/  STL.64 [R1+0x1660], R40 ;  /* 0x0016602801007387 */ /* 0x000fe80000100a00 */
[----:B------:R4:W-:Y:S01]  /*8ef90*/  STL.64 [R1+0x1668], R42 ;  /* 0x0016682a01007387 */ /* 0x0009e20000100a00 */
[C---:B-1----:R-:W-:Y:S08]  /*8efa0*/  HMMA.1688.F32.TF32 R52, R4.reuse, R138, R180 ;  /* 0x0000008a0434723c */ /* 0x042ff000000810b4 */
[----:B----4-:R-:W-:Y:S01]  /*8efb0*/  HMMA.1688.F32.TF32 R40, R4, R146, R44 ;  /* 0x000000920428723c */ /* 0x010fe2000008102c */
        /* <DEDUP_REMOVED lines=9> */
[----:B------:R-:W-:Y:S04]  /*8f050*/  LDS R4, [R2+0x8080] ;  /* 0x0080800002047984 */ /* 0x000fe80000000800 */
        /* <DEDUP_REMOVED lines=20> */
[----:B------:R-:W-:Y:S04]  /*8f1a0*/  STL.64 [R1+0x6ed8], R246 ;  /* 0x006ed8f601007387 */ /* 0x000fe80000100a00 */
[----:B------:R-:W-:Y:S04]  /*8f1b0*/  STL.64 [R1+0x6ed0], R244 ;  /* 0x006ed0f401007387 */ /* 0x000fe80000100a00 */
[----:B------:R-:W-:Y:S04]  /*8f1c0*/  STL [R1+0x6d20], R228 ;  /* 0x006d20e401007387 */ /* 0x000fe80000100800 */
[----:B------:R-:W-:Y:S04]  /*8f1d0*/  STL [R1+0x6d1c], R229 ;  /* 0x006d1ce501007387 */ /* 0x000fe80000100800 */
[----:B------:R-:W-:Y:S04]  /*8f1e0*/  STL [R1+0x6d18], R230 ;  /* 0x006d18e601007387 */ /* 0x000fe80000100800 */
[----:B------:R-:W-:Y:S04]  /*8f1f0*/  STL [R1+0x6d14], R231 ;  /* 0x006d14e701007387 */ /* 0x000fe80000100800 */
[----:B--2---:R-:W-:Y:S01]  /*8f200*/  STL [R1+0x60b8], R252 ;  /* 0x0060b8fc01007387 */ /* 0x004fe20000100800 */
[----:B---3--:R-:W-:-:S03]  /*8f210*/  IMAD R236, R252, 0x40000, R8 ;  /* 0x00040000fcec7824 */ /* 0x008fc600078e0208 */
[----:B------:R-:W-:Y:S04]  /*8f220*/  LDS R6, [R2+0xa080] ;  /* 0x00a0800002067984 */ /* 0x000fe80000000800 */
[----:B------:R-:W1:Y:S04]  /*8f230*/  LDSM.16.M88.4 R192, [R236+0x80000] ;  /* 0x08000000ecc0783b */ /* 0x000e680000000200 */
[----:B------:R-:W2:Y:S04]  /*8f240*/  LDSM.16.M88.4 R188, [R236+0x82000] ;  /* 0x08200000ecbc783b */ /* 0x000ea80000000200 */
[----:B------:R-:W3:Y:S04]  /*8f250*/  LDSM.16.M88.4 R184, [R236+0x84000] ;  /* 0x08400000ecb8783b */ /* 0x000ee80000000200 */
[----:B------:R-:W4:Y:S04]  /*8f260*/  LDSM.16.M88.4 R180, [R236+0x86000] ;  /* 0x08600000ecb4783b */ /* 0x000f280000000200 */
        /* <DEDUP_REMOVED lines=10> */
[----:B------:R-:W2:Y:S04]  /*8f310*/  LDSM.16.M88.4 R144, [R236+0x9c000] ;  /* 0x09c00000ec90783b */ /* 0x000ea80000000200 */
[----:B------:R-:W3:Y:S04]  /*8f320*/  LDSM.16.M88.4 R140, [R236+0x9e000] ;  /* 0x09e00000ec8c783b */ /* 0x000ee80000000200 */
[----:B------:R-:W3:Y:S04]  /*8f330*/  LDSM.16.M88.4 R136, [R236+0xa0000] ;  /* 0x0a000000ec88783b */ /* 0x000ee80000000200 */
[----:B------:R-:W3:Y:S04]  /*8f340*/  LDSM.16.M88.4 R132, [R236+0xa2000] ;  /* 0x0a200000ec84783b */ /* 0x000ee80000000200 */
[----:B------:R-:W4:Y:S04]  /*8f350*/  LDSM.16.M88.4 R128, [R236+0xa4000] ;  /* 0x0a400000ec80783b */ /* 0x000f280000000200 */
[----:B------:R-:W4:Y:S04]  /*8f360*/  LDSM.16.M88.4 R124, [R236+0xa6000] ;  /* 0x0a600000ec7c783b */ /* 0x000f280000000200 */
[----:B-1----:R-:W-:Y:S04]  /*8f370*/  STL [R1+0x6d08], R194 ;  /* 0x006d08c201007387 */ /* 0x002fe80000100800 */
[----:B------:R-:W-:Y:S04]  /*8f380*/  LDSM.16.M88.4 R120, [R236+0xa8000] ;  /* 0x0a800000ec78783b */ /* 0x000fe80000000200 */
[----:B------:R-:W-:Y:S04]  /*8f390*/  STL [R1+0x6d04], R195 ;  /* 0x006d04c301007387 */ /* 0x000fe80000100800 */
[----:B------:R-:W1:Y:S04]  /*8f3a0*/  LDS R8, [R2+0x8000] ;  /* 0x0080000002087984 */ /* 0x000e680000000800 */
[----:B--2---:R-:W-:Y:S04]  /*8f3b0*/  STL [R1+0x6d0c], R190 ;  /* 0x006d0cbe01007387 */ /* 0x004fe80000100800 */
[----:B------:R-:W2:Y:S04]  /*8f3c0*/  LDSM.16.M88.4 R116, [R236+0xaa000] ;  /* 0x0aa00000ec74783b */ /* 0x000ea80000000200 */
[----:B------:R-:W-:Y:S04]  /*8f3d0*/  STL [R1+0x6d00], R191 ;  /* 0x006d00bf01007387 */ /* 0x000fe80000100800 */
[----:B---3--:R-:W-:Y:S04]  /*8f3e0*/  STL [R1+0x6d24], R186 ;  /* 0x006d24ba01007387 */ /* 0x008fe80000100800 */
[----:B------:R-:W3:Y:S04]  /*8f3f0*/  LDSM.16.M88.4 R112, [R236+0xac000] ;  /* 0x0ac00000ec70783b */ /* 0x000ee80000000200 */
[----:B------:R-:W-:Y:S04]  /*8f400*/  STL [R1+0x6d10], R187 ;  /* 0x006d10bb01007387 */ /* 0x000fe80000100800 */
[----:B----4-:R-:W-:Y:S04]  /*8f410*/  STL [R1+0x6d2c], R182 ;  /* 0x006d2cb601007387 */ /* 0x010fe80000100800 */
[----:B------:R-:W4:Y:S04]  /*8f420*/  LDSM.16.M88.4 R108, [R236+0xae000] ;  /* 0x0ae00000ec6c783b */ /* 0x000f280000000200 */
[----:B------:R-:W-:Y:S04]  /*8f430*/  STL [R1+0x6d28], R183 ;  /* 0x006d28b701007387 */ /* 0x000fe80000100800 */
[----:B------:R-:W-:Y:S04]  /*8f440*/  STL [R1+0x6d34], R178 ;  /* 0x006d34b201007387 */ /* 0x000fe80000100800 */
[----:B------:R-:W1:Y:S04]  /*8f450*/  LDSM.16.M88.4 R104, [R236+0xb0000] ;  /* 0x0b000000ec68783b */ /* 0x000e680000000200 */
        /* <DEDUP_REMOVED lines=9> */
[----:B------:R-:W-:Y:S01]  /*8f4f0*/  STL [R1+0x6d48], R167 ;  /* 0x006d48a701007387 */ /* 0x000fe20000100800 */
[----:B------:R-:W-:-:S03]  /*8f500*/  IMAD.MOV.U32 R40, RZ, RZ, R81 ;  /* 0x000000ffff287224 */ /* 0x000fc600078e0051 */
[----:B------:R-:W-:Y:S01]  /*8f510*/  STL [R1+0x6d54], R162 ;  /* 0x006d54a201007387 */ /* 0x000fe20000100800 */
[----:B------:R-:W-:-:S03]  /*8f520*/  MOV R41, R80 ;  /* 0x0000005000297202 */ /* 0x000fc60000000f00 */
[----:B------:R-:W1:Y:S04]  /*8f530*/  LDSM.16.M88.4 R88, [R236+0xb8000] ;  /* 0x0b800000ec58783b */ /* 0x000e680000000200 */
[----:B------:R-:W-:Y:S01]  /*8f540*/  STL [R1+0x6d50], R163 ;  /* 0x006d50a301007387 */ /* 0x000fe20000100800 */
[----:B------:R-:W-:-:S03]  /*8f550*/  IMAD.MOV.U32 R42, RZ, RZ, R77 ;  /* 0x000000ffff2a7224 */ /* 0x000fc600078e004d */
[----:B------:R-:W-:Y:S01]  /*8f560*/  STL [R1+0x6d5c], R158 ;  /* 0x006d5c9e01007387 */ /* 0x000fe20000100800 */
[----:B------:R-:W-:-:S03]  /*8f570*/  IMAD.MOV.U32 R43, RZ, RZ, R76 ;  /* 0x000000ffff2b7224 */ /* 0x000fc600078e004c */
[----:B------:R-:W1:Y:S04]  /*8f580*/  LDSM.16.M88.4 R84, [R236+0xba000] ;  /* 0x0ba00000ec54783b */ /* 0x000e680000000200 */
[----:B------:R-:W-:Y:S04]  /*8f590*/  STL [R1+0x6d58], R159 ;  /* 0x006d589f01007387 */ /* 0x000fe80000100800 */
[----:B------:R-:W-:Y:S04]  /*8f5a0*/  STL [R1+0x6d64], R154 ;  /* 0x006d649a01007387 */ /* 0x000fe80000100800 */
[----:B------:R-:W1:Y:S04]  /*8f5b0*/  LDSM.16.M88.4 R80, [R236+0xbc000] ;  /* 0x0bc00000ec50783b */ /* 0x000e680000000200 */
[----:B------:R-:W-:Y:S04]  /*8f5c0*/  STL [R1+0x6d60], R155 ;  /* 0x006d609b01007387 */ /* 0x000fe80000100800 */
[----:B------:R-:W-:Y:S04]  /*8f5d0*/  STL [R1+0x6d6c], R70 ;  /* 0x006d6c4601007387 */ /* 0x000fe80000100800 */
[----:B------:R-:W1:Y:S04]  /*8f5e0*/  LDSM.16.M88.4 R76, [R236+0xbe000] ;  /* 0x0be00000ec4c783b */ /* 0x000e680000000200 */
[----:B------:R1:W-:Y:S04]  /*8f5f0*/  STL [R1+0x6d68], R71 ;  /* 0x006d684701007387 */ /* 0x0003e80000100800 */
[----:B------:R-:W-:Y:S04]  /*8f600*/  STL [R1+0x6d74], R74 ;  /* 0x006d744a01007387 */ /* 0x000fe80000100800 */
[----:B------:R1:W-:Y:S04]  /*8f610*/  STL [R1+0x6d70], R75 ;  /* 0x006d704b01007387 */ /* 0x0003e80000100800 */
[----:B------:R1:W-:Y:S04]  /*8f620*/  STL [R1+0x6d7c], R150 ;  /* 0x006d7c9601007387 */ /* 0x0003e80000100800 */
[----:B------:R1:W-:Y:S04]  /*8f630*/  STL [R1+0x6d78], R151 ;  /* 0x006d789701007387 */ /* 0x0003e80000100800 */
        /* <DEDUP_REMOVED lines=11> */
[C---:B-1----:R-:W-:Y:S03]  /*8f6f0*/  HMMA.1688.F32.TF32 R16, R8.reuse, R192, R204 ;  /* 0x000000c00810723c */ /* 0x042fe600000810cc */
[----:B------:R-:W-:Y:S04]  /*8f700*/  STL [R1+0x6bb8], R127 ;  /* 0x006bb87f01007387 */ /* 0x000fe80000100800 */
[----:B------:R-:W-:Y:S04]  /*8f710*/  STL [R1+0x6bc4], R122 ;  /* 0x006bc47a01007387 */ /* 0x000fe80000100800 */
[----:B------:R-:W-:Y:S04]  /*8f720*/  STL [R1+0x6bc0], R123 ;  /* 0x006bc07b01007387 */ /* 0x000fe80000100800 */
[----:B--2---:R-:W-:Y:S04]  /*8f730*/  STL [R1+0x6bcc], R118 ;  /* 0x006bcc7601007387 */ /* 0x004fe80000100800 */
[----:B------:R-:W-:Y:S04]  /*8f740*/  STL [R1+0x6bc8], R119 ;  /* 0x006bc87701007387 */ /* 0x000fe80000100800 */
[----:B---3--:R-:W-:Y:S04]  /*8f750*/  STL [R1+0x6bd4], R114 ;  /* 0x006bd47201007387 */ /* 0x008fe80000100800 */
[----:B------:R-:W-:Y:S04]  /*8f760*/  STL [R1+0x6bd0], R115 ;  /* 0x006bd07301007387 */ /* 0x000fe80000100800 */
[----:B----4-:R-:W-:Y:S04]  /*8f770*/  STL [R1+0x6bdc], R110 ;  /* 0x006bdc6e01007387 */ /* 0x010fe80000100800 */
        /* <DEDUP_REMOVED lines=16> */
[----:B------:R-:W-:Y:S03]  /*8f880*/  HMMA.1688.F32.TF32 R12, R8, R188, R40 ;  /* 0x000000bc080c723c */ /* 0x000fe60000081028 */
[----:B------:R-:W-:Y:S04]  /*8f890*/  STL [R1+0x6c18], R79 ;  /* 0x006c184f01007387 */ /* 0x000fe80000100800 */
[----:B------:R-:W-:Y:S04]  /*8f8a0*/  STL [R1+0x60bc], R236 ;  /* 0x0060bcec01007387 */ /* 0x000fe80000100800 */
[----:B------:R-:W-:Y:S04]  /*8f8b0*/  STL.64 [R1+0x1550], R16 ;  /* 0x0015501001007387 */ /* 0x000fe80000100a00 */
[----:B------:R-:W-:Y:S04]  /*8f8c0*/  STL.64 [R1+0x1558], R18 ;  /* 0x0015581201007387 */ /* 0x000fe80000100a00 */
[----:B------:R-:W2:Y:S04]  /*8f8d0*/  LDL.LU R40, [R1+0x36c0] ;  /* 0x0036c00001287983 */ /* 0x000ea80000300800 */
[----:B------:R-:W2:Y:S04]  /*8f8e0*/  LDL.LU R41, [R1+0x36c4] ;  /* 0x0036c40001297983 */ /* 0x000ea80000300800 */
[----:B------:R-:W2:Y:S04]  /*8f8f0*/  LDL.LU R42, [R1+0x36c8] ;  /* 0x0036c800012a7983 */ /* 0x000ea80000300800 */
[----:B------:R-:W2:Y:S01]  /*8f900*/  LDL.LU R43, [R1+0x36cc] ;  /* 0x0036cc00012b7983 */ /* 0x000ea20000300800 */
[----:B------:R-:W-:Y:S01]  /*8f910*/  IMAD.MOV.U32 R163, RZ, RZ, R15 ;  /* 0x000000ffffa37224 */ /* 0x000fe200078e000f */
[----:B------:R-:W-:Y:S01]  /*8f920*/  MOV R162, R14 ;  /* 0x0000000e00a27202 */ /* 0x000fe20000000f00 */
[----:B------:R-:W-:Y:S01]  /*8f930*/  IMAD.MOV.U32 R159, RZ, RZ, R13 ;  /* 0x000000ffff9f7224 */ /* 0x000fe200078e000d */
[----:B------:R-:W-:Y:S01]  /*8f940*/  LDS R5, [R0+0x8080] ;  /* 0x0080800000057984 */ /* 0x000fe20000000800 */
[----:B------:R-:W-:-:S03]  /*8f950*/  IMAD.MOV.U32 R158, RZ, RZ, R12 ;  /* 0x000000ffff9e7224 */ /* 0x000fc600078e000c */
[----:B------:R-:W-:Y:S01]  /*8f960*/  STL [R1+0x6d94], R163 ;  /* 0x006d94a301007387 */ /* 0x000fe20000100800 */
[----:B------:R-:W-:Y:S03]  /*8f970*/  HMMA.1688.F32.TF32 R12, R8, R184, R248 ;  /* 0x000000b8080c723c */ /* 0x000fe600000810f8 */
[----:B------:R-:W-:Y:S04]  /*8f980*/  STL [R1+0x6d90], R162 ;  /* 0x006d90a201007387 */ /* 0x000fe80000100800 */
[----:B------:R1:W-:Y:S04]  /*8f990*/  STL [R1+0x6d8c], R159 ;  /* 0x006d8c9f01007387 */ /* 0x0003e80000100800 */
[----:B------:R3:W-:Y:S04]  /*8f9a0*/  STL [R1+0x6d88], R158 ;  /* 0x006d889e01007387 */ /* 0x0007e80000100800 */
[----:B------:R-:W4:Y:S04]  /*8f9b0*/  LDL.LU R248, [R1+0x36b0] ;  /* 0x0036b00001f87983 */ /* 0x000f280000300800 */
[----:B------:R-:W4:Y:S04]  /*8f9c0*/  LDL.LU R249, [R1+0x36b4] ;  /* 0x0036b40001f97983 */ /* 0x000f280000300800 */
[----:B------:R-:W4:Y:S04]  /*8f9d0*/  LDL.LU R250, [R1+0x36b8] ;  /* 0x0036b80001fa7983 */ /* 0x000f280000300800 */
[----:B------:R-:W4:Y:S01]  /*8f9e0*/  LDL.LU R251, [R1+0x36bc] ;  /* 0x0036bc0001fb7983 */ /* 0x000f220000300800 */
[----:B------:R-:W-:Y:S01]  /*8f9f0*/  IMAD.MOV.U32 R155, RZ, RZ, R15 ;  /* 0x000000ffff9b7224 */ /* 0x000fe200078e000f */
[----:B------:R-:W-:Y:S01]  /*8fa00*/  MOV R71, R13 ;  /* 0x0000000d00477202 */ /* 0x000fe20000000f00 */
[----:B------:R-:W-:Y:S01]  /*8fa10*/  IMAD.MOV.U32 R154, RZ, RZ, R14 ;  /* 0x000000ffff9a7224 */ /* 0x000fe200078e000e */
[----:B------:R-:W1:Y:S01]  /*8fa20*/  LDS R7, [R0+0xa080] ;  /* 0x00a0800000077984 */ /* 0x000e620000000800 */
[----:B------:R-:W-:-:S02]  /*8fa30*/  IMAD.MOV.U32 R70, RZ, RZ, R12 ;  /* 0x000000ffff467224 */ /* 0x000fc400078e000c */
[----:B------:R-:W-:Y:S01]  /*8fa40*/  HMMA.1688.F32.TF32 R12, R8, R180, R200 ;  /* 0x000000b4080c723c */ /* 0x000fe200000810c8 */
[----:B------:R-:W-:Y:S04]  /*8fa50*/  STL [R1+0x6da4], R155 ;  /* 0x006da49b01007387 */ /* 0x000fe80000100800 */
[----:B------:R-:W-:Y:S04]  /*8fa60*/  STL [R1+0x6da0], R154 ;  /* 0x006da09a01007387 */ /* 0x000fe80000100800 */
[----:B------:R1:W-:Y:S04]  /*8fa70*/  STL [R1+0x6d9c], R71 ;  /* 0x006d9c4701007387 */ /* 0x0003e80000100800 */
[----:B------:R1:W-:Y:S04]  /*8fa80*/  STL [R1+0x6d98], R70 ;  /* 0x006d984601007387 */ /* 0x0003e80000100800 */
[----:B------:R-:W3:Y:S04]  /*8fa90*/  LDL.LU R204, [R1+0x36a0] ;  /* 0x0036a00001cc7983 */ /* 0x000ee80000300800 */
[----:B------:R-:W3:Y:S04]  /*8faa0*/  LDL.LU R205, [R1+0x36a4] ;  /* 0x0036a40001cd7983 */ /* 0x000ee80000300800 */
[----:B------:R-:W3:Y:S04]  /*8fab0*/  LDL.LU R206, [R1+0x36a8] ;  /* 0x0036a80001ce7983 */ /* 0x000ee80000300800 */
[----:B------:R-:W3:Y:S01]  /*8fac0*/  LDL.LU R207, [R1+0x36ac] ;  /* 0x0036ac0001cf7983 */ /* 0x000ee20000300800 */
[----:B------:R-:W-:Y:S01]  /*8fad0*/  MOV R75, R15 ;  /* 0x0000000f004b7202 */ /* 0x000fe20000000f00 */
[----:B------:R-:W-:Y:S01]  /*8fae0*/  IMAD.MOV.U32 R74, RZ, RZ, R14 ;  /* 0x000000ffff4a7224 */ /* 0x000fe200078e000e */
[----:B------:R-:W-:Y:S01]  /*8faf0*/  MOV R150, R12 ;  /* 0x0000000c00967202 */ /* 0x000fe20000000f00 */
[----:B------:R-:W-:-:S02]  /*8fb00*/  IMAD.MOV.U32 R151, RZ, RZ, R13 ;  /* 0x000000ffff977224 */ /* 0x000fc400078e000d */
        /* <DEDUP_REMOVED lines=8> */
[----:B--2---:R-:W-:Y:S03]  /*8fb90*/  HMMA.1688.F32.TF32 R12, R8, R176, R40 ;  /* 0x000000b0080c723c */ /* 0x004fe60000081028 */
[----:B------:R-:W2:Y:S04]  /*8fba0*/  LDL.LU R40, [R1+0x3680] ;  /* 0x0036800001287983 */ /* 0x000ea80000300800 */
[----:B------:R-:W2:Y:S04]  /*8fbb0*/  LDL.LU R41, [R1+0x3684] ;  /* 0x0036840001297983 */ /* 0x000ea80000300800 */
[----:B------:R-:W2:Y:S04]  /*8fbc0*/  LDL.LU R42, [R1+0x3688] ;  /* 0x00368800012a7983 */ /* 0x000ea80000300800 */
[----:B------:R-:W2:Y:S09]  /*8fbd0*/  LDL.LU R43, [R1+0x368c] ;  /* 0x00368c00012b7983 */ /* 0x000eb20000300800 */
[----:B------:R-:W-:Y:S01]  /*8fbe0*/  IMAD.MOV.U32 R174, RZ, RZ, R12 ;  /* 0x000000ffffae7224 */ /* 0x000fe200078e000c */
[----:B------:R-:W-:Y:S01]  /*8fbf0*/  MOV R178, R14 ;  /* 0x0000000e00b27202 */ /* 0x000fe20000000f00 */
[----:B------:R-:W-:-:S02]  /*8fc00*/  IMAD.MOV.U32 R175, RZ, RZ, R13 ;  /* 0x000000ffffaf7224 */ /* 0x000fc400078e000d */
[----:B------:R-:W-:Y:S02]  /*8fc10*/  IMAD.MOV.U32 R179, RZ, RZ, R15 ;  /* 0x000000ffffb37224 */ /* 0x000fe400078e000f */
[----:B----4-:R-:W-:Y:S03]  /*8fc20*/  HMMA.1688.F32.TF32 R12, R8, R172, R248 ;  /* 0x000000ac080c723c */ /* 0x010fe600000810f8 */
[----:B------:R-:W-:Y:S04]  /*8fc30*/  STL [R1+0x6dc4], R179 ;  /* 0x006dc4b301007387 */ /* 0x000fe80000100800 */
        /* <DEDUP_REMOVED lines=9> */
[----:B------:R-:W-:-:S02]  /*8fcd0*/  IMAD.MOV.U32 R186, RZ, RZ, R14 ;  /* 0x000000ffffba7224 */ /* 0x000fc400078e000e */
[----:B------:R-:W-:Y:S01]  /*8fce0*/  IMAD.MOV.U32 R182, RZ, RZ, R12 ;  /* 0x000000ffffb67224 */ /* 0x000fe200078e000c */
[----:B------:R-:W-:Y:S01]  /*8fcf0*/  STL [R1+0x6dd4], R228 ;  /* 0x006dd4e401007387 */ /* 0x000fe20000100800 */
[----:B---3--:R-:W-:Y:S03]  /*8fd00*/  HMMA.1688.F32.TF32 R12, R8, R168, R204 ;  /* 0x000000a8080c723c */ /* 0x008fe600000810cc */
[----:B------:R-:W-:Y:S04]  /*8fd10*/  STL [R1+0x6dd0], R186 ;  /* 0x006dd0ba01007387 */ /* 0x000fe80000100800 */
[----:B------:R3:W-:Y:S04]  /*8fd20*/  STL [R1+0x6dcc], R183 ;  /* 0x006dccb701007387 */ /* 0x0007e80000100800 */
[----:B------:R1:W-:Y:S04]  /*8fd30*/  STL [R1+0x6dc8], R182 ;  /* 0x006dc8b601007387 */ /* 0x0003e80000100800 */
[----:B------:R-:W3:Y:S04]  /*8fd40*/  LDL.LU R204, [R1+0x3660] ;  /* 0x0036600001cc7983 */ /* 0x000ee80000300800 */
[----:B------:R-:W3:Y:S04]  /*8fd50*/  LDL.LU R205, [R1+0x3664] ;  /* 0x0036640001cd7983 */ /* 0x000ee80000300800 */
[----:B------:R-:W3:Y:S04]  /*8fd60*/  LDL.LU R206, [R1+0x3668] ;  /* 0x0036680001ce7983 */ /* 0x000ee80000300800 */
[----:B------:R-:W3:Y:S01]  /*8fd70*/  LDL.LU R207, [R1+0x366c] ;  /* 0x00366c0001cf7983 */ /* 0x000ee20000300800 */
[----:B------:R-:W-:Y:S01]  /*8fd80*/  IMAD.MOV.U32 R167, RZ, RZ, R13 ;  /* 0x000000ffffa77224 */ /* 0x000fe200078e000d */
[----:B------:R-:W-:Y:S01]  /*8fd90*/  MOV R166, R12 ;  /* 0x0000000c00a67202 */ /* 0x000fe20000000f00 */
[----:B------:R-:W-:Y:S01]  /*8fda0*/  IMAD.MOV.U32 R170, RZ, RZ, R14 ;  /* 0x000000ffffaa7224 */ /* 0x000fe200078e000e */
[----:B------:R-:W-:-:S02]  /*8fdb0*/  MOV R171, R15 ;  /* 0x0000000f00ab7202 */ /* 0x000fc40000000f00 */
[----:B------:R1:W-:Y:S01]  /*8fdc0*/  STL [R1+0x6ddc], R167 ;  /* 0x006ddca701007387 */ /* 0x0003e20000100800 */
[----:B------:R-:W-:Y:S03]  /*8fdd0*/  HMMA.1688.F32.TF32 R12, R8, R164, R200 ;  /* 0x000000a4080c723c */ /* 0x000fe600000810c8 */
[----:B------:R1:W-:Y:S04]  /*8fde0*/  STL [R1+0x6dd8], R166 ;  /* 0x006dd8a601007387 */ /* 0x0003e80000100800 */
[----:B------:R-:W3:Y:S04]  /*8fdf0*/  LDL.LU R200, [R1+0x3650] ;  /* 0x0036500001c87983 */ /* 0x000ee80000300800 */
[----:B------:R-:W3:Y:S04]  /*8fe00*/  LDL.LU R201, [R1+0x3654] ;  /* 0x0036540001c97983 */ /* 0x000ee80000300800 */
[----:B------:R-:W3:Y:S04]  /*8fe10*/  LDL.LU R202, [R1+0x3658] ;  /* 0x0036580001ca7983 */ /* 0x000ee80000300800 */
[----:B------:R-:W3:Y:S05]  /*8fe20*/  LDL.LU R203, [R1+0x365c] ;  /* 0x00365c0001cb7983 */ /* 0x000eea0000300800 */
[----:B------:R-:W-:Y:S01]  /*8fe30*/  IMAD.MOV.U32 R229, RZ, RZ, R12 ;  /* 0x000000ffffe57224 */ /* 0x000fe200078e000c */
[----:B------:R-:W-:Y:S01]  /*8fe40*/  MOV R231, R14 ;  /* 0x0000000e00e77202 */ /* 0x000fe20000000f00 */
[----:B------:R-:W-:-:S02]  /*8fe50*/  IMAD.MOV.U32 R230, RZ, RZ, R13 ;  /* 0x000000ffffe67224 */ /* 0x000fc400078e000d */
[----:B------:R-:W-:Y:S02]  /*8fe60*/  IMAD.MOV.U32 R187, RZ, RZ, R15 ;  /* 0x000000ffffbb7224 */ /* 0x000fe400078e000f */
[----:B--2---:R-:W-:Y:S01]  /*8fe70*/  HMMA.1688.F32.TF32 R12, R8, R160, R40 ;  /* 0x000000a0080c723c */ /* 0x004fe20000081028 */
        /* <DEDUP_REMOVED lines=8> */
[----:B-1----:R-:W-:Y:S01]  /*8ff00*/  IMAD.MOV.U32 R159, RZ, RZ, R12 ;  /* 0x000000ffff9f7224 */ /* 0x002fe200078e000c */
[----:B------:R-:W-:Y:S01]  /*8ff10*/  MOV R158, R13 ;  /* 0x0000000d009e7202 */ /* 0x000fe20000000f00 */
[----:B------:R-:W-:-:S02]  /*8ff20*/  IMAD.MOV.U32 R146, RZ, RZ, R14 ;  /* 0x000000ffff927224 */ /* 0x000fc400078e000e */
[----:B------:R-:W-:Y:S02]  /*8ff30*/  IMAD.MOV.U32 R147, RZ, RZ, R15 ;  /* 0x000000ffff937224 */ /* 0x000fe400078e000f */
[----:B----4-:R-:W-:Y:S01]  /*8ff40*/  HMMA.1688.F32.TF32 R12, R8, R156, R248 ;  /* 0x0000009c080c723c */ /* 0x010fe200000810f8 */
[----:B------:R-:W4:Y:S04]  /*8ff50*/  LDL.LU R248, [R1+0x3620] ;  /* 0x0036200001f87983 */ /* 0x000f280000300800 */
[----:B------:R-:W4:Y:S04]  /*8ff60*/  LDL.LU R249, [R1+0x3624] ;  /* 0x0036240001f97983 */ /* 0x000f280000300800 */
[----:B------:R-:W4:Y:S04]  /*8ff70*/  LDL.LU R250, [R1+0x3628] ;  /* 0x0036280001fa7983 */ /* 0x000f280000300800 */
[----:B------:R-:W4:Y:S11]  /*8ff80*/  LDL.LU R251, [R1+0x362c] ;  /* 0x00362c0001fb7983 */ /* 0x000f360000300800 */
[----:B------:R-:W-:Y:S01]  /*8ff90*/  MOV R190, R12 ;  /* 0x0000000c00be7202 */ /* 0x000fe20000000f00 */
[----:B------:R-:W-:Y:S01]  /*8ffa0*/  IMAD.MOV.U32 R194, RZ, RZ, R13 ;  /* 0x000000ffffc27224 */ /* 0x000fe200078e000d */
[----:B------:R-:W-:Y:S01]  /*8ffb0*/  MOV R191, R15 ;  /* 0x0000000f00bf7202 */ /* 0x000fe20000000f00 */
[----:B------:R-:W-:-:S02]  /*8ffc0*/  IMAD.MOV.U32 R195, RZ, RZ, R14 ;  /* 0x000000ffffc37224 */ /* 0x000fc400078e000e */
[----:B---3--:R-:W-:Y:S01]  /*8ffd0*/  HMMA.1688.F32.TF32 R12, R8, R152, R204 ;  /* 0x00000098080c723c */ /* 0x008fe200000810cc */
[----:B------:R-:W3:Y:S04]  /*8ffe0*/  LDL.LU R204, [R1+0x3610] ;  /* 0x0036100001cc7983 */ /* 0x000ee80000300800 */
[----:B------:R-:W3:Y:S04]  /*8fff0*/  LDL.LU R205, [R1+0x3614] ;  /* 0x0036140001cd7983 */ /* 0x000ee80000300800 */
[----:B------:R-:W3:Y:S04]  /*90000*/  LDL.LU R206, [R1+0x3618] ;  /* 0x0036180001ce7983 */ /* 0x000ee80000300800 */
[----:B------:R-:W3:Y:S11]  /*90010*/  LDL.LU R207, [R1+0x361c] ;  /* 0x00361c0001cf7983 */ /* 0x000ef60000300800 */
[----:B------:R-:W-:Y:S01]  /*90020*/  IMAD.MOV.U32 R71, RZ, RZ, R12 ;  /* 0x000000ffff477224 */ /* 0x000fe200078e000c */
[----:B------:R-:W-:Y:S01]  /*90030*/  MOV R163, R14 ;  /* 0x0000000e00a37202 */ /* 0x000fe20000000f00 */
[----:B------:R-:W-:-:S02]  /*90040*/  IMAD.MOV.U32 R70, RZ, RZ, R13 ;  /* 0x000000ffff467224 */ /* 0x000fc400078e000d */
[----:B------:R-:W-:Y:S02]  /*90050*/  IMAD.MOV.U32 R162, RZ, RZ, R15 ;  /* 0x000000ffffa27224 */ /* 0x000fe400078e000f */
[----:B------:R-:W-:Y:S01]  /*90060*/  HMMA.1688.F32.TF32 R12, R8, R68, R200 ;  /* 0x00000044080c723c */ /* 0x000fe200000810c8 */
        /* <DEDUP_REMOVED lines=12> */
[----:B------:R-:W2:Y:S11]  /*90130*/  LDL.LU R43, [R1+0x35fc] ;  /* 0x0035fc00012b7983 */ /* 0x000eb60000300800 */
[----:B------:R-:W-:Y:S01]  /*90140*/  MOV R175, R12 ;  /* 0x0000000c00af7202 */ /* 0x000fe20000000f00 */
[----:B------:R-:W-:Y:S01]  /*90150*/  IMAD.MOV.U32 R174, RZ, RZ, R13 ;  /* 0x000000ffffae7224 */ /* 0x000fe200078e000d */
[----:B------:R-:W-:Y:S01]  /*90160*/  MOV R74, R15 ;  /* 0x0000000f004a7202 */ /* 0x000fe20000000f00 */
[----:B------:R-:W-:-:S02]  /*90170*/  IMAD.MOV.U32 R75, RZ, RZ, R14 ;  /* 0x000000ffff4b7224 */ /* 0x000fc400078e000e */
[C---:B------:R-:W-:Y:S11]  /*90180*/  HMMA.1688.F32.TF32 R12, R8.reuse, R148, R208 ;  /* 0x00000094080c723c */ /* 0x040ff600000810d0 */
[----:B------:R-:W-:Y:S11]  /*90190*/  @!UPT UIADD3 URZ, URZ, URZ, URZ ;  /* 0x0000003f3f3ff290 */ /* 0x000ff6000fffe03f */
[----:B------:R-:W-:Y:S02]  /*901a0*/  @!UPT UIADD3 URZ, URZ, URZ, URZ ;  /* 0x0000003f3f3ff290 */ /* 0x000fe4000fffe03f */
[----:B------:R-:W-:Y:S01]  /*901b0*/  IMAD.MOV.U32 R183, RZ, RZ, R12 ;  /* 0x000000ffffb77224 */ /* 0x000fe200078e000c */
[----:B------:R-:W-:Y:S01]  /*901c0*/  MOV R179, R14 ;  /* 0x0000000e00b37202 */ /* 0x000fe20000000f00 */
[----:B------:R-:W-:Y:S02]  /*901d0*/  IMAD.MOV.U32 R182, RZ, RZ, R13 ;  /* 0x000000ffffb67224 */ /* 0x000fe400078e000d */
[----:B------:R-:W-:Y:S02]  /*901e0*/  IMAD.MOV.U32 R178, RZ, RZ, R15 ;  /* 0x000000ffffb27224 */ /* 0x000fe400078e000f */
[----:B----4-:R-:W-:Y:S01]  /*901f0*/  HMMA.1688.F32.TF32 R12, R8, R144, R248 ;  /* 0x00000090080c723c */ /* 0x010fe200000810f8 */
[----:B------:R-:W4:Y:S04]  /*90200*/  LDL.LU R248, [R1+0x35e0] ;  /* 0x0035e00001f87983 */ /* 0x000f280000300800 */
[----:B------:R-:W4:Y:S04]  /*90210*/  LDL.LU R249, [R1+0x35e4] ;  /* 0x0035e40001f97983 */ /* 0x000f280000300800 */
[----:B------:R-:W4:Y:S04]  /*90220*/  LDL.LU R250, [R1+0x35e8] ;  /* 0x0035e80001fa7983 */ /* 0x000f280000300800 */
[----:B------:R-:W4:Y:S11]  /*90230*/  LDL.LU R251, [R1+0x35ec] ;  /* 0x0035ec0001fb7983 */ /* 0x000f360000300800 */
[----:B------:R-:W-:Y:S01]  /*90240*/  IMAD.MOV.U32 R167, RZ, RZ, R12 ;  /* 0x000000ffffa77224 */ /* 0x000fe200078e000c */
[----:B------:R-:W-:Y:S01]  /*90250*/  MOV R166, R13 ;  /* 0x0000000d00a67202 */ /* 0x000fe20000000f00 */
[----:B------:R-:W-:-:S02]  /*90260*/  IMAD.MOV.U32 R228, RZ, RZ, R14 ;  /* 0x000000ffffe47224 */ /* 0x000fc400078e000e */
[----:B------:R-:W-:Y:S02]  /*90270*/  IMAD.MOV.U32 R186, RZ, RZ, R15 ;  /* 0x000000ffffba7224 */ /* 0x000fe400078e000f */
[C---:B---3--:R-:W-:Y:S01]  /*90280*/  HMMA.1688.F32.TF32 R12, R8.reuse, R140, R204 ;  /* 0x0000008c080c723c */ /* 0x048fe200000810cc */
[----:B------:R-:W-:Y:S04]  /*90290*/  STL.64 [R1+0x6de8], R230 ;  /* 0x006de8e601007387 */ /* 0x000fe80000100a00 */
[----:B------:R-:W-:Y:S11]  /*902a0*/  STL.64 [R1+0x6de0], R228 ;  /* 0x006de0e401007387 */ /* 0x000ff60000100a00 */
[----:B------:R-:W-:Y:S08]  /*902b0*/  @!UPT UIADD3 URZ, URZ, URZ, URZ ;  /* 0x0000003f3f3ff290 */ /* 0x000ff0000fffe03f */
[----:B------:R-:W-:Y:S01]  /*902c0*/  MOV R78, R14 ;  /* 0x0000000e004e7202 */ /* 0x000fe20000000f00 */
[----:B------:R-:W-:Y:S01]  /*902d0*/  IMAD.MOV.U32 R79, RZ, RZ, R15 ;  /* 0x000000ffff4f7224 */ /* 0x000fe200078e000f */
[----:B------:R1:W-:Y:S04]  /*902e0*/  STL.64 [R1+0x430], R12 ;  /* 0x0004300c01007387 */ /* 0x0003e80000100a00 */
[----:B------:R-:W-:Y:S04]  /*902f0*/  STL [R1+0x6c2c], R78 ;  /* 0x006c2c4e01007387 */ /* 0x000fe80000100800 */
[----:B------:R-:W-:Y:S01]  /*90300*/  STL [R1+0x6c28], R79 ;  /* 0x006c284f01007387 */ /* 0x000fe20000100800 */
[----:B-1----:R-:W-:Y:S03]  /*90310*/  HMMA.1688.F32.TF32 R12, R8, R136, R200 ;  /* 0x00000088080c723c */ /* 0x002fe600000810c8 */
[----:B------:R-:W3:Y:S04]  /*90320*/  LDL.LU R200, [R1+0x35d0] ;  /* 0x0035d00001c87983 */ /* 0x000ee80000300800 */
[----:B------:R-:W3:Y:S04]  /*90330*/  LDL.LU R201, [R1+0x35d4] ;  /* 0x0035d40001c97983 */ /* 0x000ee80000300800 */
[----:B------:R-:W3:Y:S04]  /*90340*/  LDL.LU R202, [R1+0x35d8] ;  /* 0x0035d80001ca7983 */ /* 0x000ee80000300800 */
[----:B------:R-:W3:Y:S09]  /*90350*/  LDL.LU R203, [R1+0x35dc] ;  /* 0x0035dc0001cb7983 */ /* 0x000ef20000300800 */
[----:B------:R-:W-:-:S02]  /*90360*/  IMAD.MOV.U32 R87, RZ, RZ, R15 ;  /* 0x000000ffff577224 */ /* 0x000fc400078e000f */
[----:B------:R-:W-:Y:S01]  /*90370*/  IMAD.MOV.U32 R86, RZ, RZ, R14 ;  /* 0x000000ffff567224 */ /* 0x000fe200078e000e */
[----:B------:R-:W-:Y:S01]  /*90380*/  MOV R83, R13 ;  /* 0x0000000d00537202 */ /* 0x000fe20000000f00 */
[----:B------:R-:W-:Y:S01]  /*90390*/  IMAD.MOV.U32 R82, RZ, RZ, R12 ;  /* 0x000000ffff527224 */ /* 0x000fe200078e000c */
[----:B------:R-:W-:Y:S04]  /*903a0*/  STL [R1+0x6c34], R87 ;  /* 0x006c345701007387 */ /* 0x000fe80000100800 */
[----:B------:R-:W-:Y:S04]  /*903b0*/  STL [R1+0x6c30], R86 ;  /* 0x006c305601007387 */ /* 0x000fe80000100800 */
[----:B------:R-:W-:Y:S04]  /*903c0*/  STL [R1+0x6c24], R82 ;  /* 0x006c245201007387 */ /* 0x000fe80000100800 */
[----:B------:R1:W-:Y:S01]  /*903d0*/  STL [R1+0x6c20], R83 ;  /* 0x006c205301007387 */ /* 0x0003e20000100800 */
[----:B--2---:R-:W-:Y:S03]  /*903e0*/  HMMA.1688.F32.TF32 R12, R8, R132, R40 ;  /* 0x00000084080c723c */ /* 0x004fe60000081028 */
[----:B------:R-:W2:Y:S04]  /*903f0*/  LDL.LU R40, [R1+0x35c0] ;  /* 0x0035c00001287983 */ /* 0x000ea80000300800 */
[----:B------:R-:W2:Y:S04]  /*90400*/  LDL.LU R41, [R1+0x35c4] ;  /* 0x0035c40001297983 */ /* 0x000ea80000300800 */
[----:B------:R-:W2:Y:S04]  /*90410*/  LDL.LU R42, [R1+0x35c8] ;  /* 0x0035c800012a7983 */ /* 0x000ea80000300800 */
[----:B------:R-:W2:Y:S09]  /*90420*/  LDL.LU R43, [R1+0x35cc] ;  /* 0x0035cc00012b7983 */ /* 0x000eb20000300800 */
[----:B------:R-:W-:Y:S01]  /*90430*/  MOV R103, R15 ;  /* 0x0000000f00677202 */ /* 0x000fe20000000f00 */
[----:B------:R-:W-:Y:S01]  /*90440*/  IMAD.MOV.U32 R102, RZ, RZ, R14 ;  /* 0x000000ffff667224 */ /* 0x000fe200078e000e */
[----:B------:R-:W-:Y:S01]  /*90450*/  MOV R98, R12 ;  /* 0x0000000c00627202 */ /* 0x000fe20000000f00 */
[----:B------:R-:W-:-:S02]  /*90460*/  IMAD.MOV.U32 R99, RZ, RZ, R13 ;  /* 0x000000ffff637224 */ /* 0x000fc400078e000d */
[----:B------:R-:W-:Y:S04]  /*90470*/  STL [R1+0x6c44], R103 ;  /* 0x006c446701007387 */ /* 0x000fe80000100800 */
[----:B------:R-:W-:Y:S04]  /*90480*/  STL [R1+0x6c40], R102 ;  /* 0x006c406601007387 */ /* 0x000fe80000100800 */
[----:B------:R-:W-:Y:S04]  /*90490*/  STL [R1+0x6c3c], R99 ;  /* 0x006c3c6301007387 */ /* 0x000fe80000100800 */
[----:B------:R1:W-:Y:S01]  /*904a0*/  STL [R1+0x6c38], R98 ;  /* 0x006c386201007387 */ /* 0x0003e20000100800 */
[----:B----4-:R-:W-:Y:S03]  /*904b0*/  HMMA.1688.F32.TF32 R12, R8, R128, R248 ;  /* 0x00000080080c723c */ /* 0x010fe600000810f8 */
[----:B------:R-:W4:Y:S04]  /*904c0*/  LDL.LU R248, [R1+0x35b0] ;  /* 0x0035b00001f87983 */ /* 0x000f280000300800 */
[----:B------:R-:W4:Y:S04]  /*904d0*/  LDL.LU R249, [R1+0x35b4] ;  /* 0x0035b40001f97983 */ /* 0x000f280000300800 */
[----:B------:R-:W4:Y:S04]  /*904e0*/  LDL.LU R250, [R1+0x35b8] ;  /* 0x0035b80001fa7983 */ /* 0x000f280000300800 */
[----:B------:R-:W4:Y:S09]  /*904f0*/  LDL.LU R251, [R1+0x35bc] ;  /* 0x0035bc0001fb7983 */ /* 0x000f320000300800 */
[----:B------:R-:W-:Y:S01]  /*90500*/  IMAD.MOV.U32 R95, RZ, RZ, R15 ;  /* 0x000000ffff5f7224 */ /* 0x000fe200078e000f */
[----:B------:R-:W-:Y:S01]  /*90510*/  MOV R94, R14 ;  /* 0x0000000e005e7202 */ /* 0x000fe20000000f00 */
[----:B------:R-:W-:-:S02]  /*90520*/  IMAD.MOV.U32 R91, RZ, RZ, R13 ;  /* 0x000000ffff5b7224 */ /* 0x000fc400078e000d */
[----:B------:R-:W-:Y:S01]  /*90530*/  IMAD.MOV.U32 R90, RZ, RZ, R12 ;  /* 0x000000ffff5a7224 */ /* 0x000fe200078e000c */
[----:B------:R-:W-:Y:S04]  /*90540*/  STL [R1+0x6c54], R95 ;  /* 0x006c545f01007387 */ /* 0x000fe80000100800 */
[----:B------:R-:W-:Y:S04]  /*90550*/  STL [R1+0x6c50], R94 ;  /* 0x006c505e01007387 */ /* 0x000fe80000100800 */
[----:B------:R-:W-:Y:S04]  /*90560*/  STL [R1+0x6c4c], R91 ;  /* 0x006c4c5b01007387 */ /* 0x000fe80000100800 */
[----:B------:R1:W-:Y:S01]  /*90570*/  STL [R1+0x6c48], R90 ;  /* 0x006c485a01007387 */ /* 0x0003e20000100800 */
[----:B---3--:R-:W-:Y:S03]  /*90580*/  HMMA.1688.F32.TF32 R12, R8, R124, R200 ;  /* 0x0000007c080c723c */ /* 0x008fe600000810c8 */
[----:B------:R-:W3:Y:S04]  /*90590*/  LDL.LU R200, [R1+0x35a0] ;  /* 0x0035a00001c87983 */ /* 0x000ee80000300800 */
[----:B------:R-:W3:Y:S04]  /*905a0*/  LDL.LU R201, [R1+0x35a4] ;  /* 0x0035a40001c97983 */ /* 0x000ee80000300800 */
[----:B------:R-:W3:Y:S04]  /*905b0*/  LDL.LU R202, [R1+0x35a8] ;  /* 0x0035a80001ca7983 */ /* 0x000ee80000300800 */
[----:B------:R-:W3:Y:S09]  /*905c0*/  LDL.LU R203, [R1+0x35ac] ;  /* 0x0035ac0001cb7983 */ /* 0x000ef20000300800 */
        /* <DEDUP_REMOVED lines=13> */
[----:B-1----:R-:W-:Y:S01]  /*906a0*/  MOV R83, R15 ;  /* 0x0000000f00537202 */ /* 0x002fe20000000f00 */
        /* <DEDUP_REMOVED lines=18> */
[----:B------:R1:W-:Y:S04]  /*907d0*/  STL [R1+0x6c7c], R98 ;  /* 0x006c7c6201007387 */ /* 0x0003e80000100800 */
        /* <DEDUP_REMOVED lines=22> */
[----:B------:R-:W-:-:S04]  /*90940*/  IMAD.MOV.U32 R118, RZ, RZ, R14 ;  /* 0x000000ffff767224 */ /* 0x000fc800078e000e */
[----:B------:R-:W-:Y:S04]  /*90950*/  STL [R1+0x6ca4], R119 ;  /* 0x006ca47701007387 */ /* 0x000fe80000100800 */
[----:B------:R-:W-:Y:S04]  /*90960*/  STL [R1+0x6ca0], R118 ;  /* 0x006ca07601007387 */ /* 0x000fe80000100800 */
[----:B------:R1:W-:Y:S04]  /*90970*/  STL [R1+0x6c9c], R115 ;  /* 0x006c9c7301007387 */ /* 0x0003e80000100800 */
        /* <DEDUP_REMOVED lines=13> */
[----:B------:R-:W-:Y:S04]  /*90a50*/  STL [R1+0x6ca8], R107 ;  /* 0x006ca86b01007387 */ /* 0x000fe80000100800 */
[----:B------:R-:W4:Y:S04]  /*90a60*/  LDL.LU R208, [R1+0x3540] ;  /* 0x0035400001d07983 */ /* 0x000f280000300800 */
[----:B------:R-:W4:Y:S04]  /*90a70*/  LDL.LU R209, [R1+0x3544] ;  /* 0x0035440001d17983 */ /* 0x000f280000300800 */
[----:B------:R-:W4:Y:S04]  /*90a80*/  LDL.LU R210, [R1+0x3548] ;  /* 0x0035480001d27983 */ /* 0x000f280000300800 */
[----:B------:R-:W4:Y:S01]  /*90a90*/  LDL.LU R211, [R1+0x354c] ;  /* 0x00354c0001d37983 */ /* 0x000f220000300800 */
[C---:B---3--:R-:W-:Y:S11]  /*90aa0*/  HMMA.1688.F32.TF32 R12, R8.reuse, R100, R200 ;  /* 0x00000064080c723c */ /* 0x048ff600000810c8 */
[----:B------:R-:W-:Y:S11]  /*90ab0*/  @!UPT UIADD3 URZ, URZ, URZ, URZ ;  /* 0x0000003f3f3ff290 */ /* 0x000ff6000fffe03f */
[----:B------:R-:W-:Y:S02]  /*90ac0*/  @!UPT UIADD3 URZ, URZ, URZ, URZ ;  /* 0x0000003f3f3ff290 */ /* 0x000fe4000fffe03f */
[----:B------:R-:W-:Y:S01]  /*90ad0*/  IMAD.MOV.U32 R110, RZ, RZ, R15 ;  /* 0x000000ffff6e7224 */ /* 0x000fe200078e000f */
[----:B-1----:R-:W-:Y:S01]  /*90ae0*/  MOV R78, R13 ;  /* 0x0000000d004e7202 */ /* 0x002fe20000000f00 */
[----:B------:R-:W-:Y:S02]  /*90af0*/  IMAD.MOV.U32 R111, RZ, RZ, R14 ;  /* 0x000000ffff6f7224 */ /* 0x000fe400078e000e */
[----:B------:R-:W-:Y:S01]  /*90b00*/  IMAD.MOV.U32 R79, RZ, RZ, R12 ;  /* 0x000000ffff4f7224 */ /* 0x000fe200078e000c */
[----:B------:R-:W-:Y:S04]  /*90b10*/  STL [R1+0x6cc4], R110 ;  /* 0x006cc46e01007387 */ /* 0x000fe80000100800 */
[----:B------:R-:W-:Y:S04]  /*90b20*/  STL [R1+0x6cc0], R111 ;  /* 0x006cc06f01007387 */ /* 0x000fe80000100800 */
[----:B------:R1:W-:Y:S04]  /*90b30*/  STL [R1+0x6cbc], R78 ;  /* 0x006cbc4e01007387 */ /* 0x0003e80000100800 */
        /* <DEDUP_REMOVED lines=18> */
[----:B----4-:R-:W-:Y:S03]  /*90c60*/  HMMA.1688.F32.TF32 R12, R8, R92, R248 ;  /* 0x0000005c080c723c */ /* 0x010fe600000810f8 */
        /* <DEDUP_REMOVED lines=10> */
[----:B------:R-:W-:-:S03]  /*90d10*/  IMAD.MOV.U32 R127, RZ, RZ, R15 ;  /* 0x000000ffff7f7224 */ /* 0x000fc600078e000f */
[----:B------:R-:W4:Y:S01]  /*90d20*/  LDL.LU R251, [R1+0x22bc] ;  /* 0x0022bc0001fb7983 */ /* 0x000f220000300800 */
[----:B------:R-:W-:Y:S03]  /*90d30*/  HMMA.1688.F32.TF32 R12, R8, R88, R208 ;  /* 0x00000058080c723c */ /* 0x000fe600000810d0 */
[----:B------:R-:W-:Y:S04]  /*90d40*/  STL [R1+0x6ce4], R127 ;  /* 0x006ce47f01007387 */ /* 0x000fe80000100800 */
[----:B------:R-:W-:Y:S04]  /*90d50*/  STL [R1+0x6ce0], R126 ;  /* 0x006ce07e01007387 */ /* 0x000fe80000100800 */
[----:B------:R1:W-:Y:S04]  /*90d60*/  STL [R1+0x6cdc], R123 ;  /* 0x006cdc7b01007387 */ /* 0x0003e80000100800 */
[----:B------:R1:W-:Y:S09]  /*90d70*/  STL [R1+0x6cd8], R122 ;  /* 0x006cd87a01007387 */ /* 0x0003f20000100800 */
[----:B------:R-:W-:Y:S01]  /*90d80*/  IMAD.MOV.U32 R87, RZ, RZ, R15 ;  /* 0x000000ffff577224 */ /* 0x000fe200078e000f */
[----:B------:R-:W-:Y:S01]  /*90d90*/  MOV R91, R13 ;  /* 0x0000000d005b7202 */ /* 0x000fe20000000f00 */
[----:B------:R-:W-:-:S02]  /*90da0*/  IMAD.MOV.U32 R86, RZ, RZ, R14 ;  /* 0x000000ffff567224 */ /* 0x000fc400078e000e */
[----:B------:R-:W-:Y:S01]  /*90db0*/  IMAD.MOV.U32 R90, RZ, RZ, R12 ;  /* 0x000000ffff5a7224 */ /* 0x000fe200078e000c */
[----:B------:R-:W-:Y:S04]  /*90dc0*/  STL [R1+0x6cf4], R87 ;  /* 0x006cf45701007387 */ /* 0x000fe80000100800 */
[----:B------:R-:W-:Y:S04]  /*90dd0*/  STL [R1+0x6cf0], R86 ;  /* 0x006cf05601007387 */ /* 0x000fe80000100800 */
[----:B------:R-:W-:Y:S04]  /*90de0*/  STL [R1+0x6cec], R91 ;  /* 0x006cec5b01007387 */ /* 0x000fe80000100800 */
[----:B------:R-:W-:Y:S01]  /*90df0*/  STL [R1+0x6ce8], R90 ;  /* 0x006ce85a01007387 */ /* 0x000fe20000100800 */
        /* <DEDUP_REMOVED lines=8> */
[----:B------:R-:W-:-:S03]  /*90e80*/  IMAD.MOV.U32 R102, RZ, RZ, R14 ;  /* 0x000000ffff667224 */ /* 0x000fc600078e000e */
[----:B------:R-:W-:Y:S04]  /*90e90*/  STL [R1+0x6cfc], R114 ;  /* 0x006cfc7201007387 */ /* 0x000fe80000100800 */
[----:B------:R-:W-:Y:S04]  /*90ea0*/  STL [R1+0x6cf8], R115 ;  /* 0x006cf87301007387 */ /* 0x000fe80000100800 */
[----:B------:R-:W2:Y:S04]  /*90eb0*/  LDL.LU R216, [R1+0x2290] ;  /* 0x0022900001d87983 */ /* 0x000ea80000300800 */
[----:B------:R-:W2:Y:S01]  /*90ec0*/  LDL.LU R217, [R1+0x2294] ;  /* 0x0022940001d97983 */ /* 0x000ea20000300800 */
[C---:B---3--:R-:W-:Y:S03]  /*90ed0*/  HMMA.1688.F32.TF32 R12, R8.reuse, R80, R204 ;  /* 0x00000050080c723c */ /* 0x048fe600000810cc */
        /* <DEDUP_REMOVED lines=11> */
[----:B------:R-:W-:-:S03]  /*90f90*/  IMAD.MOV.U32 R130, RZ, RZ, R8 ;  /* 0x000000ffff827224 */ /* 0x000fc600078e0008 */
[----:B------:R-:W4:Y:S01]  /*90fa0*/  LDL.LU R204, [R1+0x2260] ;  /* 0x0022600001cc7983 */ /* 0x000f220000300800 */
[----:B------:R-:W-:Y:S01]  /*90fb0*/  MOV R142, R9 ;  /* 0x00000009008e7202 */ /* 0x000fe20000000f00 */
[----:B------:R-:W-:Y:S02]  /*90fc0*/  IMAD.MOV.U32 R143, RZ, RZ, R10 ;  /* 0x000000ffff8f7224 */ /* 0x000fe400078e000a */
[----:B------:R-:W4:Y:S01]  /*90fd0*/  LDL.LU R205, [R1+0x2264] ;  /* 0x0022640001cd7983 */ /* 0x000f220000300800 */
[----:B------:R-:W-:Y:S02]  /*90fe0*/  IMAD.MOV.U32 R138, RZ, RZ, R11 ;  /* 0x000000ffff8a7224 */ /* 0x000fe400078e000b */
[----:B------:R-:W-:Y:S01]  /*90ff0*/  HMMA.1688.F32.TF32 R8, R4, R192, R248 ;  /* 0x000000c00408723c */ /* 0x000fe200000810f8 */
        /* <DEDUP_REMOVED lines=10> */
[----:B-1----:R-:W-:Y:S01]  /*910a0*/  MOV R78, R8 ;  /* 0x00000008004e7202 */ /* 0x002fe20000000f00 */
[----:B------:R-:W-:Y:S01]  /*910b0*/  IMAD.MOV.U32 R79, RZ, RZ, R9 ;  /* 0x000000ffff4f7224 */ /* 0x000fe200078e0009 */
[----:B------:R-:W-:Y:S01]  /*910c0*/  MOV R95, R11 ;  /* 0x0000000b005f7202 */ /* 0x000fe20000000f00 */
[----:B------:R-:W-:-:S02]  /*910d0*/  IMAD.MOV.U32 R94, RZ, RZ, R10 ;  /* 0x000000ffff5e7224 */ /* 0x000fc400078e000a */
[----:B--2---:R-:W-:Y:S01]  /*910e0*/  HMMA.1688.F32.TF32 R8, R4, R188, R40 ;  /* 0x000000bc0408723c */ /* 0x004fe20000081028 */
[----:B------:R-:W2:Y:S04]  /*910f0*/  LDL.LU R40, [R1+0x2230] ;  /* 0x0022300001287983 */ /* 0x000ea80000300800 */
[----:B------:R-:W2:Y:S04]  /*91100*/  LDL.LU R41, [R1+0x2234] ;  /* 0x0022340001297983 */ /* 0x000ea80000300800 */
[----:B------:R-:W2:Y:S04]  /*91110*/  LDL.LU R42, [R1+0x2238] ;  /* 0x00223800012a7983 */ /* 0x000ea80000300800 */
[----:B------:R-:W2:Y:S11]  /*91120*/  LDL.LU R43, [R1+0x223c] ;  /* 0x00223c00012b7983 */ /* 0x000eb60000300800 */
[----:B------:R-:W-:Y:S01]  /*91130*/  IMAD.MOV.U32 R99, RZ, RZ, R8 ;  /* 0x000000ffff637224 */ /* 0x000fe200078e0008 */
[----:B------:R-:W-:Y:S01]  /*91140*/  MOV R110, R10 ;  /* 0x0000000a006e7202 */ /* 0x000fe20000000f00 */
[----:B------:R-:W-:-:S02]  /*91150*/  IMAD.MOV.U32 R98, RZ, RZ, R9 ;  /* 0x000000ffff627224 */ /* 0x000fc400078e0009 */
[----:B------:R-:W-:Y:S02]  /*91160*/  IMAD.MOV.U32 R111, RZ, RZ, R11 ;  /* 0x000000ffff6f7224 */ /* 0x000fe400078e000b */
[C---:B---3--:R-:W-:Y:S01]  /*91170*/  HMMA.1688.F32.TF32 R8, R4.reuse, R184, R216 ;  /* 0x000000b80408723c */ /* 0x048fe200000810d8 */
[----:B------:R-:W-:Y:S04]  /*91180*/  STL.64 [R1+0x6f38], R178 ;  /* 0x006f38b201007387 */ /* 0x000fe80000100a00 */
[----:B------:R1:W-:Y:S04]  /*91190*/  STL.64 [R1+0x6f30], R176 ;  /* 0x006f30b001007387 */ /* 0x0003e80000100a00 */
[----:B------:R-:W-:Y:S11]  /*911a0*/  STL.64 [R1+0x6f28], R174 ;  /* 0x006f28ae01007387 */ /* 0x000ff60000100a00 */
[----:B------:R-:W-:Y:S04]  /*911b0*/  @!UPT UIADD3 URZ, URZ, URZ, URZ ;  /* 0x0000003f3f3ff290 */ /* 0x000fe8000fffe03f */
[----:B------:R-:W-:Y:S01]  /*911c0*/  IMAD.MOV.U32 R123, RZ, RZ, R8 ;  /* 0x000000ffff7b7224 */ /* 0x000fe200078e0008 */
[----:B------:R-:W-:Y:S01]  /*911d0*/  MOV R122, R9 ;  /* 0x00000009007a7202 */ /* 0x000fe20000000f00 */
[----:B------:R-:W-:Y:S02]  /*911e0*/  IMAD.MOV.U32 R82, RZ, RZ, R10 ;  /* 0x000000ffff527224 */ /* 0x000fe400078e000a */
[----:B------:R-:W-:Y:S02]  /*911f0*/  IMAD.MOV.U32 R83, RZ, RZ, R11 ;  /* 0x000000ffff537224 */ /* 0x000fe400078e000b */
[C---:B----4-:R-:W-:Y:S01]  /*91200*/  HMMA.1688.F32.TF32 R8, R4.reuse, R180, R212 ;  /* 0x000000b40408723c */ /* 0x050fe200000810d4 */
[----:B------:R-:W-:Y:S04]  /*91210*/  STL.64 [R1+0x6f20], R172 ;  /* 0x006f20ac01007387 */ /* 0x000fe80000100a00 */
[----:B------:R-:W-:Y:S04]  /*91220*/  STL.64 [R1+0x6f18], R170 ;  /* 0x006f18aa01007387 */ /* 0x000fe80000100a00 */
[----:B------:R3:W-:Y:S01]  /*91230*/  STL.64 [R1+0x6f10], R168 ;  /* 0x006f10a801007387 */ /* 0x0007e20000100a00 */
[C---:B------:R-:W-:Y:S08]  /*91240*/  HMMA.1688.F32.TF32 R248, R4.reuse, R168, R248 ;  /* 0x000000a804f8723c */ /* 0x040ff000000810f8 */
[C---:B------:R-:W-:Y:S11]  /*91250*/  HMMA.1688.F32.TF32 R240, R4.reuse, R164, R200 ;  /* 0x000000a404f0723c */ /* 0x040ff600000810c8 */
[----:B------:R-:W-:Y:S04]  /*91260*/  @!UPT UIADD3 URZ, URZ, URZ, URZ ;  /* 0x0000003f3f3ff290 */ /* 0x000fe8000fffe03f */
[----:B------:R-:W-:Y:S04]  /*91270*/  STL.64 [R1+0x6df8], R250 ;  /* 0x006df8fa01007387 */ /* 0x000fe80000100a00 */
[----:B------:R-:W-:Y:S01]  /*91280*/  STL.64 [R1+0x6df0], R248 ;  /* 0x006df0f801007387 */ /* 0x000fe20000100a00 */
[----:B------:R-:W-:Y:S01]  /*91290*/  MOV R139, R8 ;  /* 0x00000008008b7202 */ /* 0x000fe20000000f00 */
[----:B------:R-:W-:Y:S01]  /*912a0*/  IMAD.MOV.U32 R131, RZ, RZ, R9 ;  /* 0x000000ffff837224 */ /* 0x000fe200078e0009 */
[----:B------:R-:W-:Y:S01]  /*912b0*/  MOV R135, R11 ;  /* 0x0000000b00877202 */ /* 0x000fe20000000f00 */
[----:B------:R-:W-:Y:S01]  /*912c0*/  IMAD.MOV.U32 R134, RZ, RZ, R10 ;  /* 0x000000ffff867224 */ /* 0x000fe200078e000a */
[----:B------:R-:W-:Y:S04]  /*912d0*/  STL.64 [R1+0x6e08], R242 ;  /* 0x006e08f201007387 */ /* 0x000fe80000100a00 */
[----:B------:R-:W-:Y:S01]  /*912e0*/  STL.64 [R1+0x6e00], R240 ;  /* 0x006e00f001007387 */ /* 0x000fe20000100a00 */
[----:B------:R-:W-:Y:S01]  /*912f0*/  HMMA.1688.F32.TF32 R8, R4, R176, R208 ;  /* 0x000000b00408723c */ /* 0x000fe200000810d0 */
[----:B------:R-:W-:Y:S01]  /*91300*/  IMAD.MOV.U32 R106, RZ, RZ, R12 ;  /* 0x000000ffff6a7224 */ /* 0x000fe200078e000c */
[----:B------:R-:W-:Y:S01]  /*91310*/  MOV R119, R14 ;  /* 0x0000000e00777202 */ /* 0x000fe20000000f00 */
[----:B------:R-:W-:-:S02]  /*91320*/  IMAD.MOV.U32 R107, RZ, RZ, R13 ;  /* 0x000000ffff6b7224 */ /* 0x000fc400078e000d */
[----:B------:R-:W-:-:S03]  /*91330*/  IMAD.MOV.U32 R118, RZ, RZ, R15 ;  /* 0x000000ffff767224 */ /* 0x000fc600078e000f */
[----:B--2---:R-:W-:Y:S01]  /*91340*/  HMMA.1688.F32.TF32 R232, R4, R160, R40 ;  /* 0x000000a004e8723c */ /* 0x004fe20000081028 */
        /* <DEDUP_REMOVED lines=102> */
[----:B------:R-:W-:-:S02]  /*919b0*/  IMAD.MOV.U32 R90, RZ, RZ, R9 ;  /* 0x000000ffff5a7224 */ /* 0x000fc400078e0009 */
[----:B------:R-:W-:Y:S02]  /*919c0*/  IMAD.MOV.U32 R126, RZ, RZ, R11 ;  /* 0x000000ffff7e7224 */ /* 0x000fe400078e000b */
[C---:B------:R-:W-:Y:S01]  /*919d0*/  HMMA.1688.F32.TF32 R8, R4.reuse, R172, R204 ;  /* 0x000000ac0408723c */ /* 0x040fe200000810cc */
[----:B------:R-:W4:Y:S04]  /*919e0*/  LDL.LU R204, [R1+0x33b0] ;  /* 0x0033b00001cc7983 */ /* 0x000f280000300800 */
[----:B------:R-:W4:Y:S04]  /*919f0*/  LDL.LU R205, [R1+0x33b4] ;  /* 0x0033b40001cd7983 */ /* 0x000f280000300800 */
[----:B------:R-:W4:Y:S04]  /*91a00*/  LDL.LU R206, [R1+0x33b8] ;  /* 0x0033b80001ce7983 */ /* 0x000f280000300800 */
[----:B------:R-:W4:Y:S04]  /*91a10*/  LDL.LU R207, [R1+0x33bc] ;  /* 0x0033bc0001cf7983 */ /* 0x000f280000300800 */
[----:B------:R-:W-:Y:S04]  /*91a20*/  STL.64 [R1+0x6e18], R234 ;  /* 0x006e18ea01007387 */ /* 0x000fe80000100a00 */
[----:B------:R-:W-:Y:S03]  /*91a30*/  STL.64 [R1+0x6e10], R232 ;  /* 0x006e10e801007387 */ /* 0x000fe60000100a00 */
[----:B------:R-:W-:Y:S01]  /*91a40*/  IMAD.MOV.U32 R114, RZ, RZ, R8 ;  /* 0x000000ffff727224 */ /* 0x000fe200078e0008 */
[----:B------:R-:W-:Y:S01]  /*91a50*/  MOV R115, R9 ;  /* 0x0000000900737202 */ /* 0x000fe20000000f00 */
[----:B------:R-:W-:Y:S01]  /*91a60*/  IMAD.MOV.U32 R87, RZ, RZ, R10 ;  /* 0x000000ffff577224 */ /* 0x000fe200078e000a */
[----:B------:R-:W-:Y:S01]  /*91a70*/  LDS R8, [R2+0x8100] ;  /* 0x0081000002087984 */ /* 0x000fe20000000800 */
[C---:B--2---:R-:W-:Y:S08]  /*91a80*/  HMMA.1688.F32.TF32 R16, R4.reuse, R140, R16 ;  /* 0x0000008c0410723c */ /* 0x044ff00000081010 */
[C---:B---3--:R-:W-:Y:S08]  /*91a90*/  HMMA.1688.F32.TF32 R168, R4.reuse, R156, R176 ;  /* 0x0000009c04a8723c */ /* 0x048ff000000810b0 */
[C---:B----4-:R-:W-:Y:S01]  /*91aa0*/  HMMA.1688.F32.TF32 R172, R4.reuse, R152, R228 ;  /* 0x0000009804ac723c */ /* 0x050fe200000810e4 */
[----:B------:R-:W-:Y:S01]  /*91ab0*/  IMAD.MOV.U32 R86, RZ, RZ, R11 ;  /* 0x000000ffff567224 */ /* 0x000fe200078e000b */
[----:B------:R-:W-:Y:S04]  /*91ac0*/  LDS R10, [R2+0xa100] ;  /* 0x00a10000020a7984 */ /* 0x000fe80000000800 */
[----:B------:R-:W-:Y:S09]  /*91ad0*/  LDS R9, [R0+0x8100] ;  /* 0x0081000000097984 */ /* 0x000ff20000000800 */
[----:B------:R-:W-:Y:S04]  /*91ae0*/  STL.64 [R1+0x14b0], R168 ;  /* 0x0014b0a801007387 */ /* 0x000fe80000100a00 */
[----:B------:R1:W-:Y:S01]  /*91af0*/  STL.64 [R1+0x14b8], R170 ;  /* 0x0014b8aa01007387 */ /* 0x0003e20000100a00 */
[C---:B------:R-:W-:Y:S03]  /*91b00*/  HMMA.1688.F32.TF32 R176, R4.reuse, R72, R196 ;  /* 0x0000004804b0723c */ /* 0x040fe600000810c4 */
[----:B------:R-:W2:Y:S05]  /*91b10*/  LDS R11, [R0+0xa100] ;  /* 0x00a10000000b7984 */ /* 0x000eaa0000000800 */
[C---:B-1----:R-:W-:Y:S01]  /*91b20*/  HMMA.1688.F32.TF32 R168, R4.reuse, R68, R236 ;  /* 0x0000004404a8723c */ /* 0x042fe200000810ec */
[----:B------:R-:W-:Y:S04]  /*91b30*/  STL.64 [R1+0x14a0], R172 ;  /* 0x0014a0ac01007387 */ /* 0x000fe80000100a00 */
[----:B------:R1:W-:Y:S03]  /*91b40*/  STL.64 [R1+0x14a8], R174 ;  /* 0x0014a8ae01007387 */ /* 0x0003e60000100a00 */
[C---:B-1----:R-:W-:Y:S11]  /*91b50*/  HMMA.1688.F32.TF32 R172, R4.reuse, R148, R244 ;  /* 0x0000009404ac723c */ /* 0x042ff600000810f4 */
[----:B------:R-:W-:Y:S04]  /*91b60*/  @!UPT UIADD3 URZ, URZ, URZ, URZ ;  /* 0x0000003f3f3ff290 */ /* 0x000fe8000fffe03f */
[----:B------:R-:W-:Y:S04]  /*91b70*/  STL.64 [R1+0x1490], R168 ;  /* 0x001490a801007387 */ /* 0x000fe80000100a00 */
[----:B------:R1:W-:Y:S02]  /*91b80*/  STL.64 [R1+0x1498], R170 ;  /* 0x001498aa01007387 */ /* 0x0003e40000100a00 */
[C---:B-1----:R-:W-:Y:S08]  /*91b90*/  HMMA.1688.F32.TF32 R168, R4.reuse, R144, R12 ;  /* 0x0000009004a8723c */ /* 0x042ff0000008100c */
[C---:B------:R-:W-:Y:S01]  /*91ba0*/  HMMA.1688.F32.TF32 R12, R4.reuse, R136, R20 ;  /* 0x00000088040c723c */ /* 0x040fe20000081014 */
        /* <DEDUP_REMOVED lines=12> */
[C---:B---3--:R-:W-:Y:S01]  /*91c70*/  HMMA.1688.F32.TF32 R12, R4.reuse, R124, R32 ;  /* 0x0000007c040c723c */ /* 0x048fe20000081020 */
        /* <DEDUP_REMOVED lines=35> */
[----:B---3--:R-:W-:Y:S03]  /*91eb0*/  HMMA.1688.F32.TF32 R12, R4, R76, R208 ;  /* 0x0000004c040c723c */ /* 0x008fe600000810d0 */
[----:B------:R-:W-:Y:S04]  /*91ec0*/  STL.64 [R1+0x1370], R20 ;  /* 0x0013701401007387 */ /* 0x000fe80000100a00 */
[----:B------:R2:W-:Y:S04]  /*91ed0*/  STL.64 [R1+0x1378], R22 ;  /* 0x0013781601007387 */ /* 0x0005e80000100a00 */
[----:B------:R-:W-:Y:S04]  /*91ee0*/  LDS R4, [R2+0x8180] ;  /* 0x0081800002047984 */ /* 0x000fe80000000800 */
[----:B------:R-:W-:Y:S01]  /*91ef0*/  LDS R6, [R2+0xa180] ;  /* 0x00a1800002067984 */ /* 0x000fe20000000800 */
[C---:B--2---:R-:W-:Y:S03]  /*91f00*/  HMMA.1688.F32.TF32 R20, R8.reuse, R192, R204 ;  /* 0x000000c00814723c */ /* 0x044fe600000810cc */
[----:B------:R-:W-:Y:S04]  /*91f10*/  STL.64 [R1+0x1360], R16 ;  /* 0x0013601001007387 */ /* 0x000fe80000100a00 */
[----:B------:R1:W-:Y:S04]  /*91f20*/  STL.64 [R1+0x1368], R18 ;  /* 0x0013681201007387 */ /* 0x0003e80000100a00 */
[----:B------:R-:W-:Y:S04]  /*91f30*/  STL.64 [R1+0x3e0], R12 ;  /* 0x0003e00c01007387 */ /* 0x000fe80000100a00 */
[----:B------:R2:W-:Y:S01]  /*91f40*/  STL.64 [R1+0x3e8], R14 ;  /* 0x0003e80e01007387 */ /* 0x0005e20000100a00 */
[C---:B-1----:R-:W-:Y:S03]  /*91f50*/  HMMA.1688.F32.TF32 R16, R8.reuse, R188, R200 ;  /* 0x000000bc0810723c */ /* 0x042fe600000810c8 */
[----:B------:R-:W-:Y:S04]  /*91f60*/  LDS R5, [R0+0x8180] ;  /* 0x0081800000057984 */ /* 0x000fe80000000800 */
[----:B------:R-:W1:Y:S01]  /*91f70*/  LDS R7, [R0+0xa180] ;  /* 0x00a1800000077984 */ /* 0x000e620000000800 */
[C---:B--2---:R-:W-:Y:S03]  /*91f80*/  HMMA.1688.F32.TF32 R12, R8.reuse, R184, R40 ;  /* 0x000000b8080c723c */ /* 0x044fe60000081028 */
        /* <DEDUP_REMOVED lines=136> */
[----:B------:R-:W2:Y:S02]  /*92810*/  LDL.LU.64 R176, [R1+0x6f30] ;  /* 0x006f300001b07983 */ /* 0x000ea40000300a00 */
[C---:B--2---:R-:W-:Y:S11]  /*92820*/  HMMA.1688.F32.TF32 R172, R8.reuse, R176, R172 ;  /* 0x000000b008ac723c */ /* 0x044ff600000810ac */
[----:B------:R-:W-:Y:S11]  /*92830*/  @!UPT UIADD3 URZ, URZ, URZ, URZ ;  /* 0x0000003f3f3ff290 */ /* 0x000ff6000fffe03f */
[----:B------:R-:W-:Y:S01]  /*92840*/  @!UPT UIADD3 URZ, URZ, URZ, URZ ;  /* 0x0000003f3f3ff290 */ /* 0x000fe2000fffe03f */
[----:B------:R-:W-:Y:S04]  /*92850*/  STL.64 [R1+0x1310], R172 ;  /* 0x001310ac01007387 */ /* 0x000fe80000100a00 */
[----:B------:R1:W-:Y:S04]  /*92860*/  STL.64 [R1+0x1318], R174 ;  /* 0x001318ae01007387 */ /* 0x0003e80000100a00 */
[----:B-1----:R-:W2:Y:S04]  /*92870*/  LDL.LU.64 R174, [R1+0x6f28] ;  /* 0x006f280001ae7983 */ /* 0x002ea80000300a00 */
[----:B------:R-:W3:Y:S02]  /*92880*/  LDL.LU.64 R172, [R1+0x6f20] ;  /* 0x006f200001ac7983 */ /* 0x000ee40000300a00 */
[C---:B---3--:R-:W-:Y:S11]  /*92890*/  HMMA.1688.F32.TF32 R168, R8.reuse, R172, R168 ;  /* 0x000000ac08a8723c */ /* 0x048ff600000810a8 */
[----:B------:R-:W-:Y:S11]  /*928a0*/  @!UPT UIADD3 URZ, URZ, URZ, URZ ;  /* 0x0000003f3f3ff290 */ /* 0x000ff6000fffe03f */
[----:B------:R-:W-:Y:S01]  /*928b0*/  @!UPT UIADD3 URZ, URZ, URZ, URZ ;  /* 0x0000003f3f3ff290 */ /* 0x000fe2000fffe03f */
[----:B------:R-:W-:Y:S04]  /*928c0*/  STL.64 [R1+0x1300], R168 ;  /* 0x001300a801007387 */ /* 0x000fe80000100a00 */
[----:B------:R1:W-:Y:S04]  /*928d0*/  STL.64 [R1+0x1308], R170 ;  /* 0x001308aa01007387 */ /* 0x0003e80000100a00 */
[----:B-1----:R-:W3:Y:S04]  /*928e0*/  LDL.LU.64 R170, [R1+0x6f18] ;  /* 0x006f180001aa7983 */ /* 0x002ee80000300a00 */
[----:B------:R-:W2:Y:S01]  /*928f0*/  LDL.LU.64 R168, [R1+0x6f10] ;  /* 0x006f100001a87983 */ /* 0x000ea20000300a00 */
[C---:B------:R-:W-:Y:S08]  /*92900*/  HMMA.1688.F32.TF32 R240, R8.reuse, R164, R240 ;  /* 0x000000a408f0723c */ /* 0x040ff000000810f0 */
[C---:B------:R-:W-:Y:S08]  /*92910*/  HMMA.1688.F32.TF32 R228, R8.reuse, R156, R228 ;  /* 0x0000009c08e4723c */ /* 0x040ff000000810e4 */
[C---:B------:R-:W-:Y:S08]  /*92920*/  HMMA.1688.F32.TF32 R236, R8.reuse, R152, R236 ;  /* 0x0000009808ec723c */ /* 0x040ff000000810ec */
[C---:B------:R-:W-:Y:S08]  /*92930*/  HMMA.1688.F32.TF32 R20, R8.reuse, R140, R20 ;  /* 0x0000008c0814723c */ /* 0x040ff00000081014 */
[C---:B--2---:R-:W-:Y:S11]  /*92940*/  HMMA.1688.F32.TF32 R232, R8.reuse, R168, R232 ;  /* 0x000000a808e8723c */ /* 0x044ff600000810e8 */
[----:B------:R-:W-:Y:S11]  /*92950*/  @!UPT UIADD3 URZ, URZ, URZ, URZ ;  /* 0x0000003f3f3ff290 */ /* 0x000ff6000fffe03f */
[----:B------:R-:W-:Y:S01]  /*92960*/  @!UPT UIADD3 URZ, URZ, URZ, URZ ;  /* 0x0000003f3f3ff290 */ /* 0x000fe2000fffe03f */
[----:B------:R-:W-:Y:S04]  /*92970*/  STL.64 [R1+0x12f0], R232 ;  /* 0x0012f0e801007387 */ /* 0x000fe80000100a00 */
[----:B------:R1:W-:Y:S02]  /*92980*/  STL.64 [R1+0x12f8], R234 ;  /* 0x0012f8ea01007387 */ /* 0x0003e40000100a00 */
[C---:B-1----:R-:W-:Y:S02]  /*92990*/  HMMA.1688.F32.TF32 R232, R8.reuse, R160, R248 ;  /* 0x000000a008e8723c */ /* 0x042fe400000810f8 */
[----:B------:R-:W-:Y:S04]  /*929a0*/  STL.64 [R1+0x12e0], R240 ;  /* 0x0012e0f001007387 */ /* 0x000fe80000100a00 */
[----:B------:R-:W-:Y:S11]  /*929b0*/  STL.64 [R1+0x12e8], R242 ;  /* 0x0012e8f201007387 */ /* 0x000ff60000100a00 */
[----:B------:R-:W-:Y:S06]  /*929c0*/  @!UPT UIADD3 URZ, URZ, URZ, URZ ;  /* 0x0000003f3f3ff290 */ /* 0x000fec000fffe03f */
[----:B------:R-:W-:Y:S04]  /*929d0*/  STL.64 [R1+0x12d0], R232 ;  /* 0x0012d0e801007387 */ /* 0x000fe80000100a00 */
[----:B------:R1:W-:Y:S04]  /*929e0*/  STL.64 [R1+0x12d8], R234 ;  /* 0x0012d8ea01007387 */ /* 0x0003e80000100a00 */
[----:B------:R-:W-:Y:S04]  /*929f0*/  STL.64 [R1+0x12c0], R228 ;  /* 0x0012c0e401007387 */ /* 0x000fe80000100a00 */
[----:B------:R2:W-:Y:S01]  /*92a00*/  STL.64 [R1+0x12c8], R230 ;  /* 0x0012c8e601007387 */ /* 0x0005e20000100a00 */
[C---:B-1----:R-:W-:Y:S08]  /*92a10*/  HMMA.1688.F32.TF32 R232, R8.reuse, R68, R196 ;  /* 0x0000004408e8723c */ /* 0x042ff000000810c4 */
[C---:B--2---:R-:W-:Y:S08]  /*92a20*/  HMMA.1688.F32.TF32 R228, R8.reuse, R72, R244 ;  /* 0x0000004808e4723c */ /* 0x044ff000000810f4 */
[C---:B------:R-:W-:Y:S08]  /*92a30*/  HMMA.1688.F32.TF32 R196, R8.reuse, R148, R12 ;  /* 0x0000009408c4723c */ /* 0x040ff0000008100c */
[C---:B------:R-:W-:Y:S01]  /*92a40*/  HMMA.1688.F32.TF32 R12, R8.reuse, R144, R16 ;  /* 0x00000090080c723c */ /* 0x040fe20000081010 */
[----:B------:R-:W-:Y:S04]  /*92a50*/  STL.64 [R1+0x12b0], R236 ;  /* 0x0012b0ec01007387 */ /* 0x000fe80000100a00 */
[----:B------:R-:W-:Y:S04]  /*92a60*/  STL.64 [R1+0x12b8], R238 ;  /* 0x0012b8ee01007387 */ /* 0x000fe80000100a00 */
[----:B------:R-:W-:Y:S04]  /*92a70*/  STL.64 [R1+0x12a0], R232 ;  /* 0x0012a0e801007387 */ /* 0x000fe80000100a00 */
[----:B------:R-:W-:Y:S01]  /*92a80*/  STL.64 [R1+0x12a8], R234 ;  /* 0x0012a8ea01007387 */ /* 0x000fe20000100a00 */
[C---:B----4-:R-:W-:Y:S03]  /*92a90*/  HMMA.1688.F32.TF32 R16, R8.reuse, R136, R24 ;  /* 0x000000880810723c */ /* 0x050fe60000081018 */
        /* <DEDUP_REMOVED lines=49> */
[----:B--2---:R-:W-:Y:S01]  /*92db0*/  HMMA.1688.F32.TF32 R16, R8, R76, R204 ;  /* 0x0000004c0810723c */ /* 0x004fe200000810cc */
[----:B------:R1:W-:Y:S07]  /*92dc0*/  STL.64 [R1+0x1188], R14 ;  /* 0x0011880e01007387 */ /* 0x0003ee0000100a00 */
[C---:B------:R-:W-:Y:S08]  /*92dd0*/  HMMA.1688.F32.TF32 R8, R4.reuse, R188, R40 ;  /* 0x000000bc0408723c */ /* 0x040ff00000081028 */
[C---:B-1----:R-:W-:Y:S01]  /*92de0*/  HMMA.1688.F32.TF32 R12, R4.reuse, R192, R200 ;  /* 0x000000c0040c723c */ /* 0x042fe200000810c8 */
[----:B------:R1:W-:Y:S04]  /*92df0*/  STL.64 [R1+0x1170], R20 ;  /* 0x0011701401007387 */ /* 0x0003e80000100a00 */
[----:B------:R2:W-:Y:S04]  /*92e00*/  STL.64 [R1+0x1178], R22 ;  /* 0x0011781601007387 */ /* 0x0005e80000100a00 */
[----:B------:R-:W-:Y:S04]  /*92e10*/  STL.64 [R1+0x3d0], R16 ;  /* 0x0003d01001007387 */ /* 0x000fe80000100a00 */
[----:B------:R-:W-:Y:S04]  /*92e20*/  STL.64 [R1+0x3d8], R18 ;  /* 0x0003d81201007387 */ /* 0x000fe80000100a00 */
[----:B------:R-:W4:Y:S06]  /*92e30*/  LDL.LU R200, [R1+0x30a0] ;  /* 0x0030a00001c87983 */ /* 0x000f2c0000300800 */
[----:B------:R1:W-:Y:S04]  /*92e40*/  STL.64 [R1+0x3c0], R12 ;  /* 0x0003c00c01007387 */ /* 0x0003e80000100a00 */
[----:B------:R1:W-:Y:S04]  /*92e50*/  STL.64 [R1+0x3c8], R14 ;  /* 0x0003c80e01007387 */ /* 0x0003e80000100a00 */
[----:B------:R-:W-:Y:S04]  /*92e60*/  STL.64 [R1+0x3b0], R8 ;  /* 0x0003b00801007387 */ /* 0x000fe80000100a00 */
[----:B------:R1:W-:Y:S04]  /*92e70*/  STL.64 [R1+0x3b8], R10 ;  /* 0x0003b80a01007387 */ /* 0x0003e80000100a00 */
        /* <DEDUP_REMOVED lines=53> */
[----:B--2---:R-:W3:Y:S04]  /*931d0*/  LDL.LU R22, [R1+0x31b8] ;  /* 0x0031b80001167983 */ /* 0x004ee80000300800 */
        /* <DEDUP_REMOVED lines=57> */
[----:B------:R-:W-:Y:S01]  /*93570*/  STL.64 [R1+0x3a0], R240 ;  /* 0x0003a0f001007387 */ /* 0x000fe20000100a00 */
[C---:B------:R-:W-:Y:S03]  /*93580*/  HMMA.1688.F32.TF32 R228, R4.reuse, R172, R236 ;  /* 0x000000ac04e4723c */ /* 0x040fe600000810ec */
[----:B------:R-:W-:Y:S04]  /*93590*/  STL.64 [R1+0x3a8], R242 ;  /* 0x0003a8f201007387 */ /* 0x000fe80000100a00 */
[----:B------:R-:W-:Y:S04]  /*935a0*/  STL.64 [R1+0x390], R8 ;  /* 0x0003900801007387 */ /* 0x000fe80000100a00 */
[----:B------:R1:W-:Y:S01]  /*935b0*/  STL.64 [R1+0x398], R10 ;  /* 0x0003980a01007387 */ /* 0x0003e20000100a00 */
[C---:B------:R-:W-:Y:S08]  /*935c0*/  HMMA.1688.F32.TF32 R12, R4.reuse, R160, R12 ;  /* 0x000000a0040c723c */ /* 0x040ff0000008100c */
[C---:B-1----:R-:W-:Y:S08]  /*935d0*/  HMMA.1688.F32.TF32 R8, R4.reuse, R168, R196 ;  /* 0x000000a80408723c */ /* 0x042ff000000810c4 */
[C---:B------:R-:W-:Y:S01]  /*935e0*/  HMMA.1688.F32.TF32 R196, R4.reuse, R164, R244 ;  /* 0x000000a404c4723c */ /* 0x040fe200000810f4 */
        /* <DEDUP_REMOVED lines=14> */
[----:B------:R-:W-:Y:S04]  /*936d0*/  STL.64 [R1+0x1160], R16 ;  /* 0x0011601001007387 */ /* 0x000fe80000100a00 */
[----:B------:R1:W-:Y:S01]  /*936e0*/  STL.64 [R1+0x1168], R18 ;  /* 0x0011681201007387 */ /* 0x0003e20000100a00 */
[C---:B------:R-:W-:Y:S03]  /*936f0*/  HMMA.1688.F32.TF32 R20, R4.reuse, R68, R24 ;  /* 0x000000440414723c */ /* 0x040fe60000081018 */
[----:B------:R-:W-:Y:S04]  /*93700*/  LDS R9, [R0+0x8200] ;  /* 0x0082000000097984 */ /* 0x000fe80000000800 */
[----:B------:R-:W2:Y:S01]  /*93710*/  LDS R11, [R0+0xa200] ;  /* 0x00a20000000b7984 */ /* 0x000ea20000000800 */
[C---:B-1----:R-:W-:Y:S07]  /*93720*/  HMMA.1688.F32.TF32 R16, R4.reuse, R72, R28 ;  /* 0x000000480410723c */ /* 0x042fee000008101c */
        /* <DEDUP_REMOVED lines=108> */
[----:B---3--:R-:W3:Y:S04]  /*93df0*/  LDL.LU R22, [R1+0x3018] ;  /* 0x0030180001167983 */ /* 0x008ee80000300800 */
[----:B------:R-:W3:Y:S04]  /*93e00*/  LDL.LU R23, [R1+0x301c] ;  /* 0x00301c0001177983 */ /* 0x000ee80000300800 */
        /* <DEDUP_REMOVED lines=52> */
[----:B--2---:R-:W-:Y:S08]  /*94150*/  HMMA.1688.F32.TF32 R16, R8, R176, R16 ;  /* 0x000000b00810723c */ /* 0x004ff00000081010 */
[C---:B---3--:R-:W-:Y:S08]  /*94160*/  HMMA.1688.F32.TF32 R232, R4.reuse, R80, R248 ;  /* 0x0000005004e8723c */ /* 0x048ff000000810f8 */
[C---:B----4-:R-:W-:Y:S08]  /*94170*/  HMMA.1688.F32.TF32 R240, R4.reuse, R84, R240 ;  /* 0x0000005404f0723c */ /* 0x050ff000000810f0 */
[----:B------:R-:W-:Y:S01]  /*94180*/  HMMA.1688.F32.TF32 R228, R4, R76, R228 ;  /* 0x0000004c04e4723c */ /* 0x000fe200000810e4 */
[----:B------:R-:W-:Y:S04]  /*94190*/  LDS R4, [R2+0x8280] ;  /* 0x0082800002047984 */ /* 0x000fe80000000800 */
[----:B------:R-:W-:Y:S10]  /*941a0*/  LDS R6, [R2+0xa280] ;  /* 0x00a2800002067984 */ /* 0x000ff40000000800 */
[----:B------:R-:W-:Y:S04]  /*941b0*/  STL.64 [R1+0x1020], R240 ;  /* 0x001020f001007387 */ /* 0x000fe80000100a00 */
[----:B------:R-:W-:Y:S01]  /*941c0*/  STL.64 [R1+0x1028], R242 ;  /* 0x001028f201007387 */ /* 0x000fe20000100a00 */
[C---:B------:R-:W-:Y:S03]  /*941d0*/  HMMA.1688.F32.TF32 R236, R8.reuse, R192, R236 ;  /* 0x000000c008ec723c */ /* 0x040fe600000810ec */
[----:B------:R-:W-:Y:S04]  /*941e0*/  STL.64 [R1+0x1010], R232 ;  /* 0x001010e801007387 */ /* 0x000fe80000100a00 */
[----:B------:R1:W-:Y:S04]  /*941f0*/  STL.64 [R1+0x1018], R234 ;  /* 0x001018ea01007387 */ /* 0x0003e80000100a00 */
[----:B------:R-:W-:Y:S04]  /*94200*/  STL.64 [R1+0x330], R228 ;  /* 0x000330e401007387 */ /* 0x000fe80000100a00 */
[----:B------:R2:W-:Y:S01]  /*94210*/  STL.64 [R1+0x338], R230 ;  /* 0x000338e601007387 */ /* 0x0005e20000100a00 */
[C---:B-1----:R-:W-:Y:S03]  /*94220*/  HMMA.1688.F32.TF32 R232, R8.reuse, R188, R196 ;  /* 0x000000bc08e8723c */ /* 0x042fe600000810c4 */
[----:B------:R-:W-:Y:S04]  /*94230*/  LDS R5, [R0+0x8280] ;  /* 0x0082800000057984 */ /* 0x000fe80000000800 */
[----:B------:R-:W1:Y:S01]  /*94240*/  LDS R7, [R0+0xa280] ;  /* 0x00a2800000077984 */ /* 0x000e620000000800 */
[C---:B--2---:R-:W-:Y:S08]  /*94250*/  HMMA.1688.F32.TF32 R228, R8.reuse, R184, R244 ;  /* 0x000000b808e4723c */ /* 0x044ff000000810f4 */
[C---:B------:R-:W-:Y:S08]  /*94260*/  HMMA.1688.F32.TF32 R196, R8.reuse, R180, R12 ;  /* 0x000000b408c4723c */ /* 0x040ff0000008100c */
[C---:B------:R-:W-:Y:S01]  /*94270*/  HMMA.1688.F32.TF32 R12, R8.reuse, R172, R20 ;  /* 0x000000ac080c723c */ /* 0x040fe20000081014 */
        /* <DEDUP_REMOVED lines=24> */
[----:B------:R-:W-:Y:S04]  /*94400*/  STL.64 [R1+0xf70], R20 ;  /* 0x000f701401007387 */ /* 0x000fe80000100a00 */
[----:B------:R2:W-:Y:S08]  /*94410*/  STL.64 [R1+0xf78], R22 ;  /* 0x000f781601007387 */ /* 0x0005f00000100a00 */
        /* <DEDUP_REMOVED lines=35> */
[----:B------:R-:W-:Y:S04]  /*94650*/  STL.64 [R1+0xeb8], R22 ;  /* 0x000eb81601007387 */ /* 0x000fe80000100a00 */
        /* <DEDUP_REMOVED lines=52> */
[----:B-1----:R-:W4:Y:S04]  /*949a0*/  LDL.LU R12, [R1+0x2ee0] ;  /* 0x002ee000010c7983 */ /* 0x002f280000300800 */
        /* <DEDUP_REMOVED lines=35> */
[C---:B----4-:R-:W-:Y:S08]  /*94be0*/  HMMA.1688.F32.TF32 R196, R8.reuse, R104, R12 ;  /* 0x0000006808c4723c */ /* 0x050ff0000008100c */
[C---:B---3--:R-:W-:Y:S08]  /*94bf0*/  HMMA.1688.F32.TF32 R12, R8.reuse, R100, R16 ;  /* 0x00000064080c723c */ /* 0x048ff00000081010 */
[C---:B--2---:R-:W-:Y:S07]  /*94c00*/  HMMA.1688.F32.TF32 R20, R8.reuse, R96, R20 ;  /* 0x000000600814723c */ /* 0x044fee0000081014 */
[----:B------:R-:W-:Y:S01]  /*94c10*/  STL.64 [R1+0xe80], R196 ;  /* 0x000e80c401007387 */ /* 0x000fe20000100a00 */
[C---:B------:R-:W-:Y:S03]  /*94c20*/  HMMA.1688.F32.TF32 R16, R8.reuse, R92, R24 ;  /* 0x0000005c0810723c */ /* 0x040fe60000081018 */
        /* <DEDUP_REMOVED lines=12> */
[----:B-1----:R-:W-:Y:S06]  /*94cf0*/  HMMA.1688.F32.TF32 R12, R8, R76, R44 ;  /* 0x0000004c080c723c */ /* 0x002fec000008102c */
[----:B------:R-:W-:Y:S04]  /*94d00*/  STL.64 [R1+0xe30], R20 ;  /* 0x000e301401007387 */ /* 0x000fe80000100a00 */
[----:B------:R-:W-:Y:S01]  /*94d10*/  STL.64 [R1+0xe38], R22 ;  /* 0x000e381601007387 */ /* 0x000fe20000100a00 */
[C---:B------:R-:W-:Y:S04]  /*94d20*/  HMMA.1688.F32.TF32 R8, R4.reuse, R192, R48 ;  /* 0x000000c00408723c */ /* 0x040fe80000081030 */
[----:B------:R-:W-:Y:S04]  /*94d30*/  STL.64 [R1+0xe20], R16 ;  /* 0x000e201001007387 */ /* 0x000fe80000100a00 */
[----:B------:R1:W-:Y:S04]  /*94d40*/  STL.64 [R1+0xe28], R18 ;  /* 0x000e281201007387 */ /* 0x0003e80000100a00 */
[----:B------:R-:W-:Y:S01]  /*94d50*/  STL.64 [R1+0x320], R12 ;  /* 0x0003200c01007387 */ /* 0x000fe20000100a00 */
[C---:B-1----:R-:W-:Y:S03]  /*94d60*/  HMMA.1688.F32.TF32 R16, R4.reuse, R188, R64 ;  /* 0x000000bc0410723c */ /* 0x042fe60000081040 */
[----:B------:R1:W-:Y:S05]  /*94d70*/  STL.64 [R1+0x328], R14 ;  /* 0x0003280e01007387 */ /* 0x0003ea0000100a00 */
[C---:B-1----:R-:W-:Y:S02]  /*94d80*/  HMMA.1688.F32.TF32 R12, R4.reuse, R184, R60 ;  /* 0x000000b8040c723c */ /* 0x042fe4000008103c */
[----:B------:R-:W-:Y:S04]  /*94d90*/  STL.64 [R1+0x310], R8 ;  /* 0x0003100801007387 */ /* 0x000fe80000100a00 */
[----:B------:R1:W-:Y:S09]  /*94da0*/  STL.64 [R1+0x318], R10 ;  /* 0x0003180a01007387 */ /* 0x0003f20000100a00 */
        /* <DEDUP_REMOVED lines=26> */
[C---:B-1----:R-:W-:Y:S03]  /*94f50*/  HMMA.1688.F32.TF32 R12, R4.reuse, R156, R208 ;  /* 0x0000009c040c723c */ /* 0x042fe600000810d0 */
[----:B------:R-:W-:Y:S04]  /*94f60*/  STL.64 [R1+0x6f08], R158 ;  /* 0x006f089e01007387 */ /* 0x000fe80000100a00 */
[----:B------:R-:W-:Y:S11]  /*94f70*/  STL.64 [R1+0x6f00], R156 ;  /* 0x006f009c01007387 */ /* 0x000ff60000100a00 */
[----:B------:R-:W-:Y:S05]  /*94f80*/  @!UPT UIADD3 URZ, URZ, URZ, URZ ;  /* 0x0000003f3f3ff290 */ /* 0x000fea000fffe03f */
        /* <DEDUP_REMOVED lines=14> */
[----:B------:R-:W3:Y:S01]  /*95070*/  LDL.LU R200, [R1+0x2cb0] ;  /* 0x002cb00001c87983 */ /* 0x000ee20000300800 */
[C---:B-1----:R-:W-:Y:S11]  /*95080*/  HMMA.1688.F32.TF32 R12, R4.reuse, R72, R40 ;  /* 0x00000048040c723c */ /* 0x042ff60000081028 */
[----:B------:R-:W-:Y:S11]  /*95090*/  @!UPT UIADD3 URZ, URZ, URZ, URZ ;  /* 0x0000003f3f3ff290 */ /* 0x000ff6000fffe03f */
[----:B------:R-:W-:Y:S01]  /*950a0*/  @!UPT UIADD3 URZ, URZ, URZ, URZ ;  /* 0x0000003f3f3ff290 */ /* 0x000fe2000fffe03f */
        /* <DEDUP_REMOVED lines=111> */
[C---:B------:R-:W-:Y:S11]  /*957a0*/  HMMA.1688.F32.TF32 R152, R4.reuse, R140, R228 ;  /* 0x0000008c0498723c */ /* 0x040ff600000810e4 */
[----:B------:R-:W-:Y:S04]  /*957b0*/  @!UPT UIADD3 URZ, URZ, URZ, URZ ;  /* 0x0000003f3f3ff290 */ /* 0x000fe8000fffe03f */
        /* <DEDUP_REMOVED lines=8> */
[C---:B-1----:R-:W-:Y:S08]  /*95840*/  HMMA.1688.F32.TF32 R152, R4.reuse, R128, R244 ;  /* 0x000000800498723c */ /* 0x042ff000000810f4 */
[C---:B----4-:R-:W-:Y:S01]  /*95850*/  HMMA.1688.F32.TF32 R12, R4.reuse, R124, R12 ;  /* 0x0000007c040c723c */ /* 0x050fe2000008100c */
[----:B------:R-:W-:Y:S04]  /*95860*/  STL.64 [R1+0xda0], R156 ;  /* 0x000da09c01007387 */ /* 0x000fe80000100a00 */
[----:B------:R-:W-:Y:S04]  /*95870*/  STL.64 [R1+0xda8], R158 ;  /* 0x000da89e01007387 */ /* 0x000fe80000100a00 */
[----:B------:R-:W-:Y:S04]  /*95880*/  STL.64 [R1+0xd90], R68 ;  /* 0x000d904401007387 */ /* 0x000fe80000100a00 */
[----:B------:R1:W-:Y:S04]  /*95890*/  STL.64 [R1+0xd98], R70 ;  /* 0x000d984601007387 */ /* 0x0003e80000100a00 */
[----:B------:R-:W-:Y:S04]  /*958a0*/  STL.64 [R1+0xd80], R152 ;  /* 0x000d809801007387 */ /* 0x000fe80000100a00 */
[----:B------:R-:W-:Y:S01]  /*958b0*/  STL.64 [R1+0xd88], R154 ;  /* 0x000d889a01007387 */ /* 0x000fe20000100a00 */
[C---:B-1----:R-:W-:Y:S03]  /*958c0*/  HMMA.1688.F32.TF32 R68, R4.reuse, R120, R16 ;  /* 0x000000780444723c */ /* 0x042fe60000081010 */
[----:B------:R-:W-:Y:S04]  /*958d0*/  STL.64 [R1+0xd70], R12 ;  /* 0x000d700c01007387 */ /* 0x000fe80000100a00 */
[----:B------:R1:W-:Y:S01]  /*958e0*/  STL.64 [R1+0xd78], R14 ;  /* 0x000d780e01007387 */ /* 0x0003e20000100a00 */
[C---:B------:R-:W-:Y:S08]  /*958f0*/  HMMA.1688.F32.TF32 R16, R4.reuse, R116, R20 ;  /* 0x000000740410723c */ /* 0x040ff00000081014 */
[C---:B-1----:R-:W-:Y:S07]  /*95900*/  HMMA.1688.F32.TF32 R12, R4.reuse, R112, R24 ;  /* 0x00000070040c723c */ /* 0x042fee0000081018 */
[----:B------:R-:W-:Y:S01]  /*95910*/  STL.64 [R1+0xd60], R68 ;  /* 0x000d604401007387 */ /* 0x000fe20000100a00 */
[C---:B------:R-:W-:Y:S03]  /*95920*/  HMMA.1688.F32.TF32 R20, R4.reuse, R108, R28 ;  /* 0x0000006c0414723c */ /* 0x040fe6000008101c */
        /* <DEDUP_REMOVED lines=26> */
[----:B------:R-:W-:Y:S04]  /*95ad0*/  STL.64 [R1+0xcd8], R22 ;  /* 0x000cd81601007387 */ /* 0x000fe80000100a00 */
[----:B------:R-:W-:Y:S04]  /*95ae0*/  LDS R4, [R2+0x8380] ;  /* 0x0083800002047984 */ /* 0x000fe80000000800 */
[----:B------:R-:W-:Y:S04]  /*95af0*/  LDS R6, [R2+0xa380] ;  /* 0x00a3800002067984 */ /* 0x000fe80000000800 */
        /* <DEDUP_REMOVED lines=178> */
[C---:B--2---:R-:W-:Y:S11]  /*96620*/  HMMA.1688.F32.TF32 R244, R8.reuse, R68, R244 ;  /* 0x0000004408f4723c */ /* 0x044ff600000810f4 */
[----:B------:R-:W-:Y:S11]  /*96630*/  @!UPT UIADD3 URZ, URZ, URZ, URZ ;  /* 0x0000003f3f3ff290 */ /* 0x000ff6000fffe03f */
[----:B------:R-:W-:Y:S01]  /*96640*/  @!UPT UIADD3 URZ, URZ, URZ, URZ ;  /* 0x0000003f3f3ff290 */ /* 0x000fe2000fffe03f */
        /* <DEDUP_REMOVED lines=34> */
[C---:B----4-:R-:W-:Y:S03]  /*96870*/  HMMA.1688.F32.TF32 R16, R8.reuse, R104, R36 ;  /* 0x000000680810723c */ /* 0x050fe60000081024 */
        /* <DEDUP_REMOVED lines=8> */
[C---:B----4-:R-:W-:Y:S01]  /*96900*/  HMMA.1688.F32.TF32 R16, R8.reuse, R92, R64 ;  /* 0x0000005c0810723c */ /* 0x050fe20000081040 */
        /* <DEDUP_REMOVED lines=8> */
[C---:B----4-:R-:W-:Y:S01]  /*96990*/  HMMA.1688.F32.TF32 R16, R8.reuse, R80, R52 ;  /* 0x000000500810723c */ /* 0x050fe20000081034 */
[----:B------:R1:W-:Y:S07]  /*969a0*/  STL.64 [R1+0xaf8], R14 ;  /* 0x000af80e01007387 */ /* 0x0003ee0000100a00 */
[----:B-1----:R-:W-:Y:S08]  /*969b0*/  HMMA.1688.F32.TF32 R12, R8, R76, R224 ;  /* 0x0000004c080c723c */ /* 0x002ff000000810e0 */
        /* <DEDUP_REMOVED lines=10> */
[C---:B----4-:R-:W-:Y:S08]  /*96a60*/  HMMA.1688.F32.TF32 R12, R4.reuse, R184, R212 ;  /* 0x000000b8040c723c */ /* 0x050ff000000810d4 */
        /* <DEDUP_REMOVED lines=11> */
[----:B------:R-:W-:Y:S04]  /*96b20*/  STL.64 [R1+0x228], R18 ;  /* 0x0002281201007387 */ /* 0x000fe80000100a00 */
[----:B------:R-:W4:Y:S04]  /*96b30*/  LDL.LU R200, [R1+0x2a30] ;  /* 0x002a300001c87983 */ /* 0x000f280000300800 */
[----:B------:R-:W-:Y:S04]  /*96b40*/  STL.64 [R1+0x210], R12 ;  /* 0x0002100c01007387 */ /* 0x000fe80000100a00 */
[----:B------:R1:W-:Y:S04]  /*96b50*/  STL.64 [R1+0x218], R14 ;  /* 0x0002180e01007387 */ /* 0x0003e80000100a00 */
[----:B------:R-:W-:Y:S04]  /*96b60*/  STL.64 [R1+0x200], R8 ;  /* 0x0002000801007387 */ /* 0x000fe80000100a00 */
[----:B------:R-:W-:Y:S04]  /*96b70*/  STL.64 [R1+0x208], R10 ;  /* 0x0002080a01007387 */ /* 0x000fe80000100a00 */
        /* <DEDUP_REMOVED lines=78> */
[----:B------:R-:W1:Y:S02]  /*97060*/  LDS R11, [R0+0xa400] ;  /* 0x00a40000000b7984 */ /* 0x000e640000000800 */
[C---:B-1----:R-:W-:Y:S08]  /*97070*/  HMMA.1688.F32.TF32 R12, R4.reuse, R160, R24 ;  /* 0x000000a0040c723c */ /* 0x042ff00000081018 */
[C---:B--2---:R-:W-:Y:S11]  /*97080*/  HMMA.1688.F32.TF32 R16, R4.reuse, R164, R20 ;  /* 0x000000a40410723c */ /* 0x044ff60000081014 */
[----:B------:R-:W-:Y:S11]  /*97090*/  @!UPT UIADD3 URZ, URZ, URZ, URZ ;  /* 0x0000003f3f3ff290 */ /* 0x000ff6000fffe03f */
[----:B------:R-:W-:Y:S01]  /*970a0*/  @!UPT UIADD3 URZ, URZ, URZ, URZ ;  /* 0x0000003f3f3ff290 */ /* 0x000fe2000fffe03f */
[----:B------:R-:W-:Y:S04]  /*970b0*/  STL.64 [R1+0x1f0], R16 ;  /* 0x0001f01001007387 */ /* 0x000fe80000100a00 */
[----:B------:R-:W-:Y:S04]  /*970c0*/  STL.64 [R1+0x1f8], R18 ;  /* 0x0001f81201007387 */ /* 0x000fe80000100a00 */
[----:B------:R-:W-:Y:S04]  /*970d0*/  STL.64 [R1+0x1e0], R12 ;  /* 0x0001e00c01007387 */ /* 0x000fe80000100a00 */
[----:B------:R3:W-:Y:S02]  /*970e0*/  STL.64 [R1+0x1e8], R14 ;  /* 0x0001e80e01007387 */ /* 0x0007e40000100a00 */
[C---:B---3--:R-:W-:Y:S08]  /*970f0*/  HMMA.1688.F32.TF32 R12, R4.reuse, R156, R28 ;  /* 0x0000009c040c723c */ /* 0x048ff0000008101c */
[C---:B------:R-:W-:Y:S11]  /*97100*/  HMMA.1688.F32.TF32 R16, R4.reuse, R152, R32 ;  /* 0x000000980410723c */ /* 0x040ff60000081020 */
[----:B------:R-:W-:Y:S04]  /*97110*/  @!UPT UIADD3 URZ, URZ, URZ, URZ ;  /* 0x0000003f3f3ff290 */ /* 0x000fe8000fffe03f */
[----:B------:R-:W-:Y:S04]  /*97120*/  STL.64 [R1+0xac0], R12 ;  /* 0x000ac00c01007387 */ /* 0x000fe80000100a00 */
[----:B------:R1:W-:Y:S02]  /*97130*/  STL.64 [R1+0xac8], R14 ;  /* 0x000ac80e01007387 */ /* 0x0003e40000100a00 */
[C---:B-1----:R-:W-:Y:S02]  /*97140*/  HMMA.1688.F32.TF32 R12, R4.reuse, R68, R36 ;  /* 0x00000044040c723c */ /* 0x042fe40000081024 */
[----:B------:R-:W-:Y:S04]  /*97150*/  STL.64 [R1+0x6ec8], R70 ;  /* 0x006ec84601007387 */ /* 0x000fe80000100a00 */
[----:B------:R-:W-:Y:S04]  /*97160*/  STL.64 [R1+0xab0], R16 ;  /* 0x000ab01001007387 */ /* 0x000fe80000100a00 */
[----:B------:R-:W-:Y:S04]  /*97170*/  STL.64 [R1+0xab8], R18 ;  /* 0x000ab81201007387 */ /* 0x000fe80000100a00 */
[----:B------:R-:W-:Y:S09]  /*97180*/  STL.64 [R1+0x6ec0], R68 ;  /* 0x006ec04401007387 */ /* 0x000ff20000100a00 */
[----:B------:R-:W-:Y:S04]  /*97190*/  STL.64 [R1+0xaa0], R12 ;  /* 0x000aa00c01007387 */ /* 0x000fe80000100a00 */
[----:B------:R4:W-:Y:S02]  /*971a0*/  STL.64 [R1+0xaa8], R14 ;  /* 0x000aa80e01007387 */ /* 0x0009e40000100a00 */
[C---:B----4-:R-:W-:Y:S02]  /*971b0*/  HMMA.1688.F32.TF32 R12, R4.reuse, R72, R44 ;  /* 0x00000048040c723c */ /* 0x050fe4000008102c */
        /* <DEDUP_REMOVED lines=18> */
[----:B------:R1:W-:Y:S01]  /*972e0*/  STL.64 [R1+0xa50], R12 ;  /* 0x000a500c01007387 */ /* 0x0003e20000100a00 */
[----:B------:R-:W-:Y:S01]  /*972f0*/  MOV R252, R14 ;  /* 0x0000000e00fc7202 */ /* 0x000fe20000000f00 */
[----:B--2---:R-:W-:Y:S01]  /*97300*/  HMMA.1688.F32.TF32 R16, R4, R128, R224 ;  /* 0x000000800410723c */ /* 0x004fe200000810e0 */
[----:B------:R-:W-:-:S07]  /*97310*/  IMAD.MOV.U32 R236, RZ, RZ, R15 ;  /* 0x000000ffffec7224 */ /* 0x000fce00078e000f */
[C---:B-1----:R-:W-:Y:S05]  /*97320*/  HMMA.1688.F32.TF32 R12, R4.reuse, R124, R220 ;  /* 0x0000007c040c723c */ /* 0x042fea00000810dc */
[----:B------:R-:W-:Y:S04]  /*97330*/  STL.64 [R1+0xa40], R20 ;  /* 0x000a401401007387 */ /* 0x000fe80000100a00 */
[----:B------:R1:W-:Y:S06]  /*97340*/  STL.64 [R1+0xa48], R22 ;  /* 0x000a481601007387 */ /* 0x0003ec0000100a00 */
        /* <DEDUP_REMOVED lines=15> */
[----:B-1----:R-:W-:Y:S07]  /*97440*/  HMMA.1688.F32.TF32 R12, R4, R100, R40 ;  /* 0x00000064040c723c */ /* 0x002fee0000081028 */
[----:B------:R-:W-:Y:S04]  /*97450*/  STL.64 [R1+0x9e0], R20 ;  /* 0x0009e01401007387 */ /* 0x000fe80000100a00 */
[----:B------:R-:W-:Y:S04]  /*97460*/  STL.64 [R1+0x9e8], R22 ;  /* 0x0009e81601007387 */ /* 0x000fe80000100a00 */
[----:B------:R-:W2:Y:S04]  /*97470*/  LDL.LU R200, [R1+0x2940] ;  /* 0x0029400001c87983 */ /* 0x000ea80000300800 */
[----:B------:R-:W-:Y:S04]  /*97480*/  STL.64 [R1+0x9d0], R16 ;  /* 0x0009d01001007387 */ /* 0x000fe80000100a00 */
[----:B------:R1:W-:Y:S04]  /*97490*/  STL.64 [R1+0x9d8], R18 ;  /* 0x0009d81201007387 */ /* 0x0003e80000100a00 */
        /* <DEDUP_REMOVED lines=65> */
[C---:B-1----:R-:W-:Y:S08]  /*978b0*/  HMMA.1688.F32.TF32 R16, R4.reuse, R92, R36 ;  /* 0x0000005c0410723c */ /* 0x042ff00000081024 */
[C---:B--2---:R-:W-:Y:S08]  /*978c0*/  HMMA.1688.F32.TF32 R20, R4.reuse, R96, R32 ;  /* 0x000000600414723c */ /* 0x044ff00000081020 */
[C---:B---3--:R-:W-:Y:S11]  /*978d0*/  HMMA.1688.F32.TF32 R12, R4.reuse, R88, R44 ;  /* 0x00000058040c723c */ /* 0x048ff6000008102c */
        /* <DEDUP_REMOVED lines=9> */
[----:B-1----:R-:W-:Y:S01]  /*97970*/  HMMA.1688.F32.TF32 R12, R4, R76, R60 ;  /* 0x0000004c040c723c */ /* 0x002fe2000008103c */
[----:B------:R-:W-:Y:S04]  /*97980*/  LDS R4, [R2+0x8480] ;  /* 0x0084800002047984 */ /* 0x000fe80000000800 */
[----:B------:R-:W-:Y:S04]  /*97990*/  LDS R6, [R2+0xa480] ;  /* 0x00a4800002067984 */ /* 0x000fe80000000800 */
        /* <DEDUP_REMOVED lines=8> */
[C---:B----4-:R-:W-:Y:S08]  /*97a20*/  HMMA.1688.F32.TF32 R12, R8.reuse, R192, R56 ;  /* 0x000000c0080c723c */ /* 0x050ff00000081038 */
[C---:B------:R-:W-:Y:S08]  /*97a30*/  HMMA.1688.F32.TF32 R20, R8.reuse, R188, R52 ;  /* 0x000000bc0814723c */ /* 0x040ff00000081034 */
[C---:B------:R-:W-:Y:S07]  /*97a40*/  HMMA.1688.F32.TF32 R16, R8.reuse, R184, R224 ;  /* 0x000000b80810723c */ /* 0x040fee00000810e0 */
[----:B------:R-:W-:Y:S04]  /*97a50*/  STL.64 [R1+0x960], R12 ;  /* 0x0009600c01007387 */ /* 0x000fe80000100a00 */
[----:B------:R2:W-:Y:S02]  /*97a60*/  STL.64 [R1+0x968], R14 ;  /* 0x0009680e01007387 */ /* 0x0005e40000100a00 */
[----:B--2---:R-:W-:Y:S02]  /*97a70*/  HMMA.1688.F32.TF32 R12, R8, R180, R220 ;  /* 0x000000b4080c723c */ /* 0x004fe400000810dc */
[----:B------:R-:W-:Y:S04]  /*97a80*/  STL.64 [R1+0x950], R20 ;  /* 0x0009501401007387 */ /* 0x000fe80000100a00 */
[----:B------:R-:W-:Y:S04]  /*97a90*/  STL.64 [R1+0x958], R22 ;  /* 0x0009581601007387 */ /* 0x000fe80000100a00 */
[----:B------:R-:W-:Y:S04]  /*97aa0*/  STL.64 [R1+0x940], R16 ;  /* 0x0009401001007387 */ /* 0x000fe80000100a00 */
[----:B------:R-:W-:Y:S09]  /*97ab0*/  STL.64 [R1+0x948], R18 ;  /* 0x0009481201007387 */ /* 0x000ff20000100a00 */
[----:B------:R2:W-:Y:S01]  /*97ac0*/  STL [R1+0x930], R12 ;  /* 0x0009300c01007387 */ /* 0x0005e20000100800 */
[----:B------:R-:W-:Y:S01]  /*97ad0*/  MOV R247, R13 ;  /* 0x0000000d00f77202 */ /* 0x000fe20000000f00 */
[----:B------:R-:W-:-:S02]  /*97ae0*/  IMAD.MOV.U32 R246, RZ, RZ, R14 ;  /* 0x000000fffff67224 */ /* 0x000fc400078e000e */
[----:B------:R-:W-:Y:S02]  /*97af0*/  IMAD.MOV.U32 R244, RZ, RZ, R15 ;  /* 0x000000fffff47224 */ /* 0x000fe400078e000f */
[C---:B--2---:R-:W-:Y:S08]  /*97b00*/  HMMA.1688.F32.TF32 R12, R8.reuse, R176, R216 ;  /* 0x000000b0080c723c */ /* 0x044ff000000810d8 */
[C---:B------:R-:W-:Y:S11]  /*97b10*/  HMMA.1688.F32.TF32 R16, R8.reuse, R172, R212 ;  /* 0x000000ac0810723c */ /* 0x040ff600000810d4 */
[----:B------:R-:W-:Y:S05]  /*97b20*/  @!UPT UIADD3 URZ, URZ, URZ, URZ ;  /* 0x0000003f3f3ff290 */ /* 0x000fea000fffe03f */
[----:B------:R-:W-:Y:S01]  /*97b30*/  MOV R239, R12 ;  /* 0x0000000c00ef7202 */ /* 0x000fe20000000f00 */
[----:B------:R-:W-:Y:S01]  /*97b40*/  IMAD.MOV.U32 R238, RZ, RZ, R13 ;  /* 0x000000ffffee7224 */ /* 0x000fe200078e000d */
[----:B------:R-:W-:Y:S01]  /*97b50*/  MOV R3, R15 ;  /* 0x0000000f00037202 */ /* 0x000fe20000000f00 */
[----:B------:R-:W-:Y:S02]  /*97b60*/  IMAD.MOV.U32 R237, RZ, RZ, R14 ;  /* 0x000000ffffed7224 */ /* 0x000fe400078e000e */
[C---:B------:R-:W-:Y:S01]  /*97b70*/  HMMA.1688.F32.TF32 R12, R8.reuse, R168, R208 ;  /* 0x000000a8080c723c */ /* 0x040fe200000810d0 */
[----:B------:R-:W-:Y:S04]  /*97b80*/  STL.64 [R1+0x6e28], R246 ;  /* 0x006e28f601007387 */ /* 0x000fe80000100a00 */
[----:B------:R-:W-:Y:S03]  /*97b90*/  STL.64 [R1+0x6e20], R244 ;  /* 0x006e20f401007387 */ /* 0x000fe60000100a00 */
[C---:B------:R-:W-:Y:S01]  /*97ba0*/  HMMA.1688.F32.TF32 R20, R8.reuse, R164, R204 ;  /* 0x000000a40814723c */ /* 0x040fe200000810cc */
        /* <DEDUP_REMOVED lines=9> */
[----:B------:R-:W-:Y:S04]  /*97c40*/  STL.64 [R1+0x8f8], R22 ;  /* 0x0008f81601007387 */ /* 0x000fe80000100a00 */
[----:B------:R-:W2:Y:S06]  /*97c50*/  LDL.LU R200, [R1+0x1ac0] ;  /* 0x001ac00001c87983 */ /* 0x000eac0000300800 */
        /* <DEDUP_REMOVED lines=152> */
[C---:B------:R-:W-:Y:S08]  /*985e0*/  HMMA.1688.F32.TF32 R16, R8.reuse, R108, R16 ;  /* 0x0000006c0810723c */ /* 0x040ff00000081010 */
[C---:B--2---:R-:W-:Y:S11]  /*985f0*/  HMMA.1688.F32.TF32 R64, R8.reuse, R148, R64 ;  /* 0x000000940840723c */ /* 0x044ff60000081040 */
[----:B------:R-:W-:Y:S11]  /*98600*/  @!UPT UIADD3 URZ, URZ, URZ, URZ ;  /* 0x0000003f3f3ff290 */ /* 0x000ff6000fffe03f */
[----:B------:R-:W-:Y:S01]  /*98610*/  @!UPT UIADD3 URZ, URZ, URZ, URZ ;  /* 0x0000003f3f3ff290 */ /* 0x000fe2000fffe03f */
[----:B------:R1:W-:Y:S04]  /*98620*/  STL.64 [R1+0x890], R64 ;  /* 0x0008904001007387 */ /* 0x0003e80000100a00 */
[----:B------:R-:W-:Y:S04]  /*98630*/  STL.64 [R1+0x898], R66 ;  /* 0x0008984201007387 */ /* 0x000fe80000100a00 */
[----:B-1----:R-:W2:Y:S04]  /*98640*/  LDL.LU.64 R64, [R1+0x6e98] ;  /* 0x006e980001407983 */ /* 0x002ea80000300a00 */
[----:B------:R1:W-:Y:S04]  /*98650*/  STL.64 [R1+0x880], R60 ;  /* 0x0008803c01007387 */ /* 0x0003e80000100a00 */
[----:B------:R-:W-:Y:S04]  /*98660*/  STL.64 [R1+0x888], R62 ;  /* 0x0008883e01007387 */ /* 0x000fe80000100a00 */
[----:B-1----:R-:W2:Y:S04]  /*98670*/  LDL.LU.64 R60, [R1+0x6e90] ;  /* 0x006e9000013c7983 */ /* 0x002ea80000300a00 */
[----:B------:R-:W-:Y:S04]  /*98680*/  STL.64 [R1+0x870], R236 ;  /* 0x000870ec01007387 */ /* 0x000fe80000100a00 */
[----:B------:R1:W-:Y:S02]  /*98690*/  STL.64 [R1+0x878], R238 ;  /* 0x000878ee01007387 */ /* 0x0003e40000100a00 */
[C---:B-1----:R-:W-:Y:S11]  /*986a0*/  HMMA.1688.F32.TF32 R236, R8.reuse, R136, R244 ;  /* 0x0000008808ec723c */ /* 0x042ff600000810f4 */
[----:B------:R-:W-:Y:S11]  /*986b0*/  @!UPT UIADD3 URZ, URZ, URZ, URZ ;  /* 0x0000003f3f3ff290 */ /* 0x000ff6000fffe03f */
[----:B------:R-:W-:Y:S01]  /*986c0*/  @!UPT UIADD3 URZ, URZ, URZ, URZ ;  /* 0x0000003f3f3ff290 */ /* 0x000fe2000fffe03f */
[----:B------:R-:W-:Y:S04]  /*986d0*/  STL.64 [R1+0x860], R236 ;  /* 0x000860ec01007387 */ /* 0x000fe80000100a00 */
[----:B------:R1:W-:Y:S04]  /*986e0*/  STL.64 [R1+0x868], R238 ;  /* 0x000868ee01007387 */ /* 0x0003e80000100a00 */
[----:B------:R-:W-:Y:S04]  /*986f0*/  STL.64 [R1+0x850], R232 ;  /* 0x000850e801007387 */ /* 0x000fe80000100a00 */
[----:B------:R3:W-:Y:S01]  /*98700*/  STL.64 [R1+0x858], R234 ;  /* 0x000858ea01007387 */ /* 0x0007e20000100a00 */
[C---:B-1----:R-:W-:Y:S08]  /*98710*/  HMMA.1688.F32.TF32 R236, R8.reuse, R124, R248 ;  /* 0x0000007c08ec723c */ /* 0x042ff000000810f8 */
[C---:B---3--:R-:W-:Y:S08]  /*98720*/  HMMA.1688.F32.TF32 R232, R8.reuse, R120, R228 ;  /* 0x0000007808e8723c */ /* 0x048ff000000810e4 */
[C---:B------:R-:W-:Y:S08]  /*98730*/  HMMA.1688.F32.TF32 R228, R8.reuse, R116, R196 ;  /* 0x0000007408e4723c */ /* 0x040ff000000810c4 */
[C---:B----4-:R-:W-:Y:S08]  /*98740*/  HMMA.1688.F32.TF32 R196, R8.reuse, R112, R12 ;  /* 0x0000007008c4723c */ /* 0x050ff0000008100c */
[C---:B------:R-:W-:Y:S01]  /*98750*/  HMMA.1688.F32.TF32 R12, R8.reuse, R104, R20 ;  /* 0x00000068080c723c */ /* 0x040fe20000081014 */
        /* <DEDUP_REMOVED lines=18> */
[----:B------:R1:W-:Y:S04]  /*98880*/  STL.64 [R1+0x7d8], R22 ;  /* 0x0007d81601007387 */ /* 0x0003e80000100a00 */
[----:B------:R-:W-:Y:S04]  /*98890*/  LDS R28, [R2+0x8500] ;  /* 0x00850000021c7984 */ /* 0x000fe80000000800 */
[----:B------:R-:W-:Y:S01]  /*988a0*/  LDS R30, [R2+0xa500] ;  /* 0x00a50000021e7984 */ /* 0x000fe20000000800 */
[C---:B-1----:R-:W-:Y:S03]  /*988b0*/  HMMA.1688.F32.TF32 R20, R8.reuse, R88, R36 ;  /* 0x000000580814723c */ /* 0x042fe60000081024 */
[----:B------:R-:W-:Y:S04]  /*988c0*/  STL.64 [R1+0x7c0], R16 ;  /* 0x0007c01001007387 */ /* 0x000fe80000100a00 */
[----:B------:R1:W-:Y:S04]  /*988d0*/  STL.64 [R1+0x7c8], R18 ;  /* 0x0007c81201007387 */ /* 0x0003e80000100a00 */
[----:B------:R-:W-:Y:S04]  /*988e0*/  STL.64 [R1+0x7b0], R12 ;  /* 0x0007b00c01007387 */ /* 0x000fe80000100a00 */
[----:B------:R3:W-:Y:S01]  /*988f0*/  STL.64 [R1+0x7b8], R14 ;  /* 0x0007b80e01007387 */ /* 0x0007e20000100a00 */
[C---:B-1----:R-:W-:Y:S03]  /*98900*/  HMMA.1688.F32.TF32 R16, R8.reuse, R84, R44 ;  /* 0x000000540810723c */ /* 0x042fe6000008102c */
[----:B------:R-:W-:Y:S04]  /*98910*/  LDS R29, [R0+0x8500] ;  /* 0x00850000001d7984 */ /* 0x000fe80000000800 */
[----:B------:R-:W1:Y:S01]  /*98920*/  LDS R31, [R0+0xa500] ;  /* 0x00a50000001f7984 */ /* 0x000e620000000800 */
[C---:B---3--:R-:W-:Y:S08]  /*98930*/  HMMA.1688.F32.TF32 R12, R8.reuse, R80, R48 ;  /* 0x00000050080c723c */ /* 0x048ff00000081030 */
[----:B------:R-:W-:Y:S01]  /*98940*/  HMMA.1688.F32.TF32 R8, R8, R76, R56 ;  /* 0x0000004c0808723c */ /* 0x000fe20000081038 */
[----:B------:R-:W-:Y:S04]  /*98950*/  STL.64 [R1+0x7a0], R20 ;  /* 0x0007a01401007387 */ /* 0x000fe80000100a00 */
[----:B------:R-:W-:Y:S04]  /*98960*/  STL.64 [R1+0x7a8], R22 ;  /* 0x0007a81601007387 */ /* 0x000fe80000100a00 */
[----:B------:R-:W-:Y:S04]  /*98970*/  STL.64 [R1+0x790], R16 ;  /* 0x0007901001007387 */ /* 0x000fe80000100a00 */
[----:B------:R3:W-:Y:S04]  /*98980*/  STL.64 [R1+0x798], R18 ;  /* 0x0007981201007387 */ /* 0x0007e80000100a00 */
[----:B------:R-:W-:Y:S04]  /*98990*/  STL.64 [R1+0x780], R12 ;  /* 0x0007800c01007387 */ /* 0x000fe80000100a00 */
[----:B------:R4:W-:Y:S01]  /*989a0*/  STL.64 [R1+0x788], R14 ;  /* 0x0007880e01007387 */ /* 0x0009e20000100a00 */
[C---:B---3--:R-:W-:Y:S03]  /*989b0*/  HMMA.1688.F32.TF32 R16, R4.reuse, R192, R52 ;  /* 0x000000c00410723c */ /* 0x048fe60000081034 */
[----:B------:R-:W-:Y:S04]  /*989c0*/  STL.64 [R1+0x1c0], R8 ;  /* 0x0001c00801007387 */ /* 0x000fe80000100a00 */
[----:B------:R3:W-:Y:S01]  /*989d0*/  STL.64 [R1+0x1c8], R10 ;  /* 0x0001c80a01007387 */ /* 0x0007e20000100a00 */
[C---:B----4-:R-:W-:Y:S08]  /*989e0*/  HMMA.1688.F32.TF32 R12, R4.reuse, R188, R224 ;  /* 0x000000bc040c723c */ /* 0x050ff000000810e0 */
[C---:B---3--:R-:W-:Y:S07]  /*989f0*/  HMMA.1688.F32.TF32 R8, R4.reuse, R184, R220 ;  /* 0x000000b80408723c */ /* 0x048fee00000810dc */
        /* <DEDUP_REMOVED lines=130> */
[C---:B---3--:R-:W-:Y:S08]  /*99220*/  HMMA.1688.F32.TF32 R8, R4.reuse, R72, R8 ;  /* 0x000000480408723c */ /* 0x048ff00000081008 */
[C---:B------:R-:W-:Y:S08]  /*99230*/  HMMA.1688.F32.TF32 R52, R4.reuse, R152, R52 ;  /* 0x000000980434723c */ /* 0x040ff00000081034 */
[C---:B------:R-:W-:Y:S08]  /*99240*/  HMMA.1688.F32.TF32 R56, R4.reuse, R156, R56 ;  /* 0x0000009c0438723c */ /* 0x040ff00000081038 */
[C---:B------:R-:W-:Y:S11]  /*99250*/  HMMA.1688.F32.TF32 R40, R4.reuse, R68, R40 ;  /* 0x000000440428723c */ /* 0x040ff60000081028 */
[----:B------:R-:W-:Y:S04]  /*99260*/  @!UPT UIADD3 URZ, URZ, URZ, URZ ;  /* 0x0000003f3f3ff290 */ /* 0x000fe8000fffe03f */
[----:B------:R1:W-:Y:S04]  /*99270*/  STL.64 [R1+0x770], R56 ;  /* 0x0007703801007387 */ /* 0x0003e80000100a00 */
[----:B------:R-:W-:Y:S01]  /*99280*/  STL.64 [R1+0x778], R58 ;  /* 0x0007783a01007387 */ /* 0x000fe20000100a00 */
[C---:B------:R-:W-:Y:S03]  /*99290*/  HMMA.1688.F32.TF32 R236, R4.reuse, R148, R236 ;  /* 0x0000009404ec723c */ /* 0x040fe600000810ec */
[----:B-1----:R-:W2:Y:S04]  /*992a0*/  LDL.LU.64 R56, [R1+0x6e88] ;  /* 0x006e880001387983 */ /* 0x002ea80000300a00 */
[----:B------:R1:W-:Y:S04]  /*992b0*/  STL.64 [R1+0x760], R52 ;  /* 0x0007603401007387 */ /* 0x0003e80000100a00 */
[----:B------:R-:W-:Y:S04]  /*992c0*/  STL.64 [R1+0x768], R54 ;  /* 0x0007683601007387 */ /* 0x000fe80000100a00 */
[----:B-1----:R-:W3:Y:S04]  /*992d0*/  LDL.LU.64 R52, [R1+0x6e80] ;  /* 0x006e800001347983 */ /* 0x002ee80000300a00 */
[----:B------:R-:W-:Y:S04]  /*992e0*/  STL.64 [R1+0x750], R40 ;  /* 0x0007502801007387 */ /* 0x000fe80000100a00 */
[----:B------:R1:W-:Y:S04]  /*992f0*/  STL.64 [R1+0x758], R42 ;  /* 0x0007582a01007387 */ /* 0x0003e80000100a00 */
[----:B-1----:R-:W4:Y:S04]  /*99300*/  LDL.LU.64 R42, [R1+0x6e78] ;  /* 0x006e7800012a7983 */ /* 0x002f280000300a00 */
[----:B------:R-:W2:Y:S04]  /*99310*/  LDL.LU.64 R40, [R1+0x6e70] ;  /* 0x006e700001287983 */ /* 0x000ea80000300a00 */
[----:B------:R-:W-:Y:S04]  /*99320*/  STL.64 [R1+0x740], R8 ;  /* 0x0007400801007387 */ /* 0x000fe80000100a00 */
[----:B------:R1:W-:Y:S02]  /*99330*/  STL.64 [R1+0x748], R10 ;  /* 0x0007480a01007387 */ /* 0x0003e40000100a00 */
[C---:B-1----:R-:W-:Y:S02]  /*99340*/  HMMA.1688.F32.TF32 R8, R4.reuse, R140, R232 ;  /* 0x0000008c0408723c */ /* 0x042fe400000810e8 */
[----:B------:R-:W-:Y:S04]  /*99350*/  STL.64 [R1+0x730], R236 ;  /* 0x000730ec01007387 */ /* 0x000fe80000100a00 */
[----:B------:R1:W-:Y:S04]  /*99360*/  STL.64 [R1+0x738], R238 ;  /* 0x000738ee01007387 */ /* 0x0003e80000100a00 */
[----:B------:R-:W-:Y:S01]  /*99370*/  STL.64 [R1+0x720], R244 ;  /* 0x000720f401007387 */ /* 0x000fe20000100a00 */
[C---:B------:R-:W-:Y:S03]  /*99380*/  HMMA.1688.F32.TF32 R232, R4.reuse, R132, R248 ;  /* 0x0000008404e8723c */ /* 0x040fe600000810f8 */
[----:B------:R-:W-:Y:S05]  /*99390*/  STL.64 [R1+0x728], R246 ;  /* 0x000728f601007387 */ /* 0x000fea0000100a00 */
[C---:B-1----:R-:W-:Y:S04]  /*993a0*/  HMMA.1688.F32.TF32 R236, R4.reuse, R136, R240 ;  /* 0x0000008804ec723c */ /* 0x042fe800000810f0 */
[----:B------:R-:W-:Y:S04]  /*993b0*/  STL.64 [R1+0x710], R8 ;  /* 0x0007100801007387 */ /* 0x000fe80000100a00 */
[----:B------:R1:W-:Y:S02]  /*993c0*/  STL.64 [R1+0x718], R10 ;  /* 0x0007180a01007387 */ /* 0x0003e40000100a00 */
[C---:B-1----:R-:W-:Y:S11]  /*993d0*/  HMMA.1688.F32.TF32 R8, R4.reuse, R128, R228 ;  /* 0x000000800408723c */ /* 0x042ff600000810e4 */
[----:B------:R-:W-:Y:S02]  /*993e0*/  @!UPT UIADD3 URZ, URZ, URZ, URZ ;  /* 0x0000003f3f3ff290 */ /* 0x000fe4000fffe03f */
[----:B------:R-:W-:Y:S04]  /*993f0*/  STL.64 [R1+0x700], R236 ;  /* 0x000700ec01007387 */ /* 0x000fe80000100a00 */
[----:B------:R-:W-:Y:S01]  /*99400*/  STL.64 [R1+0x708], R238 ;  /* 0x000708ee01007387 */ /* 0x000fe20000100a00 */
[C---:B------:R-:W-:Y:S03]  /*99410*/  HMMA.1688.F32.TF32 R196, R4.reuse, R124, R196 ;  /* 0x0000007c04c4723c */ /* 0x040fe600000810c4 */
[----:B------:R-:W-:Y:S04]  /*99420*/  STL.64 [R1+0x6f0], R232 ;  /* 0x0006f0e801007387 */ /* 0x000fe80000100a00 */
[----:B------:R-:W-:Y:S04]  /*99430*/  STL.64 [R1+0x6f8], R234 ;  /* 0x0006f8ea01007387 */ /* 0x000fe80000100a00 */
[----:B------:R-:W-:Y:S04]  /*99440*/  STL.64 [R1+0x6e0], R8 ;  /* 0x0006e00801007387 */ /* 0x000fe80000100a00 */
[----:B------:R1:W-:Y:S02]  /*99450*/  STL.64 [R1+0x6e8], R10 ;  /* 0x0006e80a01007387 */ /* 0x0003e40000100a00 */
[C---:B-1----:R-:W-:Y:S06]  /*99460*/  HMMA.1688.F32.TF32 R8, R4.reuse, R116, R16 ;  /* 0x000000740408723c */ /* 0x042fec0000081010 */
[----:B------:R-:W-:Y:S04]  /*99470*/  STL.64 [R1+0x6d0], R196 ;  /* 0x0006d0c401007387 */ /* 0x000fe80000100a00 */
[----:B------:R-:W-:Y:S01]  /*99480*/  STL.64 [R1+0x6d8], R198 ;  /* 0x0006d8c601007387 */ /* 0x000fe20000100a00 */
[C---:B------:R-:W-:Y:S03]  /*99490*/  HMMA.1688.F32.TF32 R16, R4.reuse, R112, R20 ;  /* 0x000000700410723c */ /* 0x040fe60000081014 */
[----:B------:R-:W-:Y:S04]  /*994a0*/  STL.64 [R1+0x6c0], R12 ;  /* 0x0006c00c01007387 */ /* 0x000fe80000100a00 */
[----:B------:R1:W-:Y:S05]  /*994b0*/  STL.64 [R1+0x6c8], R14 ;  /* 0x0006c80e01007387 */ /* 0x0003ea0000100a00 */
[----:B------:R-:W-:Y:S01]  /*994c0*/  STL.64 [R1+0x6b0], R8 ;  /* 0x0006b00801007387 */ /* 0x000fe20000100a00 */
[C---:B-1----:R-:W-:Y:S03]  /*994d0*/  HMMA.1688.F32.TF32 R12, R4.reuse, R108, R24 ;  /* 0x0000006c040c723c */ /* 0x042fe60000081018 */
[----:B------:R1:W-:Y:S05]  /*994e0*/  STL.64 [R1+0x6b8], R10 ;  /* 0x0006b80a01007387 */ /* 0x0003ea0000100a00 */
[C---:B-1----:R-:W-:Y:S02]  /*994f0*/  HMMA.1688.F32.TF32 R8, R4.reuse, R104, R32 ;  /* 0x000000680408723c */ /* 0x042fe40000081020 */
[----:B------:R-:W-:Y:S04]  /*99500*/  STL.64 [R1+0x6a0], R16 ;  /* 0x0006a01001007387 */ /* 0x000fe80000100a00 */
[----:B------:R1:W-:Y:S09]  /*99510*/  STL.64 [R1+0x6a8], R18 ;  /* 0x0006a81201007387 */ /* 0x0003f20000100a00 */
[----:B------:R-:W-:Y:S04]  /*99520*/  STL.64 [R1+0x690], R12 ;  /* 0x0006900c01007387 */ /* 0x000fe80000100a00 */
[----:B------:R1:W-:Y:S02]  /*99530*/  STL.64 [R1+0x698], R14 ;  /* 0x0006980e01007387 */ /* 0x0003e40000100a00 */
[C---:B-1----:R-:W-:Y:S02]  /*99540*/  HMMA.1688.F32.TF32 R16, R4.reuse, R100, R36 ;  /* 0x000000640410723c */ /* 0x042fe40000081024 */
[----:B------:R-:W-:Y:S06]  /*99550*/  STL.64 [R1+0x680], R8 ;  /* 0x0006800801007387 */ /* 0x000fec0000100a00 */
[C---:B------:R-:W-:Y:S01]  /*99560*/  HMMA.1688.F32.TF32 R12, R4.reuse, R96, R44 ;  /* 0x00000060040c723c */ /* 0x040fe2000008102c */
[----:B------:R1:W-:Y:S07]  /*99570*/  STL.64 [R1+0x688], R10 ;  /* 0x0006880a01007387 */ /* 0x0003ee0000100a00 */
[C---:B-1----:R-:W-:Y:S07]  /*99580*/  HMMA.1688.F32.TF32 R8, R4.reuse, R92, R48 ;  /* 0x0000005c0408723c */ /* 0x042fee0000081030 */
[----:B------:R-:W-:Y:S04]  /*99590*/  STL.64 [R1+0x670], R16 ;  /* 0x0006701001007387 */ /* 0x000fe80000100a00 */
[----:B------:R1:W-:Y:S04]  /*995a0*/  STL.64 [R1+0x678], R18 ;  /* 0x0006781201007387 */ /* 0x0003e80000100a00 */
[----:B------:R-:W-:Y:S04]  /*995b0*/  STL.64 [R1+0x660], R12 ;  /* 0x0006600c01007387 */ /* 0x000fe80000100a00 */
[----:B------:R1:W-:Y:S02]  /*995c0*/  STL.64 [R1+0x668], R14 ;  /* 0x0006680e01007387 */ /* 0x0003e40000100a00 */
[C---:B-1----:R-:W-:Y:S02]  /*995d0*/  HMMA.1688.F32.TF32 R16, R4.reuse, R88, R224 ;  /* 0x000000580410723c */ /* 0x042fe400000810e0 */
[----:B------:R-:W-:Y:S06]  /*995e0*/  STL.64 [R1+0x650], R8 ;  /* 0x0006500801007387 */ /* 0x000fec0000100a00 */
[C---:B------:R-:W-:Y:S01]  /*995f0*/  HMMA.1688.F32.TF32 R12, R4.reuse, R84, R220 ;  /* 0x00000054040c723c */ /* 0x040fe200000810dc */
[----:B------:R1:W-:Y:S04]  /*99600*/  STL.64 [R1+0x658], R10 ;  /* 0x0006580a01007387 */ /* 0x0003e80000100a00 */
[----:B------:R-:W-:Y:S04]  /*99610*/  LDS R220, [R2+0x8580] ;  /* 0x0085800002dc7984 */ /* 0x000fe80000000800 */
[----:B------:R-:W-:Y:S01]  /*99620*/  LDS R222, [R2+0xa580] ;  /* 0x00a5800002de7984 */ /* 0x000fe20000000800 */
[C---:B-1----:R-:W-:Y:S03]  /*99630*/  HMMA.1688.F32.TF32 R8, R4.reuse, R80, R216 ;  /* 0x000000500408723c */ /* 0x042fe600000810d8 */
[----:B------:R-:W-:Y:S04]  /*99640*/  LDS R221, [R0+0x8580] ;  /* 0x0085800000dd7984 */ /* 0x000fe80000000800 */
[----:B------:R-:W1:Y:S01]  /*99650*/  LDS R223, [R0+0xa580] ;  /* 0x00a5800000df7984 */ /* 0x000e620000000800 */
[----:B------:R-:W-:Y:S03]  /*99660*/  HMMA.1688.F32.TF32 R4, R4, R76, R212 ;  /* 0x0000004c0404723c */ /* 0x000fe600000810d4 */
[----:B------:R-:W-:Y:S04]  /*99670*/  STL.64 [R1+0x640], R16 ;  /* 0x0006401001007387 */ /* 0x000fe80000100a00 */
[----:B------:R-:W-:Y:S04]  /*99680*/  STL.64 [R1+0x648], R18 ;  /* 0x0006481201007387 */ /* 0x000fe80000100a00 */
[----:B------:R-:W-:Y:S04]  /*99690*/  STL.64 [R1+0x630], R12 ;  /* 0x0006300c01007387 */ /* 0x000fe80000100a00 */
[----:B------:R1:W-:Y:S04]  /*996a0*/  STL.64 [R1+0x638], R14 ;  /* 0x0006380e01007387 */ /* 0x0003e80000100a00 */
[----:B------:R-:W-:Y:S04]  /*996b0*/  STL.64 [R1+0x620], R8 ;  /* 0x0006200801007387 */ /* 0x000fe80000100a00 */
[----:B------:R1:W-:Y:S02]  /*996c0*/  STL.64 [R1+0x628], R10 ;  /* 0x0006280a01007387 */ /* 0x0003e40000100a00 */
[C---:B-1----:R-:W-:Y:S02]  /*996d0*/  HMMA.1688.F32.TF32 R12, R28.reuse, R192, R208 ;  /* 0x000000c01c0c723c */ /* 0x042fe400000810d0 */
[----:B------:R-:W-:Y:S04]  /*996e0*/  STL.64 [R1+0x120], R4 ;  /* 0x0001200401007387 */ /* 0x000fe80000100a00 */
[----:B------:R1:W-:Y:S02]  /*996f0*/  STL.64 [R1+0x128], R6 ;  /* 0x0001280601007387 */ /* 0x0003e40000100a00 */
[C---:B------:R-:W-:Y:S08]  /*99700*/  HMMA.1688.F32.TF32 R8, R28.reuse, R188, R204 ;  /* 0x000000bc1c08723c */ /* 0x040ff000000810cc */
[C---:B-1----:R-:W-:Y:S07]  /*99710*/  HMMA.1688.F32.TF32 R4, R28.reuse, R184, R200 ;  /* 0x000000b81c04723c */ /* 0x042fee00000810c8 */
        /* <DEDUP_REMOVED lines=103> */
[C---:B---3--:R-:W-:Y:S02]  /*99d90*/  HMMA.1688.F32.TF32 R4, R28.reuse, R172, R204 ;  /* 0x000000ac1c04723c */ /* 0x048fe400000810cc */
[----:B------:R-:W2:Y:S04]  /*99da0*/  LDL.LU R204, [R1+0x24d0] ;  /* 0x0024d00001cc7983 */ /* 0x000ea80000300800 */
[----:B------:R-:W-:Y:S02]  /*99db0*/  STL.64 [R1+0x5d0], R8 ;  /* 0x0005d00801007387 */ /* 0x000fe40000100a00 */
[C---:B------:R-:W-:Y:S02]  /*99dc0*/  HMMA.1688.F32.TF32 R236, R28.reuse, R168, R236 ;  /* 0x000000a81cec723c */ /* 0x040fe400000810ec */
[----:B------:R1:W-:Y:S06]  /*99dd0*/  STL.64 [R1+0x5d8], R10 ;  /* 0x0005d80a01007387 */ /* 0x0003ec0000100a00 */
[C---:B-1----:R-:W-:Y:S07]  /*99de0*/  HMMA.1688.F32.TF32 R8, R28.reuse, R164, R244 ;  /* 0x000000a41c08723c */ /* 0x042fee00000810f4 */
[----:B------:R-:W-:Y:S04]  /*99df0*/  STL.64 [R1+0x5c0], R4 ;  /* 0x0005c00401007387 */ /* 0x000fe80000100a00 */
[----:B------:R1:W-:Y:S04]  /*99e00*/  STL.64 [R1+0x5c8], R6 ;  /* 0x0005c80601007387 */ /* 0x0003e80000100a00 */
[----:B------:R-:W2:Y:S04]  /*99e10*/  LDL.LU R205, [R1+0x24d4] ;  /* 0x0024d40001cd7983 */ /* 0x000ea80000300800 */
[----:B------:R-:W2:Y:S01]  /*99e20*/  LDL.LU R206, [R1+0x24d8] ;  /* 0x0024d80001ce7983 */ /* 0x000ea20000300800 */
[C---:B-1----:R-:W-:Y:S03]  /*99e30*/  HMMA.1688.F32.TF32 R4, R28.reuse, R160, R200 ;  /* 0x000000a01c04723c */ /* 0x042fe600000810c8 */
[----:B------:R-:W2:Y:S04]  /*99e40*/  LDL.LU R207, [R1+0x24dc] ;  /* 0x0024dc0001cf7983 */ /* 0x000ea80000300800 */
        /* <DEDUP_REMOVED lines=9> */
[----:B------:R-:W3:Y:S01]  /*99ee0*/  LDL.LU R203, [R1+0x24cc] ;  /* 0x0024cc0001cb7983 */ /* 0x000ee20000300800 */
[C---:B----4-:R-:W-:Y:S08]  /*99ef0*/  HMMA.1688.F32.TF32 R8, R28.reuse, R156, R232 ;  /* 0x0000009c1c08723c */ /* 0x050ff000000810e8 */
[C---:B-1----:R-:W-:Y:S08]  /*99f00*/  HMMA.1688.F32.TF32 R4, R28.reuse, R152, R240 ;  /* 0x000000981c04723c */ /* 0x042ff000000810f0 */
[C---:B------:R-:W-:Y:S07]  /*99f10*/  HMMA.1688.F32.TF32 R232, R28.reuse, R68, R248 ;  /* 0x000000441ce8723c */ /* 0x040fee00000810f8 */
[----:B------:R-:W-:Y:S04]  /*99f20*/  STL.64 [R1+0x580], R8 ;  /* 0x0005800801007387 */ /* 0x000fe80000100a00 */
[----:B------:R1:W-:Y:S04]  /*99f30*/  STL.64 [R1+0x588], R10 ;  /* 0x0005880a01007387 */ /* 0x0003e80000100a00 */
[----:B------:R-:W-:Y:S04]  /*99f40*/  STL.64 [R1+0x570], R4 ;  /* 0x0005700401007387 */ /* 0x000fe80000100a00 */
[----:B------:R4:W-:Y:S01]  /*99f50*/  STL.64 [R1+0x578], R6 ;  /* 0x0005780601007387 */ /* 0x0009e20000100a00 */
[C---:B-1----:R-:W-:Y:S08]  /*99f60*/  HMMA.1688.F32.TF32 R8, R28.reuse, R72, R228 ;  /* 0x000000481c08723c */ /* 0x042ff000000810e4 */
[C---:B----4-:R-:W-:Y:S01]  /*99f70*/  HMMA.1688.F32.TF32 R4, R28.reuse, R148, R196 ;  /* 0x000000941c04723c */ /* 0x050fe200000810c4 */
[----:B------:R-:W-:Y:S04]  /*99f80*/  STL.64 [R1+0x560], R232 ;  /* 0x000560e801007387 */ /* 0x000fe80000100a00 */
[----:B------:R-:W-:Y:S03]  /*99f90*/  STL.64 [R1+0x568], R234 ;  /* 0x000568ea01007387 */ /* 0x000fe60000100a00 */
        /* <DEDUP_REMOVED lines=15> */
[C---:B----4-:R-:W-:Y:S03]  /*9a090*/  HMMA.1688.F32.TF32 R4, R28.reuse, R124, R36 ;  /* 0x0000007c1c04723c */ /* 0x050fe60000081024 */
        /* <DEDUP_REMOVED lines=19> */
[----:B------:R-:W-:Y:S04]  /*9a1d0*/  STL.64 [R1+0x4a8], R14 ;  /* 0x0004a80e01007387 */ /* 0x000fe80000100a00 */
[----:B------:R-:W4:Y:S04]  /*9a1e0*/  LDL.LU R208, [R1+0x24b0] ;  /* 0x0024b00001d07983 */ /* 0x000f280000300800 */
[----:B------:R-:W-:Y:S04]  /*9a1f0*/  STL.64 [R1+0x490], R8 ;  /* 0x0004900801007387 */ /* 0x000fe80000100a00 */
[----:B------:R2:W-:Y:S04]  /*9a200*/  STL.64 [R1+0x498], R10 ;  /* 0x0004980a01007387 */ /* 0x0005e80000100a00 */
[----:B------:R-:W4:Y:S04]  /*9a210*/  LDL.LU R209, [R1+0x24b4] ;  /* 0x0024b40001d17983 */ /* 0x000f280000300800 */
[----:B------:R-:W4:Y:S04]  /*9a220*/  LDL.LU R210, [R1+0x24b8] ;  /* 0x0024b80001d27983 */ /* 0x000f280000300800 */
[----:B------:R-:W4:Y:S04]  /*9a230*/  LDL.LU R211, [R1+0x24bc] ;  /* 0x0024bc0001d37983 */ /* 0x000f280000300800 */
[----:B------:R-:W-:Y:S04]  /*9a240*/  STL.64 [R1+0x69d0], R6 ;  /* 0x0069d00601007387 */ /* 0x000fe80000100a00 */
[----:B------:R1:W-:Y:S01]  /*9a250*/  STL.64 [R1+0x69c8], R4 ;  /* 0x0069c80401007387 */ /* 0x0003e20000100a00 */
[C---:B--2---:R-:W-:Y:S03]  /*9a260*/  HMMA.1688.F32.TF32 R8, R28.reuse, R96, R204 ;  /* 0x000000601c08723c */ /* 0x044fe600000810cc */
[----:B------:R-:W2:Y:S04]  /*9a270*/  LDL.LU R204, [R1+0x24a0] ;  /* 0x0024a00001cc7983 */ /* 0x000ea80000300800 */
[----:B------:R-:W2:Y:S04]  /*9a280*/  LDL.LU R205, [R1+0x24a4] ;  /* 0x0024a40001cd7983 */ /* 0x000ea80000300800 */
[----:B------:R-:W2:Y:S04]  /*9a290*/  LDL.LU R206, [R1+0x24a8] ;  /* 0x0024a80001ce7983 */ /* 0x000ea80000300800 */
[----:B------:R-:W2:Y:S08]  /*9a2a0*/  LDL.LU R207, [R1+0x24ac] ;  /* 0x0024ac0001cf7983 */ /* 0x000eb00000300800 */
[----:B------:R-:W-:Y:S04]  /*9a2b0*/  STL.64 [R1+0x69e0], R10 ;  /* 0x0069e00a01007387 */ /* 0x000fe80000100a00 */
[----:B------:R1:W-:Y:S01]  /*9a2c0*/  STL.64 [R1+0x69d8], R8 ;  /* 0x0069d80801007387 */ /* 0x0003e20000100a00 */
[C---:B---3--:R-:W-:Y:S03]  /*9a2d0*/  HMMA.1688.F32.TF32 R12, R28.reuse, R92, R200 ;  /* 0x0000005c1c0c723c */ /* 0x048fe600000810c8 */
        /* <DEDUP_REMOVED lines=18> */
[----:B------:R-:W-:Y:S04]  /*9a400*/  STL.64 [R1+0x69f0], R14 ;  /* 0x0069f00e01007387 */ /* 0x000fe80000100a00 */
[----:B------:R-:W-:Y:S01]  /*9a410*/  STL.64 [R1+0x69e8], R12 ;  /* 0x0069e80c01007387 */ /* 0x000fe20000100a00 */
[C---:B----4-:R-:W-:Y:S03]  /*9a420*/  HMMA.1688.F32.TF32 R16, R28.reuse, R88, R208 ;  /* 0x000000581c10723c */ /* 0x050fe600000810d0 */
[----:B------:R-:W4:Y:S04]  /*9a430*/  LDL.LU R208, [R1+0x1630] ;  /* 0x0016300001d07983 */ /* 0x000f280000300800 */
[----:B------:R-:W4:Y:S04]  /*9a440*/  LDL.LU R209, [R1+0x1634] ;  /* 0x0016340001d17983 */ /* 0x000f280000300800 */
[----:B------:R-:W4:Y:S04]  /*9a450*/  LDL.LU R210, [R1+0x1638] ;  /* 0x0016380001d27983 */ /* 0x000f280000300800 */
[----:B------:R-:W4:Y:S01]  /*9a460*/  LDL.LU R211, [R1+0x163c] ;  /* 0x00163c0001d37983 */ /* 0x000f220000300800 */
[C---:B--2---:R-:W-:Y:S07]  /*9a470*/  HMMA.1688.F32.TF32 R20, R28.reuse, R84, R204 ;  /* 0x000000541c14723c */ /* 0x044fee00000810cc */
[----:B------:R-:W-:Y:S04]  /*9a480*/  STL.64 [R1+0x6a00], R18 ;  /* 0x006a001201007387 */ /* 0x000fe80000100a00 */
[----:B------:R2:W-:Y:S04]  /*9a490*/  STL.64 [R1+0x69f8], R16 ;  /* 0x0069f81001007387 */ /* 0x0005e80000100a00 */
[----:B------:R-:W2:Y:S04]  /*9a4a0*/  LDL.LU R204, [R1+0x1610] ;  /* 0x0016100001cc7983 */ /* 0x000ea80000300800 */
[----:B------:R-:W2:Y:S04]  /*9a4b0*/  LDL.LU R205, [R1+0x1614] ;  /* 0x0016140001cd7983 */ /* 0x000ea80000300800 */
[----:B------:R-:W2:Y:S04]  /*9a4c0*/  LDL.LU R206, [R1+0x1618] ;  /* 0x0016180001ce7983 */ /* 0x000ea80000300800 */
[----:B------:R-:W2:Y:S04]  /*9a4d0*/  LDL.LU R207, [R1+0x161c] ;  /* 0x00161c0001cf7983 */ /* 0x000ea80000300800 */
[----:B------:R-:W-:Y:S04]  /*9a4e0*/  STL.64 [R1+0x6a10], R22 ;  /* 0x006a101601007387 */ /* 0x000fe80000100a00 */
[----:B------:R-:W-:Y:S01]  /*9a4f0*/  STL.64 [R1+0x6a08], R20 ;  /* 0x006a081401007387 */ /* 0x000fe20000100a00 */
[----:B---3--:R-:W-:Y:S07]  /*9a500*/  HMMA.1688.F32.TF32 R24, R28, R80, R200 ;  /* 0x000000501c18723c */ /* 0x008fee00000810c8 */
[----:B------:R-:W-:Y:S01]  /*9a510*/  IMAD.MOV.U32 R200, RZ, RZ, R40 ;  /* 0x000000ffffc87224 */ /* 0x000fe200078e0028 */
[----:B------:R-:W-:Y:S01]  /*9a520*/  MOV R202, R42 ;  /* 0x0000002a00ca7202 */ /* 0x000fe20000000f00 */
[----:B------:R-:W3:Y:S01]  /*9a530*/  LDL.LU R40, [R1+0x6e6c] ;  /* 0x006e6c0001287983 */ /* 0x000ee20000300800 */
[----:B------:R-:W-:-:S02]  /*9a540*/  IMAD.MOV.U32 R201, RZ, RZ, R41 ;  /* 0x000000ffffc97224 */ /* 0x000fc400078e0029 */
[----:B------:R-:W-:Y:S01]  /*9a550*/  IMAD.MOV.U32 R203, RZ, RZ, R43 ;  /* 0x000000ffffcb7224 */ /* 0x000fe200078e002b */
[----:B------:R-:W3:Y:S04]  /*9a560*/  LDL.LU R41, [R1+0x6e68] ;  /* 0x006e680001297983 */ /* 0x000ee80000300800 */
[----:B------:R-:W3:Y:S04]  /*9a570*/  LDL.LU R42, [R1+0x6e64] ;  /* 0x006e6400012a7983 */ /* 0x000ee80000300800 */
[----:B------:R-:W3:Y:S01]  /*9a580*/  LDL.LU R43, [R1+0x6e60] ;  /* 0x006e6000012b7983 */ /* 0x000ee20000300800 */
[----:B------:R-:W-:Y:S08]  /*9a590*/  HMMA.1688.F32.TF32 R28, R28, R76, R64 ;  /* 0x0000004c1c1c723c */ /* 0x000ff00000081040 */
[C---:B------:R-:W-:Y:S08]  /*9a5a0*/  HMMA.1688.F32.TF32 R64, R220.reuse, R188, R216 ;  /* 0x000000bcdc40723c */ /* 0x040ff000000810d8 */
[C---:B------:R-:W-:Y:S01]  /*9a5b0*/  HMMA.1688.F32.TF32 R32, R220.reuse, R192, R224 ;  /* 0x000000c0dc20723c */ /* 0x040fe200000810e0 */
[----:B------:R-:W-:Y:S07]  /*9a5c0*/  STL.64 [R1+0x6a20], R26 ;  /* 0x006a201a01007387 */ /* 0x000fee0000100a00 */
[----:B------:R-:W-:Y:S01]  /*9a5d0*/  HMMA.1688.F32.TF32 R36, R220, R184, R212 ;  /* 0x000000b8dc24723c */ /* 0x000fe200000810d4 */
[----:B------:R1:W-:Y:S04]  /*9a5e0*/  STL.64 [R1+0x6a18], R24 ;  /* 0x006a181801007387 */ /* 0x0003e80000100a00 */
[----:B------:R-:W-:Y:S04]  /*9a5f0*/  STL.64 [R1+0x6a30], R30 ;  /* 0x006a301e01007387 */ /* 0x000fe80000100a00 */
[----:B------:R1:W-:Y:S06]  /*9a600*/  STL.64 [R1+0x6a28], R28 ;  /* 0x006a281c01007387 */ /* 0x0003ec0000100a00 */
[----:B------:R-:W-:Y:S04]  /*9a610*/  STL.64 [R1+0x6a40], R34 ;  /* 0x006a402201007387 */ /* 0x000fe80000100a00 */
[----:B------:R1:W-:Y:S04]  /*9a620*/  STL.64 [R1+0x6a38], R32 ;  /* 0x006a382001007387 */ /* 0x0003e80000100a00 */
[----:B------:R-:W-:Y:S04]  /*9a630*/  STL.64 [R1+0x6a50], R66 ;  /* 0x006a504201007387 */ /* 0x000fe80000100a00 */
[----:B------:R-:W-:Y:S04]  /*9a640*/  STL.64 [R1+0x6a48], R64 ;  /* 0x006a484001007387 */ /* 0x000fe80000100a00 */
[----:B------:R-:W-:Y:S04]  /*9a650*/  STL.64 [R1+0x6a60], R38 ;  /* 0x006a602601007387 */ /* 0x000fe80000100a00 */
[----:B------:R-:W-:Y:S01]  /*9a660*/  STL.64 [R1+0x6a58], R36 ;  /* 0x006a582401007387 */ /* 0x000fe20000100a00 */
[----:B------:R-:W-:Y:S01]  /*9a670*/  IMAD.MOV.U32 R226, RZ, RZ, R53 ;  /* 0x000000ffffe27224 */ /* 0x000fe200078e0035 */
[----:B------:R-:W-:-:S02]  /*9a680*/  MOV R227, R52 ;  /* 0x0000003400e37202 */ /* 0x000fc40000000f00 */
[C---:B------:R-:W-:Y:S08]  /*9a690*/  HMMA.1688.F32.TF32 R52, R220.reuse, R168, R200 ;  /* 0x000000a8dc34723c */ /* 0x040ff000000810c8 */
[C---:B----4-:R-:W-:Y:S08]  /*9a6a0*/  HMMA.1688.F32.TF32 R44, R220.reuse, R176, R208 ;  /* 0x000000b0dc2c723c */ /* 0x050ff000000810d0 */
[C---:B--2---:R-:W-:Y:S08]  /*9a6b0*/  HMMA.1688.F32.TF32 R48, R220.reuse, R172, R204 ;  /* 0x000000acdc30723c */ /* 0x044ff000000810cc */
[----:B---3--:R-:W-:Y:S11]  /*9a6c0*/  HMMA.1688.F32.TF32 R40, R220, R180, R40 ;  /* 0x000000b4dc28723c */ /* 0x008ff60000081028 */
[----:B------:R-:W-:Y:S11]  /*9a6d0*/  @!UPT UIADD3 URZ, URZ, URZ, URZ ;  /* 0x0000003f3f3ff290 */ /* 0x000ff6000fffe03f */
[----:B------:R-:W-:Y:S01]  /*9a6e0*/  @!UPT UIADD3 URZ, URZ, URZ, URZ ;  /* 0x0000003f3f3ff290 */ /* 0x000fe2000fffe03f */
[----:B------:R-:W-:Y:S04]  /*9a6f0*/  STL.64 [R1+0x6a70], R42 ;  /* 0x006a702a01007387 */ /* 0x000fe80000100a00 */
[----:B------:R-:W-:Y:S04]  /*9a700*/  STL.64 [R1+0x6a68], R40 ;  /* 0x006a682801007387 */ /* 0x000fe80000100a00 */
[----:B------:R-:W2:Y:S04]  /*9a710*/  LDL.LU R216, [R1+0x15d0] ;  /* 0x0015d00001d87983 */ /* 0x000ea80000300800 */
[----:B------:R-:W2:Y:S04]  /*9a720*/  LDL.LU R217, [R1+0x15d4] ;  /* 0x0015d40001d97983 */ /* 0x000ea80000300800 */
[----:B------:R-:W2:Y:S04]  /*9a730*/  LDL.LU R218, [R1+0x15d8] ;  /* 0x0015d80001da7983 */ /* 0x000ea80000300800 */
[----:B------:R-:W2:Y:S04]  /*9a740*/  LDL.LU R219, [R1+0x15dc] ;  /* 0x0015dc0001db7983 */ /* 0x000ea80000300800 */
[----:B------:R-:W-:Y:S04]  /*9a750*/  STL.64 [R1+0x6a80], R46 ;  /* 0x006a802e01007387 */ /* 0x000fe80000100a00 */
[----:B------:R-:W-:Y:S04]  /*9a760*/  STL.64 [R1+0x6a78], R44 ;  /* 0x006a782c01007387 */ /* 0x000fe80000100a00 */
[----:B------:R-:W3:Y:S04]  /*9a770*/  LDL.LU R224, [R1+0x15b0] ;  /* 0x0015b00001e07983 */ /* 0x000ee80000300800 */
[----:B------:R-:W3:Y:S04]  /*9a780*/  LDL.LU R225, [R1+0x15b4] ;  /* 0x0015b40001e17983 */ /* 0x000ee80000300800 */
[----:B------:R-:W-:Y:S04]  /*9a790*/  STL.64 [R1+0x6a90], R50 ;  /* 0x006a903201007387 */ /* 0x000fe80000100a00 */
[----:B------:R-:W-:Y:S04]  /*9a7a0*/  STL.64 [R1+0x6a88], R48 ;  /* 0x006a883001007387 */ /* 0x000fe80000100a00 */
        /* <DEDUP_REMOVED lines=18> */
[----:B------:R-:W-:-:S02]  /*9a8d0*/  IMAD.MOV.U32 R214, RZ, RZ, R57 ;  /* 0x000000ffffd67224 */ /* 0x000fc400078e0039 */
[----:B------:R-:W-:Y:S01]  /*9a8e0*/  IMAD.MOV.U32 R215, RZ, RZ, R56 ;  /* 0x000000ffffd77224 */ /* 0x000fe200078e0038 */
[----:B------:R-:W-:Y:S04]  /*9a8f0*/  STL.64 [R1+0x6aa0], R54 ;  /* 0x006aa03601007387 */ /* 0x000fe80000100a00 */
[----:B------:R-:W-:Y:S01]  /*9a900*/  STL.64 [R1+0x6a98], R52 ;  /* 0x006a983401007387 */ /* 0x000fe20000100a00 */
[----:B--2---:R-:W-:Y:S03]  /*9a910*/  HMMA.1688.F32.TF32 R56, R220, R164, R216 ;  /* 0x000000a4dc38723c */ /* 0x004fe600000810d8 */
[----:B------:R-:W2:Y:S04]  /*9a920*/  LDL.LU R216, [R1+0x2430] ;  /* 0x0024300001d87983 */ /* 0x000ea80000300800 */
[----:B------:R-:W2:Y:S01]  /*9a930*/  LDL.LU R217, [R1+0x2434] ;  /* 0x0024340001d97983 */ /* 0x000ea20000300800 */
[----:B------:R-:W-:Y:S01]  /*9a940*/  MOV R218, R61 ;  /* 0x0000003d00da7202 */ /* 0x000fe20000000f00 */
[----:B------:R-:W-:-:S02]  /*9a950*/  IMAD.MOV.U32 R219, RZ, RZ, R60 ;  /* 0x000000ffffdb7224 */ /* 0x000fc400078e003c */
[C---:B---3--:R-:W-:Y:S01]  /*9a960*/  HMMA.1688.F32.TF32 R60, R220.reuse, R160, R224 ;  /* 0x000000a0dc3c723c */ /* 0x048fe200000810e0 */
[----:B------:R-:W-:Y:S04]  /*9a970*/  LDS R224, [R2+0x8600] ;  /* 0x0086000002e07984 */ /* 0x000fe80000000800 */
[----:B------:R-:W-:Y:S03]  /*9a980*/  LDS R226, [R2+0xa600] ;  /* 0x00a6000002e27984 */ /* 0x000fe60000000800 */
[C---:B----4-:R-:W-:Y:S08]  /*9a990*/  HMMA.1688.F32.TF32 R196, R220.reuse, R156, R196 ;  /* 0x0000009cdcc4723c */ /* 0x050ff000000810c4 */
[C---:B------:R-:W-:Y:S01]  /*9a9a0*/  HMMA.1688.F32.TF32 R200, R220.reuse, R152, R200 ;  /* 0x00000098dcc8723c */ /* 0x040fe200000810c8 */
[----:B------:R-:W-:Y:S07]  /*9a9b0*/  STL.64 [R1+0x6ab0], R58 ;  /* 0x006ab03a01007387 */ /* 0x000fee0000100a00 */
[C---:B------:R-:W-:Y:S01]  /*9a9c0*/  HMMA.1688.F32.TF32 R204, R220.reuse, R68, R204 ;  /* 0x00000044dccc723c */ /* 0x040fe200000810cc */
[----:B------:R-:W-:Y:S07]  /*9a9d0*/  STL.64 [R1+0x6aa8], R56 ;  /* 0x006aa83801007387 */ /* 0x000fee0000100a00 */
        /* <DEDUP_REMOVED lines=20> */
[----:B------:R-:W3:Y:S04]  /*9ab20*/  LDL.LU R228, [R1+0x2390] ;  /* 0x0023900001e47983 */ /* 0x000ee80000300800 */
[----:B------:R-:W3:Y:S04]  /*9ab30*/  LDL.LU R229, [R1+0x2394] ;  /* 0x0023940001e57983 */ /* 0x000ee80000300800 */
[----:B------:R-:W3:Y:S04]  /*9ab40*/  LDL.LU R230, [R1+0x2398] ;  /* 0x0023980001e67983 */ /* 0x000ee80000300800 */
[----:B------:R-:W3:Y:S04]  /*9ab50*/  LDL.LU R231, [R1+0x239c] ;  /* 0x00239c0001e77983 */ /* 0x000ee80000300800 */
[----:B-1----:R-:W4:Y:S04]  /*9ab60*/  LDL.LU R4, [R1+0x23a0] ;  /* 0x0023a00001047983 */ /* 0x002f280000300800 */
        /* <DEDUP_REMOVED lines=42> */
[C---:B--2---:R-:W-:Y:S03]  /*9ae10*/  HMMA.1688.F32.TF32 R216, R220.reuse, R144, R216 ;  /* 0x00000090dcd8723c */ /* 0x044fe600000810d8 */
[----:B------:R-:W2:Y:S04]  /*9ae20*/  LDL.LU R239, [R1+0x238c] ;  /* 0x00238c0001ef7983 */ /* 0x000ea80000300800 */
[----:B------:R-:W2:Y:S04]  /*9ae30*/  LDL.LU R244, [R1+0x2370] ;  /* 0x0023700001f47983 */ /* 0x000ea80000300800 */
[----:B------:R-:W2:Y:S04]  /*9ae40*/  LDL.LU R245, [R1+0x2374] ;  /* 0x0023740001f57983 */ /* 0x000ea80000300800 */
[----:B------:R-:W2:Y:S04]  /*9ae50*/  LDL.LU R246, [R1+0x2378] ;  /* 0x0023780001f67983 */ /* 0x000ea80000300800 */
[----:B------:R-:W2:Y:S04]  /*9ae60*/  LDL.LU R247, [R1+0x237c] ;  /* 0x00237c0001f77983 */ /* 0x000ea80000300800 */
[----:B------:R-:W-:Y:S04]  /*9ae70*/  STL [R1+0x696c], R216 ;  /* 0x00696cd801007387 */ /* 0x000fe80000100800 */
[----:B------:R-:W-:Y:S04]  /*9ae80*/  STL [R1+0x6968], R217 ;  /* 0x006968d901007387 */ /* 0x000fe80000100800 */
[----:B------:R-:W-:Y:S04]  /*9ae90*/  STL [R1+0x6964], R218 ;  /* 0x006964da01007387 */ /* 0x000fe80000100800 */
[----:B------:R-:W-:Y:S04]  /*9aea0*/  STL [R1+0x6930], R219 ;  /* 0x006930db01007387 */ /* 0x000fe80000100800 */
[----:B------:R-:W-:Y:S04]  /*9aeb0*/  LDS R225, [R0+0x8600] ;  /* 0x0086000000e17984 */ /* 0x000fe80000000800 */
[----:B------:R-:W1:Y:S01]  /*9aec0*/  LDS R227, [R0+0xa600] ;  /* 0x00a6000000e37984 */ /* 0x000e620000000800 */
[C---:B---3--:R-:W-:Y:S08]  /*9aed0*/  HMMA.1688.F32.TF32 R32, R220.reuse, R140, R28 ;  /* 0x0000008cdc20723c */ /* 0x048ff0000008101c */
[C---:B------:R-:W-:Y:S08]  /*9aee0*/  HMMA.1688.F32.TF32 R28, R220.reuse, R136, R24 ;  /* 0x00000088dc1c723c */ /* 0x040ff00000081018 */
[C---:B----4-:R-:W-:Y:S07]  /*9aef0*/  HMMA.1688.F32.TF32 R24, R220.reuse, R132, R240 ;  /* 0x00000084dc18723c */ /* 0x050fee00000810f0 */
[----:B------:R-:W-:Y:S04]  /*9af00*/  STL.64 [R1+0x15b0], R32 ;  /* 0x0015b02001007387 */ /* 0x000fe80000100a00 */
[----:B------:R-:W-:Y:S04]  /*9af10*/  STL.64 [R1+0x15b8], R34 ;  /* 0x0015b82201007387 */ /* 0x000fe80000100a00 */
[----:B------:R-:W3:Y:S04]  /*9af20*/  LDL.LU R240, [R1+0x2350] ;  /* 0x0023500001f07983 */ /* 0x000ee80000300800 */
[----:B------:R-:W-:Y:S04]  /*9af30*/  STL.64 [R1+0x15d0], R28 ;  /* 0x0015d01c01007387 */ /* 0x000fe80000100a00 */
[----:B------:R-:W-:Y:S04]  /*9af40*/  STL.64 [R1+0x15d8], R30 ;  /* 0x0015d81e01007387 */ /* 0x000fe80000100a00 */
[----:B------:R-:W-:Y:S04]  /*9af50*/  STL.64 [R1+0x15f0], R24 ;  /* 0x0015f01801007387 */ /* 0x000fe80000100a00 */
[----:B------:R4:W-:Y:S04]  /*9af60*/  STL.64 [R1+0x15f8], R26 ;  /* 0x0015f81a01007387 */ /* 0x0009e80000100a00 */
[----:B------:R-:W3:Y:S04]  /*9af70*/  LDL.LU R241, [R1+0x2354] ;  /* 0x0023540001f17983 */ /* 0x000ee80000300800 */
[----:B------:R-:W3:Y:S01]  /*9af80*/  LDL.LU R242, [R1+0x2358] ;  /* 0x0023580001f27983 */ /* 0x000ee20000300800 */
[C---:B----4-:R-:W-:Y:S03]  /*9af90*/  HMMA.1688.F32.TF32 R24, R220.reuse, R128, R248 ;  /* 0x00000080dc18723c */ /* 0x050fe600000810f8 */
[----:B------:R-:W3:Y:S04]  /*9afa0*/  LDL.LU R243, [R1+0x235c] ;  /* 0x00235c0001f37983 */ /* 0x000ee80000300800 */
[----:B------:R-:W4:Y:S11]  /*9afb0*/  LDL.LU R248, [R1+0x2340] ;  /* 0x0023400001f87983 */ /* 0x000f360000300800 */
[----:B------:R-:W-:Y:S05]  /*9afc0*/  @!UPT UIADD3 URZ, URZ, URZ, URZ ;  /* 0x0000003f3f3ff290 */ /* 0x000fea000fffe03f */
[----:B------:R-:W-:Y:S04]  /*9afd0*/  STL.64 [R1+0x1610], R24 ;  /* 0x0016101801007387 */ /* 0x000fe80000100a00 */
[----:B------:R1:W-:Y:S04]  /*9afe0*/  STL.64 [R1+0x1618], R26 ;  /* 0x0016181a01007387 */ /* 0x0003e80000100a00 */
[----:B------:R-:W4:Y:S04]  /*9aff0*/  LDL.LU R249, [R1+0x2344] ;  /* 0x0023440001f97983 */ /* 0x000f280000300800 */
[----:B------:R-:W4:Y:S01]  /*9b000*/  LDL.LU R250, [R1+0x2348] ;  /* 0x0023480001fa7983 */ /* 0x000f220000300800 */
[C---:B-1----:R-:W-:Y:S03]  /*9b010*/  HMMA.1688.F32.TF32 R24, R220.reuse, R124, R20 ;  /* 0x0000007cdc18723c */ /* 0x042fe60000081014 */
[----:B------:R-:W4:Y:S05]  /*9b020*/  LDL.LU R251, [R1+0x234c] ;  /* 0x00234c0001fb7983 */ /* 0x000f2a0000300800 */
[C---:B------:R-:W-:Y:S08]  /*9b030*/  HMMA.1688.F32.TF32 R20, R220.reuse, R120, R16 ;  /* 0x00000078dc14723c */ /* 0x040ff00000081010 */
[C---:B------:R-:W-:Y:S08]  /*9b040*/  HMMA.1688.F32.TF32 R16, R220.reuse, R116, R12 ;  /* 0x00000074dc10723c */ /* 0x040ff0000008100c */
        /* <DEDUP_REMOVED lines=11> */
[----:B------:R-:W4:Y:S04]  /*9b100*/  LDL.LU R228, [R1+0x2330] ;  /* 0x0023300001e47983 */ /* 0x000f280000300800 */
[----:B------:R-:W-:Y:S04]  /*9b110*/  STL.64 [R1+0x1a30], R8 ;  /* 0x001a300801007387 */ /* 0x000fe80000100a00 */
[----:B------:R-:W-:Y:S04]  /*9b120*/  STL.64 [R1+0x1a38], R10 ;  /* 0x001a380a01007387 */ /* 0x000fe80000100a00 */
[----:B------:R-:W-:Y:S04]  /*9b130*/  STL.64 [R1+0x1aa0], R4 ;  /* 0x001aa00401007387 */ /* 0x000fe80000100a00 */
[----:B------:R2:W-:Y:S04]  /*9b140*/  STL.64 [R1+0x1aa8], R6 ;  /* 0x001aa80601007387 */ /* 0x0005e80000100a00 */
[----:B------:R-:W4:Y:S04]  /*9b150*/  LDL.LU R229, [R1+0x2334] ;  /* 0x0023340001e57983 */ /* 0x000f280000300800 */
[----:B------:R-:W4:Y:S04]  /*9b160*/  LDL.LU R230, [R1+0x2338] ;  /* 0x0023380001e67983 */ /* 0x000f280000300800 */
[----:B------:R-:W4:Y:S01]  /*9b170*/  LDL.LU R231, [R1+0x233c] ;  /* 0x00233c0001e77983 */ /* 0x000f220000300800 */
[C---:B--2---:R-:W-:Y:S08]  /*9b180*/  HMMA.1688.F32.TF32 R4, R220.reuse, R100, R236 ;  /* 0x00000064dc04723c */ /* 0x044ff000000810ec */
[C---:B------:R-:W-:Y:S11]  /*9b190*/  HMMA.1688.F32.TF32 R8, R220.reuse, R96, R244 ;  /* 0x00000060dc08723c */ /* 0x040ff600000810f4 */
[----:B------:R-:W-:Y:S04]  /*9b1a0*/  @!UPT UIADD3 URZ, URZ, URZ, URZ ;  /* 0x0000003f3f3ff290 */ /* 0x000fe8000fffe03f */
[----:B------:R1:W-:Y:S01]  /*9b1b0*/  STL [R1+0x1ac0], R4 ;  /* 0x001ac00401007387 */ /* 0x0003e20000100800 */
[----:B------:R-:W-:Y:S01]  /*9b1c0*/  IMAD.MOV.U32 R216, RZ, RZ, R5 ;  /* 0x000000ffffd87224 */ /* 0x000fe200078e0005 */
[----:B------:R-:W-:Y:S01]  /*9b1d0*/  MOV R217, R6 ;  /* 0x0000000600d97202 */ /* 0x000fe20000000f00 */
[----:B------:R-:W-:Y:S02]  /*9b1e0*/  IMAD.MOV.U32 R218, RZ, RZ, R7 ;  /* 0x000000ffffda7224 */ /* 0x000fe400078e0007 */
[----:B-1----:R-:W-:Y:S03]  /*9b1f0*/  HMMA.1688.F32.TF32 R4, R220, R92, R232 ;  /* 0x0000005cdc04723c */ /* 0x002fe600000810e8 */
[----:B------:R1:W-:Y:S04]  /*9b200*/  STL [R1+0x6978], R218 ;  /* 0x006978da01007387 */ /* 0x0003e80000100800 */
[----:B------:R2:W-:Y:S04]  /*9b210*/  STL [R1+0x6974], R217 ;  /* 0x006974d901007387 */ /* 0x0005e80000100800 */
[----:B------:R1:W-:Y:S04]  /*9b220*/  STL [R1+0x6970], R216 ;  /* 0x006970d801007387 */ /* 0x0003e80000100800 */
[----:B------:R-:W-:Y:S04]  /*9b230*/  STL.64 [R1+0x1ae0], R8 ;  /* 0x001ae00801007387 */ /* 0x000fe80000100a00 */
[----:B------:R-:W-:Y:S04]  /*9b240*/  STL.64 [R1+0x1ae8], R10 ;  /* 0x001ae80a01007387 */ /* 0x000fe80000100a00 */
[----:B------:R3:W-:Y:S01]  /*9b250*/  STL [R1+0x1b00], R4 ;  /* 0x001b000401007387 */ /* 0x0007e20000100800 */
[----:B-1----:R-:W-:Y:S01]  /*9b260*/  IMAD.MOV.U32 R218, RZ, RZ, R5 ;  /* 0x000000ffffda7224 */ /* 0x002fe200078e0005 */
[----:B--2---:R-:W-:Y:S01]  /*9b270*/  MOV R217, R6 ;  /* 0x0000000600d97202 */ /* 0x004fe20000000f00 */
[----:B------:R-:W-:-:S05]  /*9b280*/  IMAD.MOV.U32 R216, RZ, RZ, R7 ;  /* 0x000000ffffd87224 */ /* 0x000fca00078e0007 */
[----:B------:R-:W-:Y:S04]  /*9b290*/  STL [R1+0x6984], R216 ;  /* 0x006984d801007387 */ /* 0x000fe80000100800 */
[----:B------:R-:W-:Y:S04]  /*9b2a0*/  STL [R1+0x6980], R217 ;  /* 0x006980d901007387 */ /* 0x000fe80000100800 */
[----:B------:R-:W-:Y:S04]  /*9b2b0*/  STL [R1+0x697c], R218 ;  /* 0x00697cda01007387 */ /* 0x000fe80000100800 */
[----:B------:R-:W2:Y:S01]  /*9b2c0*/  LDL.LU R244, [R1+0x1b50] ;  /* 0x001b500001f47983 */ /* 0x000ea20000300800 */
[C---:B---3--:R-:W-:Y:S11]  /*9b2d0*/  HMMA.1688.F32.TF32 R4, R220.reuse, R88, R240 ;  /* 0x00000058dc04723c */ /* 0x048ff600000810f0 */
[----:B------:R-:W-:Y:S11]  /*9b2e0*/  @!UPT UIADD3 URZ, URZ, URZ, URZ ;  /* 0x0000003f3f3ff290 */ /* 0x000ff6000fffe03f */
[----:B------:R-:W-:Y:S01]  /*9b2f0*/  @!UPT UIADD3 URZ, URZ, URZ, URZ ;  /* 0x0000003f3f3ff290 */ /* 0x000fe2000fffe03f */
[----:B------:R-:W-:Y:S04]  /*9b300*/  STL.64 [R1+0x1b20], R4 ;  /* 0x001b200401007387 */ /* 0x000fe80000100a00 */
[----:B------:R4:W-:Y:S04]  /*9b310*/  STL.64 [R1+0x1b28], R6 ;  /* 0x001b280601007387 */ /* 0x0009e80000100a00 */
[----:B------:R-:W2:Y:S04]  /*9b320*/  LDL.LU R245, [R1+0x1b54] ;  /* 0x001b540001f57983 */ /* 0x000ea80000300800 */
[----:B------:R-:W2:Y:S01]  /*9b330*/  LDL.LU R246, [R1+0x1b58] ;  /* 0x001b580001f67983 */ /* 0x000ea20000300800 */
[----:B----4-:R-:W-:Y:S03]  /*9b340*/  HMMA.1688.F32.TF32 R4, R220, R84, R248 ;  /* 0x00000054dc04723c */ /* 0x010fe600000810f8 */
[----:B------:R-:W2:Y:S04]  /*9b350*/  LDL.LU R247, [R1+0x1b5c] ;  /* 0x001b5c0001f77983 */ /* 0x000ea80000300800 */
[----:B------:R-:W3:Y:S04]  /*9b360*/  LDL.LU R232, [R1+0x2320] ;  /* 0x0023200001e87983 */ /* 0x000ee80000300800 */
[----:B------:R-:W3:Y:S04]  /*9b370*/  LDL.LU R233, [R1+0x2324] ;  /* 0x0023240001e97983 */ /* 0x000ee80000300800 */
[----:B------:R-:W3:Y:S04]  /*9b380*/  LDL.LU R234, [R1+0x2328] ;  /* 0x0023280001ea7983 */ /* 0x000ee80000300800 */
[----:B------:R-:W3:Y:S05]  /*9b390*/  LDL.LU R235, [R1+0x232c] ;  /* 0x00232c0001eb7983 */ /* 0x000eea0000300800 */
[----:B------:R-:W-:Y:S01]  /*9b3a0*/  IMAD.MOV.U32 R212, RZ, RZ, R4 ;  /* 0x000000ffffd47224 */ /* 0x000fe200078e0004 */
[----:B------:R-:W-:Y:S01]  /*9b3b0*/  MOV R213, R5 ;  /* 0x0000000500d57202 */ /* 0x000fe20000000f00 */
[----:B------:R-:W-:-:S02]  /*9b3c0*/  IMAD.MOV.U32 R214, RZ, RZ, R6 ;  /* 0x000000ffffd67224 */ /* 0x000fc400078e0006 */
[----:B------:R-:W-:-:S05]  /*9b3d0*/  IMAD.MOV.U32 R208, RZ, RZ, R7 ;  /* 0x000000ffffd07224 */ /* 0x000fca00078e0007 */
[----:B------:R-:W-:Y:S04]  /*9b3e0*/  STL [R1+0x6994], R208 ;  /* 0x006994d001007387 */ /* 0x000fe80000100800 */
[----:B------:R-:W-:Y:S04]  /*9b3f0*/  STL [R1+0x6990], R214 ;  /* 0x006990d601007387 */ /* 0x000fe80000100800 */
[----:B------:R-:W-:Y:S04]  /*9b400*/  STL [R1+0x698c], R213 ;  /* 0x00698cd501007387 */ /* 0x000fe80000100800 */
[----:B------:R-:W-:Y:S01]  /*9b410*/  STL [R1+0x6988], R212 ;  /* 0x006988d401007387 */ /* 0x000fe20000100800 */
[----:B------:R-:W-:Y:S11]  /*9b420*/  HMMA.1688.F32.TF32 R4, R220, R80, R228 ;  /* 0x00000050dc04723c */ /* 0x000ff600000810e4 */
[----:B------:R-:W-:Y:S11]  /*9b430*/  @!UPT UIADD3 URZ, URZ, URZ, URZ ;  /* 0x0000003f3f3ff290 */ /* 0x000ff6000fffe03f */
[----:B------:R-:W-:Y:S01]  /*9b440*/  @!UPT UIADD3 URZ, URZ, URZ, URZ ;  /* 0x0000003f3f3ff290 */ /* 0x000fe2000fffe03f */
[----:B------:R2:W-:Y:S04]  /*9b450*/  STL [R1+0x1b60], R4 ;  /* 0x001b600401007387 */ /* 0x0005e80000100800 */
        /* <DEDUP_REMOVED lines=12> */
[----:B------:R-:W-:Y:S01]  /*9b520*/  MOV R216, R5 ;  /* 0x0000000500d87202 */ /* 0x000fe20000000f00 */
[----:B------:R-:W-:-:S02]  /*9b530*/  IMAD.MOV.U32 R217, RZ, RZ, R6 ;  /* 0x000000ffffd97224 */ /* 0x000fc400078e0006 */
[----:B------:R-:W-:-:S05]  /*9b540*/  IMAD.MOV.U32 R218, RZ, RZ, R7 ;  /* 0x000000ffffda7224 */ /* 0x000fca00078e0007 */
[----:B------:R-:W-:Y:S04]  /*9b550*/  STL [R1+0x69a0], R218 ;  /* 0x0069a0da01007387 */ /* 0x000fe80000100800 */
[----:B------:R-:W-:Y:S04]  /*9b560*/  STL [R1+0x699c], R217 ;  /* 0x00699cd901007387 */ /* 0x000fe80000100800 */
[----:B------:R-:W-:Y:S01]  /*9b570*/  STL [R1+0x6998], R216 ;  /* 0x006998d801007387 */ /* 0x000fe20000100800 */
[----:B--2---:R-:W-:Y:S03]  /*9b580*/  HMMA.1688.F32.TF32 R4, R220, R76, R244 ;  /* 0x0000004cdc04723c */ /* 0x004fe600000810f4 */
[----:B------:R-:W-:Y:S04]  /*9b590*/  LDS R220, [R2+0x8680] ;  /* 0x0086800002dc7984 */ /* 0x000fe80000000800 */
[----:B------:R-:W-:Y:S04]  /*9b5a0*/  LDS R222, [R2+0xa680] ;  /* 0x00a6800002de7984 */ /* 0x000fe80000000800 */
[----:B------:R-:W-:Y:S04]  /*9b5b0*/  LDS R221, [R0+0x8680] ;  /* 0x0086800000dd7984 */ /* 0x000fe80000000800 */
[----:B------:R-:W1:Y:S09]  /*9b5c0*/  LDS R223, [R0+0xa680] ;  /* 0x00a6800000df7984 */ /* 0x000e720000000800 */
[----:B------:R-:W-:Y:S01]  /*9b5d0*/  MOV R208, R4 ;  /* 0x0000000400d07202 */ /* 0x000fe20000000f00 */
[----:B------:R-:W-:Y:S01]  /*9b5e0*/  IMAD.MOV.U32 R214, RZ, RZ, R5 ;  /* 0x000000ffffd67224 */ /* 0x000fe200078e0005 */
[----:B------:R-:W-:Y:S01]  /*9b5f0*/  MOV R212, R7 ;  /* 0x0000000700d47202 */ /* 0x000fe20000000f00 */
[----:B------:R-:W-:-:S02]  /*9b600*/  IMAD.MOV.U32 R213, RZ, RZ, R6 ;  /* 0x000000ffffd57224 */ /* 0x000fc400078e0006 */
[C---:B---3--:R-:W-:Y:S11]  /*9b610*/  HMMA.1688.F32.TF32 R4, R224.reuse, R192, R232 ;  /* 0x000000c0e004723c */ /* 0x048ff600000810e8 */
[----:B------:R-:W-:Y:S11]  /*9b620*/  @!UPT UIADD3 URZ, URZ, URZ, URZ ;  /* 0x0000003f3f3ff290 */ /* 0x000ff6000fffe03f */
[----:B------:R-:W-:Y:S02]  /*9b630*/  @!UPT UIADD3 URZ, URZ, URZ, URZ ;  /* 0x0000003f3f3ff290 */ /* 0x000fe4000fffe03f */
[----:B------:R-:W-:Y:S01]  /*9b640*/  IMAD.MOV.U32 R209, RZ, RZ, R4 ;  /* 0x000000ffffd17224 */ /* 0x000fe200078e0004 */
[----:B------:R-:W-:Y:S01]  /*9b650*/  MOV R211, R6 ;  /* 0x0000000600d37202 */ /* 0x000fe20000000f00 */
[----:B------:R-:W-:Y:S02]  /*9b660*/  IMAD.MOV.U32 R210, RZ, RZ, R5 ;  /* 0x000000ffffd27224 */ /* 0x000fe400078e0005 */
[----:B------:R-:W-:Y:S01]  /*9b670*/  IMAD.MOV.U32 R204, RZ, RZ, R7 ;  /* 0x000000ffffcc7224 */ /* 0x000fe200078e0007 */
[----:B------:R-:W-:Y:S04]  /*9b680*/  STL [R1+0x69b0], R212 ;  /* 0x0069b0d401007387 */ /* 0x000fe80000100800 */
[----:B------:R-:W-:Y:S04]  /*9b690*/  STL [R1+0x69ac], R208 ;  /* 0x0069acd001007387 */ /* 0x000fe80000100800 */
[----:B------:R-:W-:Y:S04]  /*9b6a0*/  STL [R1+0x69a8], R214 ;  /* 0x0069a8d601007387 */ /* 0x000fe80000100800 */
[----:B------:R2:W-:Y:S04]  /*9b6b0*/  STL [R1+0x69a4], R213 ;  /* 0x0069a4d501007387 */ /* 0x0005e80000100800 */
[----:B------:R-:W-:Y:S04]  /*9b6c0*/  STL [R1+0x69c0], R204 ;  /* 0x0069c0cc01007387 */ /* 0x000fe80000100800 */
[----:B------:R-:W-:Y:S04]  /*9b6d0*/  STL [R1+0x69bc], R211 ;  /* 0x0069bcd301007387 */ /* 0x000fe80000100800 */
[----:B------:R-:W-:Y:S01]  /*9b6e0*/  STL [R1+0x69b8], R210 ;  /* 0x0069b8d201007387 */ /* 0x000fe20000100800 */
[C---:B----4-:R-:W-:Y:S11]  /*9b6f0*/  HMMA.1688.F32.TF32 R4, R224.reuse, R188, R240 ;  /* 0x000000bce004723c */ /* 0x050ff600000810f0 */
[----:B------:R-:W-:Y:S11]  /*9b700*/  @!UPT UIADD3 URZ, URZ, URZ, URZ ;  /* 0x0000003f3f3ff290 */ /* 0x000ff6000fffe03f */
[----:B------:R-:W-:Y:S02]  /*9b710*/  @!UPT UIADD3 URZ, URZ, URZ, URZ ;  /* 0x0000003f3f3ff290 */ /* 0x000fe4000fffe03f */
[----:B------:R-:W-:Y:S01]  /*9b720*/  IMAD.MOV.U32 R205, RZ, RZ, R4 ;  /* 0x000000ffffcd7224 */ /* 0x000fe200078e0004 */
[----:B------:R-:W-:Y:S01]  /*9b730*/  MOV R206, R5 ;  /* 0x0000000500ce7202 */ /* 0x000fe20000000f00 */
[----:B------:R-:W-:Y:S02]  /*9b740*/  IMAD.MOV.U32 R207, RZ, RZ, R6 ;  /* 0x000000ffffcf7224 */ /* 0x000fe400078e0006 */
[----:B------:R-:W-:Y:S02]  /*9b750*/  IMAD.MOV.U32 R215, RZ, RZ, R7 ;  /* 0x000000ffffd77224 */ /* 0x000fe400078e0007 */
[C---:B------:R-:W-:Y:S01]  /*9b760*/  HMMA.1688.F32.TF32 R4, R224.reuse, R184, R248 ;  /* 0x000000b8e004723c */ /* 0x040fe200000810f8 */
[----:B------:R3:W-:Y:S04]  /*9b770*/  STL [R1+0x69b4], R209 ;  /* 0x0069b4d101007387 */ /* 0x0007e80000100800 */
[----:B------:R4:W-:Y:S04]  /*9b780*/  STL [R1+0x69c4], R205 ;  /* 0x0069c4cd01007387 */ /* 0x0009e80000100800 */
[----:B------:R-:W4:Y:S04]  /*9b790*/  LDL.LU R248, [R1+0x1f60] ;  /* 0x001f600001f87983 */ /* 0x000f280000300800 */
[----:B------:R-:W4:Y:S04]  /*9b7a0*/  LDL.LU R249, [R1+0x1f64] ;  /* 0x001f640001f97983 */ /* 0x000f280000300800 */
[----:B------:R-:W4:Y:S04]  /*9b7b0*/  LDL.LU R250, [R1+0x1f68] ;  /* 0x001f680001fa7983 */ /* 0x000f280000300800 */
[----:B------:R-:W4:Y:S03]  /*9b7c0*/  LDL.LU R251, [R1+0x1f6c] ;  /* 0x001f6c0001fb7983 */ /* 0x000f260000300800 */
[----:B--2---:R-:W-:Y:S01]  /*9b7d0*/  MOV R213, R4 ;  /* 0x0000000400d57202 */ /* 0x004fe20000000f00 */
[----:B------:R-:W-:Y:S01]  /*9b7e0*/  IMAD.MOV.U32 R218, RZ, RZ, R5 ;  /* 0x000000ffffda7224 */ /* 0x000fe200078e0005 */
[----:B------:R-:W-:Y:S01]  /*9b7f0*/  MOV R216, R7 ;  /* 0x0000000700d87202 */ /* 0x000fe20000000f00 */
[----:B------:R-:W-:Y:S01]  /*9b800*/  IMAD.MOV.U32 R217, RZ, RZ, R6 ;  /* 0x000000ffffd97224 */ /* 0x000fe200078e0006 */
[----:B------:R-:W2:Y:S01]  /*9b810*/  LDL.LU R240, [R1+0x1f70] ;  /* 0x001f700001f07983 */ /* 0x000ea20000300800 */
[----:B------:R-:W-:Y:S03]  /*9b820*/  HMMA.1688.F32.TF32 R4, R224, R180, R228 ;  /* 0x000000b4e004723c */ /* 0x000fe600000810e4 */
[----:B------:R-:W2:Y:S04]  /*9b830*/  LDL.LU R241, [R1+0x1f74] ;  /* 0x001f740001f17983 */ /* 0x000ea80000300800 */
[----:B------:R-:W2:Y:S04]  /*9b840*/  LDL.LU R242, [R1+0x1f78] ;  /* 0x001f780001f27983 */ /* 0x000ea80000300800 */
[----:B------:R-:W2:Y:S04]  /*9b850*/  LDL.LU R243, [R1+0x1f7c] ;  /* 0x001f7c0001f37983 */ /* 0x000ea80000300800 */
[----:B------:R-:W2:Y:S04]  /*9b860*/  LDL.LU R232, [R1+0x1f80] ;  /* 0x001f800001e87983 */ /* 0x000ea80000300800 */
[----:B------:R-:W2:Y:S04]  /*9b870*/  LDL.LU R233, [R1+0x1f84] ;  /* 0x001f840001e97983 */ /* 0x000ea80000300800 */
[----:B------:R-:W2:Y:S04]  /*9b880*/  LDL.LU R234, [R1+0x1f88] ;  /* 0x001f880001ea7983 */ /* 0x000ea80000300800 */
[----:B------:R-:W2:Y:S01]  /*9b890*/  LDL.LU R235, [R1+0x1f8c] ;  /* 0x001f8c0001eb7983 */ /* 0x000ea20000300800 */
[----:B---3--:R-:W-:-:S03]  /*9b8a0*/  IMAD.MOV.U32 R209, RZ, RZ, R4 ;  /* 0x000000ffffd17224 */ /* 0x008fc600078e0004 */
[----:B------:R-:W3:Y:S01]  /*9b8b0*/  LDL.LU R236, [R1+0x1fa0] ;  /* 0x001fa00001ec7983 */ /* 0x000ee20000300800 */
[----:B------:R-:W-:-:S03]  /*9b8c0*/  IMAD.MOV.U32 R212, RZ, RZ, R5 ;  /* 0x000000ffffd47224 */ /* 0x000fc600078e0005 */
[----:B------:R-:W3:Y:S01]  /*9b8d0*/  LDL.LU R237, [R1+0x1fa4] ;  /* 0x001fa40001ed7983 */ /* 0x000ee20000300800 */
[----:B------:R-:W-:-:S03]  /*9b8e0*/  MOV R208, R6 ;  /* 0x0000000600d07202 */ /* 0x000fc60000000f00 */
[----:B------:R-:W3:Y:S01]  /*9b8f0*/  LDL.LU R238, [R1+0x1fa8] ;  /* 0x001fa80001ee7983 */ /* 0x000ee20000300800 */
[----:B------:R-:W-:-:S03]  /*9b900*/  IMAD.MOV.U32 R214, RZ, RZ, R7 ;  /* 0x000000ffffd67224 */ /* 0x000fc600078e0007 */
        /* <DEDUP_REMOVED lines=57> */
[----:B------:R-:W-:Y:S04]  /*9bca0*/  STL.64 [R1+0x6af0], R214 ;  /* 0x006af0d601007387 */ /* 0x000fe80000100a00 */
[----:B------:R-:W-:Y:S01]  /*9bcb0*/  STL.64 [R1+0x6ae8], R212 ;  /* 0x006ae8d401007387 */ /* 0x000fe20000100a00 */
[C---:B--2---:R-:W-:Y:S08]  /*9bcc0*/  HMMA.1688.F32.TF32 R4, R224.reuse, R140, R4 ;  /* 0x0000008ce004723c */ /* 0x044ff00000081004 */
[C---:B---3--:R-:W-:Y:S08]  /*9bcd0*/  HMMA.1688.F32.TF32 R8, R224.reuse, R144, R8 ;  /* 0x00000090e008723c */ /* 0x048ff00000081008 */
[C---:B----4-:R-:W-:Y:S08]  /*9bce0*/  HMMA.1688.F32.TF32 R16, R224.reuse, R72, R16 ;  /* 0x00000048e010723c */ /* 0x050ff00000081010 */
[C---:B------:R-:W-:Y:S08]  /*9bcf0*/  HMMA.1688.F32.TF32 R20, R224.reuse, R68, R20 ;  /* 0x00000044e014723c */ /* 0x040ff00000081014 */
[C---:B------:R-:W-:Y:S08]  /*9bd00*/  HMMA.1688.F32.TF32 R44, R224.reuse, R176, R44 ;  /* 0x000000b0e02c723c */ /* 0x040ff0000008102c */
[----:B------:R-:W-:Y:S11]  /*9bd10*/  HMMA.1688.F32.TF32 R40, R224, R172, R40 ;  /* 0x000000ace028723c */ /* 0x000ff60000081028 */
[----:B------:R-:W-:Y:S05]  /*9bd20*/  @!UPT UIADD3 URZ, URZ, URZ, URZ ;  /* 0x0000003f3f3ff290 */ /* 0x000fea000fffe03f */
[----:B------:R-:W-:Y:S02]  /*9bd30*/  IMAD.MOV.U32 R211, RZ, RZ, R46 ;  /* 0x000000ffffd37224 */ /* 0x000fe400078e002e */
[----:B------:R-:W-:Y:S01]  /*9bd40*/  IMAD.MOV.U32 R210, RZ, RZ, R47 ;  /* 0x000000ffffd27224 */ /* 0x000fe200078e002f */
[----:B------:R-:W-:Y:S01]  /*9bd50*/  MOV R204, R45 ;  /* 0x0000002d00cc7202 */ /* 0x000fe20000000f00 */
[----:B------:R-:W-:-:S03]  /*9bd60*/  IMAD.MOV.U32 R205, RZ, RZ, R44 ;  /* 0x000000ffffcd7224 */ /* 0x000fc600078e002c */
[----:B------:R-:W-:Y:S04]  /*9bd70*/  STL.64 [R1+0x6b10], R210 ;  /* 0x006b10d201007387 */ /* 0x000fe80000100a00 */
[----:B------:R-:W-:Y:S04]  /*9bd80*/  STL.64 [R1+0x6b08], R208 ;  /* 0x006b08d001007387 */ /* 0x000fe80000100a00 */
[----:B------:R-:W-:Y:S04]  /*9bd90*/  STL.64 [R1+0x6b00], R206 ;  /* 0x006b00ce01007387 */ /* 0x000fe80000100a00 */
[----:B------:R-:W-:Y:S04]  /*9bda0*/  STL.64 [R1+0x6af8], R204 ;  /* 0x006af8cc01007387 */ /* 0x000fe80000100a00 */
[----:B------:R-:W-:Y:S01]  /*9bdb0*/  STL [R1+0x2304], R41 ;  /* 0x0023042901007387 */ /* 0x000fe20000100800 */
[----:B------:R-:W-:-:S03]  /*9bdc0*/  MOV R219, R40 ;  /* 0x0000002800db7202 */ /* 0x000fc60000000f00 */
[----:B------:R2:W-:Y:S01]  /*9bdd0*/  STL.64 [R1+0x2308], R42 ;  /* 0x0023082a01007387 */ /* 0x0005e20000100a00 */
[C---:B------:R-:W-:Y:S08]  /*9bde0*/  HMMA.1688.F32.TF32 R32, R224.reuse, R160, R32 ;  /* 0x000000a0e020723c */ /* 0x040ff00000081020 */
[C---:B--2---:R-:W-:Y:S08]  /*9bdf0*/  HMMA.1688.F32.TF32 R40, R224.reuse, R168, R36 ;  /* 0x000000a8e028723c */ /* 0x044ff00000081024 */
[C---:B------:R-:W-:Y:S08]  /*9be00*/  HMMA.1688.F32.TF32 R36, R224.reuse, R164, R64 ;  /* 0x000000a4e024723c */ /* 0x040ff00000081040 */
[C---:B------:R-:W-:Y:S08]  /*9be10*/  HMMA.1688.F32.TF32 R28, R224.reuse, R156, R28 ;  /* 0x0000009ce01c723c */ /* 0x040ff0000008101c */
        /* <DEDUP_REMOVED lines=22> */
[C---:B--2---:R-:W-:Y:S03]  /*9bf80*/  HMMA.1688.F32.TF32 R12, R224.reuse, R136, R236 ;  /* 0x00000088e00c723c */ /* 0x044fe600000810ec */
[----:B------:R-:W-:Y:S04]  /*9bf90*/  STL.64 [R1+0x2260], R4 ;  /* 0x0022600401007387 */ /* 0x000fe80000100a00 */
[----:B------:R2:W-:Y:S01]  /*9bfa0*/  STL.64 [R1+0x2268], R6 ;  /* 0x0022680601007387 */ /* 0x0005e20000100a00 */
[C---:B---3--:R-:W-:Y:S08]  /*9bfb0*/  HMMA.1688.F32.TF32 R8, R224.reuse, R132, R244 ;  /* 0x00000084e008723c */ /* 0x048ff000000810f4 */
[C---:B--2---:R-:W-:Y:S07]  /*9bfc0*/  HMMA.1688.F32.TF32 R4, R224.reuse, R128, R232 ;  /* 0x00000080e004723c */ /* 0x044fee00000810e8 */
        /* <DEDUP_REMOVED lines=79> */
[----:B------:R-:W1:Y:S04]  /*9c4c0*/  LDL.LU R24, [R1+0x1ea0] ;  /* 0x001ea00001187983 */ /* 0x000e680000300800 */
[----:B------:R-:W1:Y:S04]  /*9c4d0*/  LDL.LU R25, [R1+0x1ea4] ;  /* 0x001ea40001197983 */ /* 0x000e680000300800 */
[----:B------:R-:W1:Y:S04]  /*9c4e0*/  LDL.LU R26, [R1+0x1ea8] ;  /* 0x001ea800011a7983 */ /* 0x000e680000300800 */
        /* <DEDUP_REMOVED lines=10> */
[C---:B--2---:R-:W-:Y:S11]  /*9c590*/  HMMA.1688.F32.TF32 R60, R224.reuse, R112, R228 ;  /* 0x00000070e03c723c */ /* 0x044ff600000810e4 */
[----:B------:R-:W-:Y:S11]  /*9c5a0*/  @!UPT UIADD3 URZ, URZ, URZ, URZ ;  /* 0x0000003f3f3ff290 */ /* 0x000ff6000fffe03f */
[----:B------:R-:W-:Y:S01]  /*9c5b0*/  @!UPT UIADD3 URZ, URZ, URZ, URZ ;  /* 0x0000003f3f3ff290 */ /* 0x000fe2000fffe03f */
[----:B------:R-:W-:Y:S04]  /*9c5c0*/  STL.64 [R1+0x21f0], R60 ;  /* 0x0021f03c01007387 */ /* 0x000fe80000100a00 */
[----:B------:R3:W-:Y:S04]  /*9c5d0*/  STL.64 [R1+0x21f8], R62 ;  /* 0x0021f83e01007387 */ /* 0x0007e80000100a00 */
[----:B------:R-:W2:Y:S04]  /*9c5e0*/  LDL.LU R241, [R1+0x1bc4] ;  /* 0x001bc40001f17983 */ /* 0x000ea80000300800 */
[----:B------:R-:W2:Y:S04]  /*9c5f0*/  LDL R242, [R1+0x1bc8] ;  /* 0x001bc80001f27983 */ /* 0x000ea80000100800 */
[----:B------:R-:W2:Y:S04]  /*9c600*/  LDL R243, [R1+0x1bcc] ;  /* 0x001bcc0001f37983 */ /* 0x000ea80000100800 */
        /* <DEDUP_REMOVED lines=8> */
[C---:B---3--:R-:W-:Y:S08]  /*9c690*/  HMMA.1688.F32.TF32 R60, R224.reuse, R108, R56 ;  /* 0x0000006ce03c723c */ /* 0x048ff00000081038 */
[C---:B------:R-:W-:Y:S08]  /*9c6a0*/  HMMA.1688.F32.TF32 R56, R224.reuse, R104, R52 ;  /* 0x00000068e038723c */ /* 0x040ff00000081034 */
[C---:B------:R-:W-:Y:S08]  /*9c6b0*/  HMMA.1688.F32.TF32 R52, R224.reuse, R100, R48 ;  /* 0x00000064e034723c */ /* 0x040ff00000081030 */
[C---:B------:R-:W-:Y:S08]  /*9c6c0*/  HMMA.1688.F32.TF32 R48, R224.reuse, R96, R44 ;  /* 0x00000060e030723c */ /* 0x040ff0000008102c */
[C---:B------:R-:W-:Y:S08]  /*9c6d0*/  HMMA.1688.F32.TF32 R44, R224.reuse, R92, R40 ;  /* 0x0000005ce02c723c */ /* 0x040ff00000081028 */
[C---:B----4-:R-:W-:Y:S08]  /*9c6e0*/  HMMA.1688.F32.TF32 R40, R224.reuse, R88, R36 ;  /* 0x00000058e028723c */ /* 0x050ff00000081024 */
[C---:B------:R-:W-:Y:S08]  /*9c6f0*/  HMMA.1688.F32.TF32 R36, R224.reuse, R84, R64 ;  /* 0x00000054e024723c */ /* 0x040ff00000081040 */
[C---:B------:R-:W-:Y:S01]  /*9c700*/  HMMA.1688.F32.TF32 R32, R224.reuse, R80, R32 ;  /* 0x00000050e020723c */ /* 0x040fe20000081020 */
[----:B------:R-:W-:Y:S07]  /*9c710*/  STL.64 [R1+0x21e0], R60 ;  /* 0x0021e03c01007387 */ /* 0x000fee0000100a00 */
[----:B------:R-:W-:Y:S01]  /*9c720*/  HMMA.1688.F32.TF32 R28, R224, R76, R28 ;  /* 0x0000004ce01c723c */ /* 0x000fe2000008101c */
[----:B------:R-:W-:Y:S07]  /*9c730*/  STL.64 [R1+0x21e8], R62 ;  /* 0x0021e83e01007387 */ /* 0x000fee0000100a00 */
[C---:B-1----:R-:W-:Y:S01]  /*9c740*/  HMMA.1688.F32.TF32 R24, R220.reuse, R192, R24 ;  /* 0x000000c0dc18723c */ /* 0x042fe20000081018 */
        /* <DEDUP_REMOVED lines=34> */
[C---:B---3--:R-:W-:Y:S03]  /*9c970*/  HMMA.1688.F32.TF32 R8, R220.reuse, R164, R244 ;  /* 0x000000a4dc08723c */ /* 0x048fe600000810f4 */
[----:B------:R-:W-:Y:S04]  /*9c980*/  LDS R224, [R2+0x8700] ;  /* 0x0087000002e07984 */ /* 0x000fe80000000800 */
[----:B------:R-:W-:Y:S01]  /*9c990*/  LDS R226, [R2+0xa700] ;  /* 0x00a7000002e27984 */ /* 0x000fe20000000800 */
[C---:B-1----:R-:W-:Y:S03]  /*9c9a0*/  HMMA.1688.F32.TF32 R4, R220.reuse, R160, R232 ;  /* 0x000000a0dc04723c */ /* 0x042fe600000810e8 */
[----:B------:R-:W-:Y:S04]  /*9c9b0*/  LDS R225, [R0+0x8700] ;  /* 0x0087000000e17984 */ /* 0x000fe80000000800 */
[----:B------:R-:W1:Y:S04]  /*9c9c0*/  LDS R227, [R0+0xa700] ;  /* 0x00a7000000e37984 */ /* 0x000e680000000800 */
        /* <DEDUP_REMOVED lines=8> */
[C---:B--2---:R-:W-:Y:S02]  /*9ca50*/  HMMA.1688.F32.TF32 R4, R220.reuse, R156, R240 ;  /* 0x0000009cdc04723c */ /* 0x044fe400000810f0 */
[----:B------:R-:W-:Y:S04]  /*9ca60*/  STL.64 [R1+0x6e48], R158 ;  /* 0x006e489e01007387 */ /* 0x000fe80000100a00 */
[----:B------:R-:W-:Y:S11]  /*9ca70*/  STL.64 [R1+0x6e40], R156 ;  /* 0x006e409c01007387 */ /* 0x000ff60000100a00 */
[----:B------:R-:W-:Y:S06]  /*9ca80*/  @!UPT UIADD3 URZ, URZ, URZ, URZ ;  /* 0x0000003f3f3ff290 */ /* 0x000fec000fffe03f */
[----:B------:R-:W-:Y:S04]  /*9ca90*/  STL.64 [R1+0x2160], R4 ;  /* 0x0021600401007387 */ /* 0x000fe80000100a00 */
[----:B------:R2:W-:Y:S02]  /*9caa0*/  STL.64 [R1+0x2168], R6 ;  /* 0x0021680601007387 */ /* 0x0005e40000100a00 */
[C---:B--2---:R-:W-:Y:S02]  /*9cab0*/  HMMA.1688.F32.TF32 R4, R220.reuse, R152, R248 ;  /* 0x00000098dc04723c */ /* 0x044fe400000810f8 */
[----:B------:R-:W-:Y:S04]  /*9cac0*/  STL.64 [R1+0x6e38], R154 ;  /* 0x006e389a01007387 */ /* 0x000fe80000100a00 */
[----:B------:R-:W-:Y:S11]  /*9cad0*/  STL.64 [R1+0x6e30], R152 ;  /* 0x006e309801007387 */ /* 0x000ff60000100a00 */
[----:B------:R-:W-:Y:S06]  /*9cae0*/  @!UPT UIADD3 URZ, URZ, URZ, URZ ;  /* 0x0000003f3f3ff290 */ /* 0x000fec000fffe03f */
[----:B------:R-:W-:Y:S04]  /*9caf0*/  STL.64 [R1+0x2150], R4 ;  /* 0x0021500401007387 */ /* 0x000fe80000100a00 */
[----:B------:R2:W-:Y:S04]  /*9cb00*/  STL.64 [R1+0x2158], R6 ;  /* 0x0021580601007387 */ /* 0x0005e80000100a00 */
[----:B------:R-:W3:Y:S01]  /*9cb10*/  LDL.LU R248, [R1+0x1970] ;  /* 0x0019700001f87983 */ /* 0x000ee20000300800 */
[C---:B--2---:R-:W-:Y:S11]  /*9cb20*/  HMMA.1688.F32.TF32 R4, R220.reuse, R68, R228 ;  /* 0x00000044dc04723c */ /* 0x044ff600000810e4 */
        /* <DEDUP_REMOVED lines=99> */
[----:B--2---:R-:W1:Y:S04]  /*9d160*/  LDL.LU R4, [R1+0x19c0] ;  /* 0x0019c00001047983 */ /* 0x004e680000300800 */
[----:B------:R-:W1:Y:S04]  /*9d170*/  LDL.LU R5, [R1+0x19c4] ;  /* 0x0019c40001057983 */ /* 0x000e680000300800 */
[----:B----4-:R-:W1:Y:S04]  /*9d180*/  LDL.LU R6, [R1+0x19c8] ;  /* 0x0019c80001067983 */ /* 0x010e680000300800 */
        /* <DEDUP_REMOVED lines=8> */
[----:B------:R-:W4:Y:S01]  /*9d210*/  LDL.LU R231, [R1+0x196c] ;  /* 0x00196c0001e77983 */ /* 0x000f220000300800 */
[C---:B---3--:R-:W-:Y:S08]  /*9d220*/  HMMA.1688.F32.TF32 R24, R220.reuse, R92, R24 ;  /* 0x0000005cdc18723c */ /* 0x048ff00000081018 */
        /* <DEDUP_REMOVED lines=9> */
[----:B------:R3:W-:Y:S04]  /*9d2c0*/  STL.64 [R1+0x2138], R162 ;  /* 0x002138a201007387 */ /* 0x0007e80000100a00 */
[----:B------:R-:W-:Y:S04]  /*9d2d0*/  STL.64 [R1+0x2120], R156 ;  /* 0x0021209c01007387 */ /* 0x000fe80000100a00 */
[----:B------:R3:W-:Y:S02]  /*9d2e0*/  STL.64 [R1+0x2128], R158 ;  /* 0x0021289e01007387 */ /* 0x0007e40000100a00 */
[C---:B---3--:R-:W-:Y:S02]  /*9d2f0*/  HMMA.1688.F32.TF32 R160, R220.reuse, R140, R200 ;  /* 0x0000008cdca0723c */ /* 0x048fe400000810c8 */
[----:B------:R-:W-:Y:S04]  /*9d300*/  STL.64 [R1+0x2110], R152 ;  /* 0x0021109801007387 */ /* 0x000fe80000100a00 */
[----:B------:R3:W-:Y:S02]  /*9d310*/  STL.64 [R1+0x2118], R154 ;  /* 0x0021189a01007387 */ /* 0x0007e40000100a00 */
[C---:B------:R-:W-:Y:S08]  /*9d320*/  HMMA.1688.F32.TF32 R156, R220.reuse, R136, R196 ;  /* 0x00000088dc9c723c */ /* 0x040ff000000810c4 */
[C---:B---3--:R-:W-:Y:S08]  /*9d330*/  HMMA.1688.F32.TF32 R152, R220.reuse, R132, R60 ;  /* 0x00000084dc98723c */ /* 0x048ff0000008103c */
        /* <DEDUP_REMOVED lines=12> */
[----:B------:R-:W-:Y:S04]  /*9d400*/  STL.64 [R1+0x20e0], R152 ;  /* 0x0020e09801007387 */ /* 0x000fe80000100a00 */
[----:B------:R-:W-:Y:S01]  /*9d410*/  STL.64 [R1+0x20e8], R154 ;  /* 0x0020e89a01007387 */ /* 0x000fe20000100a00 */
[----:B------:R-:W-:Y:S03]  /*9d420*/  HMMA.1688.F32.TF32 R12, R220, R80, R12 ;  /* 0x00000050dc0c723c */ /* 0x000fe6000008100c */
        /* <DEDUP_REMOVED lines=34> */
[C---:B--2---:R-:W-:Y:S07]  /*9d650*/  HMMA.1688.F32.TF32 R12, R224.reuse, R184, R244 ;  /* 0x000000b8e00c723c */ /* 0x044fee00000810f4 */
        /* <DEDUP_REMOVED lines=11> */
[C---:B----4-:R-:W-:Y:S06]  /*9d710*/  HMMA.1688.F32.TF32 R8, R224.reuse, R168, R228 ;  /* 0x000000a8e008723c */ /* 0x050fec00000810e4 */
[----:B------:R2:W-:Y:S04]  /*9d720*/  STL.64 [R1+0x1fc0], R4 ;  /* 0x001fc00401007387 */ /* 0x0005e80000100a00 */
[----:B------:R3:W-:Y:S04]  /*9d730*/  STL.64 [R1+0x1fc8], R6 ;  /* 0x001fc80601007387 */ /* 0x0007e80000100a00 */
[----:B--2---:R-:W2:Y:S04]  /*9d740*/  LDL.LU R4, [R1+0x1780] ;  /* 0x0017800001047983 */ /* 0x004ea80000300800 */
[----:B------:R-:W-:Y:S04]  /*9d750*/  STL.64 [R1+0x1fb0], R12 ;  /* 0x001fb00c01007387 */ /* 0x000fe80000100a00 */
[----:B------:R-:W-:Y:S04]  /*9d760*/  STL.64 [R1+0x1fb8], R14 ;  /* 0x001fb80e01007387 */ /* 0x000fe80000100a00 */
[----:B------:R4:W-:Y:S04]  /*9d770*/  STL.64 [R1+0x1fa0], R8 ;  /* 0x001fa00801007387 */ /* 0x0009e80000100a00 */
[----:B------:R1:W-:Y:S04]  /*9d780*/  STL.64 [R1+0x1fa8], R10 ;  /* 0x001fa80a01007387 */ /* 0x0003e80000100a00 */
[----:B------:R-:W2:Y:S04]  /*9d790*/  LDL.LU R5, [R1+0x1784] ;  /* 0x0017840001057983 */ /* 0x000ea80000300800 */
[----:B---3--:R-:W2:Y:S04]  /*9d7a0*/  LDL.LU R6, [R1+0x1788] ;  /* 0x0017880001067983 */ /* 0x008ea80000300800 */
[----:B------:R-:W2:Y:S04]  /*9d7b0*/  LDL.LU R7, [R1+0x178c] ;  /* 0x00178c0001077983 */ /* 0x000ea80000300800 */
[----:B----4-:R-:W3:Y:S04]  /*9d7c0*/  LDL.LU R8, [R1+0x1790] ;  /* 0x0017900001087983 */ /* 0x010ee80000300800 */
[----:B------:R-:W3:Y:S04]  /*9d7d0*/  LDL.LU R9, [R1+0x1794] ;  /* 0x0017940001097983 */ /* 0x000ee80000300800 */
[----:B-1----:R-:W3:Y:S04]  /*9d7e0*/  LDL.LU R10, [R1+0x1798] ;  /* 0x00179800010a7983 */ /* 0x002ee80000300800 */
        /* <DEDUP_REMOVED lines=177> */
[----:B------:R1:W-:Y:S02]  /*9e300*/  STL.64 [R1+0x1f18], R218 ;  /* 0x001f18da01007387 */ /* 0x0003e40000100a00 */
[C---:B-1----:R-:W-:Y:S08]  /*9e310*/  HMMA.1688.F32.TF32 R216, R224.reuse, R136, R204 ;  /* 0x00000088e0d8723c */ /* 0x042ff000000810cc */
[C---:B------:R-:W-:Y:S11]  /*9e320*/  HMMA.1688.F32.TF32 R204, R224.reuse, R128, R212 ;  /* 0x00000080e0cc723c */ /* 0x040ff600000810d4 */
[----:B------:R-:W-:Y:S04]  /*9e330*/  @!UPT UIADD3 URZ, URZ, URZ, URZ ;  /* 0x0000003f3f3ff290 */ /* 0x000fe8000fffe03f */
        /* <DEDUP_REMOVED lines=26> */
[C---:B-1----:R-:W-:Y:S08]  /*9e4e0*/  HMMA.1688.F32.TF32 R36, R224.reuse, R80, R28 ;  /* 0x00000050e024723c */ /* 0x042ff0000008101c */
[----:B------:R-:W-:Y:S01]  /*9e4f0*/  HMMA.1688.F32.TF32 R32, R224, R76, R24 ;  /* 0x0000004ce020723c */ /* 0x000fe20000081018 */
[----:B------:R-:W-:Y:S04]  /*9e500*/  STL.64 [R1+0x1e40], R44 ;  /* 0x001e402c01007387 */ /* 0x000fe80000100a00 */
[----:B------:R-:W-:Y:S03]  /*9e510*/  LDS R224, [R2+0xc000] ;  /* 0x00c0000002e07984 */ /* 0x000fe60000000800 */
[C---:B------:R-:W-:Y:S01]  /*9e520*/  HMMA.1688.F32.TF32 R28, R220.reuse, R192, R20 ;  /* 0x000000c0dc1c723c */ /* 0x040fe20000081014 */
[----:B------:R-:W-:Y:S04]  /*9e530*/  LDS R226, [R2+0xe000] ;  /* 0x00e0000002e27984 */ /* 0x000fe80000000800 */
[----:B------:R-:W-:Y:S03]  /*9e540*/  LDS R225, [R0+0xc000] ;  /* 0x00c0000000e17984 */ /* 0x000fe60000000800 */
[C---:B------:R-:W-:Y:S01]  /*9e550*/  HMMA.1688.F32.TF32 R24, R220.reuse, R188, R16 ;  /* 0x000000bcdc18723c */ /* 0x040fe20000081010 */
[----:B------:R-:W1:Y:S07]  /*9e560*/  LDS R227, [R0+0xe000] ;  /* 0x00e0000000e37984 */ /* 0x000e6e0000000800 */
[C---:B----4-:R-:W-:Y:S08]  /*9e570*/  HMMA.1688.F32.TF32 R20, R220.reuse, R184, R12 ;  /* 0x000000b8dc14723c */ /* 0x050ff0000008100c */
        /* <DEDUP_REMOVED lines=8> */
[----:B------:R3:W-:Y:S04]  /*9e600*/  STL.64 [R1+0x1d60], R32 ;  /* 0x001d602001007387 */ /* 0x0007e80000100a00 */
[----:B------:R4:W-:Y:S04]  /*9e610*/  STL.64 [R1+0x1d68], R34 ;  /* 0x001d682201007387 */ /* 0x0009e80000100a00 */
[----:B------:R1:W-:Y:S04]  /*9e620*/  STL.64 [R1+0x1d50], R28 ;  /* 0x001d501c01007387 */ /* 0x0003e80000100a00 */
[----:B------:R1:W-:Y:S04]  /*9e630*/  STL.64 [R1+0x1d58], R30 ;  /* 0x001d581e01007387 */ /* 0x0003e80000100a00 */
[----:B------:R-:W-:Y:S04]  /*9e640*/  STL.64 [R1+0x1d40], R24 ;  /* 0x001d401801007387 */ /* 0x000fe80000100a00 */
[----:B------:R-:W-:Y:S04]  /*9e650*/  STL.64 [R1+0x1d48], R26 ;  /* 0x001d481a01007387 */ /* 0x000fe80000100a00 */
[----:B------:R-:W-:Y:S04]  /*9e660*/  STL.64 [R1+0x1d30], R20 ;  /* 0x001d301401007387 */ /* 0x000fe80000100a00 */
[----:B------:R-:W-:Y:S04]  /*9e670*/  STL.64 [R1+0x1d38], R22 ;  /* 0x001d381601007387 */ /* 0x000fe80000100a00 */
        /* <DEDUP_REMOVED lines=60> */
[C---:B------:R-:W-:Y:S08]  /*9ea40*/  HMMA.1688.F32.TF32 R44, R220.reuse, R164, R40 ;  /* 0x000000a4dc2c723c */ /* 0x040ff00000081028 */
[C---:B----4-:R-:W-:Y:S08]  /*9ea50*/  HMMA.1688.F32.TF32 R40, R220.reuse, R160, R36 ;  /* 0x000000a0dc28723c */ /* 0x050ff00000081024 */
        /* <DEDUP_REMOVED lines=10> */
[----:B------:R-:W-:Y:S04]  /*9eb00*/  STL.64 [R1+0x1cb0], R32 ;  /* 0x001cb02001007387 */ /* 0x000fe80000100a00 */
[----:B------:R-:W-:Y:S01]  /*9eb10*/  STL.64 [R1+0x1cb8], R34 ;  /* 0x001cb82201007387 */ /* 0x000fe20000100a00 */
[C---:B------:R-:W-:Y:S08]  /*9eb20*/  HMMA.1688.F32.TF32 R16, R220.reuse, R144, R16 ;  /* 0x00000090dc10723c */ /* 0x040ff00000081010 */
[C---:B------:R-:W-:Y:S11]  /*9eb30*/  HMMA.1688.F32.TF32 R8, R220.reuse, R136, R8 ;  /* 0x00000088dc08723c */ /* 0x040ff60000081008 */
[----:B------:R-:W-:Y:S04]  /*9eb40*/  @!UPT UIADD3 URZ, URZ, URZ, URZ ;  /* 0x0000003f3f3ff290 */ /* 0x000fe8000fffe03f */
[----:B------:R-:W-:Y:S01]  /*9eb50*/  STL.64 [R1+0x1c70], R16 ;  /* 0x001c701001007387 */ /* 0x000fe20000100a00 */
[----:B------:R-:W-:Y:S03]  /*9eb60*/  HMMA.1688.F32.TF32 R24, R220, R72, R24 ;  /* 0x00000048dc18723c */ /* 0x000fe60000081018 */
[----:B------:R-:W-:Y:S04]  /*9eb70*/  STL.64 [R1+0x1c78], R18 ;  /* 0x001c781201007387 */ /* 0x000fe80000100a00 */
[----:B------:R-:W-:Y:S04]  /*9eb80*/  STL.64 [R1+0x1c60], R12 ;  /* 0x001c600c01007387 */ /* 0x000fe80000100a00 */
[----:B------:R-:W-:Y:S04]  /*9eb90*/  STL.64 [R1+0x1c68], R14 ;  /* 0x001c680e01007387 */ /* 0x000fe80000100a00 */
[----:B------:R1:W-:Y:S01]  /*9eba0*/  STL.64 [R1+0x1c50], R8 ;  /* 0x001c500801007387 */ /* 0x0003e20000100a00 */
[----:B------:R-:W-:-:S02]  /*9ebb0*/  IMAD.MOV.U32 R73, RZ, RZ, R10 ;  /* 0x000000ffff497224 */ /* 0x000fc400078e000a */
[----:B------:R-:W-:Y:S02]  /*9ebc0*/  IMAD.MOV.U32 R72, RZ, RZ, R11 ;  /* 0x000000ffff487224 */ /* 0x000fe400078e000b */
[C---:B-1----:R-:W-:Y:S08]  /*9ebd0*/  HMMA.1688.F32.TF32 R8, R220.reuse, R132, R4 ;  /* 0x00000084dc08723c */ /* 0x042ff00000081004 */
[C---:B------:R-:W-:Y:S11]  /*9ebe0*/  HMMA.1688.F32.TF32 R4, R220.reuse, R128, R236 ;  /* 0x00000080dc04723c */ /* 0x040ff600000810ec */
[----:B------:R-:W-:Y:S04]  /*9ebf0*/  @!UPT UIADD3 URZ, URZ, URZ, URZ ;  /* 0x0000003f3f3ff290 */ /* 0x000fe8000fffe03f */
[----:B------:R1:W-:Y:S04]  /*9ec00*/  STL.64 [R1+0x1c20], R8 ;  /* 0x001c200801007387 */ /* 0x0003e80000100a00 */
[----:B------:R2:W-:Y:S04]  /*9ec10*/  STL.64 [R1+0x1c28], R10 ;  /* 0x001c280a01007387 */ /* 0x0005e80000100a00 */
[----:B------:R-:W3:Y:S04]  /*9ec20*/  LDL.LU R12, [R1+0x1590] ;  /* 0x00159000010c7983 */ /* 0x000ee80000300800 */
[----:B------:R-:W3:Y:S04]  /*9ec30*/  LDL.LU R13, [R1+0x1594] ;  /* 0x00159400010d7983 */ /* 0x000ee80000300800 */
[----:B------:R-:W3:Y:S04]  /*9ec40*/  LDL.LU R14, [R1+0x1598] ;  /* 0x00159800010e7983 */ /* 0x000ee80000300800 */
[----:B------:R-:W3:Y:S04]  /*9ec50*/  LDL.LU R15, [R1+0x159c] ;  /* 0x00159c00010f7983 */ /* 0x000ee80000300800 */
[----:B------:R-:W4:Y:S04]  /*9ec60*/  LDL.LU R236, [R1+0x1680] ;  /* 0x0016800001ec7983 */ /* 0x000f280000300800 */
[----:B------:R-:W4:Y:S04]  /*9ec70*/  LDL.LU R237, [R1+0x1684] ;  /* 0x0016840001ed7983 */ /* 0x000f280000300800 */
[----:B------:R-:W4:Y:S04]  /*9ec80*/  LDL.LU R238, [R1+0x1688] ;  /* 0x0016880001ee7983 */ /* 0x000f280000300800 */
[----:B------:R-:W4:Y:S01]  /*9ec90*/  LDL.LU R239, [R1+0x168c] ;  /* 0x00168c0001ef7983 */ /* 0x000f220000300800 */
[----:B------:R-:W-:Y:S03]  /*9eca0*/  HMMA.1688.F32.TF32 R28, R220, R68, R28 ;  /* 0x00000044dc1c723c */ /* 0x000fe6000008101c */
[----:B------:R-:W3:Y:S01]  /*9ecb0*/  LDL.LU R16, [R1+0x15a0] ;  /* 0x0015a00001107983 */ /* 0x000ee20000300800 */
[----:B------:R-:W-:-:S03]  /*9ecc0*/  IMAD.MOV.U32 R161, RZ, RZ, R24 ;  /* 0x000000ffffa17224 */ /* 0x000fc600078e0018 */
[----:B------:R-:W3:Y:S01]  /*9ecd0*/  LDL.LU R17, [R1+0x15a4] ;  /* 0x0015a40001117983 */ /* 0x000ee20000300800 */
[----:B------:R-:W-:Y:S01]  /*9ece0*/  HMMA.1688.F32.TF32 R20, R220, R148, R20 ;  /* 0x00000094dc14723c */ /* 0x000fe20000081014 */
[----:B------:R-:W-:Y:S02]  /*9ecf0*/  MOV R160, R25 ;  /* 0x0000001900a07202 */ /* 0x000fe40000000f00 */
[----:B------:R-:W3:Y:S01]  /*9ed00*/  LDL.LU R18, [R1+0x15a8] ;  /* 0x0015a80001127983 */ /* 0x000ee20000300800 */
[----:B------:R-:W-:-:S03]  /*9ed10*/  IMAD.MOV.U32 R157, RZ, RZ, R26 ;  /* 0x000000ffff9d7224 */ /* 0x000fc600078e001a */
[----:B------:R-:W3:Y:S01]  /*9ed20*/  LDL.LU R19, [R1+0x15ac] ;  /* 0x0015ac0001137983 */ /* 0x000ee20000300800 */
[----:B------:R-:W-:Y:S01]  /*9ed30*/  IMAD.MOV.U32 R156, RZ, RZ, R27 ;  /* 0x000000ffff9c7224 */ /* 0x000fe200078e001b */
[----:B------:R-:W-:Y:S02]  /*9ed40*/  MOV R149, R4 ;  /* 0x0000000400957202 */ /* 0x000fe40000000f00 */
[----:B------:R-:W3:Y:S01]  /*9ed50*/  LDL.LU R24, [R1+0x15e0] ;  /* 0x0015e00001187983 */ /* 0x000ee20000300800 */
[----:B------:R-:W-:Y:S01]  /*9ed60*/  IMAD.MOV.U32 R148, RZ, RZ, R5 ;  /* 0x000000ffff947224 */ /* 0x000fe200078e0005 */
[----:B------:R-:W-:Y:S01]  /*9ed70*/  MOV R144, R7 ;  /* 0x0000000700907202 */ /* 0x000fe20000000f00 */
[----:B------:R-:W-:Y:S01]  /*9ed80*/  IMAD.MOV.U32 R145, RZ, RZ, R6 ;  /* 0x000000ffff917224 */ /* 0x000fe200078e0006 */
        /* <DEDUP_REMOVED lines=11> */
[----:B------:R-:W-:-:S03]  /*9ee40*/  IMAD.MOV.U32 R169, RZ, RZ, R28 ;  /* 0x000000ffffa97224 */ /* 0x000fc600078e001c */
[----:B------:R-:W3:Y:S01]  /*9ee50*/  LDL.LU R64, [R1+0x1640] ;  /* 0x0016400001407983 */ /* 0x000ee20000300800 */
[----:B------:R-:W-:-:S03]  /*9ee60*/  IMAD.MOV.U32 R168, RZ, RZ, R29 ;  /* 0x000000ffffa87224 */ /* 0x000fc600078e001d */
[----:B------:R-:W3:Y:S01]  /*9ee70*/  LDL.LU R65, [R1+0x1644] ;  /* 0x0016440001417983 */ /* 0x000ee20000300800 */
[----:B------:R-:W-:-:S03]  /*9ee80*/  MOV R165, R30 ;  /* 0x0000001e00a57202 */ /* 0x000fc60000000f00 */
[----:B------:R-:W3:Y:S01]  /*9ee90*/  LDL.LU R66, [R1+0x1648] ;  /* 0x0016480001427983 */ /* 0x000ee20000300800 */
[----:B------:R-:W-:-:S03]  /*9eea0*/  IMAD.MOV.U32 R164, RZ, RZ, R31 ;  /* 0x000000ffffa47224 */ /* 0x000fc600078e001f */
[----:B------:R-:W3:Y:S01]  /*9eeb0*/  LDL.LU R67, [R1+0x164c] ;  /* 0x00164c0001437983 */ /* 0x000ee20000300800 */
[----:B------:R-:W-:-:S03]  /*9eec0*/  MOV R153, R20 ;  /* 0x0000001400997202 */ /* 0x000fc60000000f00 */
[----:B------:R-:W3:Y:S01]  /*9eed0*/  LDL.LU R28, [R1+0x1600] ;  /* 0x00160000011c7983 */ /* 0x000ee20000300800 */
[----:B------:R-:W-:-:S03]  /*9eee0*/  IMAD.MOV.U32 R152, RZ, RZ, R21 ;  /* 0x000000ffff987224 */ /* 0x000fc600078e0015 */
[----:B------:R-:W3:Y:S01]  /*9eef0*/  LDL.LU R29, [R1+0x1604] ;  /* 0x00160400011d7983 */ /* 0x000ee20000300800 */
[----:B------:R-:W-:-:S03]  /*9ef00*/  IMAD.MOV.U32 R69, RZ, RZ, R22 ;  /* 0x000000ffff457224 */ /* 0x000fc600078e0016 */
[----:B------:R-:W3:Y:S01]  /*9ef10*/  LDL.LU R30, [R1+0x1608] ;  /* 0x00160800011e7983 */ /* 0x000ee20000300800 */
[----:B------:R-:W-:-:S03]  /*9ef20*/  MOV R68, R23 ;  /* 0x0000001700447202 */ /* 0x000fc60000000f00 */
        /* <DEDUP_REMOVED lines=8> */
[----:B------:R-:W2:Y:S01]  /*9efb0*/  LDL.LU R11, [R1+0x158c] ;  /* 0x00158c00010b7983 */ /* 0x000ea20000300800 */
[----:B----4-:R-:W-:Y:S11]  /*9efc0*/  HMMA.1688.F32.TF32 R4, R220, R124, R236 ;  /* 0x0000007cdc04723c */ /* 0x010ff600000810ec */
[----:B------:R-:W-:Y:S11]  /*9efd0*/  @!UPT UIADD3 URZ, URZ, URZ, URZ ;  /* 0x0000003f3f3ff290 */ /* 0x000ff6000fffe03f */
[----:B------:R-:W-:Y:S02]  /*9efe0*/  @!UPT UIADD3 URZ, URZ, URZ, URZ ;  /* 0x0000003f3f3ff290 */ /* 0x000fe4000fffe03f */
[----:B------:R-:W-:Y:S01]  /*9eff0*/  IMAD.MOV.U32 R133, RZ, RZ, R4 ;  /* 0x000000ffff857224 */ /* 0x000fe200078e0004 */
[----:B------:R-:W-:Y:S01]  /*9f000*/  MOV R129, R6 ;  /* 0x0000000600817202 */ /* 0x000fe20000000f00 */
[----:B------:R-:W-:Y:S01]  /*9f010*/  IMAD.MOV.U32 R132, RZ, RZ, R5 ;  /* 0x000000ffff847224 */ /* 0x000fe200078e0005 */
[----:B------:R-:W4:Y:S01]  /*9f020*/  LDL.LU R4, [R1+0x1570] ;  /* 0x0015700001047983 */ /* 0x000f220000300800 */
[----:B------:R-:W-:-:S03]  /*9f030*/  IMAD.MOV.U32 R128, RZ, RZ, R7 ;  /* 0x000000ffff807224 */ /* 0x000fc600078e0007 */
[----:B------:R-:W4:Y:S04]  /*9f040*/  LDL.LU R5, [R1+0x1574] ;  /* 0x0015740001057983 */ /* 0x000f280000300800 */
[----:B------:R-:W4:Y:S04]  /*9f050*/  LDL.LU R6, [R1+0x1578] ;  /* 0x0015780001067983 */ /* 0x000f280000300800 */
[----:B------:R-:W4:Y:S04]  /*9f060*/  LDL.LU R7, [R1+0x157c] ;  /* 0x00157c0001077983 */ /* 0x000f280000300800 */
[----:B------:R-:W4:Y:S04]  /*9f070*/  LDL.LU R236, [R1+0x1560] ;  /* 0x0015600001ec7983 */ /* 0x000f280000300800 */
[----:B------:R-:W4:Y:S04]  /*9f080*/  LDL.LU R237, [R1+0x1564] ;  /* 0x0015640001ed7983 */ /* 0x000f280000300800 */
[----:B------:R-:W4:Y:S01]  /*9f090*/  LDL.LU R238, [R1+0x1568] ;  /* 0x0015680001ee7983 */ /* 0x000f220000300800 */
[----:B---3--:R-:W-:Y:S01]  /*9f0a0*/  HMMA.1688.F32.TF32 R36, R220, R120, R36 ;  /* 0x00000078dc24723c */ /* 0x008fe20000081024 */
[----:B------:R-:W-:-:S07]  /*9f0b0*/  IMAD.MOV.U32 R239, RZ, RZ, R245 ;  /* 0x000000ffffef7224 */ /* 0x000fce00078e00f5 */
[C---:B------:R-:W-:Y:S11]  /*9f0c0*/  HMMA.1688.F32.TF32 R24, R220.reuse, R104, R24 ;  /* 0x00000068dc18723c */ /* 0x040ff60000081018 */
[----:B------:R-:W-:Y:S05]  /*9f0d0*/  @!UPT UIADD3 URZ, URZ, URZ, URZ ;  /* 0x0000003f3f3ff290 */ /* 0x000fea000fffe03f */
[----:B------:R-:W-:Y:S01]  /*9f0e0*/  MOV R141, R36 ;  /* 0x00000024008d7202 */ /* 0x000fe20000000f00 */
[----:B------:R-:W-:Y:S01]  /*9f0f0*/  IMAD.MOV.U32 R140, RZ, RZ, R37 ;  /* 0x000000ffff8c7224 */ /* 0x000fe200078e0025 */
[----:B------:R-:W-:Y:S01]  /*9f100*/  MOV R136, R39 ;  /* 0x0000002700887202 */ /* 0x000fe20000000f00 */
[----:B------:R-:W-:Y:S02]  /*9f110*/  IMAD.MOV.U32 R137, RZ, RZ, R38 ;  /* 0x000000ffff897224 */ /* 0x000fe400078e0026 */
[C---:B------:R-:W-:Y:S08]  /*9f120*/  HMMA.1688.F32.TF32 R36, R220.reuse, R116, R64 ;  /* 0x00000074dc24723c */ /* 0x040ff00000081040 */
[C---:B------:R-:W-:Y:S08]  /*9f130*/  HMMA.1688.F32.TF32 R16, R220.reuse, R96, R16 ;  /* 0x00000060dc10723c */ /* 0x040ff00000081010 */
[C---:B------:R-:W-:Y:S08]  /*9f140*/  HMMA.1688.F32.TF32 R28, R220.reuse, R108, R28 ;  /* 0x0000006cdc1c723c */ /* 0x040ff0000008101c */
[C---:B------:R-:W-:Y:S08]  /*9f150*/  HMMA.1688.F32.TF32 R20, R220.reuse, R100, R20 ;  /* 0x00000064dc14723c */ /* 0x040ff00000081014 */
[C---:B--2---:R-:W-:Y:S01]  /*9f160*/  HMMA.1688.F32.TF32 R8, R220.reuse, R88, R8 ;  /* 0x00000058dc08723c */ /* 0x044fe20000081008 */
[----:B------:R-:W-:Y:S04]  /*9f170*/  STL.64 [R1+0x1bb0], R36 ;  /* 0x001bb02401007387 */ /* 0x000fe80000100a00 */
[----:B------:R-:W-:Y:S03]  /*9f180*/  STL.64 [R1+0x1bb8], R38 ;  /* 0x001bb82601007387 */ /* 0x000fe60000100a00 */
[----:B------:R-:W-:Y:S01]  /*9f190*/  HMMA.1688.F32.TF32 R12, R220, R92, R12 ;  /* 0x0000005cdc0c723c */ /* 0x000fe2000008100c */
[----:B------:R-:W-:Y:S04]  /*9f1a0*/  STL.64 [R1+0x19c0], R28 ;  /* 0x0019c01c01007387 */ /* 0x000fe80000100a00 */
[----:B------:R-:W-:Y:S04]  /*9f1b0*/  STL.64 [R1+0x19c8], R30 ;  /* 0x0019c81e01007387 */ /* 0x000fe80000100a00 */
[----:B------:R-:W-:Y:S04]  /*9f1c0*/  STL.64 [R1+0x1950], R24 ;  /* 0x0019501801007387 */ /* 0x000fe80000100a00 */
[----:B------:R-:W-:Y:S03]  /*9f1d0*/  STL.64 [R1+0x1958], R26 ;  /* 0x0019581a01007387 */ /* 0x000fe60000100a00 */
[----:B------:R-:W-:Y:S01]  /*9f1e0*/  MOV R245, R9 ;  /* 0x0000000900f57202 */ /* 0x000fe20000000f00 */
[----:B------:R-:W-:Y:S04]  /*9f1f0*/  STL.64 [R1+0x15c0], R20 ;  /* 0x0015c01401007387 */ /* 0x000fe80000100a00 */
[----:B------:R-:W-:Y:S04]  /*9f200*/  STL.64 [R1+0x15c8], R22 ;  /* 0x0015c81601007387 */ /* 0x000fe80000100a00 */
[----:B------:R-:W-:Y:S04]  /*9f210*/  STL.64 [R1+0x15a0], R16 ;  /* 0x0015a01001007387 */ /* 0x000fe80000100a00 */
[----:B------:R-:W-:Y:S04]  /*9f220*/  STL.64 [R1+0x15a8], R18 ;  /* 0x0015a81201007387 */ /* 0x000fe80000100a00 */
[----:B------:R1:W-:Y:S04]  /*9f230*/  STL [R1+0x1580], R8 ;  /* 0x0015800801007387 */ /* 0x0003e80000100800 */
[----:B------:R-:W-:Y:S04]  /*9f240*/  STL.64 [R1+0x6b60], R246 ;  /* 0x006b60f601007387 */ /* 0x000fe80000100a00 */
[----:B------:R-:W-:Y:S01]  /*9f250*/  STL.64 [R1+0x6b58], R244 ;  /* 0x006b58f401007387 */ /* 0x000fe20000100a00 */
[----:B------:R-:W-:-:S02]  /*9f260*/  IMAD.MOV.U32 R189, RZ, RZ, R10 ;  /* 0x000000ffffbd7224 */ /* 0x000fc400078e000a */
[----:B-1----:R-:W-:Y:S01]  /*9f270*/  IMAD.MOV.U32 R8, RZ, RZ, R175 ;  /* 0x000000ffff087224 */ /* 0x002fe200078e00af */
[----:B------:R-:W-:Y:S01]  /*9f280*/  MOV R10, R75 ;  /* 0x0000004b000a7202 */ /* 0x000fe20000000f00 */
[----:B------:R-:W-:Y:S02]  /*9f290*/  IMAD.MOV.U32 R9, RZ, RZ, R174 ;  /* 0x000000ffff097224 */ /* 0x000fe400078e00ae */
[----:B------:R-:W-:Y:S01]  /*9f2a0*/  IMAD.MOV.U32 R188, RZ, RZ, R11 ;  /* 0x000000ffffbc7224 */ /* 0x000fe200078e000b */
[----:B------:R-:W-:Y:S01]  /*9f2b0*/  HMMA.1688.F32.TF32 R32, R220, R112, R32 ;  /* 0x00000070dc20723c */ /* 0x000fe20000081020 */
        /* <DEDUP_REMOVED lines=15> */
[C---:B----4-:R-:W-:Y:S11]  /*9f3b0*/  HMMA.1688.F32.TF32 R4, R220.reuse, R84, R4 ;  /* 0x00000054dc04723c */ /* 0x050ff60000081004 */
[----:B------:R-:W-:Y:S11]  /*9f3c0*/  @!UPT UIADD3 URZ, URZ, URZ, URZ ;  /* 0x0000003f3f3ff290 */ /* 0x000ff6000fffe03f */
[----:B------:R-:W-:Y:S02]  /*9f3d0*/  @!UPT UIADD3 URZ, URZ, URZ, URZ ;  /* 0x0000003f3f3ff290 */ /* 0x000fe4000fffe03f */
[----:B------:R-:W-:Y:S01]  /*9f3e0*/  MOV R109, R4 ;  /* 0x00000004006d7202 */ /* 0x000fe20000000f00 */
[----:B------:R-:W-:Y:S01]  /*9f3f0*/  IMAD.MOV.U32 R108, RZ, RZ, R5 ;  /* 0x000000ffff6c7224 */ /* 0x000fe200078e0005 */
[----:B------:R-:W-:Y:S01]  /*9f400*/  MOV R104, R7 ;  /* 0x0000000700687202 */ /* 0x000fe20000000f00 */
[----:B------:R-:W-:Y:S02]  /*9f410*/  IMAD.MOV.U32 R105, RZ, RZ, R6 ;  /* 0x000000ffff697224 */ /* 0x000fe400078e0006 */
[----:B------:R-:W-:Y:S07]  /*9f420*/  HMMA.1688.F32.TF32 R4, R220, R80, R236 ;  /* 0x00000050dc04723c */ /* 0x000fee00000810ec */
[----:B------:R-:W-:Y:S01]  /*9f430*/  IMAD.MOV.U32 R236, RZ, RZ, R167 ;  /* 0x000000ffffec7224 */ /* 0x000fe200078e00a7 */
[----:B------:R-:W-:Y:S01]  /*9f440*/  MOV R237, R166 ;  /* 0x000000a600ed7202 */ /* 0x000fe20000000f00 */
[----:B------:R-:W2:Y:S01]  /*9f450*/  LDL.LU R167, [R1+0x6ddc] ;  /* 0x006ddc0001a77983 */ /* 0x000ea20000300800 */
[----:B------:R-:W-:-:S02]  /*9f460*/  IMAD.MOV.U32 R238, RZ, RZ, R228 ;  /* 0x000000ffffee7224 */ /* 0x000fc400078e00e4 */
[----:B------:R-:W-:Y:S01]  /*9f470*/  IMAD.MOV.U32 R239, RZ, RZ, R186 ;  /* 0x000000ffffef7224 */ /* 0x000fe200078e00ba */
[----:B------:R-:W3:Y:S04]  /*9f480*/  LDL.LU R166, [R1+0x6dd8] ;  /* 0x006dd80001a67983 */ /* 0x000ee80000300800 */
[----:B------:R-:W4:Y:S04]  /*9f490*/  LDL.LU R228, [R1+0x6dd4] ;  /* 0x006dd40001e47983 */ /* 0x000f280000300800 */
[----:B------:R-:W4:Y:S03]  /*9f4a0*/  LDL.LU R186, [R1+0x6dd0] ;  /* 0x006dd00001ba7983 */ /* 0x000f260000300800 */
[----:B------:R-:W-:Y:S01]  /*9f4b0*/  IMAD.MOV.U32 R181, RZ, RZ, R4 ;  /* 0x000000ffffb57224 */ /* 0x000fe200078e0004 */
[----:B------:R-:W-:Y:S01]  /*9f4c0*/  MOV R4, R183 ;  /* 0x000000b700047202 */ /* 0x000fe20000000f00 */
[----:B------:R-:W-:Y:S01]  /*9f4d0*/  IMAD.MOV.U32 R180, RZ, RZ, R5 ;  /* 0x000000ffffb47224 */ /* 0x000fe200078e0005 */
[----:B------:R-:W-:Y:S01]  /*9f4e0*/  MOV R173, R6 ;  /* 0x0000000600ad7202 */ /* 0x000fe20000000f00 */
[----:B------:R-:W4:Y:S01]  /*9f4f0*/  LDL.LU R183, [R1+0x6dcc] ;  /* 0x006dcc0001b77983 */ /* 0x000f220000300800 */
[----:B------:R-:W-:-:S02]  /*9f500*/  IMAD.MOV.U32 R5, RZ, RZ, R182 ;  /* 0x000000ffff057224 */ /* 0x000fc400078e00b6 */
[----:B------:R-:W-:Y:S01]  /*9f510*/  IMAD.MOV.U32 R172, RZ, RZ, R7 ;  /* 0x000000ffffac7224 */ /* 0x000fe200078e0007 */
[----:B------:R-:W4:Y:S01]  /*9f520*/  LDL.LU R182, [R1+0x6dc8] ;  /* 0x006dc80001b67983 */ /* 0x000f220000300800 */
[----:B------:R-:W-:Y:S01]  /*9f530*/  IMAD.MOV.U32 R6, RZ, RZ, R179 ;  /* 0x000000ffff067224 */ /* 0x000fe200078e00b3 */
[----:B------:R-:W-:Y:S02]  /*9f540*/  MOV R7, R178 ;  /* 0x000000b200077202 */ /* 0x000fe40000000f00 */
        /* <DEDUP_REMOVED lines=18> */
[----:B------:R-:W4:Y:S04]  /*9f670*/  LDL.LU R146, [R1+0x6d84] ;  /* 0x006d840001927983 */ /* 0x000f280000300800 */
[----:B------:R-:W4:Y:S01]  /*9f680*/  LDL.LU R147, [R1+0x6d80] ;  /* 0x006d800001937983 */ /* 0x000f220000300800 */
        /* <DEDUP_REMOVED lines=12> */
[----:B------:R-:W-:Y:S01]  /*9f750*/  IMAD.MOV.U32 R22, RZ, RZ, R195 ;  /* 0x000000ffff167224 */ /* 0x000fe200078e00c3 */
[----:B------:R-:W-:-:S02]  /*9f760*/  MOV R23, R191 ;  /* 0x000000bf00177202 */ /* 0x000fc40000000f00 */
[----:B--2---:R-:W-:Y:S01]  /*9f770*/  MOV R33, R167 ;  /* 0x000000a700217202 */ /* 0x004fe20000000f00 */
[----:B---3--:R-:W-:Y:S02]  /*9f780*/  IMAD.MOV.U32 R32, RZ, RZ, R166 ;  /* 0x000000ffff207224 */ /* 0x008fe400078e00a6 */
[----:B----4-:R-:W-:Y:S01]  /*9f790*/  IMAD.MOV.U32 R67, RZ, RZ, R228 ;  /* 0x000000ffff437224 */ /* 0x010fe200078e00e4 */
[----:B------:R-:W-:Y:S01]  /*9f7a0*/  MOV R66, R186 ;  /* 0x000000ba00427202 */ /* 0x000fe20000000f00 */
[----:B------:R-:W-:Y:S02]  /*9f7b0*/  IMAD.MOV.U32 R65, RZ, RZ, R183 ;  /* 0x000000ffff417224 */ /* 0x000fe400078e00b7 */
[----:B------:R-:W-:Y:S02]  /*9f7c0*/  IMAD.MOV.U32 R43, RZ, RZ, R75 ;  /* 0x000000ffff2b7224 */ /* 0x000fe400078e004b */
[----:B------:R-:W-:Y:S01]  /*9f7d0*/  IMAD.MOV.U32 R42, RZ, RZ, R74 ;  /* 0x000000ffff2a7224 */ /* 0x000fe200078e004a */
[----:B------:R-:W-:Y:S01]  /*9f7e0*/  MOV R41, R151 ;  /* 0x0000009700297202 */ /* 0x000fe20000000f00 */
[----:B------:R-:W-:-:S02]  /*9f7f0*/  IMAD.MOV.U32 R40, RZ, RZ, R150 ;  /* 0x000000ffff287224 */ /* 0x000fc400078e0096 */
[----:B------:R-:W2:Y:S04]  /*9f800*/  LDL.LU R150, [R1+0x6d7c] ;  /* 0x006d7c0001967983 */ /* 0x000ea80000300800 */
[----:B------:R-:W2:Y:S04]  /*9f810*/  LDL.LU R151, [R1+0x6d78] ;  /* 0x006d780001977983 */ /* 0x000ea80000300800 */
[----:B------:R-:W3:Y:S01]  /*9f820*/  LDL.LU R74, [R1+0x6d74] ;  /* 0x006d7400014a7983 */ /* 0x000ee20000300800 */
[----:B------:R-:W-:Y:S02]  /*9f830*/  IMAD.MOV.U32 R46, RZ, RZ, R154 ;  /* 0x000000ffff2e7224 */ /* 0x000fe400078e009a */
[----:B------:R-:W-:Y:S01]  /*9f840*/  IMAD.MOV.U32 R45, RZ, RZ, R71 ;  /* 0x000000ffff2d7224 */ /* 0x000fe200078e0047 */
[----:B------:R-:W3:Y:S01]  /*9f850*/  LDL.LU R75, [R1+0x6d70] ;  /* 0x006d7000014b7983 */ /* 0x000ee20000300800 */
[----:B------:R-:W-:-:S03]  /*9f860*/  MOV R44, R70 ;  /* 0x00000046002c7202 */ /* 0x000fc60000000f00 */
[----:B------:R-:W4:Y:S01]  /*9f870*/  LDL.LU R70, [R1+0x6d6c] ;  /* 0x006d6c0001467983 */ /* 0x000f220000300800 */
[----:B------:R-:W-:-:S03]  /*9f880*/  MOV R47, R155 ;  /* 0x0000009b002f7202 */ /* 0x000fc60000000f00 */
[----:B------:R-:W4:Y:S04]  /*9f890*/  LDL.LU R71, [R1+0x6d68] ;  /* 0x006d680001477983 */ /* 0x000f280000300800 */
[----:B------:R-:W2:Y:S04]  /*9f8a0*/  LDL.LU R154, [R1+0x6d64] ;  /* 0x006d6400019a7983 */ /* 0x000ea80000300800 */
[----:B------:R-:W2:Y:S04]  /*9f8b0*/  LDL.LU R155, [R1+0x6d60] ;  /* 0x006d6000019b7983 */ /* 0x000ea80000300800 */
        /* <DEDUP_REMOVED lines=8> */
[----:B------:R-:W2:Y:S04]  /*9f940*/  LDL.LU R158, [R1+0x6d5c] ;  /* 0x006d5c00019e7983 */ /* 0x000ea80000300800 */
[----:B------:R-:W2:Y:S04]  /*9f950*/  LDL.LU R159, [R1+0x6d58] ;  /* 0x006d5800019f7983 */ /* 0x000ea80000300800 */
[----:B------:R-:W2:Y:S04]  /*9f960*/  LDL.LU R162, [R1+0x6d54] ;  /* 0x006d540001a27983 */ /* 0x000ea80000300800 */
        /* <DEDUP_REMOVED lines=27> */
[----:B---3--:R-:W-:Y:S08]  /*9fb20*/  HMMA.1688.F32.TF32 R40, R224, R182, R40 ;  /* 0x000000b6e028723c */ /* 0x008ff00000081028 */
[----:B----4-:R-:W-:Y:S08]  /*9fb30*/  HMMA.1688.F32.TF32 R228, R220, R76, R228 ;  /* 0x0000004cdce4723c */ /* 0x010ff000000810e4 */
[C---:B------:R-:W-:Y:S08]  /*9fb40*/  HMMA.1688.F32.TF32 R44, R224.reuse, R186, R44 ;  /* 0x000000bae02c723c */ /* 0x040ff0000008102c */
[C---:B------:R-:W-:Y:S08]  /*9fb50*/  HMMA.1688.F32.TF32 R52, R224.reuse, R194, R52 ;  /* 0x000000c2e034723c */ /* 0x040ff00000081034 */
[----:B------:R-:W-:Y:S01]  /*9fb60*/  HMMA.1688.F32.TF32 R48, R224, R190, R48 ;  /* 0x000000bee030723c */ /* 0x000fe20000081030 */
[----:B------:R1:W-:Y:S04]  /*9fb70*/  STL [R1+0x68d4], R228 ;  /* 0x0068d4e401007387 */ /* 0x0003e80000100800 */
[----:B------:R2:W-:Y:S04]  /*9fb80*/  STL [R1+0x68d0], R229 ;  /* 0x0068d0e501007387 */ /* 0x0005e80000100800 */
[----:B------:R3:W-:Y:S04]  /*9fb90*/  STL [R1+0x68cc], R230 ;  /* 0x0068cce601007387 */ /* 0x0007e80000100800 */
[----:B------:R4:W-:Y:S01]  /*9fba0*/  STL [R1+0x68c8], R231 ;  /* 0x0068c8e701007387 */ /* 0x0009e20000100800 */
[----:B-1----:R-:W-:-:S03]  /*9fbb0*/  IMAD.MOV.U32 R228, RZ, RZ, R40 ;  /* 0x000000ffffe47224 */ /* 0x002fc600078e0028 */
[----:B------:R-:W-:Y:S01]  /*9fbc0*/  STL.64 [R1+0x1550], R52 ;  /* 0x0015503401007387 */ /* 0x000fe20000100a00 */
[----:B--2---:R-:W-:Y:S01]  /*9fbd0*/  IMAD.MOV.U32 R229, RZ, RZ, R41 ;  /* 0x000000ffffe57224 */ /* 0x004fe200078e0029 */
[----:B---3--:R-:W-:Y:S02]  /*9fbe0*/  MOV R230, R42 ;  /* 0x0000002a00e67202 */ /* 0x008fe40000000f00 */
[----:B------:R-:W-:Y:S01]  /*9fbf0*/  STL.64 [R1+0x1558], R54 ;  /* 0x0015583601007387 */ /* 0x000fe20000100a00 */
[----:B----4-:R-:W-:-:S03]  /*9fc00*/  IMAD.MOV.U32 R231, RZ, RZ, R43 ;  /* 0x000000ffffe77224 */ /* 0x010fc600078e002b */
[----:B------:R-:W-:Y:S04]  /*9fc10*/  STL.64 [R1+0x1540], R48 ;  /* 0x0015403001007387 */ /* 0x000fe80000100a00 */
[----:B------:R-:W-:Y:S04]  /*9fc20*/  STL.64 [R1+0x1548], R50 ;  /* 0x0015483201007387 */ /* 0x000fe80000100a00 */
[----:B------:R-:W-:Y:S01]  /*9fc30*/  STL.64 [R1+0x1530], R44 ;  /* 0x0015302c01007387 */ /* 0x000fe20000100a00 */
[----:B------:R-:W-:-:S03]  /*9fc40*/  IMAD.MOV.U32 R193, RZ, RZ, R38 ;  /* 0x000000ffffc17224 */ /* 0x000fc600078e0026 */
[----:B------:R-:W-:Y:S01]  /*9fc50*/  STL.64 [R1+0x1538], R46 ;  /* 0x0015382e01007387 */ /* 0x000fe20000100a00 */
[----:B------:R-:W-:-:S03]  /*9fc60*/  MOV R192, R39 ;  /* 0x0000002700c07202 */ /* 0x000fc60000000f00 */
[----:B------:R-:W-:Y:S01]  /*9fc70*/  STL.64 [R1+0x68e8], R230 ;  /* 0x0068e8e601007387 */ /* 0x000fe20000100a00 */
[C---:B------:R-:W-:Y:S03]  /*9fc80*/  HMMA.1688.F32.TF32 R32, R224.reuse, R170, R32 ;  /* 0x000000aae020723c */ /* 0x040fe60000081020 */
[----:B------:R-:W-:Y:S04]  /*9fc90*/  STL.64 [R1+0x68e0], R228 ;  /* 0x0068e0e401007387 */ /* 0x000fe80000100a00 */
[----:B------:R1:W-:Y:S01]  /*9fca0*/  STL.64 [R1+0x1510], R36 ;  /* 0x0015102401007387 */ /* 0x0003e20000100a00 */
[C---:B------:R-:W-:Y:S03]  /*9fcb0*/  HMMA.1688.F32.TF32 R28, R224.reuse, R166, R28 ;  /* 0x000000a6e01c723c */ /* 0x040fe6000008101c */
[----:B------:R-:W-:Y:S04]  /*9fcc0*/  LDS R220, [R2+0xc080] ;  /* 0x00c0800002dc7984 */ /* 0x000fe80000000800 */
[----:B------:R-:W-:Y:S01]  /*9fcd0*/  LDS R222, [R2+0xe080] ;  /* 0x00e0800002de7984 */ /* 0x000fe20000000800 */
[----:B-1----:R-:W-:Y:S03]  /*9fce0*/  HMMA.1688.F32.TF32 R36, R224, R174, R64 ;  /* 0x000000aee024723c */ /* 0x002fe60000081040 */
[----:B------:R-:W-:Y:S04]  /*9fcf0*/  LDS R221, [R0+0xc080] ;  /* 0x00c0800000dd7984 */ /* 0x000fe80000000800 */
[----:B------:R-:W1:Y:S09]  /*9fd00*/  LDS R223, [R0+0xe080] ;  /* 0x00e0800000df7984 */ /* 0x000e720000000800 */
[----:B------:R-:W-:Y:S01]  /*9fd10*/  MOV R177, R30 ;  /* 0x0000001e00b17202 */ /* 0x000fe20000000f00 */
[----:B------:R-:W-:-:S06]  /*9fd20*/  IMAD.MOV.U32 R176, RZ, RZ, R31 ;  /* 0x000000ffffb07224 */ /* 0x000fcc00078e001f */
[----:B------:R-:W-:Y:S04]  /*9fd30*/  STL.64 [R1+0x1500], R36 ;  /* 0x0015002401007387 */ /* 0x000fe80000100a00 */
[----:B------:R-:W-:Y:S04]  /*9fd40*/  STL.64 [R1+0x2480], R32 ;  /* 0x0024802001007387 */ /* 0x000fe80000100a00 */
        /* <DEDUP_REMOVED lines=8> */
[----:B------:R-:W-:Y:S01]  /*9fdd0*/  HMMA.1688.F32.TF32 R4, R224, R146, R236 ;  /* 0x00000092e004723c */ /* 0x000fe200000810ec */
        /* <DEDUP_REMOVED lines=8> */
[----:B------:R-:W-:-:S03]  /*9fe60*/  MOV R236, R114 ;  /* 0x0000007200ec7202 */ /* 0x000fc60000000f00 */
[----:B------:R2:W-:Y:S01]  /*9fe70*/  STL.64 [R1+0x3200], R12 ;  /* 0x0032000c01007387 */ /* 0x0005e20000100a00 */
[----:B------:R-:W-:-:S03]  /*9fe80*/  IMAD.MOV.U32 R237, RZ, RZ, R115 ;  /* 0x000000ffffed7224 */ /* 0x000fc600078e0073 */
[----:B------:R3:W-:Y:S01]  /*9fe90*/  STL.64 [R1+0x3208], R14 ;  /* 0x0032080e01007387 */ /* 0x0007e20000100a00 */
[----:B------:R-:W-:-:S03]  /*9fea0*/  IMAD.MOV.U32 R238, RZ, RZ, R87 ;  /* 0x000000ffffee7224 */ /* 0x000fc600078e0057 */
[----:B------:R4:W-:Y:S01]  /*9feb0*/  STL.64 [R1+0x31f0], R8 ;  /* 0x0031f00801007387 */ /* 0x0009e20000100a00 */
[----:B------:R-:W-:-:S03]  /*9fec0*/  IMAD.MOV.U32 R101, RZ, RZ, R4 ;  /* 0x000000ffff657224 */ /* 0x000fc600078e0004 */
[----:B------:R1:W-:Y:S01]  /*9fed0*/  STL.64 [R1+0x31f8], R10 ;  /* 0x0031f80a01007387 */ /* 0x0003e20000100a00 */
[----:B------:R-:W-:-:S03]  /*9fee0*/  MOV R239, R86 ;  /* 0x0000005600ef7202 */ /* 0x000fc60000000f00 */
[----:B------:R-:W4:Y:S01]  /*9fef0*/  LDL.LU R114, [R1+0x6cfc] ;  /* 0x006cfc0001727983 */ /* 0x000f220000300800 */
[----:B------:R-:W-:Y:S01]  /*9ff00*/  MOV R100, R5 ;  /* 0x0000000500647202 */ /* 0x000fe20000000f00 */
[----:B------:R-:W-:Y:S02]  /*9ff10*/  IMAD.MOV.U32 R4, RZ, RZ, R91 ;  /* 0x000000ffff047224 */ /* 0x000fe400078e005b */
[----:B------:R-:W4:Y:S01]  /*9ff20*/  LDL.LU R115, [R1+0x6cf8] ;  /* 0x006cf80001737983 */ /* 0x000f220000300800 */
[----:B------:R-:W-:-:S03]  /*9ff30*/  IMAD.MOV.U32 R97, RZ, RZ, R6 ;  /* 0x000000ffff617224 */ /* 0x000fc600078e0006 */
[----:B------:R-:W4:Y:S01]  /*9ff40*/  LDL.LU R87, [R1+0x6cf4] ;  /* 0x006cf40001577983 */ /* 0x000f220000300800 */
[----:B------:R-:W-:Y:S01]  /*9ff50*/  IMAD.MOV.U32 R5, RZ, RZ, R90 ;  /* 0x000000ffff057224 */ /* 0x000fe200078e005a */
[----:B------:R-:W-:Y:S02]  /*9ff60*/  MOV R6, R127 ;  /* 0x0000007f00067202 */ /* 0x000fe40000000f00 */
[----:B------:R-:W4:Y:S01]  /*9ff70*/  LDL.LU R86, [R1+0x6cf0] ;  /* 0x006cf00001567983 */ /* 0x000f220000300800 */
[----:B------:R-:W-:-:S03]  /*9ff80*/  IMAD.MOV.U32 R96, RZ, RZ, R7 ;  /* 0x000000ffff607224 */ /* 0x000fc600078e0007 */
[----:B------:R-:W4:Y:S01]  /*9ff90*/  LDL.LU R91, [R1+0x6cec] ;  /* 0x006cec00015b7983 */ /* 0x000f220000300800 */
[----:B------:R-:W-:-:S03]  /*9ffa0*/  IMAD.MOV.U32 R7, RZ, RZ, R126 ;  /* 0x000000ffff077224 */ /* 0x000fc600078e007e */
[----:B------:R-:W4:Y:S01]  /*9ffb0*/  LDL.LU R90, [R1+0x6ce8] ;  /* 0x006ce800015a7983 */ /* 0x000f220000300800 */
[----:B--2---:R-:W-:Y:S01]  /*9ffc0*/  IMAD.MOV.U32 R12, RZ, RZ, R123 ;  /* 0x000000ffff0c7224 */ /* 0x004fe200078e007b */
[----:B------:R-:W-:Y:S02]  /*9ffd0*/  MOV R13, R122 ;  /* 0x0000007a000d7202 */ /* 0x000fe40000000f00 */
[----:B------:R-:W2:Y:S01]  /*9ffe0*/  LDL.LU R127, [R1+0x6ce4] ;  /* 0x006ce400017f7983 */ /* 0x000ea20000300800 */
[----:B---3--:R-:W-:-:S03]  /*9fff0*/  IMAD.MOV.U32 R14, RZ, RZ, R82 ;  /* 0x000000ffff0e7224 */ /* 0x008fc600078e0052 */
[----:B------:R-:W3:Y:S01]  /*a0000*/  LDL.LU R126, [R1+0x6ce0] ;  /* 0x006ce000017e7983 */ /* 0x000ee20000300800 */
[----:B------:R-:W-:-:S03]  /*a0010*/  IMAD.MOV.U32 R15, RZ, RZ, R83 ;  /* 0x000000ffff0f7224 */ /* 0x000fc600078e0053 */
[----:B------:R-:W2:Y:S01]  /*a0020*/  LDL.LU R123, [R1+0x6cdc] ;  /* 0x006cdc00017b7983 */ /* 0x000ea20000300800 */
[----:B------:R-:W-:-:S03]  /*a0030*/  MOV R16, R99 ;  /* 0x0000006300107202 */ /* 0x000fc60000000f00 */
[----:B------:R-:W2:Y:S01]  /*a0040*/  LDL.LU R122, [R1+0x6cd8] ;  /* 0x006cd800017a7983 */ /* 0x000ea20000300800 */
[----:B------:R-:W-:-:S03]  /*a0050*/  IMAD.MOV.U32 R17, RZ, RZ, R98 ;  /* 0x000000ffff117224 */ /* 0x000fc600078e0062 */
[----:B------:R-:W2:Y:S01]  /*a0060*/  LDL.LU R82, [R1+0x6cd4] ;  /* 0x006cd40001527983 */ /* 0x000ea20000300800 */
[----:B------:R-:W-:-:S03]  /*a0070*/  IMAD.MOV.U32 R18, RZ, RZ, R110 ;  /* 0x000000ffff127224 */ /* 0x000fc600078e006e */
[----:B------:R-:W3:Y:S01]  /*a0080*/  LDL.LU R83, [R1+0x6cd0] ;  /* 0x006cd00001537983 */ /* 0x000ee20000300800 */
[----:B------:R-:W-:-:S03]  /*a0090*/  MOV R19, R111 ;  /* 0x0000006f00137202 */ /* 0x000fc60000000f00 */
[----:B------:R-:W3:Y:S01]  /*a00a0*/  LDL.LU R99, [R1+0x6ccc] ;  /* 0x006ccc0001637983 */ /* 0x000ee20000300800 */
[----:B------:R-:W-:-:S03]  /*a00b0*/  IMAD.MOV.U32 R20, RZ, RZ, R78 ;  /* 0x000000ffff147224 */ /* 0x000fc600078e004e */
[----:B------:R-:W3:Y:S01]  /*a00c0*/  LDL.LU R98, [R1+0x6cc8] ;  /* 0x006cc80001627983 */ /* 0x000ee20000300800 */
[----:B------:R-:W-:-:S03]  /*a00d0*/  IMAD.MOV.U32 R21, RZ, RZ, R79 ;  /* 0x000000ffff157224 */ /* 0x000fc600078e004f */
[----:B------:R-:W3:Y:S04]  /*a00e0*/  LDL.LU R110, [R1+0x6cc4] ;  /* 0x006cc400016e7983 */ /* 0x000ee80000300800 */
[----:B------:R-:W3:Y:S04]  /*a00f0*/  LDL.LU R111, [R1+0x6cc0] ;  /* 0x006cc000016f7983 */ /* 0x000ee80000300800 */
[----:B------:R-:W3:Y:S04]  /*a0100*/  LDL.LU R78, [R1+0x6cbc] ;  /* 0x006cbc00014e7983 */ /* 0x000ee80000300800 */
[----:B------:R-:W3:Y:S01]  /*a0110*/  LDL.LU R79, [R1+0x6cb8] ;  /* 0x006cb800014f7983 */ /* 0x000ee20000300800 */
[----:B------:R-:W-:Y:S01]  /*a0120*/  MOV R22, R94 ;  /* 0x0000005e00167202 */ /* 0x000fe20000000f00 */
[----:B------:R-:W-:-:S02]  /*a0130*/  IMAD.MOV.U32 R23, RZ, RZ, R95 ;  /* 0x000000ffff177224 */ /* 0x000fc400078e005f */
[----:B------:R-:W3:Y:S01]  /*a0140*/  LDL.LU R94, [R1+0x6cb4] ;  /* 0x006cb400015e7983 */ /* 0x000ee20000300800 */
[----:B------:R-:W-:Y:S01]  /*a0150*/  IMAD.MOV.U32 R28, RZ, RZ, R106 ;  /* 0x000000ffff1c7224 */ /* 0x000fe200078e006a */
[----:B------:R-:W-:Y:S02]  /*a0160*/  MOV R29, R107 ;  /* 0x0000006b001d7202 */ /* 0x000fe40000000f00 */
[----:B------:R-:W3:Y:S01]  /*a0170*/  LDL.LU R95, [R1+0x6cb0] ;  /* 0x006cb000015f7983 */ /* 0x000ee20000300800 */
[----:B------:R-:W-:-:S03]  /*a0180*/  IMAD.MOV.U32 R30, RZ, RZ, R119 ;  /* 0x000000ffff1e7224 */ /* 0x000fc600078e0077 */
[----:B------:R-:W3:Y:S01]  /*a0190*/  LDL.LU R106, [R1+0x6cac] ;  /* 0x006cac00016a7983 */ /* 0x000ee20000300800 */
[----:B------:R-:W-:-:S03]  /*a01a0*/  IMAD.MOV.U32 R31, RZ, RZ, R118 ;  /* 0x000000ffff1f7224 */ /* 0x000fc600078e0076 */
[----:B------:R-:W3:Y:S01]  /*a01b0*/  LDL.LU R107, [R1+0x6ca8] ;  /* 0x006ca800016b7983 */ /* 0x000ee20000300800 */
[----:B------:R-:W-:-:S03]  /*a01c0*/  IMAD.MOV.U32 R34, RZ, RZ, R102 ;  /* 0x000000ffff227224 */ /* 0x000fc600078e0066 */
[----:B------:R-:W3:Y:S01]  /*a01d0*/  LDL.LU R119, [R1+0x6ca4] ;  /* 0x006ca40001777983 */ /* 0x000ee20000300800 */
[----:B------:R-:W-:-:S03]  /*a01e0*/  MOV R35, R103 ;  /* 0x0000006700237202 */ /* 0x000fc60000000f00 */
[----:B------:R-:W3:Y:S01]  /*a01f0*/  LDL.LU R118, [R1+0x6ca0] ;  /* 0x006ca00001767983 */ /* 0x000ee20000300800 */
[----:B----4-:R-:W-:Y:S01]  /*a0200*/  IMAD.MOV.U32 R33, RZ, RZ, R114 ;  /* 0x000000ffff217224 */ /* 0x010fe200078e0072 */
[----:B------:R-:W-:Y:S02]  /*a0210*/  MOV R32, R115 ;  /* 0x0000007300207202 */ /* 0x000fe40000000f00 */
[----:B------:R-:W4:Y:S04]  /*a0220*/  LDL.LU R115, [R1+0x6c9c] ;  /* 0x006c9c0001737983 */ /* 0x000f280000300800 */
[----:B------:R-:W4:Y:S04]  /*a0230*/  LDL.LU R114, [R1+0x6c98] ;  /* 0x006c980001727983 */ /* 0x000f280000300800 */
[----:B------:R-:W4:Y:S01]  /*a0240*/  LDL.LU R102, [R1+0x6c94] ;  /* 0x006c940001667983 */ /* 0x000f220000300800 */
[----:B------:R-:W-:Y:S01]  /*a0250*/  MOV R66, R86 ;  /* 0x0000005600427202 */ /* 0x000fe20000000f00 */
[----:B------:R-:W-:-:S02]  /*a0260*/  IMAD.MOV.U32 R65, RZ, RZ, R91 ;  /* 0x000000ffff417224 */ /* 0x000fc400078e005b */
[----:B------:R-:W4:Y:S01]  /*a0270*/  LDL.LU R103, [R1+0x6c90] ;  /* 0x006c900001677983 */ /* 0x000f220000300800 */
[----:B------:R-:W-:-:S03]  /*a0280*/  IMAD.MOV.U32 R64, RZ, RZ, R90 ;  /* 0x000000ffff407224 */ /* 0x000fc600078e005a */
[----:B------:R-:W4:Y:S01]  /*a0290*/  LDL.LU R90, [R1+0x6c8c] ;  /* 0x006c8c00015a7983 */ /* 0x000f220000300800 */
[----:B------:R-:W-:-:S03]  /*a02a0*/  IMAD.MOV.U32 R67, RZ, RZ, R87 ;  /* 0x000000ffff437224 */ /* 0x000fc600078e0057 */
[----:B------:R-:W4:Y:S04]  /*a02b0*/  LDL.LU R91, [R1+0x6c88] ;  /* 0x006c8800015b7983 */ /* 0x000f280000300800 */
[----:B------:R-:W4:Y:S04]  /*a02c0*/  LDL.LU R86, [R1+0x6c84] ;  /* 0x006c840001567983 */ /* 0x000f280000300800 */
[----:B------:R-:W4:Y:S01]  /*a02d0*/  LDL.LU R87, [R1+0x6c80] ;  /* 0x006c800001577983 */ /* 0x000f220000300800 */
[----:B--2---:R-:W-:Y:S02]  /*a02e0*/  IMAD.MOV.U32 R43, RZ, RZ, R82 ;  /* 0x000000ffff2b7224 */ /* 0x004fe400078e0052 */
[----:B---3--:R-:W-:Y:S01]  /*a02f0*/  IMAD.MOV.U32 R42, RZ, RZ, R83 ;  /* 0x000000ffff2a7224 */ /* 0x008fe200078e0053 */
[----:B------:R-:W-:Y:S01]  /*a0300*/  MOV R41, R99 ;  /* 0x0000006300297202 */ /* 0x000fe20000000f00 */
[----:B------:R-:W-:-:S02]  /*a0310*/  IMAD.MOV.U32 R40, RZ, RZ, R98 ;  /* 0x000000ffff287224 */ /* 0x000fc400078e0062 */
[----:B------:R-:W2:Y:S04]  /*a0320*/  LDL.LU R98, [R1+0x6c7c] ;  /* 0x006c7c0001627983 */ /* 0x000ea80000300800 */
[----:B------:R-:W3:Y:S04]  /*a0330*/  LDL.LU R99, [R1+0x6c78] ;  /* 0x006c780001637983 */ /* 0x000ee80000300800 */
[----:B------:R-:W3:Y:S01]  /*a0340*/  LDL.LU R83, [R1+0x6c74] ;  /* 0x006c740001537983 */ /* 0x000ee20000300800 */
[----:B------:R-:W-:-:S03]  /*a0350*/  IMAD.MOV.U32 R45, RZ, RZ, R78 ;  /* 0x000000ffff2d7224 */ /* 0x000fc600078e004e */
[----:B------:R-:W3:Y:S01]  /*a0360*/  LDL.LU R82, [R1+0x6c70] ;  /* 0x006c700001527983 */ /* 0x000ee20000300800 */
[----:B------:R-:W-:-:S03]  /*a0370*/  MOV R44, R79 ;  /* 0x0000004f002c7202 */ /* 0x000fc60000000f00 */
[----:B------:R-:W3:Y:S04]  /*a0380*/  LDL.LU R79, [R1+0x6c6c] ;  /* 0x006c6c00014f7983 */ /* 0x000ee80000300800 */
[----:B------:R-:W3:Y:S01]  /*a0390*/  LDL.LU R78, [R1+0x6c68] ;  /* 0x006c6800014e7983 */ /* 0x000ee20000300800 */
[----:B------:R-:W-:Y:S01]  /*a03a0*/  IMAD.MOV.U32 R46, RZ, RZ, R111 ;  /* 0x000000ffff2e7224 */ /* 0x000fe200078e006f */
[----:B------:R-:W-:Y:S02]  /*a03b0*/  MOV R47, R110 ;  /* 0x0000006e002f7202 */ /* 0x000fe40000000f00 */
[----:B------:R-:W3:Y:S01]  /*a03c0*/  LDL.LU R111, [R1+0x6c64] ;  /* 0x006c6400016f7983 */ /* 0x000ee20000300800 */
[----:B------:R-:W-:Y:S01]  /*a03d0*/  MOV R50, R95 ;  /* 0x0000005f00327202 */ /* 0x000fe20000000f00 */
[----:B------:R-:W-:-:S02]  /*a03e0*/  IMAD.MOV.U32 R49, RZ, RZ, R106 ;  /* 0x000000ffff317224 */ /* 0x000fc400078e006a */
[----:B------:R-:W3:Y:S01]  /*a03f0*/  LDL.LU R110, [R1+0x6c60] ;  /* 0x006c6000016e7983 */ /* 0x000ee20000300800 */
[----:B------:R-:W-:-:S03]  /*a0400*/  IMAD.MOV.U32 R48, RZ, RZ, R107 ;  /* 0x000000ffff307224 */ /* 0x000fc600078e006b */
[----:B------:R-:W3:Y:S01]  /*a0410*/  LDL.LU R107, [R1+0x6c5c] ;  /* 0x006c5c00016b7983 */ /* 0x000ee20000300800 */
[----:B------:R-:W-:-:S03]  /*a0420*/  IMAD.MOV.U32 R51, RZ, RZ, R94 ;  /* 0x000000ffff337224 */ /* 0x000fc600078e005e */
[----:B------:R-:W3:Y:S04]  /*a0430*/  LDL.LU R106, [R1+0x6c58] ;  /* 0x006c5800016a7983 */ /* 0x000ee80000300800 */
[----:B------:R-:W3:Y:S04]  /*a0440*/  LDL.LU R95, [R1+0x6c54] ;  /* 0x006c5400015f7983 */ /* 0x000ee80000300800 */
[----:B------:R-:W3:Y:S01]  /*a0450*/  LDL.LU R94, [R1+0x6c50] ;  /* 0x006c5000015e7983 */ /* 0x000ee20000300800 */
[----:B----4-:R-:W-:Y:S02]  /*a0460*/  IMAD.MOV.U32 R59, RZ, RZ, R102 ;  /* 0x000000ffff3b7224 */ /* 0x010fe400078e0066 */
[----:B------:R-:W-:Y:S01]  /*a0470*/  IMAD.MOV.U32 R58, RZ, RZ, R103 ;  /* 0x000000ffff3a7224 */ /* 0x000fe200078e0067 */
[----:B------:R-:W-:Y:S01]  /*a0480*/  MOV R57, R90 ;  /* 0x0000005a00397202 */ /* 0x000fe20000000f00 */
[----:B------:R-:W-:-:S02]  /*a0490*/  IMAD.MOV.U32 R56, RZ, RZ, R91 ;  /* 0x000000ffff387224 */ /* 0x000fc400078e005b */
[----:B------:R-:W4:Y:S04]  /*a04a0*/  LDL.LU R91, [R1+0x6c4c] ;  /* 0x006c4c00015b7983 */ /* 0x000f280000300800 */
[----:B------:R-:W4:Y:S04]  /*a04b0*/  LDL.LU R90, [R1+0x6c48] ;  /* 0x006c4800015a7983 */ /* 0x000f280000300800 */
[----:B------:R-:W4:Y:S01]  /*a04c0*/  LDL.LU R103, [R1+0x6c44] ;  /* 0x006c440001677983 */ /* 0x000f220000300800 */
[----:B------:R-:W-:-:S03]  /*a04d0*/  IMAD.MOV.U32 R62, RZ, RZ, R87 ;  /* 0x000000ffff3e7224 */ /* 0x000fc600078e0057 */
[----:B------:R-:W4:Y:S01]  /*a04e0*/  LDL.LU R102, [R1+0x6c40] ;  /* 0x006c400001667983 */ /* 0x000f220000300800 */
[----:B------:R-:W-:Y:S01]  /*a04f0*/  MOV R63, R86 ;  /* 0x00000056003f7202 */ /* 0x000fe20000000f00 */
[----:B--2---:R-:W-:Y:S01]  /*a0500*/  IMAD.MOV.U32 R61, RZ, RZ, R98 ;  /* 0x000000ffff3d7224 */ /* 0x004fe200078e0062 */
[----:B---3--:R-:W-:Y:S02]  /*a0510*/  MOV R60, R99 ;  /* 0x00000063003c7202 */ /* 0x008fe40000000f00 */
[----:B------:R-:W2:Y:S04]  /*a0520*/  LDL.LU R99, [R1+0x6c3c] ;  /* 0x006c3c0001637983 */ /* 0x000ea80000300800 */
[----:B------:R-:W3:Y:S04]  /*a0530*/  LDL.LU R98, [R1+0x6c38] ;  /* 0x006c380001627983 */ /* 0x000ee80000300800 */
        /* <DEDUP_REMOVED lines=9> */
[----:B------:R-:W3:Y:S04]  /*a05d0*/  LDL.LU R83, [R1+0x6c20] ;  /* 0x006c200001537983 */ /* 0x000ee80000300800 */
[----:B------:R-:W3:Y:S04]  /*a05e0*/  LDL.LU R216, [R1+0x430] ;  /* 0x0004300001d87983 */ /* 0x000ee80000300800 */
[----:B------:R-:W3:Y:S01]  /*a05f0*/  LDL.LU R217, [R1+0x434] ;  /* 0x0004340001d97983 */ /* 0x000ee20000300800 */
        /* <DEDUP_REMOVED lines=22> */
[----:B-1----:R-:W-:Y:S02]  /*a0760*/  IMAD.MOV.U32 R10, RZ, RZ, R134 ;  /* 0x000000ffff0a7224 */ /* 0x002fe400078e0086 */
[----:B------:R-:W-:Y:S01]  /*a0770*/  IMAD.MOV.U32 R11, RZ, RZ, R135 ;  /* 0x000000ffff0b7224 */ /* 0x000fe200078e0087 */
[----:B----4-:R-:W-:Y:S01]  /*a0780*/  MOV R213, R91 ;  /* 0x0000005b00d57202 */ /* 0x010fe20000000f00 */
[----:B------:R-:W-:Y:S01]  /*a0790*/  IMAD.MOV.U32 R212, RZ, RZ, R90 ;  /* 0x000000ffffd47224 */ /* 0x000fe200078e005a */
[----:B------:R-:W-:Y:S01]  /*a07a0*/  MOV R211, R103 ;  /* 0x0000006700d37202 */ /* 0x000fe20000000f00 */
[----:B------:R-:W-:-:S02]  /*a07b0*/  IMAD.MOV.U32 R210, RZ, RZ, R102 ;  /* 0x000000ffffd27224 */ /* 0x000fc400078e0066 */
[----:B--2---:R-:W-:Y:S02]  /*a07c0*/  IMAD.MOV.U32 R209, RZ, RZ, R99 ;  /* 0x000000ffffd17224 */ /* 0x004fe400078e0063 */
[----:B---3--:R-:W-:Y:S01]  /*a07d0*/  IMAD.MOV.U32 R207, RZ, RZ, R87 ;  /* 0x000000ffffcf7224 */ /* 0x008fe200078e0057 */
[----:B------:R-:W-:Y:S01]  /*a07e0*/  MOV R206, R86 ;  /* 0x0000005600ce7202 */ /* 0x000fe20000000f00 */
[----:B------:R-:W-:Y:S02]  /*a07f0*/  IMAD.MOV.U32 R218, RZ, RZ, R78 ;  /* 0x000000ffffda7224 */ /* 0x000fe400078e004e */
[----:B------:R-:W2:Y:S01]  /*a0800*/  LDL.LU R78, [R1+0x6c1c] ;  /* 0x006c1c00014e7983 */ /* 0x000ea20000300800 */
[----:B------:R-:W-:-:S03]  /*a0810*/  MOV R219, R79 ;  /* 0x0000004f00db7202 */ /* 0x000fc60000000f00 */
[----:B------:R-:W2:Y:S01]  /*a0820*/  LDL.LU R79, [R1+0x6c18] ;  /* 0x006c1800014f7983 */ /* 0x000ea20000300800 */
[----:B------:R-:W-:-:S03]  /*a0830*/  IMAD.MOV.U32 R204, RZ, RZ, R82 ;  /* 0x000000ffffcc7224 */ /* 0x000fc600078e0052 */
[----:B------:R-:W3:Y:S01]  /*a0840*/  LDL.LU R82, [R1+0x6c14] ;  /* 0x006c140001527983 */ /* 0x000ee20000300800 */
[----:B------:R-:W-:-:S03]  /*a0850*/  IMAD.MOV.U32 R205, RZ, RZ, R83 ;  /* 0x000000ffffcd7224 */ /* 0x000fc600078e0053 */
[----:B------:R-:W3:Y:S04]  /*a0860*/  LDL.LU R83, [R1+0x6c10] ;  /* 0x006c100001537983 */ /* 0x000ee80000300800 */
[----:B------:R-:W4:Y:S04]  /*a0870*/  LDL.LU R86, [R1+0x6c0c] ;  /* 0x006c0c0001567983 */ /* 0x000f280000300800 */
        /* <DEDUP_REMOVED lines=30> */
[C---:B------:R-:W-:Y:S08]  /*a0a60*/  HMMA.1688.F32.TF32 R20, R220.reuse, R194, R20 ;  /* 0x000000c2dc14723c */ /* 0x040ff00000081014 */
[C---:B------:R-:W-:Y:S08]  /*a0a70*/  HMMA.1688.F32.TF32 R16, R220.reuse, R190, R16 ;  /* 0x000000bedc10723c */ /* 0x040ff00000081010 */
[C---:B------:R-:W-:Y:S08]  /*a0a80*/  HMMA.1688.F32.TF32 R12, R220.reuse, R186, R12 ;  /* 0x000000badc0c723c */ /* 0x040ff0000008100c */
[C---:B------:R-:W-:Y:S08]  /*a0a90*/  HMMA.1688.F32.TF32 R8, R220.reuse, R182, R8 ;  /* 0x000000b6dc08723c */ /* 0x040ff00000081008 */
[----:B------:R-:W-:Y:S08]  /*a0aa0*/  HMMA.1688.F32.TF32 R4, R220, R178, R4 ;  /* 0x000000b2dc04723c */ /* 0x000ff00000081004 */
[C---:B--2---:R-:W-:Y:S08]  /*a0ab0*/  HMMA.1688.F32.TF32 R24, R224.reuse, R78, R24 ;  /* 0x0000004ee018723c */ /* 0x044ff00000081018 */
[C---:B---3--:R-:W-:Y:S08]  /*a0ac0*/  HMMA.1688.F32.TF32 R28, R224.reuse, R82, R28 ;  /* 0x00000052e01c723c */ /* 0x048ff0000008101c */
[C---:B----4-:R-:W-:Y:S08]  /*a0ad0*/  HMMA.1688.F32.TF32 R32, R224.reuse, R86, R32 ;  /* 0x00000056e020723c */ /* 0x050ff00000081020 */
[C---:B------:R-:W-:Y:S11]  /*a0ae0*/  HMMA.1688.F32.TF32 R204, R224.reuse, R138, R204 ;  /* 0x0000008ae0cc723c */ /* 0x040ff600000810cc */
[----:B------:R-:W-:Y:S11]  /*a0af0*/  @!UPT UIADD3 URZ, URZ, URZ, URZ ;  /* 0x0000003f3f3ff290 */ /* 0x000ff6000fffe03f */
[----:B------:R-:W-:Y:S02]  /*a0b00*/  @!UPT UIADD3 URZ, URZ, URZ, URZ ;  /* 0x0000003f3f3ff290 */ /* 0x000fe4000fffe03f */
[----:B------:R-:W-:Y:S01]  /*a0b10*/  IMAD.MOV.U32 R85, RZ, RZ, R204 ;  /* 0x000000ffff557224 */ /* 0x000fe200078e00cc */
[----:B------:R-:W-:Y:S01]  /*a0b20*/  MOV R81, R206 ;  /* 0x000000ce00517202 */ /* 0x000fe20000000f00 */
[----:B------:R-:W-:Y:S02]  /*a0b30*/  IMAD.MOV.U32 R84, RZ, RZ, R205 ;  /* 0x000000ffff547224 */ /* 0x000fe400078e00cd */
[----:B------:R-:W-:Y:S02]  /*a0b40*/  IMAD.MOV.U32 R80, RZ, RZ, R207 ;  /* 0x000000ffff507224 */ /* 0x000fe400078e00cf */
[C---:B------:R-:W-:Y:S08]  /*a0b50*/  HMMA.1688.F32.TF32 R204, R224.reuse, R134, R208 ;  /* 0x00000086e0cc723c */ /* 0x040ff000000810d0 */
[C---:B------:R-:W-:Y:S11]  /*a0b60*/  HMMA.1688.F32.TF32 R208, R224.reuse, R130, R212 ;  /* 0x00000082e0d0723c */ /* 0x040ff600000810d4 */
[----:B------:R-:W-:Y:S04]  /*a0b70*/  @!UPT UIADD3 URZ, URZ, URZ, URZ ;  /* 0x0000003f3f3ff290 */ /* 0x000fe8000fffe03f */
[----:B------:R1:W-:Y:S01]  /*a0b80*/  STL.64 [R1+0x31b0], R204 ;  /* 0x0031b0cc01007387 */ /* 0x0003e20000100a00 */
[----:B------:R-:W-:Y:S01]  /*a0b90*/  IMAD.MOV.U32 R77, RZ, RZ, R206 ;  /* 0x000000ffff4d7224 */ /* 0x000fe200078e00ce */
[----:B------:R-:W-:Y:S02]  /*a0ba0*/  MOV R76, R207 ;  /* 0x000000cf004c7202 */ /* 0x000fe40000000f00 */
[C---:B-1----:R-:W-:Y:S08]  /*a0bb0*/  HMMA.1688.F32.TF32 R204, R224.reuse, R126, R200 ;  /* 0x0000007ee0cc723c */ /* 0x042ff000000810c8 */
        /* <DEDUP_REMOVED lines=61> */
[----:B------:R1:W-:Y:S04]  /*a0f90*/  STL.64 [R1+0x3078], R6 ;  /* 0x0030780601007387 */ /* 0x0003e80000100a00 */
[----:B------:R-:W2:Y:S01]  /*a0fa0*/  LDL.LU R236, [R1+0x1330] ;  /* 0x0013300001ec7983 */ /* 0x000ea20000300800 */
[----:B-1----:R-:W-:Y:S03]  /*a0fb0*/  HMMA.1688.F32.TF32 R4, R220, R162, R232 ;  /* 0x000000a2dc04723c */ /* 0x002fe600000810e8 */
[----:B------:R-:W-:Y:S04]  /*a0fc0*/  STL.64 [R1+0x3060], R8 ;  /* 0x0030600801007387 */ /* 0x000fe80000100a00 */
[----:B------:R-:W-:Y:S11]  /*a0fd0*/  STL.64 [R1+0x3068], R10 ;  /* 0x0030680a01007387 */ /* 0x000ff60000100a00 */
[----:B------:R-:W-:Y:S05]  /*a0fe0*/  @!UPT UIADD3 URZ, URZ, URZ, URZ ;  /* 0x0000003f3f3ff290 */ /* 0x000fea000fffe03f */
[----:B------:R1:W-:Y:S04]  /*a0ff0*/  STL.64 [R1+0x3050], R4 ;  /* 0x0030500401007387 */ /* 0x0003e80000100a00 */
[----:B------:R3:W-:Y:S04]  /*a1000*/  STL.64 [R1+0x3058], R6 ;  /* 0x0030580601007387 */ /* 0x0007e80000100a00 */
[----:B------:R-:W2:Y:S04]  /*a1010*/  LDL.LU R237, [R1+0x1334] ;  /* 0x0013340001ed7983 */ /* 0x000ea80000300800 */
[----:B------:R-:W2:Y:S04]  /*a1020*/  LDL.LU R238, [R1+0x1338] ;  /* 0x0013380001ee7983 */ /* 0x000ea80000300800 */
[----:B------:R-:W2:Y:S04]  /*a1030*/  LDL.LU R239, [R1+0x133c] ;  /* 0x00133c0001ef7983 */ /* 0x000ea80000300800 */
[----:B-1----:R-:W4:Y:S04]  /*a1040*/  LDL.LU R4, [R1+0x1340] ;  /* 0x0013400001047983 */ /* 0x002f280000300800 */
[----:B------:R-:W4:Y:S04]  /*a1050*/  LDL.LU R5, [R1+0x1344] ;  /* 0x0013440001057983 */ /* 0x000f280000300800 */
[----:B---3--:R-:W4:Y:S04]  /*a1060*/  LDL.LU R6, [R1+0x1348] ;  /* 0x0013480001067983 */ /* 0x008f280000300800 */
[----:B------:R-:W4:Y:S04]  /*a1070*/  LDL.LU R7, [R1+0x134c] ;  /* 0x00134c0001077983 */ /* 0x000f280000300800 */
        /* <DEDUP_REMOVED lines=28> */
[----:B------:R-:W-:Y:S03]  /*a1240*/  HMMA.1688.F32.TF32 R216, R224, R142, R216 ;  /* 0x0000008ee0d8723c */ /* 0x000fe600000810d8 */
        /* <DEDUP_REMOVED lines=24> */
[----:B------:R-:W-:-:S03]  /*a13d0*/  MOV R93, R216 ;  /* 0x000000d8005d7202 */ /* 0x000fc60000000f00 */
        /* <DEDUP_REMOVED lines=53> */
[C---:B------:R-:W-:Y:S08]  /*a1730*/  HMMA.1688.F32.TF32 R20, R220.reuse, R86, R20 ;  /* 0x00000056dc14723c */ /* 0x040ff00000081014 */
[C---:B---3--:R-:W-:Y:S08]  /*a1740*/  HMMA.1688.F32.TF32 R16, R220.reuse, R82, R16 ;  /* 0x00000052dc10723c */ /* 0x048ff00000081010 */
[C---:B----4-:R-:W-:Y:S08]  /*a1750*/  HMMA.1688.F32.TF32 R168, R220.reuse, R158, R176 ;  /* 0x0000009edca8723c */ /* 0x050ff000000810b0 */
        /* <DEDUP_REMOVED lines=22> */
[C---:B--2---:R-:W-:Y:S08]  /*a18c0*/  HMMA.1688.F32.TF32 R168, R220.reuse, R130, R60 ;  /* 0x00000082dca8723c */ /* 0x044ff0000008103c */
        /* <DEDUP_REMOVED lines=45> */
[----:B------:R-:W-:Y:S04]  /*a1ba0*/  LDS R221, [R0+0xc180] ;  /* 0x00c1800000dd7984 */ /* 0x000fe80000000800 */
[----:B------:R-:W1:Y:S01]  /*a1bb0*/  LDS R223, [R0+0xe180] ;  /* 0x00e1800000df7984 */ /* 0x000e620000000800 */
[C---:B------:R-:W-:Y:S07]  /*a1bc0*/  HMMA.1688.F32.TF32 R8, R224.reuse, R186, R236 ;  /* 0x000000bae008723c */ /* 0x040fee00000810ec */
[----:B------:R-:W-:Y:S04]  /*a1bd0*/  STL.64 [R1+0x440], R16 ;  /* 0x0004401001007387 */ /* 0x000fe80000100a00 */
[----:B------:R-:W-:Y:S04]  /*a1be0*/  STL.64 [R1+0x448], R18 ;  /* 0x0004481201007387 */ /* 0x000fe80000100a00 */
[----:B------:R-:W1:Y:S04]  /*a1bf0*/  LDL.LU R4, [R1+0x3c0] ;  /* 0x0003c00001047983 */ /* 0x000e680000300800 */
[----:B------:R-:W-:Y:S04]  /*a1c00*/  STL.64 [R1+0x430], R12 ;  /* 0x0004300c01007387 */ /* 0x000fe80000100a00 */
[----:B------:R-:W-:Y:S04]  /*a1c10*/  STL.64 [R1+0x438], R14 ;  /* 0x0004380e01007387 */ /* 0x000fe80000100a00 */
[----:B------:R2:W-:Y:S04]  /*a1c20*/  STL.64 [R1+0x420], R8 ;  /* 0x0004200801007387 */ /* 0x0005e80000100a00 */
[----:B------:R3:W-:Y:S04]  /*a1c30*/  STL.64 [R1+0x428], R10 ;  /* 0x0004280a01007387 */ /* 0x0007e80000100a00 */
[----:B------:R-:W1:Y:S04]  /*a1c40*/  LDL.LU R5, [R1+0x3c4] ;  /* 0x0003c40001057983 */ /* 0x000e680000300800 */
[----:B------:R-:W1:Y:S04]  /*a1c50*/  LDL.LU R6, [R1+0x3c8] ;  /* 0x0003c80001067983 */ /* 0x000e680000300800 */
[----:B------:R-:W1:Y:S04]  /*a1c60*/  LDL.LU R7, [R1+0x3cc] ;  /* 0x0003cc0001077983 */ /* 0x000e680000300800 */
[----:B--2---:R-:W2:Y:S04]  /*a1c70*/  LDL.LU R8, [R1+0x3d0] ;  /* 0x0003d00001087983 */ /* 0x004ea80000300800 */
        /* <DEDUP_REMOVED lines=124> */
[----:B--2---:R-:W2:Y:S04]  /*a2440*/  LDL.LU.64 R178, [R1+0x6b90] ;  /* 0x006b900001b27983 */ /* 0x004ea80000300a00 */
[----:B------:R-:W3:Y:S01]  /*a2450*/  LDL.LU.64 R176, [R1+0x6b88] ;  /* 0x006b880001b07983 */ /* 0x000ee20000300a00 */
[C---:B--2---:R-:W-:Y:S11]  /*a2460*/  HMMA.1688.F32.TF32 R172, R224.reuse, R178, R172 ;  /* 0x000000b2e0ac723c */ /* 0x044ff600000810ac */
[----:B------:R-:W-:Y:S11]  /*a2470*/  @!UPT UIADD3 URZ, URZ, URZ, URZ ;  /* 0x0000003f3f3ff290 */ /* 0x000ff6000fffe03f */
[----:B------:R-:W-:Y:S01]  /*a2480*/  @!UPT UIADD3 URZ, URZ, URZ, URZ ;  /* 0x0000003f3f3ff290 */ /* 0x000fe2000fffe03f */
[----:B------:R-:W-:Y:S04]  /*a2490*/  STL.64 [R1+0x400], R172 ;  /* 0x000400ac01007387 */ /* 0x000fe80000100a00 */
[----:B------:R2:W-:Y:S04]  /*a24a0*/  STL.64 [R1+0x408], R174 ;  /* 0x000408ae01007387 */ /* 0x0005e80000100a00 */
[----:B--2---:R-:W3:Y:S04]  /*a24b0*/  LDL.LU.64 R174, [R1+0x6b80] ;  /* 0x006b800001ae7983 */ /* 0x004ee80000300a00 */
[----:B------:R-:W2:Y:S01]  /*a24c0*/  LDL.LU.64 R172, [R1+0x6b78] ;  /* 0x006b780001ac7983 */ /* 0x000ea20000300a00 */
[C---:B---3--:R-:W-:Y:S11]  /*a24d0*/  HMMA.1688.F32.TF32 R168, R224.reuse, R174, R168 ;  /* 0x000000aee0a8723c */ /* 0x048ff600000810a8 */
[----:B------:R-:W-:Y:S11]  /*a24e0*/  @!UPT UIADD3 URZ, URZ, URZ, URZ ;  /* 0x0000003f3f3ff290 */ /* 0x000ff6000fffe03f */
[----:B------:R-:W-:Y:S01]  /*a24f0*/  @!UPT UIADD3 URZ, URZ, URZ, URZ ;  /* 0x0000003f3f3ff290 */ /* 0x000fe2000fffe03f */
[----:B------:R-:W-:Y:S04]  /*a2500*/  STL.64 [R1+0x3f0], R168 ;  /* 0x0003f0a801007387 */ /* 0x000fe80000100a00 */
[----:B------:R3:W-:Y:S04]  /*a2510*/  STL.64 [R1+0x3f8], R170 ;  /* 0x0003f8aa01007387 */ /* 0x0007e80000100a00 */
[----:B---3--:R-:W3:Y:S01]  /*a2520*/  LDL.LU.64 R170, [R1+0x6b70] ;  /* 0x006b700001aa7983 */ /* 0x008ee20000300a00 */
[C---:B------:R-:W-:Y:S03]  /*a2530*/  HMMA.1688.F32.TF32 R232, R224.reuse, R166, R232 ;  /* 0x000000a6e0e8723c */ /* 0x040fe600000810e8 */
[----:B------:R-:W2:Y:S05]  /*a2540*/  LDL.LU.64 R168, [R1+0x6b68] ;  /* 0x006b680001a87983 */ /* 0x000eaa0000300a00 */
        /* <DEDUP_REMOVED lines=10> */
[C---:B---3--:R-:W-:Y:S11]  /*a25f0*/  HMMA.1688.F32.TF32 R244, R224.reuse, R170, R244 ;  /* 0x000000aae0f4723c */ /* 0x048ff600000810f4 */
[----:B------:R-:W-:Y:S11]  /*a2600*/  @!UPT UIADD3 URZ, URZ, URZ, URZ ;  /* 0x0000003f3f3ff290 */ /* 0x000ff6000fffe03f */
[----:B------:R-:W-:Y:S01]  /*a2610*/  @!UPT UIADD3 URZ, URZ, URZ, URZ ;  /* 0x0000003f3f3ff290 */ /* 0x000fe2000fffe03f */
[----:B------:R-:W-:Y:S04]  /*a2620*/  STL.64 [R1+0x3e0], R244 ;  /* 0x0003e0f401007387 */ /* 0x000fe80000100a00 */
[----:B------:R3:W-:Y:S04]  /*a2630*/  STL.64 [R1+0x3e8], R246 ;  /* 0x0003e8f601007387 */ /* 0x0007e80000100a00 */
[----:B---3--:R-:W3:Y:S04]  /*a2640*/  LDL.LU.64 R246, [R1+0x6b60] ;  /* 0x006b600001f67983 */ /* 0x008ee80000300a00 */
[----:B------:R-:W2:Y:S04]  /*a2650*/  LDL.LU.64 R244, [R1+0x6b58] ;  /* 0x006b580001f47983 */ /* 0x000ea80000300a00 */
[----:B------:R-:W-:Y:S04]  /*a2660*/  STL.64 [R1+0x2540], R232 ;  /* 0x002540e801007387 */ /* 0x000fe80000100a00 */
[----:B------:R1:W-:Y:S02]  /*a2670*/  STL.64 [R1+0x2548], R234 ;  /* 0x002548ea01007387 */ /* 0x0003e40000100a00 */
[C---:B-1----:R-:W-:Y:S08]  /*a2680*/  HMMA.1688.F32.TF32 R232, R224.reuse, R162, R240 ;  /* 0x000000a2e0e8723c */ /* 0x042ff000000810f0 */
[C---:B------:R-:W-:Y:S11]  /*a2690*/  HMMA.1688.F32.TF32 R240, R224.reuse, R158, R248 ;  /* 0x0000009ee0f0723c */ /* 0x040ff600000810f8 */
[----:B------:R-:W-:Y:S04]  /*a26a0*/  @!UPT UIADD3 URZ, URZ, URZ, URZ ;  /* 0x0000003f3f3ff290 */ /* 0x000fe8000fffe03f */
        /* <DEDUP_REMOVED lines=38> */
[C---:B-1----:R-:W-:Y:S08]  /*a2910*/  HMMA.1688.F32.TF32 R36, R224.reuse, R98, R28 ;  /* 0x00000062e024723c */ /* 0x042ff0000008101c */
[C---:B------:R-:W-:Y:S08]  /*a2920*/  HMMA.1688.F32.TF32 R32, R224.reuse, R94, R24 ;  /* 0x0000005ee020723c */ /* 0x040ff00000081018 */
[C---:B------:R-:W-:Y:S08]  /*a2930*/  HMMA.1688.F32.TF32 R28, R224.reuse, R90, R20 ;  /* 0x0000005ae01c723c */ /* 0x040ff00000081014 */
[C---:B------:R-:W-:Y:S08]  /*a2940*/  HMMA.1688.F32.TF32 R24, R224.reuse, R86, R16 ;  /* 0x00000056e018723c */ /* 0x040ff00000081010 */
[C---:B------:R-:W-:Y:S08]  /*a2950*/  HMMA.1688.F32.TF32 R20, R224.reuse, R82, R12 ;  /* 0x00000052e014723c */ /* 0x040ff0000008100c */
[----:B------:R-:W-:Y:S01]  /*a2960*/  HMMA.1688.F32.TF32 R16, R224, R78, R8 ;  /* 0x0000004ee010723c */ /* 0x000fe20000081008 */
        /* <DEDUP_REMOVED lines=158> */
[----:B------:R1:W-:Y:S01]  /*a3350*/  STL.64 [R1+0x2d08], R206 ;  /* 0x002d08ce01007387 */ /* 0x0003e20000100a00 */
[C---:B------:R-:W-:Y:S03]  /*a3360*/  HMMA.1688.F32.TF32 R60, R220.reuse, R74, R60 ;  /* 0x0000004adc3c723c */ /* 0x040fe6000008103c */
[----:B------:R-:W-:Y:S04]  /*a3370*/  LDS R224, [R2+0xc200] ;  /* 0x00c2000002e07984 */ /* 0x000fe80000000800 */
[----:B------:R-:W-:Y:S01]  /*a3380*/  LDS R226, [R2+0xe200] ;  /* 0x00e2000002e27984 */ /* 0x000fe20000000800 */
[C---:B-1----:R-:W-:Y:S03]  /*a3390*/  HMMA.1688.F32.TF32 R204, R220.reuse, R158, R212 ;  /* 0x0000009edccc723c */ /* 0x042fe600000810d4 */
[----:B------:R-:W-:Y:S04]  /*a33a0*/  LDS R225, [R0+0xc200] ;  /* 0x00c2000000e17984 */ /* 0x000fe80000000800 */
[----:B------:R-:W1:Y:S01]  /*a33b0*/  LDS R227, [R0+0xe200] ;  /* 0x00e2000000e37984 */ /* 0x000e620000000800 */
        /* <DEDUP_REMOVED lines=56> */
[----:B---3--:R-:W1:Y:S04]  /*a3740*/  LDL.LU R8, [R1+0xeb0] ;  /* 0x000eb00001087983 */ /* 0x008e680000300800 */
[----:B------:R-:W1:Y:S04]  /*a3750*/  LDL.LU R9, [R1+0xeb4] ;  /* 0x000eb40001097983 */ /* 0x000e680000300800 */
[----:B----4-:R-:W1:Y:S04]  /*a3760*/  LDL.LU R10, [R1+0xeb8] ;  /* 0x000eb800010a7983 */ /* 0x010e680000300800 */
[----:B------:R-:W1:Y:S04]  /*a3770*/  LDL.LU R11, [R1+0xebc] ;  /* 0x000ebc00010b7983 */ /* 0x000e680000300800 */
        /* <DEDUP_REMOVED lines=100> */
[----:B-1----:R-:W-:Y:S08]  /*a3dc0*/  HMMA.1688.F32.TF32 R8, R224, R118, R8 ;  /* 0x00000076e008723c */ /* 0x002ff00000081008 */
[C---:B--2---:R-:W-:Y:S08]  /*a3dd0*/  HMMA.1688.F32.TF32 R232, R220.reuse, R86, R232 ;  /* 0x00000056dce8723c */ /* 0x044ff000000810e8 */
[C---:B------:R-:W-:Y:S11]  /*a3de0*/  HMMA.1688.F32.TF32 R240, R220.reuse, R82, R240 ;  /* 0x00000052dcf0723c */ /* 0x040ff600000810f0 */
[----:B------:R-:W-:Y:S04]  /*a3df0*/  @!UPT UIADD3 URZ, URZ, URZ, URZ ;  /* 0x0000003f3f3ff290 */ /* 0x000fe8000fffe03f */
[----:B------:R-:W-:Y:S04]  /*a3e00*/  STL.64 [R1+0x350], R232 ;  /* 0x000350e801007387 */ /* 0x000fe80000100a00 */
[----:B------:R3:W-:Y:S02]  /*a3e10*/  STL.64 [R1+0x358], R234 ;  /* 0x000358ea01007387 */ /* 0x0007e40000100a00 */
[----:B---3--:R-:W-:Y:S02]  /*a3e20*/  HMMA.1688.F32.TF32 R232, R220, R78, R248 ;  /* 0x0000004edce8723c */ /* 0x008fe400000810f8 */
[----:B------:R-:W-:Y:S04]  /*a3e30*/  STL.64 [R1+0x340], R240 ;  /* 0x000340f001007387 */ /* 0x000fe80000100a00 */
[----:B------:R-:W-:Y:S02]  /*a3e40*/  STL.64 [R1+0x348], R242 ;  /* 0x000348f201007387 */ /* 0x000fe40000100a00 */
[C---:B------:R-:W-:Y:S02]  /*a3e50*/  HMMA.1688.F32.TF32 R212, R224.reuse, R178, R212 ;  /* 0x000000b2e0d4723c */ /* 0x040fe400000810d4 */
[----:B------:R-:W-:Y:S04]  /*a3e60*/  LDS R220, [R2+0xc280] ;  /* 0x00c2800002dc7984 */ /* 0x000fe80000000800 */
[----:B------:R-:W-:Y:S04]  /*a3e70*/  LDS R222, [R2+0xe280] ;  /* 0x00e2800002de7984 */ /* 0x000fe80000000800 */
[----:B------:R-:W-:Y:S04]  /*a3e80*/  LDS R221, [R0+0xc280] ;  /* 0x00c2800000dd7984 */ /* 0x000fe80000000800 */
[----:B------:R-:W1:Y:S04]  /*a3e90*/  LDS R223, [R0+0xe280] ;  /* 0x00e2800000df7984 */ /* 0x000e680000000800 */
[----:B------:R-:W-:Y:S04]  /*a3ea0*/  STL.64 [R1+0x330], R232 ;  /* 0x000330e801007387 */ /* 0x000fe80000100a00 */
[----:B------:R2:W-:Y:S02]  /*a3eb0*/  STL.64 [R1+0x338], R234 ;  /* 0x000338ea01007387 */ /* 0x0005e40000100a00 */
[C---:B--2---:R-:W-:Y:S08]  /*a3ec0*/  HMMA.1688.F32.TF32 R232, R224.reuse, R194, R228 ;  /* 0x000000c2e0e8723c */ /* 0x044ff000000810e4 */
[C---:B------:R-:W-:Y:S08]  /*a3ed0*/  HMMA.1688.F32.TF32 R228, R224.reuse, R190, R216 ;  /* 0x000000bee0e4723c */ /* 0x040ff000000810d8 */
[C---:B------:R-:W-:Y:S08]  /*a3ee0*/  HMMA.1688.F32.TF32 R216, R224.reuse, R186, R204 ;  /* 0x000000bae0d8723c */ /* 0x040ff000000810cc */
[C---:B----4-:R-:W-:Y:S01]  /*a3ef0*/  HMMA.1688.F32.TF32 R204, R224.reuse, R182, R208 ;  /* 0x000000b6e0cc723c */ /* 0x050fe200000810d0 */
[----:B------:R-:W-:Y:S04]  /*a3f00*/  STL.64 [R1+0x110], R232 ;  /* 0x000110e801007387 */ /* 0x000fe80000100a00 */
        /* <DEDUP_REMOVED lines=10> */
[C---:B--2---:R-:W-:Y:S08]  /*a3fb0*/  HMMA.1688.F32.TF32 R204, R224.reuse, R170, R196 ;  /* 0x000000aae0cc723c */ /* 0x044ff000000810c4 */
        /* <DEDUP_REMOVED lines=50> */
[----:B--2---:R-:W2:Y:S04]  /*a42e0*/  LDL.LU R8, [R1+0xd90] ;  /* 0x000d900001087983 */ /* 0x004ea80000300800 */
[----:B------:R4:W-:Y:S04]  /*a42f0*/  STL.64 [R1+0x2b30], R12 ;  /* 0x002b300c01007387 */ /* 0x0009e80000100a00 */
[----:B------:R1:W-:Y:S04]  /*a4300*/  STL.64 [R1+0x2b38], R14 ;  /* 0x002b380e01007387 */ /* 0x0003e80000100a00 */
        /* <DEDUP_REMOVED lines=111> */
[C---:B------:R-:W-:Y:S08]  /*a4a00*/  HMMA.1688.F32.TF32 R40, R220.reuse, R162, R40 ;  /* 0x000000a2dc28723c */ /* 0x040ff00000081028 */
[C---:B----4-:R-:W-:Y:S08]  /*a4a10*/  HMMA.1688.F32.TF32 R56, R220.reuse, R178, R56 ;  /* 0x000000b2dc38723c */ /* 0x050ff00000081038 */
[C---:B------:R-:W-:Y:S08]  /*a4a20*/  HMMA.1688.F32.TF32 R60, R220.reuse, R182, R60 ;  /* 0x000000b6dc3c723c */ /* 0x040ff0000008103c */
[----:B------:R-:W-:Y:S08]  /*a4a30*/  HMMA.1688.F32.TF32 R200, R220, R190, R200 ;  /* 0x000000bedcc8723c */ /* 0x000ff000000810c8 */
[C---:B------:R-:W-:Y:S08]  /*a4a40*/  HMMA.1688.F32.TF32 R208, R224.reuse, R78, R208 ;  /* 0x0000004ee0d0723c */ /* 0x040ff000000810d0 */
[C---:B------:R-:W-:Y:S08]  /*a4a50*/  HMMA.1688.F32.TF32 R232, R224.reuse, R102, R232 ;  /* 0x00000066e0e8723c */ /* 0x040ff000000810e8 */
[C---:B------:R-:W-:Y:S11]  /*a4a60*/  HMMA.1688.F32.TF32 R236, R224.reuse, R106, R236 ;  /* 0x0000006ae0ec723c */ /* 0x040ff600000810ec */
[----:B------:R-:W-:Y:S11]  /*a4a70*/  @!UPT UIADD3 URZ, URZ, URZ, URZ ;  /* 0x0000003f3f3ff290 */ /* 0x000ff6000fffe03f */
[----:B------:R-:W-:Y:S01]  /*a4a80*/  @!UPT UIADD3 URZ, URZ, URZ, URZ ;  /* 0x0000003f3f3ff290 */ /* 0x000fe2000fffe03f */
[----:B------:R-:W-:Y:S04]  /*a4a90*/  STL.64 [R1+0x2b10], R236 ;  /* 0x002b10ec01007387 */ /* 0x000fe80000100a00 */
[----:B------:R1:W-:Y:S04]  /*a4aa0*/  STL.64 [R1+0x2b18], R238 ;  /* 0x002b18ee01007387 */ /* 0x0003e80000100a00 */
[----:B-1----:R-:W2:Y:S04]  /*a4ab0*/  LDL.LU.64 R238, [R1+0x6b50] ;  /* 0x006b500001ee7983 */ /* 0x002ea80000300a00 */
[----:B------:R-:W3:Y:S04]  /*a4ac0*/  LDL.LU.64 R236, [R1+0x6b48] ;  /* 0x006b480001ec7983 */ /* 0x000ee80000300a00 */
        /* <DEDUP_REMOVED lines=9> */
[----:B------:R-:W-:Y:S08]  /*a4b60*/  HMMA.1688.F32.TF32 R216, R224, R82, R204 ;  /* 0x00000052e0d8723c */ /* 0x000ff000000810cc */
[C---:B------:R-:W-:Y:S01]  /*a4b70*/  HMMA.1688.F32.TF32 R196, R220.reuse, R186, R196 ;  /* 0x000000badcc4723c */ /* 0x040fe200000810c4 */
[----:B------:R-:W-:Y:S04]  /*a4b80*/  STL.64 [R1+0x2ae0], R240 ;  /* 0x002ae0f001007387 */ /* 0x000fe80000100a00 */
[----:B------:R-:W-:Y:S03]  /*a4b90*/  LDS R224, [R2+0xc300] ;  /* 0x00c3000002e07984 */ /* 0x000fe60000000800 */
        /* <DEDUP_REMOVED lines=33> */
[----:B------:R-:W1:Y:S05]  /*a4db0*/  LDS R227, [R0+0xe300] ;  /* 0x00e3000000e37984 */ /* 0x000e6a0000000800 */
        /* <DEDUP_REMOVED lines=24> */
[----:B----4-:R-:W4:Y:S04]  /*a4f40*/  LDL.LU R12, [R1+0xc50] ;  /* 0x000c5000010c7983 */ /* 0x010f280000300800 */
[----:B------:R-:W-:Y:S04]  /*a4f50*/  STL.64 [R1+0x2990], R8 ;  /* 0x0029900801007387 */ /* 0x000fe80000100a00 */
[----:B------:R-:W-:Y:S04]  /*a4f60*/  STL.64 [R1+0x2998], R10 ;  /* 0x0029980a01007387 */ /* 0x000fe80000100a00 */
[----:B------:R1:W-:Y:S04]  /*a4f70*/  STL.64 [R1+0x2980], R4 ;  /* 0x0029800401007387 */ /* 0x0003e80000100a00 */
[----:B------:R2:W-:Y:S04]  /*a4f80*/  STL.64 [R1+0x2988], R6 ;  /* 0x0029880601007387 */ /* 0x0005e80000100a00 */
[----:B------:R-:W4:Y:S04]  /*a4f90*/  LDL.LU R13, [R1+0xc54] ;  /* 0x000c5400010d7983 */ /* 0x000f280000300800 */
[----:B-1----:R-:W4:Y:S04]  /*a4fa0*/  LDL.LU R14, [R1+0xc58] ;  /* 0x000c5800010e7983 */ /* 0x002f280000300800 */
        /* <DEDUP_REMOVED lines=81> */
[C---:B---3--:R-:W-:Y:S03]  /*a54c0*/  HMMA.1688.F32.TF32 R216, R220.reuse, R126, R4 ;  /* 0x0000007edcd8723c */ /* 0x048fe60000081004 */
[----:B------:R-:W3:Y:S11]  /*a54d0*/  LDL.LU R4, [R1+0xc30] ;  /* 0x000c300001047983 */ /* 0x000ef60000300800 */
[----:B------:R-:W-:Y:S09]  /*a54e0*/  @!UPT UIADD3 URZ, URZ, URZ, URZ ;  /* 0x0000003f3f3ff290 */ /* 0x000ff2000fffe03f */
[----:B------:R-:W-:Y:S04]  /*a54f0*/  STL.64 [R1+0x2970], R216 ;  /* 0x002970d801007387 */ /* 0x000fe80000100a00 */
[----:B------:R2:W-:Y:S04]  /*a5500*/  STL.64 [R1+0x2978], R218 ;  /* 0x002978da01007387 */ /* 0x0005e80000100a00 */
[----:B------:R-:W3:Y:S04]  /*a5510*/  LDL.LU R5, [R1+0xc34] ;  /* 0x000c340001057983 */ /* 0x000ee80000300800 */
[----:B------:R-:W3:Y:S04]  /*a5520*/  LDL.LU R6, [R1+0xc38] ;  /* 0x000c380001067983 */ /* 0x000ee80000300800 */
[----:B------:R-:W3:Y:S01]  /*a5530*/  LDL.LU R7, [R1+0xc3c] ;  /* 0x000c3c0001077983 */ /* 0x000ee20000300800 */
[C---:B--2---:R-:W-:Y:S08]  /*a5540*/  HMMA.1688.F32.TF32 R216, R220.reuse, R122, R204 ;  /* 0x0000007adcd8723c */ /* 0x044ff000000810cc */
        /* <DEDUP_REMOVED lines=35> */
[----:B------:R1:W-:Y:S04]  /*a5780*/  STL.64 [R1+0x68], R38 ;  /* 0x0000682601007387 */ /* 0x0003e80000100a00 */
[----:B------:R-:W-:Y:S01]  /*a5790*/  LDS R220, [R2+0xc380] ;  /* 0x00c3800002dc7984 */ /* 0x000fe20000000800 */
        /* <DEDUP_REMOVED lines=21> */
[----:B------:R2:W-:Y:S04]  /*a58f0*/  STL.64 [R1], R16 ;  /* 0x0000001001007387 */ /* 0x0005e80000100a00 */
[----:B------:R4:W-:Y:S04]  /*a5900*/  STL.64 [R1+0x8], R18 ;  /* 0x0000081201007387 */ /* 0x0009e80000100a00 */
[----:B------:R-:W-:Y:S04]  /*a5910*/  STL.64 [R1+0x6838], R248 ;  /* 0x006838f801007387 */ /* 0x000fe80000100a00 */
[----:B------:R-:W-:Y:S04]  /*a5920*/  STL [R1+0x6854], R240 ;  /* 0x006854f001007387 */ /* 0x000fe80000100800 */
[----:B------:R-:W-:Y:S04]  /*a5930*/  STL [R1+0x6850], R241 ;  /* 0x006850f101007387 */ /* 0x000fe80000100800 */
[----:B------:R-:W-:Y:S04]  /*a5940*/  STL [R1+0x684c], R242 ;  /* 0x00684cf201007387 */ /* 0x000fe80000100800 */
[----:B------:R-:W-:Y:S01]  /*a5950*/  STL [R1+0x6848], R243 ;  /* 0x006848f301007387 */ /* 0x000fe20000100800 */
        /* <DEDUP_REMOVED lines=9> */
[----:B--2---:R-:W2:Y:S04]  /*a59f0*/  LDL.LU R16, [R1+0xb50] ;  /* 0x000b500001107983 */ /* 0x004ea80000300800 */
        /* <DEDUP_REMOVED lines=59> */
[----:B------:R-:W-:Y:S04]  /*a5db0*/  STL [R1+0x6864], R232 ;  /* 0x006864e801007387 */ /* 0x000fe80000100800 */
[----:B------:R-:W-:Y:S04]  /*a5dc0*/  STL [R1+0x6860], R233 ;  /* 0x006860e901007387 */ /* 0x000fe80000100800 */
[----:B------:R1:W-:Y:S04]  /*a5dd0*/  STL [R1+0x685c], R234 ;  /* 0x00685cea01007387 */ /* 0x0003e80000100800 */
[----:B------:R1:W-:Y:S01]  /*a5de0*/  STL [R1+0x6858], R235 ;  /* 0x006858eb01007387 */ /* 0x0003e20000100800 */
[C---:B---3--:R-:W-:Y:S08]  /*a5df0*/  HMMA.1688.F32.TF32 R4, R224.reuse, R102, R4 ;  /* 0x00000066e004723c */ /* 0x048ff00000081004 */
[C---:B--2---:R-:W-:Y:S08]  /*a5e00*/  HMMA.1688.F32.TF32 R60, R224.reuse, R154, R60 ;  /* 0x0000009ae03c723c */ /* 0x044ff0000008103c */
[C---:B----4-:R-:W-:Y:S08]  /*a5e10*/  HMMA.1688.F32.TF32 R196, R224.reuse, R158, R196 ;  /* 0x0000009ee0c4723c */ /* 0x050ff000000810c4 */
[C---:B------:R-:W-:Y:S08]  /*a5e20*/  HMMA.1688.F32.TF32 R52, R224.reuse, R74, R52 ;  /* 0x0000004ae034723c */ /* 0x040ff00000081034 */
[----:B------:R-:W-:Y:S01]  /*a5e30*/  HMMA.1688.F32.TF32 R56, R224, R70, R56 ;  /* 0x00000046e038723c */ /* 0x000fe20000081038 */
[----:B-1----:R-:W-:Y:S01]  /*a5e40*/  MOV R234, R62 ;  /* 0x0000003e00ea7202 */ /* 0x002fe20000000f00 */
[----:B------:R-:W-:-:S02]  /*a5e50*/  IMAD.MOV.U32 R235, RZ, RZ, R63 ;  /* 0x000000ffffeb7224 */ /* 0x000fc400078e003f */
[----:B------:R-:W-:Y:S02]  /*a5e60*/  IMAD.MOV.U32 R232, RZ, RZ, R60 ;  /* 0x000000ffffe87224 */ /* 0x000fe400078e003c */
[----:B------:R-:W-:Y:S01]  /*a5e70*/  IMAD.MOV.U32 R233, RZ, RZ, R61 ;  /* 0x000000ffffe97224 */ /* 0x000fe200078e003d */
[----:B------:R-:W-:Y:S04]  /*a5e80*/  STL.64 [R1+0x28b0], R196 ;  /* 0x0028b0c401007387 */ /* 0x000fe80000100a00 */
[----:B------:R-:W-:Y:S04]  /*a5e90*/  STL.64 [R1+0x28b8], R198 ;  /* 0x0028b8c601007387 */ /* 0x000fe80000100a00 */
[----:B------:R-:W-:Y:S04]  /*a5ea0*/  STL.64 [R1+0x6870], R234 ;  /* 0x006870ea01007387 */ /* 0x000fe80000100a00 */
[----:B------:R-:W-:Y:S01]  /*a5eb0*/  STL.64 [R1+0x6868], R232 ;  /* 0x006868e801007387 */ /* 0x000fe20000100a00 */
[----:B------:R-:W-:-:S03]  /*a5ec0*/  IMAD.MOV.U32 R240, RZ, RZ, R52 ;  /* 0x000000fffff07224 */ /* 0x000fc600078e0034 */
[----:B------:R-:W-:Y:S01]  /*a5ed0*/  STL.64 [R1+0x2890], R56 ;  /* 0x0028903801007387 */ /* 0x000fe20000100a00 */
[----:B------:R-:W-:Y:S01]  /*a5ee0*/  MOV R241, R53 ;  /* 0x0000003500f17202 */ /* 0x000fe20000000f00 */
[----:B------:R-:W-:Y:S02]  /*a5ef0*/  IMAD.MOV.U32 R242, RZ, RZ, R54 ;  /* 0x000000fffff27224 */ /* 0x000fe400078e0036 */
[----:B------:R1:W-:Y:S01]  /*a5f00*/  STL.64 [R1+0x2898], R58 ;  /* 0x0028983a01007387 */ /* 0x0003e20000100a00 */
[----:B------:R-:W-:Y:S02]  /*a5f10*/  IMAD.MOV.U32 R243, RZ, RZ, R55 ;  /* 0x000000fffff37224 */ /* 0x000fe400078e0037 */
[C---:B------:R-:W-:Y:S08]  /*a5f20*/  HMMA.1688.F32.TF32 R52, R224.reuse, R146, R44 ;  /* 0x00000092e034723c */ /* 0x040ff0000008102c */
[C---:B-1----:R-:W-:Y:S08]  /*a5f30*/  HMMA.1688.F32.TF32 R56, R224.reuse, R150, R48 ;  /* 0x00000096e038723c */ /* 0x042ff00000081030 */
        /* <DEDUP_REMOVED lines=126> */
[----:B----4-:R-:W4:Y:S04]  /*a6720*/  LDL.LU R4, [R1+0xa50] ;  /* 0x000a500001047983 */ /* 0x010f280000300800 */
[----:B------:R-:W4:Y:S01]  /*a6730*/  LDL.LU R5, [R1+0xa54] ;  /* 0x000a540001057983 */ /* 0x000f220000300800 */
[C---:B--2---:R-:W-:Y:S08]  /*a6740*/  HMMA.1688.F32.TF32 R40, R220.reuse, R170, R40 ;  /* 0x000000aadc28723c */ /* 0x044ff00000081028 */
[C---:B---3--:R-:W-:Y:S08]  /*a6750*/  HMMA.1688.F32.TF32 R44, R220.reuse, R174, R44 ;  /* 0x000000aedc2c723c */ /* 0x048ff0000008102c */
[C---:B------:R-:W-:Y:S08]  /*a6760*/  HMMA.1688.F32.TF32 R52, R220.reuse, R182, R52 ;  /* 0x000000b6dc34723c */ /* 0x040ff00000081034 */
[C---:B------:R-:W-:Y:S08]  /*a6770*/  HMMA.1688.F32.TF32 R56, R220.reuse, R186, R56 ;  /* 0x000000badc38723c */ /* 0x040ff00000081038 */
[----:B------:R-:W-:Y:S08]  /*a6780*/  HMMA.1688.F32.TF32 R60, R220, R190, R60 ;  /* 0x000000bedc3c723c */ /* 0x000ff0000008103c */
[C---:B------:R-:W-:Y:S08]  /*a6790*/  HMMA.1688.F32.TF32 R200, R224.reuse, R78, R200 ;  /* 0x0000004ee0c8723c */ /* 0x040ff000000810c8 */
[C---:B------:R-:W-:Y:S08]  /*a67a0*/  HMMA.1688.F32.TF32 R208, R224.reuse, R86, R208 ;  /* 0x00000056e0d0723c */ /* 0x040ff000000810d0 */
[C---:B------:R-:W-:Y:S08]  /*a67b0*/  HMMA.1688.F32.TF32 R232, R224.reuse, R98, R228 ;  /* 0x00000062e0e8723c */ /* 0x040ff000000810e4 */
[C---:B------:R-:W-:Y:S08]  /*a67c0*/  HMMA.1688.F32.TF32 R228, R224.reuse, R94, R216 ;  /* 0x0000005ee0e4723c */ /* 0x040ff000000810d8 */
[C---:B------:R-:W-:Y:S08]  /*a67d0*/  HMMA.1688.F32.TF32 R216, R224.reuse, R90, R204 ;  /* 0x0000005ae0d8723c */ /* 0x040ff000000810cc */
[----:B------:R-:W-:Y:S08]  /*a67e0*/  HMMA.1688.F32.TF32 R204, R224, R82, R212 ;  /* 0x00000052e0cc723c */ /* 0x000ff000000810d4 */
        /* <DEDUP_REMOVED lines=34> */
[----:B------:R-:W-:Y:S03]  /*a6a10*/  HMMA.1688.F32.TF32 R32, R220, R158, R32 ;  /* 0x0000009edc20723c */ /* 0x000fe60000081020 */
[----:B------:R1:W-:Y:S01]  /*a6a20*/  STL.64 [R1+0x26e8], R38 ;  /* 0x0026e82601007387 */ /* 0x0003e20000100a00 */
[----:B------:R-:W-:Y:S01]  /*a6a30*/  MOV R6, R252 ;  /* 0x000000fc00067202 */ /* 0x000fe20000000f00 */
[----:B------:R-:W-:-:S02]  /*a6a40*/  IMAD.MOV.U32 R7, RZ, RZ, R236 ;  /* 0x000000ffff077224 */ /* 0x000fc400078e00ec */
        /* <DEDUP_REMOVED lines=11> */
[----:B------:R-:W-:Y:S07]  /*a6b00*/  STL.64 [R1+0x26d0], R36 ;  /* 0x0026d02401007387 */ /* 0x000fee0000100a00 */
[----:B----4-:R-:W-:Y:S01]  /*a6b10*/  HMMA.1688.F32.TF32 R4, R220, R138, R4 ;  /* 0x0000008adc04723c */ /* 0x010fe20000081004 */
        /* <DEDUP_REMOVED lines=69> */
[----:B------:R-:W4:Y:S04]  /*a6f70*/  LDL.LU R9, [R1+0x974] ;  /* 0x0009740001097983 */ /* 0x000f280000300800 */
[----:B-1----:R-:W4:Y:S04]  /*a6f80*/  LDL.LU R10, [R1+0x978] ;  /* 0x00097800010a7983 */ /* 0x002f280000300800 */
[----:B------:R-:W4:Y:S01]  /*a6f90*/  LDL.LU R11, [R1+0x97c] ;  /* 0x00097c00010b7983 */ /* 0x000f220000300800 */
[----:B------:R-:W-:Y:S01]  /*a6fa0*/  MOV R236, R7 ;  /* 0x0000000700ec7202 */ /* 0x000fe20000000f00 */
[----:B------:R-:W-:-:S02]  /*a6fb0*/  IMAD.MOV.U32 R252, RZ, RZ, R6 ;  /* 0x000000fffffc7224 */ /* 0x000fc400078e0006 */
[----:B------:R-:W4:Y:S04]  /*a6fc0*/  LDL.LU R4, [R1+0x1d0] ;  /* 0x0001d00001047983 */ /* 0x000f280000300800 */
[----:B------:R-:W4:Y:S04]  /*a6fd0*/  LDL.LU R5, [R1+0x1d4] ;  /* 0x0001d40001057983 */ /* 0x000f280000300800 */
[----:B------:R-:W4:Y:S04]  /*a6fe0*/  LDL.LU R6, [R1+0x1d8] ;  /* 0x0001d80001067983 */ /* 0x000f280000300800 */
[----:B------:R-:W4:Y:S04]  /*a6ff0*/  LDL.LU R7, [R1+0x1dc] ;  /* 0x0001dc0001077983 */ /* 0x000f280000300800 */
[----:B------:R1:W-:Y:S04]  /*a7000*/  STL [R1+0x6834], R236 ;  /* 0x006834ec01007387 */ /* 0x0003e80000100800 */
[----:B------:R1:W-:Y:S01]  /*a7010*/  STL [R1+0x6830], R252 ;  /* 0x006830fc01007387 */ /* 0x0003e20000100800 */
[C---:B--2---:R-:W-:Y:S08]  /*a7020*/  HMMA.1688.F32.TF32 R52, R220.reuse, R130, R52 ;  /* 0x00000082dc34723c */ /* 0x044ff00000081034 */
[----:B---3--:R-:W-:Y:S11]  /*a7030*/  HMMA.1688.F32.TF32 R56, R220, R134, R56 ;  /* 0x00000086dc38723c */ /* 0x008ff60000081038 */
[----:B------:R-:W-:Y:S05]  /*a7040*/  @!UPT UIADD3 URZ, URZ, URZ, URZ ;  /* 0x0000003f3f3ff290 */ /* 0x000fea000fffe03f */
[----:B-1----:R-:W-:Y:S02]  /*a7050*/  IMAD.MOV.U32 R236, RZ, RZ, R54 ;  /* 0x000000ffffec7224 */ /* 0x002fe400078e0036 */
[----:B------:R-:W-:-:S05]  /*a7060*/  IMAD.MOV.U32 R252, RZ, RZ, R55 ;  /* 0x000000fffffc7224 */ /* 0x000fca00078e0037 */
[----:B------:R-:W-:Y:S04]  /*a7070*/  STL.64 [R1+0x2640], R56 ;  /* 0x0026403801007387 */ /* 0x000fe80000100a00 */
[----:B------:R-:W-:Y:S04]  /*a7080*/  STL.64 [R1+0x2648], R58 ;  /* 0x0026483a01007387 */ /* 0x000fe80000100a00 */
[----:B------:R1:W-:Y:S02]  /*a7090*/  STL.64 [R1+0x2630], R52 ;  /* 0x0026303401007387 */ /* 0x0003e40000100a00 */
[C---:B-1----:R-:W-:Y:S08]  /*a70a0*/  HMMA.1688.F32.TF32 R52, R220.reuse, R126, R48 ;  /* 0x0000007edc34723c */ /* 0x042ff00000081030 */
[C---:B------:R-:W-:Y:S08]  /*a70b0*/  HMMA.1688.F32.TF32 R48, R220.reuse, R122, R44 ;  /* 0x0000007adc30723c */ /* 0x040ff0000008102c */
[C---:B------:R-:W-:Y:S07]  /*a70c0*/  HMMA.1688.F32.TF32 R44, R220.reuse, R118, R20 ;  /* 0x00000076dc2c723c */ /* 0x040fee0000081014 */
[----:B------:R-:W-:Y:S04]  /*a70d0*/  STL.64 [R1+0x2620], R52 ;  /* 0x0026203401007387 */ /* 0x000fe80000100a00 */
[----:B------:R-:W-:Y:S04]  /*a70e0*/  STL.64 [R1+0x2628], R54 ;  /* 0x0026283601007387 */ /* 0x000fe80000100a00 */
[----:B------:R-:W2:Y:S04]  /*a70f0*/  LDL.LU R20, [R1+0x960] ;  /* 0x0009600001147983 */ /* 0x000ea80000300800 */
[----:B------:R-:W-:Y:S04]  /*a7100*/  STL.64 [R1+0x2610], R48 ;  /* 0x0026103001007387 */ /* 0x000fe80000100a00 */
[----:B------:R-:W-:Y:S04]  /*a7110*/  STL.64 [R1+0x2618], R50 ;  /* 0x0026183201007387 */ /* 0x000fe80000100a00 */
[----:B------:R-:W-:Y:S04]  /*a7120*/  STL.64 [R1+0x2600], R44 ;  /* 0x0026002c01007387 */ /* 0x000fe80000100a00 */
[----:B------:R1:W-:Y:S04]  /*a7130*/  STL.64 [R1+0x2608], R46 ;  /* 0x0026082e01007387 */ /* 0x0003e80000100a00 */
[----:B------:R-:W2:Y:S04]  /*a7140*/  LDL.LU R21, [R1+0x964] ;  /* 0x0009640001157983 */ /* 0x000ea80000300800 */
[----:B------:R-:W2:Y:S01]  /*a7150*/  LDL.LU R22, [R1+0x968] ;  /* 0x0009680001167983 */ /* 0x000ea20000300800 */
[C---:B-1----:R-:W-:Y:S03]  /*a7160*/  HMMA.1688.F32.TF32 R44, R220.reuse, R114, R40 ;  /* 0x00000072dc2c723c */ /* 0x042fe60000081028 */
[----:B------:R-:W2:Y:S05]  /*a7170*/  LDL.LU R23, [R1+0x96c] ;  /* 0x00096c0001177983 */ /* 0x000eaa0000300800 */
[C---:B------:R-:W-:Y:S08]  /*a7180*/  HMMA.1688.F32.TF32 R40, R220.reuse, R110, R36 ;  /* 0x0000006edc28723c */ /* 0x040ff00000081024 */
[C---:B------:R-:W-:Y:S07]  /*a7190*/  HMMA.1688.F32.TF32 R36, R220.reuse, R106, R16 ;  /* 0x0000006adc24723c */ /* 0x040fee0000081010 */
[----:B------:R-:W-:Y:S04]  /*a71a0*/  STL.64 [R1+0x25f0], R44 ;  /* 0x0025f02c01007387 */ /* 0x000fe80000100a00 */
[----:B------:R-:W-:Y:S04]  /*a71b0*/  STL.64 [R1+0x25f8], R46 ;  /* 0x0025f82e01007387 */ /* 0x000fe80000100a00 */
[----:B------:R-:W3:Y:S04]  /*a71c0*/  LDL.LU R16, [R1+0x950] ;  /* 0x0009500001107983 */ /* 0x000ee80000300800 */
[----:B------:R-:W-:Y:S04]  /*a71d0*/  STL.64 [R1+0x25e0], R40 ;  /* 0x0025e02801007387 */ /* 0x000fe80000100a00 */
[----:B------:R1:W-:Y:S04]  /*a71e0*/  STL.64 [R1+0x25e8], R42 ;  /* 0x0025e82a01007387 */ /* 0x0003e80000100a00 */
[----:B------:R-:W-:Y:S04]  /*a71f0*/  STL.64 [R1+0x25d0], R36 ;  /* 0x0025d02401007387 */ /* 0x000fe80000100a00 */
[----:B------:R4:W-:Y:S01]  /*a7200*/  STL.64 [R1+0x25d8], R38 ;  /* 0x0025d82601007387 */ /* 0x0009e20000100a00 */
[C---:B-1----:R-:W-:Y:S03]  /*a7210*/  HMMA.1688.F32.TF32 R40, R220.reuse, R102, R64 ;  /* 0x00000066dc28723c */ /* 0x042fe60000081040 */
[----:B------:R-:W3:Y:S04]  /*a7220*/  LDL.LU R17, [R1+0x954] ;  /* 0x0009540001117983 */ /* 0x000ee80000300800 */
[----:B------:R-:W3:Y:S01]  /*a7230*/  LDL.LU R18, [R1+0x958] ;  /* 0x0009580001127983 */ /* 0x000ee20000300800 */
[C---:B----4-:R-:W-:Y:S03]  /*a7240*/  HMMA.1688.F32.TF32 R36, R220.reuse, R98, R32 ;  /* 0x00000062dc24723c */ /* 0x050fe60000081020 */
[----:B------:R-:W3:Y:S05]  /*a7250*/  LDL.LU R19, [R1+0x95c] ;  /* 0x00095c0001137983 */ /* 0x000eea0000300800 */
        /* <DEDUP_REMOVED lines=17> */
[C---:B-1----:R-:W-:Y:S03]  /*a7370*/  HMMA.1688.F32.TF32 R24, R220.reuse, R82, R8 ;  /* 0x00000052dc18723c */ /* 0x042fe60000081008 */
[----:B------:R-:W4:Y:S05]  /*a7380*/  LDL.LU R8, [R1+0x930] ;  /* 0x0009300001087983 */ /* 0x000f2a0000300800 */
[----:B------:R-:W-:Y:S01]  /*a7390*/  HMMA.1688.F32.TF32 R4, R220, R78, R4 ;  /* 0x0000004edc04723c */ /* 0x000fe20000081004 */
[----:B------:R-:W-:Y:S01]  /*a73a0*/  MOV R9, R247 ;  /* 0x000000f700097202 */ /* 0x000fe20000000f00 */
[----:B------:R-:W-:Y:S01]  /*a73b0*/  IMAD.MOV.U32 R10, RZ, RZ, R246 ;  /* 0x000000ffff0a7224 */ /* 0x000fe200078e00f6 */
[----:B------:R-:W-:Y:S01]  /*a73c0*/  LDS R220, [R2+0xc480] ;  /* 0x00c4800002dc7984 */ /* 0x000fe20000000800 */
[----:B------:R-:W-:-:S03]  /*a73d0*/  IMAD.MOV.U32 R11, RZ, RZ, R244 ;  /* 0x000000ffff0b7224 */ /* 0x000fc600078e00f4 */
[----:B------:R-:W-:Y:S04]  /*a73e0*/  LDS R222, [R2+0xe480] ;  /* 0x00e4800002de7984 */ /* 0x000fe80000000800 */
[----:B------:R-:W-:Y:S04]  /*a73f0*/  LDS R221, [R0+0xc480] ;  /* 0x00c4800000dd7984 */ /* 0x000fe80000000800 */
[----:B------:R-:W-:Y:S04]  /*a7400*/  STL.64 [R1+0x2570], R24 ;  /* 0x0025701801007387 */ /* 0x000fe80000100a00 */
[----:B------:R-:W-:Y:S04]  /*a7410*/  STL.64 [R1+0x2578], R26 ;  /* 0x0025781a01007387 */ /* 0x000fe80000100a00 */
[----:B------:R1:W-:Y:S04]  /*a7420*/  STL.64 [R1+0x2520], R4 ;  /* 0x0025200401007387 */ /* 0x0003e80000100a00 */
[----:B------:R1:W-:Y:S04]  /*a7430*/  STL.64 [R1+0x2528], R6 ;  /* 0x0025280601007387 */ /* 0x0003e80000100a00 */
[----:B------:R-:W2:Y:S01]  /*a7440*/  LDS R223, [R0+0xe480] ;  /* 0x00e4800000df7984 */ /* 0x000ea20000000800 */
[----:B-1----:R-:W-:Y:S01]  /*a7450*/  MOV R4, R239 ;  /* 0x000000ef00047202 */ /* 0x002fe20000000f00 */
[----:B------:R-:W-:-:S02]  /*a7460*/  IMAD.MOV.U32 R5, RZ, RZ, R238 ;  /* 0x000000ffff057224 */ /* 0x000fc400078e00ee */
[----:B------:R-:W-:Y:S01]  /*a7470*/  IMAD.MOV.U32 R6, RZ, RZ, R237 ;  /* 0x000000ffff067224 */ /* 0x000fe200078e00ed */
[----:B------:R-:W-:-:S07]  /*a7480*/  MOV R7, R3 ;  /* 0x0000000300077202 */ /* 0x000fce0000000f00 */
[C---:B------:R-:W-:Y:S08]  /*a7490*/  HMMA.1688.F32.TF32 R4, R224.reuse, R178, R4 ;  /* 0x000000b2e004723c */ /* 0x040ff00000081004 */
[C---:B--2---:R-:W-:Y:S11]  /*a74a0*/  HMMA.1688.F32.TF32 R20, R224.reuse, R194, R20 ;  /* 0x000000c2e014723c */ /* 0x044ff60000081014 */
[----:B------:R-:W-:Y:S11]  /*a74b0*/  @!UPT UIADD3 URZ, URZ, URZ, URZ ;  /* 0x0000003f3f3ff290 */ /* 0x000ff6000fffe03f */
[----:B------:R-:W-:Y:S02]  /*a74c0*/  @!UPT UIADD3 URZ, URZ, URZ, URZ ;  /* 0x0000003f3f3ff290 */ /* 0x000fe4000fffe03f */
[----:B------:R-:W-:Y:S01]  /*a74d0*/  MOV R244, R23 ;  /* 0x0000001700f47202 */ /* 0x000fe20000000f00 */
[----:B------:R-:W-:Y:S02]  /*a74e0*/  IMAD.MOV.U32 R246, RZ, RZ, R22 ;  /* 0x000000fffff67224 */ /* 0x000fe400078e0016 */
[----:B------:R-:W-:Y:S01]  /*a74f0*/  IMAD.MOV.U32 R247, RZ, RZ, R21 ;  /* 0x000000fffff77224 */ /* 0x000fe200078e0015 */
[----:B------:R-:W-:Y:S04]  /*a7500*/  STL [R1+0x2510], R20 ;  /* 0x0025101401007387 */ /* 0x000fe80000100800 */
[----:B------:R-:W-:Y:S01]  /*a7510*/  STL [R1+0x6810], R244 ;  /* 0x006810f401007387 */ /* 0x000fe20000100800 */
[C---:B---3--:R-:W-:Y:S03]  /*a7520*/  HMMA.1688.F32.TF32 R16, R224.reuse, R190, R16 ;  /* 0x000000bee010723c */ /* 0x048fe60000081010 */
[----:B------:R-:W-:Y:S04]  /*a7530*/  STL [R1+0x680c], R246 ;  /* 0x00680cf601007387 */ /* 0x000fe80000100800 */
[----:B------:R1:W-:Y:S11]  /*a7540*/  STL [R1+0x6808], R247 ;  /* 0x006808f701007387 */ /* 0x0003f60000100800 */
[----:B------:R-:W-:Y:S06]  /*a7550*/  @!UPT UIADD3 URZ, URZ, URZ, URZ ;  /* 0x0000003f3f3ff290 */ /* 0x000fec000fffe03f */
[----:B------:R-:W-:Y:S01]  /*a7560*/  IMAD.MOV.U32 R3, RZ, RZ, R19 ;  /* 0x000000ffff037224 */ /* 0x000fe200078e0013 */
[----:B------:R-:W-:Y:S01]  /*a7570*/  MOV R237, R18 ;  /* 0x0000001200ed7202 */ /* 0x000fe20000000f00 */
[----:B------:R-:W-:Y:S02]  /*a7580*/  IMAD.MOV.U32 R238, RZ, RZ, R17 ;  /* 0x000000ffffee7224 */ /* 0x000fe400078e0011 */
[----:B------:R-:W-:Y:S01]  /*a7590*/  IMAD.MOV.U32 R239, RZ, RZ, R16 ;  /* 0x000000ffffef7224 */ /* 0x000fe200078e0010 */
[----:B------:R-:W-:Y:S04]  /*a75a0*/  STL [R1+0x6820], R3 ;  /* 0x0068200301007387 */ /* 0x000fe80000100800 */
[----:B------:R-:W-:Y:S04]  /*a75b0*/  STL [R1+0x681c], R237 ;  /* 0x00681ced01007387 */ /* 0x000fe80000100800 */
[----:B------:R2:W-:Y:S04]  /*a75c0*/  STL [R1+0x6818], R238 ;  /* 0x006818ee01007387 */ /* 0x0005e80000100800 */
[----:B------:R3:W-:Y:S01]  /*a75d0*/  STL [R1+0x6814], R239 ;  /* 0x006814ef01007387 */ /* 0x0007e20000100800 */
[C---:B----4-:R-:W-:Y:S08]  /*a75e0*/  HMMA.1688.F32.TF32 R12, R224.reuse, R186, R12 ;  /* 0x000000bae00c723c */ /* 0x050ff0000008100c */
[----:B------:R-:W-:Y:S11]  /*a75f0*/  HMMA.1688.F32.TF32 R8, R224, R182, R8 ;  /* 0x000000b6e008723c */ /* 0x000ff60000081008 */
[----:B------:R-:W-:Y:S05]  /*a7600*/  @!UPT UIADD3 URZ, URZ, URZ, URZ ;  /* 0x0000003f3f3ff290 */ /* 0x000fea000fffe03f */
[----:B-1----:R-:W-:Y:S01]  /*a7610*/  IMAD.MOV.U32 R247, RZ, RZ, R15 ;  /* 0x000000fffff77224 */ /* 0x002fe200078e000f */
[----:B------:R-:W-:Y:S01]  /*a7620*/  MOV R246, R14 ;  /* 0x0000000e00f67202 */ /* 0x000fe20000000f00 */
[----:B------:R-:W-:Y:S01]  /*a7630*/  IMAD.MOV.U32 R244, RZ, RZ, R13 ;  /* 0x000000fffff47224 */ /* 0x000fe200078e000d */
[----:B------:R-:W-:Y:S05]  /*a7640*/  STL [R1+0x24e0], R12 ;  /* 0x0024e00c01007387 */ /* 0x000fea0000100800 */
[----:B--2---:R-:W-:Y:S01]  /*a7650*/  IMAD.MOV.U32 R238, RZ, RZ, R10 ;  /* 0x000000ffffee7224 */ /* 0x004fe200078e000a */
[----:B------:R-:W-:Y:S01]  /*a7660*/  MOV R237, R9 ;  /* 0x0000000900ed7202 */ /* 0x000fe20000000f00 */
[----:B---3--:R-:W-:Y:S01]  /*a7670*/  IMAD.MOV.U32 R239, RZ, RZ, R11 ;  /* 0x000000ffffef7224 */ /* 0x008fe200078e000b */
[----:B------:R1:W-:Y:S04]  /*a7680*/  STL [R1+0x682c], R247 ;  /* 0x00682cf701007387 */ /* 0x0003e80000100800 */
[----:B------:R2:W-:Y:S04]  /*a7690*/  STL [R1+0x6828], R246 ;  /* 0x006828f601007387 */ /* 0x0005e80000100800 */
[----:B------:R3:W-:Y:S04]  /*a76a0*/  STL [R1+0x6824], R244 ;  /* 0x006824f401007387 */ /* 0x0007e80000100800 */
[----:B------:R-:W-:Y:S01]  /*a76b0*/  STL.64 [R1+0x6890], R238 ;  /* 0x006890ee01007387 */ /* 0x000fe20000100a00 */
[----:B-1----:R-:W-:-:S03]  /*a76c0*/  MOV R247, R5 ;  /* 0x0000000500f77202 */ /* 0x002fc60000000f00 */
[----:B------:R-:W-:Y:S01]  /*a76d0*/  STL.64 [R1+0x6888], R236 ;  /* 0x006888ec01007387 */ /* 0x000fe20000100a00 */
[----:B--2---:R-:W-:-:S03]  /*a76e0*/  IMAD.MOV.U32 R246, RZ, RZ, R6 ;  /* 0x000000fffff67224 */ /* 0x004fc600078e0006 */
[----:B------:R1:W-:Y:S01]  /*a76f0*/  STL [R1+0x24c0], R4 ;  /* 0x0024c00401007387 */ /* 0x0003e20000100800 */
[----:B---3--:R-:W-:-:S03]  /*a7700*/  IMAD.MOV.U32 R244, RZ, RZ, R7 ;  /* 0x000000fffff47224 */ /* 0x008fc600078e0007 */
[----:B-1----:R-:W2:Y:S04]  /*a7710*/  LDL.LU R4, [R1+0x190] ;  /* 0x0001900001047983 */ /* 0x002ea80000300800 */
        /* <DEDUP_REMOVED lines=117> */
[----:B------:R1:W-:Y:S04]  /*a7e70*/  STL.64 [R1+0x68f0], R244 ;  /* 0x0068f0f401007387 */ /* 0x0003e80000100a00 */
[----:B-1----:R-:W3:Y:S04]  /*a7e80*/  LDL.LU R244, [R1+0x8e0] ;  /* 0x0008e00001f47983 */ /* 0x002ee80000300800 */
        /* <DEDUP_REMOVED lines=15> */
[----:B-1----:R-:W2:Y:S01]  /*a7f80*/  LDL.LU.64 R166, [R1+0x6b30] ;  /* 0x006b300001a67983 */ /* 0x002ea20000300a00 */
[C---:B---3--:R-:W-:Y:S03]  /*a7f90*/  HMMA.1688.F32.TF32 R244, R224.reuse, R162, R244 ;  /* 0x000000a2e0f4723c */ /* 0x048fe600000810f4 */
[----:B------:R-:W3:Y:S05]  /*a7fa0*/  LDL.LU.64 R164, [R1+0x6b28] ;  /* 0x006b280001a47983 */ /* 0x000eea0000300a00 */
[C---:B------:R-:W-:Y:S08]  /*a7fb0*/  HMMA.1688.F32.TF32 R236, R224.reuse, R158, R236 ;  /* 0x0000009ee0ec723c */ /* 0x040ff000000810ec */
[----:B------:R-:W-:Y:S08]  /*a7fc0*/  HMMA.1688.F32.TF32 R212, R224, R138, R212 ;  /* 0x0000008ae0d4723c */ /* 0x000ff000000810d4 */
[----:B------:R-:W-:Y:S08]  /*a7fd0*/  HMMA.1688.F32.TF32 R4, R220, R186, R4 ;  /* 0x000000badc04723c */ /* 0x000ff00000081004 */
        /* <DEDUP_REMOVED lines=9> */
[----:B------:R-:W-:Y:S04]  /*a8070*/  STL.64 [R1+0x2460], R236 ;  /* 0x002460ec01007387 */ /* 0x000fe80000100a00 */
[----:B------:R3:W-:Y:S01]  /*a8080*/  STL.64 [R1+0x2468], R238 ;  /* 0x002468ee01007387 */ /* 0x0007e20000100a00 */
[C---:B-1----:R-:W-:Y:S08]  /*a8090*/  HMMA.1688.F32.TF32 R244, R224.reuse, R154, R240 ;  /* 0x0000009ae0f4723c */ /* 0x042ff000000810f0 */
[C---:B------:R-:W-:Y:S08]  /*a80a0*/  HMMA.1688.F32.TF32 R240, R224.reuse, R70, R232 ;  /* 0x00000046e0f0723c */ /* 0x040ff000000810e8 */
[C---:B---3--:R-:W-:Y:S08]  /*a80b0*/  HMMA.1688.F32.TF32 R236, R224.reuse, R74, R248 ;  /* 0x0000004ae0ec723c */ /* 0x048ff000000810f8 */
        /* <DEDUP_REMOVED lines=40> */
[----:B----4-:R-:W-:Y:S01]  /*a8340*/  HMMA.1688.F32.TF32 R20, R224, R78, R16 ;  /* 0x0000004ee014723c */ /* 0x010fe20000081010 */
        /* <DEDUP_REMOVED lines=140> */
[C---:B----4-:R-:W-:Y:S08]  /*a8c10*/  HMMA.1688.F32.TF32 R16, R220.reuse, R98, R16 ;  /* 0x00000062dc10723c */ /* 0x050ff00000081010 */
[C---:B------:R-:W-:Y:S08]  /*a8c20*/  HMMA.1688.F32.TF32 R12, R220.reuse, R94, R12 ;  /* 0x0000005edc0c723c */ /* 0x040ff0000008100c */
[C---:B---3--:R-:W-:Y:S08]  /*a8c30*/  HMMA.1688.F32.TF32 R8, R220.reuse, R90, R8 ;  /* 0x0000005adc08723c */ /* 0x048ff00000081008 */
[C---:B------:R-:W-:Y:S08]  /*a8c40*/  HMMA.1688.F32.TF32 R228, R220.reuse, R162, R228 ;  /* 0x000000a2dce4723c */ /* 0x040ff000000810e4 */
[C---:B------:R-:W-:Y:S08]  /*a8c50*/  HMMA.1688.F32.TF32 R224, R220.reuse, R182, R244 ;  /* 0x000000b6dce0723c */ /* 0x040ff000000810f4 */
[C---:B------:R-:W-:Y:S08]  /*a8c60*/  HMMA.1688.F32.TF32 R244, R220.reuse, R178, R236 ;  /* 0x000000b2dcf4723c */ /* 0x040ff000000810ec */
[C---:B------:R-:W-:Y:S07]  /*a8c70*/  HMMA.1688.F32.TF32 R236, R220.reuse, R174, R240 ;  /* 0x000000aedcec723c */ /* 0x040fee00000810f0 */
[----:B------:R-:W-:Y:S04]  /*a8c80*/  STL.64 [R1+0x1b30], R224 ;  /* 0x001b30e001007387 */ /* 0x000fe80000100a00 */
[----:B------:R1:W-:Y:S02]  /*a8c90*/  STL.64 [R1+0x1b38], R226 ;  /* 0x001b38e201007387 */ /* 0x0003e40000100a00 */
[C---:B-1----:R-:W-:Y:S08]  /*a8ca0*/  HMMA.1688.F32.TF32 R224, R220.reuse, R170, R232 ;  /* 0x000000aadce0723c */ /* 0x042ff000000810e8 */
        /* <DEDUP_REMOVED lines=17> */
[C---:B------:R-:W-:Y:S03]  /*a8dc0*/  HMMA.1688.F32.TF32 R208, R220.reuse, R70, R212 ;  /* 0x00000046dcd0723c */ /* 0x040fe600000810d4 */
[----:B------:R-:W-:Y:S04]  /*a8dd0*/  LDS R225, [R0+0xc500] ;  /* 0x00c5000000e17984 */ /* 0x000fe80000000800 */
[----:B------:R-:W1:Y:S01]  /*a8de0*/  LDS R227, [R0+0xe500] ;  /* 0x00e5000000e37984 */ /* 0x000e620000000800 */
        /* <DEDUP_REMOVED lines=160> */
[C---:B-1----:R-:W-:Y:S08]  /*a97f0*/  HMMA.1688.F32.TF32 R20, R224.reuse, R146, R20 ;  /* 0x00000092e014723c */ /* 0x042ff00000081014 */
        /* <DEDUP_REMOVED lines=8> */
[----:B------:R-:W-:Y:S08]  /*a9880*/  HMMA.1688.F32.TF32 R196, R224, R186, R196 ;  /* 0x000000bae0c4723c */ /* 0x000ff000000810c4 */
[C---:B------:R-:W-:Y:S08]  /*a9890*/  HMMA.1688.F32.TF32 R208, R220.reuse, R82, R208 ;  /* 0x00000052dcd0723c */ /* 0x040ff000000810d0 */
[----:B------:R-:W-:Y:S08]  /*a98a0*/  HMMA.1688.F32.TF32 R220, R220, R78, R204 ;  /* 0x0000004edcdc723c */ /* 0x000ff000000810cc */
[C---:B------:R-:W-:Y:S08]  /*a98b0*/  HMMA.1688.F32.TF32 R200, R224.reuse, R190, R200 ;  /* 0x000000bee0c8723c */ /* 0x040ff000000810c8 */
[C---:B------:R-:W-:Y:S01]  /*a98c0*/  HMMA.1688.F32.TF32 R212, R224.reuse, R194, R212 ;  /* 0x000000c2e0d4723c */ /* 0x040fe200000810d4 */
[----:B------:R-:W-:Y:S04]  /*a98d0*/  STL.64 [R1+0x18f0], R208 ;  /* 0x0018f0d001007387 */ /* 0x000fe80000100a00 */
[----:B------:R1:W-:Y:S03]  /*a98e0*/  STL.64 [R1+0x18f8], R210 ;  /* 0x0018f8d201007387 */ /* 0x0003e60000100a00 */
[C---:B------:R-:W-:Y:S01]  /*a98f0*/  HMMA.1688.F32.TF32 R56, R224.reuse, R178, R56 ;  /* 0x000000b2e038723c */ /* 0x040fe20000081038 */
[----:B-1----:R-:W2:Y:S04]  /*a9900*/  LDL.LU.64 R210, [R1+0x6b10] ;  /* 0x006b100001d27983 */ /* 0x002ea80000300a00 */
[----:B------:R-:W3:Y:S04]  /*a9910*/  LDL.LU.64 R208, [R1+0x6b08] ;  /* 0x006b080001d07983 */ /* 0x000ee80000300a00 */
[----:B------:R-:W4:Y:S04]  /*a9920*/  LDL.LU.64 R206, [R1+0x6b00] ;  /* 0x006b000001ce7983 */ /* 0x000f280000300a00 */
        /* <DEDUP_REMOVED lines=88> */
[----:B------:R-:W3:Y:S01]  /*a9eb0*/  LDL.LU.64 R4, [R1+0x69c8] ;  /* 0x0069c80001047983 */ /* 0x000ee20000300a00 */
        /* <DEDUP_REMOVED lines=19> */
[C---:B--2---:R-:W-:Y:S08]  /*a9ff0*/  HMMA.1688.F32.TF32 R8, R224.reuse, R98, R8 ;  /* 0x00000062e008723c */ /* 0x044ff00000081008 */
[C---:B---3--:R-:W-:Y:S08]  /*aa000*/  HMMA.1688.F32.TF32 R228, R224.reuse, R102, R4 ;  /* 0x00000066e0e4723c */ /* 0x048ff00000081004 */
[C---:B------:R-:W-:Y:S08]  /*aa010*/  HMMA.1688.F32.TF32 R4, R224.reuse, R94, R12 ;  /* 0x0000005ee004723c */ /* 0x040ff0000008100c */
        /* <DEDUP_REMOVED lines=12> */
[----:B-1----:R-:W-:Y:S03]  /*aa0e0*/  HMMA.1688.F32.TF32 R12, R224, R78, R28 ;  /* 0x0000004ee00c723c */ /* 0x002fe6000008101c */
        /* <DEDUP_REMOVED lines=41> */
[----:B-1----:R-:W-:Y:S01]  /*aa380*/  HMMA.1688.F32.TF32 R4, R220, R162, R60 ;  /* 0x000000a2dc04723c */ /* 0x002fe2000008103c */
[----:B------:R-:W-:Y:S04]  /*aa390*/  STL.64 [R1+0x6918], R162 ;  /* 0x006918a201007387 */ /* 0x000fe80000100a00 */
[----:B------:R-:W-:Y:S01]  /*aa3a0*/  STL.64 [R1+0x6910], R160 ;  /* 0x006910a001007387 */ /* 0x000fe20000100a00 */
[----:B------:R-:W-:-:S02]  /*aa3b0*/  IMAD.MOV.U32 R242, RZ, RZ, R217 ;  /* 0x000000fffff27224 */ /* 0x000fc400078e00d9 */
[----:B------:R-:W-:Y:S02]  /*aa3c0*/  IMAD.MOV.U32 R243, RZ, RZ, R216 ;  /* 0x000000fffff37224 */ /* 0x000fe400078e00d8 */
[----:B------:R-:W-:Y:S02]  /*aa3d0*/  IMAD.MOV.U32 R237, RZ, RZ, R206 ;  /* 0x000000ffffed7224 */ /* 0x000fe400078e00ce */
[----:B------:R-:W-:Y:S01]  /*aa3e0*/  IMAD.MOV.U32 R238, RZ, RZ, R207 ;  /* 0x000000ffffee7224 */ /* 0x000fe200078e00cf */
[----:B------:R-:W-:Y:S01]  /*aa3f0*/  MOV R239, R215 ;  /* 0x000000d700ef7202 */ /* 0x000fe20000000f00 */
[----:B------:R-:W-:Y:S01]  /*aa400*/  IMAD.MOV.U32 R228, RZ, RZ, R219 ;  /* 0x000000ffffe47224 */ /* 0x000fe200078e00db */
        /* <DEDUP_REMOVED lines=11> */
[----:B------:R1:W-:Y:S04]  /*aa4c0*/  STL.64 [R1+0x15e8], R6 ;  /* 0x0015e80601007387 */ /* 0x0003e80000100a00 */
[----:B------:R-:W3:Y:S01]  /*aa4d0*/  LDL.LU R205, [R1+0x69c4] ;  /* 0x0069c40001cd7983 */ /* 0x000ee20000300800 */
[----:B-1----:R-:W-:Y:S11]  /*aa4e0*/  HMMA.1688.F32.TF32 R4, R220, R154, R200 ;  /* 0x0000009adc04723c */ /* 0x002ff600000810c8 */
[----:B------:R-:W-:Y:S11]  /*aa4f0*/  @!UPT UIADD3 URZ, URZ, URZ, URZ ;  /* 0x0000003f3f3ff290 */ /* 0x000ff6000fffe03f */
[----:B------:R-:W-:Y:S01]  /*aa500*/  @!UPT UIADD3 URZ, URZ, URZ, URZ ;  /* 0x0000003f3f3ff290 */ /* 0x000fe2000fffe03f */
[----:B------:R-:W-:Y:S04]  /*aa510*/  STL.64 [R1+0x13b0], R4 ;  /* 0x0013b00401007387 */ /* 0x000fe80000100a00 */
[----:B------:R1:W-:Y:S04]  /*aa520*/  STL.64 [R1+0x13b8], R6 ;  /* 0x0013b80601007387 */ /* 0x0003e80000100a00 */
[----:B------:R-:W4:Y:S04]  /*aa530*/  LDL.LU R204, [R1+0x69c0] ;  /* 0x0069c00001cc7983 */ /* 0x000f280000300800 */
[----:B------:R-:W2:Y:S04]  /*aa540*/  LDL.LU R211, [R1+0x69bc] ;  /* 0x0069bc0001d37983 */ /* 0x000ea80000300800 */
[----:B------:R-:W2:Y:S04]  /*aa550*/  LDL.LU R210, [R1+0x69b8] ;  /* 0x0069b80001d27983 */ /* 0x000ea80000300800 */
[----:B------:R-:W2:Y:S04]  /*aa560*/  LDL.LU R209, [R1+0x69b4] ;  /* 0x0069b40001d17983 */ /* 0x000ea80000300800 */
[----:B------:R-:W1:Y:S04]  /*aa570*/  LDL.LU R212, [R1+0x69b0] ;  /* 0x0069b00001d47983 */ /* 0x000e680000300800 */
[----:B------:R-:W2:Y:S04]  /*aa580*/  LDL.LU R208, [R1+0x69ac] ;  /* 0x0069ac0001d07983 */ /* 0x000ea80000300800 */
[----:B------:R-:W3:Y:S04]  /*aa590*/  LDL.LU R214, [R1+0x69a8] ;  /* 0x0069a80001d67983 */ /* 0x000ee80000300800 */
[----:B------:R-:W4:Y:S04]  /*aa5a0*/  LDL.LU R213, [R1+0x69a4] ;  /* 0x0069a40001d57983 */ /* 0x000f280000300800 */
[----:B------:R-:W4:Y:S04]  /*aa5b0*/  LDL.LU R218, [R1+0x69a0] ;  /* 0x0069a00001da7983 */ /* 0x000f280000300800 */
[----:B------:R-:W4:Y:S04]  /*aa5c0*/  LDL.LU R217, [R1+0x699c] ;  /* 0x00699c0001d97983 */ /* 0x000f280000300800 */
[----:B------:R-:W4:Y:S01]  /*aa5d0*/  LDL.LU R216, [R1+0x6998] ;  /* 0x0069980001d87983 */ /* 0x000f220000300800 */
[----:B-1----:R-:W-:-:S02]  /*aa5e0*/  MOV R7, R212 ;  /* 0x000000d400077202 */ /* 0x002fc40000000f00 */
[----:B--2---:R-:W-:Y:S02]  /*aa5f0*/  MOV R4, R208 ;  /* 0x000000d000047202 */ /* 0x004fe40000000f00 */
[----:B------:R-:W2:Y:S01]  /*aa600*/  LDL.LU R208, [R1+0x6994] ;  /* 0x0069940001d07983 */ /* 0x000ea20000300800 */
[----:B---3--:R-:W-:-:S03]  /*aa610*/  IMAD.MOV.U32 R5, RZ, RZ, R214 ;  /* 0x000000ffff057224 */ /* 0x008fc600078e00d6 */
[----:B------:R-:W3:Y:S01]  /*aa620*/  LDL.LU R214, [R1+0x6990] ;  /* 0x0069900001d67983 */ /* 0x000ee20000300800 */
[----:B----4-:R-:W-:-:S03]  /*aa630*/  IMAD.MOV.U32 R6, RZ, RZ, R213 ;  /* 0x000000ffff067224 */ /* 0x010fc600078e00d5 */
[----:B------:R-:W4:Y:S04]  /*aa640*/  LDL.LU R213, [R1+0x698c] ;  /* 0x00698c0001d57983 */ /* 0x000f280000300800 */
[----:B------:R-:W2:Y:S01]  /*aa650*/  LDL.LU R212, [R1+0x6988] ;  /* 0x0069880001d47983 */ /* 0x000ea20000300800 */
[----:B------:R-:W-:Y:S01]  /*aa660*/  MOV R15, R218 ;  /* 0x000000da000f7202 */ /* 0x000fe20000000f00 */
[----:B------:R-:W-:Y:S02]  /*aa670*/  IMAD.MOV.U32 R14, RZ, RZ, R217 ;  /* 0x000000ffff0e7224 */ /* 0x000fe400078e00d9 */
[----:B------:R-:W2:Y:S01]  /*aa680*/  LDL.LU R12, [R1+0x1b60] ;  /* 0x001b6000010c7983 */ /* 0x000ea20000300800 */
[----:B------:R-:W-:-:S03]  /*aa690*/  IMAD.MOV.U32 R13, RZ, RZ, R216 ;  /* 0x000000ffff0d7224 */ /* 0x000fc600078e00d8 */
[----:B------:R-:W2:Y:S04]  /*aa6a0*/  LDL.LU R216, [R1+0x6984] ;  /* 0x0069840001d87983 */ /* 0x000ea80000300800 */
[----:B------:R-:W3:Y:S04]  /*aa6b0*/  LDL.LU R217, [R1+0x6980] ;  /* 0x0069800001d97983 */ /* 0x000ee80000300800 */
        /* <DEDUP_REMOVED lines=8> */
[----:B----4-:R-:W-:Y:S02]  /*aa740*/  IMAD.MOV.U32 R25, RZ, RZ, R218 ;  /* 0x000000ffff197224 */ /* 0x010fe400078e00da */
[----:B------:R-:W2:Y:S04]  /*aa750*/  LDL.LU R218, [R1+0x6978] ;  /* 0x0069780001da7983 */ /* 0x000ea80000300800 */
        /* <DEDUP_REMOVED lines=56> */
[----:B--2---:R-:W-:Y:S01]  /*aaae0*/  MOV R227, R218 ;  /* 0x000000da00e37202 */ /* 0x004fe20000000f00 */
[----:B---3--:R-:W-:-:S02]  /*aaaf0*/  IMAD.MOV.U32 R226, RZ, RZ, R217 ;  /* 0x000000ffffe27224 */ /* 0x008fc400078e00d9 */
[----:B----4-:R-:W-:Y:S02]  /*aab00*/  IMAD.MOV.U32 R225, RZ, RZ, R216 ;  /* 0x000000ffffe17224 */ /* 0x010fe400078e00d8 */
        /* <DEDUP_REMOVED lines=18> */
[----:B------:R-:W3:Y:S01]  /*aac30*/  LDL.LU R231, [R1+0x230c] ;  /* 0x00230c0001e77983 */ /* 0x000ee20000300800 */
[C---:B------:R-:W-:Y:S08]  /*aac40*/  HMMA.1688.F32.TF32 R36, R220.reuse, R114, R36 ;  /* 0x00000072dc24723c */ /* 0x040ff00000081024 */
[C---:B------:R-:W-:Y:S08]  /*aac50*/  HMMA.1688.F32.TF32 R44, R220.reuse, R122, R44 ;  /* 0x0000007adc2c723c */ /* 0x040ff0000008102c */
[C---:B------:R-:W-:Y:S08]  /*aac60*/  HMMA.1688.F32.TF32 R48, R220.reuse, R126, R48 ;  /* 0x0000007edc30723c */ /* 0x040ff00000081030 */
[C---:B------:R-:W-:Y:S08]  /*aac70*/  HMMA.1688.F32.TF32 R52, R220.reuse, R130, R52 ;  /* 0x00000082dc34723c */ /* 0x040ff00000081034 */
[C---:B------:R-:W-:Y:S08]  /*aac80*/  HMMA.1688.F32.TF32 R56, R220.reuse, R134, R56 ;  /* 0x00000086dc38723c */ /* 0x040ff00000081038 */
[C---:B------:R-:W-:Y:S08]  /*aac90*/  HMMA.1688.F32.TF32 R40, R220.reuse, R118, R40 ;  /* 0x00000076dc28723c */ /* 0x040ff00000081028 */
[C---:B----4-:R-:W-:Y:S08]  /*aaca0*/  HMMA.1688.F32.TF32 R156, R220.reuse, R74, R208 ;  /* 0x0000004adc9c723c */ /* 0x050ff000000810d0 */
[C---:B--2---:R-:W-:Y:S08]  /*aacb0*/  HMMA.1688.F32.TF32 R160, R220.reuse, R70, R204 ;  /* 0x00000046dca0723c */ /* 0x044ff000000810cc */
[C---:B---3--:R-:W-:Y:S11]  /*aacc0*/  HMMA.1688.F32.TF32 R196, R220.reuse, R150, R212 ;  /* 0x00000096dcc4723c */ /* 0x048ff600000810d4 */
[----:B------:R-:W-:Y:S04]  /*aacd0*/  @!UPT UIADD3 URZ, URZ, URZ, URZ ;  /* 0x0000003f3f3ff290 */ /* 0x000fe8000fffe03f */
[----:B------:R-:W-:Y:S04]  /*aace0*/  STL.64 [R1+0x13a0], R160 ;  /* 0x0013a0a001007387 */ /* 0x000fe80000100a00 */
[----:B------:R1:W-:Y:S04]  /*aacf0*/  STL.64 [R1+0x13a8], R162 ;  /* 0x0013a8a201007387 */ /* 0x0003e80000100a00 */
[----:B------:R-:W-:Y:S04]  /*aad00*/  STL.64 [R1+0x1390], R156 ;  /* 0x0013909c01007387 */ /* 0x000fe80000100a00 */
[----:B------:R2:W-:Y:S01]  /*aad10*/  STL.64 [R1+0x1398], R158 ;  /* 0x0013989e01007387 */ /* 0x0005e20000100a00 */
[C---:B-1----:R-:W-:Y:S08]  /*aad20*/  HMMA.1688.F32.TF32 R160, R220.reuse, R146, R216 ;  /* 0x00000092dca0723c */ /* 0x042ff000000810d8 */
[C---:B--2---:R-:W-:Y:S08]  /*aad30*/  HMMA.1688.F32.TF32 R156, R220.reuse, R142, R60 ;  /* 0x0000008edc9c723c */ /* 0x044ff0000008103c */
        /* <DEDUP_REMOVED lines=24> */
[C---:B------:R-:W-:Y:S08]  /*aaec0*/  HMMA.1688.F32.TF32 R32, R220.reuse, R98, R28 ;  /* 0x00000062dc20723c */ /* 0x040ff0000008101c */
[C---:B------:R-:W-:Y:S08]  /*aaed0*/  HMMA.1688.F32.TF32 R28, R220.reuse, R94, R24 ;  /* 0x0000005edc1c723c */ /* 0x040ff00000081018 */
[C---:B------:R-:W-:Y:S08]  /*aaee0*/  HMMA.1688.F32.TF32 R24, R220.reuse, R90, R20 ;  /* 0x0000005adc18723c */ /* 0x040ff00000081014 */
[C---:B------:R-:W-:Y:S08]  /*aaef0*/  HMMA.1688.F32.TF32 R20, R220.reuse, R86, R16 ;  /* 0x00000056dc14723c */ /* 0x040ff00000081010 */
        /* <DEDUP_REMOVED lines=21> */
[C---:B--2---:R-:W-:Y:S03]  /*ab050*/  HMMA.1688.F32.TF32 R16, R8.reuse, R190, R236 ;  /* 0x000000be0810723c */ /* 0x044fe600000810ec */
[----:B------:R-:W-:Y:S04]  /*ab060*/  LDS R4, [R2+0xc680] ;  /* 0x00c6800002047984 */ /* 0x000fe80000000800 */
[----:B------:R-:W-:Y:S01]  /*ab070*/  LDS R6, [R2+0xe680] ;  /* 0x00e6800002067984 */ /* 0x000fe20000000800 */
[C---:B-1----:R-:W-:Y:S03]  /*ab080*/  HMMA.1688.F32.TF32 R12, R8.reuse, R186, R240 ;  /* 0x000000ba080c723c */ /* 0x042fe600000810f0 */
[----:B------:R-:W-:Y:S04]  /*ab090*/  LDS R5, [R0+0xc680] ;  /* 0x00c6800000057984 */ /* 0x000fe80000000800 */
[----:B------:R-:W1:Y:S04]  /*ab0a0*/  LDS R7, [R0+0xe680] ;  /* 0x00e6800000077984 */ /* 0x000e680000000800 */
        /* <DEDUP_REMOVED lines=131> */
[----:B------:R-:W1:Y:S04]  /*ab8e0*/  LDL.LU R236, [R1+0x1e00] ;  /* 0x001e000001ec7983 */ /* 0x000e680000300800 */
[----:B------:R-:W1:Y:S04]  /*ab8f0*/  LDL.LU R237, [R1+0x1e04] ;  /* 0x001e040001ed7983 */ /* 0x000e680000300800 */
[----:B------:R-:W1:Y:S04]  /*ab900*/  LDL.LU R238, [R1+0x1e08] ;  /* 0x001e080001ee7983 */ /* 0x000e680000300800 */
[----:B------:R-:W1:Y:S04]  /*ab910*/  LDL.LU R239, [R1+0x1e0c] ;  /* 0x001e0c0001ef7983 */ /* 0x000e680000300800 */
        /* <DEDUP_REMOVED lines=232> */
[C---:B------:R-:W-:Y:S07]  /*ac7a0*/  HMMA.1688.F32.TF32 R204, R4.reuse, R158, R204 ;  /* 0x0000009e04cc723c */ /* 0x040fee00000810cc */
[----:B------:R-:W-:Y:S01]  /*ac7b0*/  STL.64 [R1+0x1100], R220 ;  /* 0x001100dc01007387 */ /* 0x000fe20000100a00 */
[C---:B------:R-:W-:Y:S03]  /*ac7c0*/  HMMA.1688.F32.TF32 R196, R4.reuse, R70, R196 ;  /* 0x0000004604c4723c */ /* 0x040fe600000810c4 */
        /* <DEDUP_REMOVED lines=62> */
[----:B------:R-:W-:Y:S01]  /*acbb0*/  HMMA.1688.F32.TF32 R4, R4, R78, R228 ;  /* 0x0000004e0404723c */ /* 0x000fe200000810e4 */
[----:B------:R-:W-:Y:S04]  /*acbc0*/  STL.64 [R1+0x4e0], R20 ;  /* 0x0004e01401007387 */ /* 0x000fe80000100a00 */
[----:B------:R-:W-:Y:S04]  /*acbd0*/  STL.64 [R1+0x4e8], R22 ;  /* 0x0004e81601007387 */ /* 0x000fe80000100a00 */
[----:B------:R2:W-:Y:S04]  /*acbe0*/  STL.64 [R1+0x4d0], R16 ;  /* 0x0004d01001007387 */ /* 0x0005e80000100a00 */
[----:B------:R3:W-:Y:S04]  /*acbf0*/  STL.64 [R1+0x4d8], R18 ;  /* 0x0004d81201007387 */ /* 0x0007e80000100a00 */
[----:B------:R-:W4:Y:S04]  /*acc00*/  LDL.LU R232, [R1+0x1e70] ;  /* 0x001e700001e87983 */ /* 0x000f280000300800 */
[----:B------:R1:W-:Y:S04]  /*acc10*/  STL.64 [R1+0x4c0], R12 ;  /* 0x0004c00c01007387 */ /* 0x0003e80000100a00 */
[----:B------:R1:W-:Y:S04]  /*acc20*/  STL.64 [R1+0x4c8], R14 ;  /* 0x0004c80e01007387 */ /* 0x0003e80000100a00 */
        /* <DEDUP_REMOVED lines=126> */
[----:B------:R-:W-:Y:S01]  /*ad410*/  STL.64 [R1+0x4a0], R228 ;  /* 0x0004a0e401007387 */ /* 0x000fe20000100a00 */
[C---:B------:R-:W-:Y:S03]  /*ad420*/  HMMA.1688.F32.TF32 R200, R8.reuse, R170, R200 ;  /* 0x000000aa08c8723c */ /* 0x040fe600000810c8 */
[----:B------:R2:W-:Y:S04]  /*ad430*/  STL.64 [R1+0x4a8], R230 ;  /* 0x0004a8e601007387 */ /* 0x0005e80000100a00 */
[----:B--2---:R-:W2:Y:S01]  /*ad440*/  LDL.LU.64 R230, [R1+0x68e8] ;  /* 0x0068e80001e67983 */ /* 0x004ea20000300a00 */
[C---:B------:R-:W-:Y:S03]  /*ad450*/  HMMA.1688.F32.TF32 R52, R8.reuse, R154, R52 ;  /* 0x0000009a0834723c */ /* 0x040fe60000081034 */
[----:B------:R-:W3:Y:S04]  /*ad460*/  LDL.LU.64 R228, [R1+0x68e0] ;  /* 0x0068e00001e47983 */ /* 0x000ee80000300a00 */
        /* <DEDUP_REMOVED lines=27> */
[C---:B----4-:R-:W-:Y:S03]  /*ad620*/  HMMA.1688.F32.TF32 R44, R8.reuse, R142, R64 ;  /* 0x0000008e082c723c */ /* 0x050fe60000081040 */
[----:B------:R-:W-:Y:S04]  /*ad630*/  STL.64 [R1+0xf70], R36 ;  /* 0x000f702401007387 */ /* 0x000fe80000100a00 */
[----:B------:R4:W-:Y:S01]  /*ad640*/  STL.64 [R1+0xf78], R38 ;  /* 0x000f782601007387 */ /* 0x0009e20000100a00 */
[C---:B-1----:R-:W-:Y:S08]  /*ad650*/  HMMA.1688.F32.TF32 R40, R8.reuse, R138, R32 ;  /* 0x0000008a0828723c */ /* 0x042ff00000081020 */
[C---:B----4-:R-:W-:Y:S08]  /*ad660*/  HMMA.1688.F32.TF32 R36, R8.reuse, R134, R224 ;  /* 0x000000860824723c */ /* 0x050ff000000810e0 */
        /* <DEDUP_REMOVED lines=27> */
[----:B------:R1:W-:Y:S04]  /*ad820*/  STL.64 [R1+0xed0], R16 ;  /* 0x000ed01001007387 */ /* 0x0003e80000100a00 */
[----:B------:R4:W-:Y:S04]  /*ad830*/  STL.64 [R1+0xed8], R18 ;  /* 0x000ed81201007387 */ /* 0x0009e80000100a00 */
[----:B-1----:R-:W2:Y:S04]  /*ad840*/  LDL.LU R16, [R1+0x1cf0] ;  /* 0x001cf00001107983 */ /* 0x002ea80000300800 */
[----:B------:R-:W-:Y:S04]  /*ad850*/  STL.64 [R1+0xec0], R20 ;  /* 0x000ec01401007387 */ /* 0x000fe80000100a00 */
[----:B------:R-:W-:Y:S04]  /*ad860*/  STL.64 [R1+0xec8], R22 ;  /* 0x000ec81601007387 */ /* 0x000fe80000100a00 */
[----:B------:R1:W-:Y:S04]  /*ad870*/  STL.64 [R1+0xeb0], R12 ;  /* 0x000eb00c01007387 */ /* 0x0003e80000100a00 */
[----:B------:R1:W-:Y:S04]  /*ad880*/  STL.64 [R1+0xeb8], R14 ;  /* 0x000eb80e01007387 */ /* 0x0003e80000100a00 */
        /* <DEDUP_REMOVED lines=52> */
[C---:B---3--:R-:W-:Y:S01]  /*adbd0*/  HMMA.1688.F32.TF32 R44, R8.reuse, R94, R12 ;  /* 0x0000005e082c723c */ /* 0x048fe2000008100c */
[----:B------:R-:W2:Y:S11]  /*adbe0*/  LDL.LU R12, [R1+0x1cd0] ;  /* 0x001cd000010c7983 */ /* 0x000eb60000300800 */
[----:B------:R-:W-:Y:S11]  /*adbf0*/  @!UPT UIADD3 URZ, URZ, URZ, URZ ;  /* 0x0000003f3f3ff290 */ /* 0x000ff6000fffe03f */
[----:B------:R-:W-:Y:S04]  /*adc00*/  STL.64 [R1+0xea0], R44 ;  /* 0x000ea02c01007387 */ /* 0x000fe80000100a00 */
[----:B------:R4:W-:Y:S04]  /*adc10*/  STL.64 [R1+0xea8], R46 ;  /* 0x000ea82e01007387 */ /* 0x0009e80000100a00 */
[----:B------:R-:W-:Y:S04]  /*adc20*/  STL.64 [R1+0xe90], R40 ;  /* 0x000e902801007387 */ /* 0x000fe80000100a00 */
[----:B------:R1:W-:Y:S04]  /*adc30*/  STL.64 [R1+0xe98], R42 ;  /* 0x000e982a01007387 */ /* 0x0003e80000100a00 */
[----:B------:R-:W2:Y:S04]  /*adc40*/  LDL.LU R13, [R1+0x1cd4] ;  /* 0x001cd400010d7983 */ /* 0x000ea80000300800 */
[----:B------:R-:W2:Y:S01]  /*adc50*/  LDL.LU R14, [R1+0x1cd8] ;  /* 0x001cd800010e7983 */ /* 0x000ea20000300800 */
[C---:B----4-:R-:W-:Y:S03]  /*adc60*/  HMMA.1688.F32.TF32 R44, R8.reuse, R86, R236 ;  /* 0x00000056082c723c */ /* 0x050fe600000810ec */
[----:B------:R-:W2:Y:S04]  /*adc70*/  LDL.LU R15, [R1+0x1cdc] ;  /* 0x001cdc00010f7983 */ /* 0x000ea80000300800 */
[----:B------:R-:W3:Y:S01]  /*adc80*/  LDL.LU R248, [R1+0x1cc0] ;  /* 0x001cc00001f87983 */ /* 0x000ee20000300800 */
[C---:B-1----:R-:W-:Y:S03]  /*adc90*/  HMMA.1688.F32.TF32 R40, R8.reuse, R82, R240 ;  /* 0x000000520828723c */ /* 0x042fe600000810f0 */
[----:B------:R-:W3:Y:S04]  /*adca0*/  LDL.LU R249, [R1+0x1cc4] ;  /* 0x001cc40001f97983 */ /* 0x000ee80000300800 */
[----:B------:R-:W3:Y:S04]  /*adcb0*/  LDL.LU R250, [R1+0x1cc8] ;  /* 0x001cc80001fa7983 */ /* 0x000ee80000300800 */
[----:B------:R-:W3:Y:S04]  /*adcc0*/  LDL.LU R251, [R1+0x1ccc] ;  /* 0x001ccc0001fb7983 */ /* 0x000ee80000300800 */
[----:B------:R-:W4:Y:S04]  /*adcd0*/  LDL.LU R236, [R1+0x1cb0] ;  /* 0x001cb00001ec7983 */ /* 0x000f280000300800 */
[----:B------:R-:W-:Y:S04]  /*adce0*/  STL.64 [R1+0xe80], R44 ;  /* 0x000e802c01007387 */ /* 0x000fe80000100a00 */
[----:B------:R-:W-:Y:S04]  /*adcf0*/  STL.64 [R1+0xe88], R46 ;  /* 0x000e882e01007387 */ /* 0x000fe80000100a00 */
[----:B------:R-:W-:Y:S04]  /*add00*/  STL.64 [R1+0xe70], R40 ;  /* 0x000e702801007387 */ /* 0x000fe80000100a00 */
[----:B------:R-:W-:Y:S04]  /*add10*/  STL.64 [R1+0xe78], R42 ;  /* 0x000e782a01007387 */ /* 0x000fe80000100a00 */
[----:B------:R-:W4:Y:S04]  /*add20*/  LDL.LU R237, [R1+0x1cb4] ;  /* 0x001cb40001ed7983 */ /* 0x000f280000300800 */
[----:B------:R-:W4:Y:S04]  /*add30*/  LDL.LU R238, [R1+0x1cb8] ;  /* 0x001cb80001ee7983 */ /* 0x000f280000300800 */
[----:B------:R-:W4:Y:S01]  /*add40*/  LDL.LU R239, [R1+0x1cbc] ;  /* 0x001cbc0001ef7983 */ /* 0x000f220000300800 */
[----:B------:R-:W-:Y:S08]  /*add50*/  HMMA.1688.F32.TF32 R8, R8, R78, R36 ;  /* 0x0000004e0808723c */ /* 0x000ff00000081024 */
[C---:B------:R-:W-:Y:S08]  /*add60*/  HMMA.1688.F32.TF32 R36, R4.reuse, R194, R64 ;  /* 0x000000c20424723c */ /* 0x040ff00000081040 */
[C---:B------:R-:W-:Y:S07]  /*add70*/  HMMA.1688.F32.TF32 R32, R4.reuse, R190, R32 ;  /* 0x000000be0420723c */ /* 0x040fee0000081020 */
[----:B------:R-:W-:Y:S04]  /*add80*/  STL.64 [R1+0x470], R8 ;  /* 0x0004700801007387 */ /* 0x000fe80000100a00 */
[----:B------:R1:W-:Y:S02]  /*add90*/  STL.64 [R1+0x478], R10 ;  /* 0x0004780a01007387 */ /* 0x0003e40000100a00 */
[----:B-1----:R-:W-:Y:S02]  /*adda0*/  HMMA.1688.F32.TF32 R8, R4, R186, R224 ;  /* 0x000000ba0408723c */ /* 0x002fe400000810e0 */
[----:B------:R-:W-:Y:S01]  /*addb0*/  STL.64 [R1+0x460], R36 ;  /* 0x0004602401007387 */ /* 0x000fe20000100a00 */
[----:B------:R-:W-:-:S03]  /*addc0*/  IMAD.MOV.U32 R240, RZ, RZ, R169 ;  /* 0x000000fffff07224 */ /* 0x000fc600078e00a9 */
[----:B------:R-:W-:Y:S02]  /*addd0*/  STL.64 [R1+0x468], R38 ;  /* 0x0004682601007387 */ /* 0x000fe40000100a00 */
[----:B------:R-:W-:Y:S02]  /*adde0*/  HMMA.1688.F32.TF32 R28, R4, R182, R28 ;  /* 0x000000b6041c723c */ /* 0x000fe4000008101c */
[----:B------:R-:W-:Y:S01]  /*addf0*/  STL.64 [R1+0x2a0], R32 ;  /* 0x0002a02001007387 */ /* 0x000fe20000100a00 */
[----:B------:R-:W-:-:S03]  /*ade00*/  MOV R241, R168 ;  /* 0x000000a800f17202 */ /* 0x000fc60000000f00 */
[----:B------:R-:W-:Y:S02]  /*ade10*/  STL.64 [R1+0x2a8], R34 ;  /* 0x0002a82201007387 */ /* 0x000fe40000100a00 */
[----:B------:R-:W-:Y:S01]  /*ade20*/  HMMA.1688.F32.TF32 R24, R4, R178, R24 ;  /* 0x000000b20418723c */ /* 0x000fe20000081018 */
[----:B------:R-:W-:Y:S02]  /*ade30*/  IMAD.MOV.U32 R242, RZ, RZ, R165 ;  /* 0x000000fffff27224 */ /* 0x000fe400078e00a5 */
[----:B------:R-:W-:-:S04]  /*ade40*/  IMAD.MOV.U32 R243, RZ, RZ, R164 ;  /* 0x000000fffff37224 */ /* 0x000fc800078e00a4 */
[----:B------:R-:W-:Y:S01]  /*ade50*/  STL.64 [R1+0x210], R8 ;  /* 0x0002100801007387 */ /* 0x000fe20000100a00 */
[C---:B------:R-:W-:Y:S03]  /*ade60*/  HMMA.1688.F32.TF32 R168, R4.reuse, R170, R16 ;  /* 0x000000aa04a8723c */ /* 0x040fe60000081010 */
[----:B------:R1:W-:Y:S05]  /*ade70*/  STL.64 [R1+0x218], R10 ;  /* 0x0002180a01007387 */ /* 0x0003ea0000100a00 */
[C---:B------:R-:W-:Y:S08]  /*ade80*/  HMMA.1688.F32.TF32 R164, R4.reuse, R166, R232 ;  /* 0x000000a604a4723c */ /* 0x040ff000000810e8 */
[C---:B-1----:R-:W-:Y:S01]  /*ade90*/  HMMA.1688.F32.TF32 R8, R4.reuse, R174, R20 ;  /* 0x000000ae0408723c */ /* 0x042fe20000081014 */
[----:B------:R-:W-:Y:S01]  /*adea0*/  MOV R232, R161 ;  /* 0x000000a100e87202 */ /* 0x000fe20000000f00 */
[----:B------:R-:W-:Y:S01]  /*adeb0*/  IMAD.MOV.U32 R233, RZ, RZ, R160 ;  /* 0x000000ffffe97224 */ /* 0x000fe200078e00a0 */
[----:B------:R-:W-:Y:S01]  /*adec0*/  MOV R235, R156 ;  /* 0x0000009c00eb7202 */ /* 0x000fe20000000f00 */
[----:B------:R-:W-:Y:S01]  /*aded0*/  IMAD.MOV.U32 R234, RZ, RZ, R157 ;  /* 0x000000ffffea7224 */ /* 0x000fe200078e009d */
[----:B------:R-:W-:Y:S04]  /*adee0*/  STL.64 [R1+0x150], R28 ;  /* 0x0001501c01007387 */ /* 0x000fe80000100a00 */
[----:B------:R-:W-:Y:S04]  /*adef0*/  STL.64 [R1+0x158], R30 ;  /* 0x0001581e01007387 */ /* 0x000fe80000100a00 */
[----:B------:R-:W-:Y:S04]  /*adf00*/  STL.64 [R1+0x130], R24 ;  /* 0x0001301801007387 */ /* 0x000fe80000100a00 */
[----:B------:R1:W-:Y:S04]  /*adf10*/  STL.64 [R1+0x138], R26 ;  /* 0x0001381a01007387 */ /* 0x0003e80000100a00 */
[----:B------:R-:W-:Y:S04]  /*adf20*/  STL.64 [R1+0x6590], R170 ;  /* 0x006590aa01007387 */ /* 0x000fe80000100a00 */
[----:B------:R-:W-:Y:S04]  /*adf30*/  STL.64 [R1+0xd0], R8 ;  /* 0x0000d00801007387 */ /* 0x000fe80000100a00 */
[----:B------:R-:W-:Y:S04]  /*adf40*/  STL.64 [R1+0xd8], R10 ;  /* 0x0000d80a01007387 */ /* 0x000fe80000100a00 */
[----:B------:R-:W-:Y:S04]  /*adf50*/  STL.64 [R1+0x6588], R168 ;  /* 0x006588a801007387 */ /* 0x000fe80000100a00 */
[----:B------:R-:W-:Y:S04]  /*adf60*/  STL.64 [R1+0x6580], R166 ;  /* 0x006580a601007387 */ /* 0x000fe80000100a00 */
[----:B------:R-:W-:Y:S01]  /*adf70*/  STL.64 [R1+0x6578], R164 ;  /* 0x006578a401007387 */ /* 0x000fe20000100a00 */
[C---:B--2---:R-:W-:Y:S08]  /*adf80*/  HMMA.1688.F32.TF32 R160, R4.reuse, R162, R12 ;  /* 0x000000a204a0723c */ /* 0x044ff0000008100c */
[----:B---3--:R-:W-:Y:S07]  /*adf90*/  HMMA.1688.F32.TF32 R156, R4, R158, R248 ;  /* 0x0000009e049c723c */ /* 0x008fee00000810f8 */
[----:B------:R-:W-:-:S02]  /*adfa0*/  IMAD.MOV.U32 R248, RZ, RZ, R153 ;  /* 0x000000fffff87224 */ /* 0x000fc400078e0099 */
[----:B------:R-:W-:Y:S01]  /*adfb0*/  IMAD.MOV.U32 R249, RZ, RZ, R152 ;  /* 0x000000fffff97224 */ /* 0x000fe200078e0098 */
[----:B------:R-:W-:Y:S01]  /*adfc0*/  MOV R250, R69 ;  /* 0x0000004500fa7202 */ /* 0x000fe20000000f00 */
[----:B------:R-:W-:Y:S02]  /*adfd0*/  IMAD.MOV.U32 R251, RZ, RZ, R68 ;  /* 0x000000fffffb7224 */ /* 0x000fe400078e0044 */
[C---:B------:R-:W-:Y:S08]  /*adfe0*/  HMMA.1688.F32.TF32 R68, R4.reuse, R70, R240 ;  /* 0x000000460444723c */ /* 0x040ff000000810f0 */
[----:B----4-:R-:W-:Y:S01]  /*adff0*/  HMMA.1688.F32.TF32 R152, R4, R154, R236 ;  /* 0x0000009a0498723c */ /* 0x010fe200000810ec */
[----:B------:R-:W-:Y:S04]  /*ae000*/  STL.64 [R1+0x6568], R162 ;  /* 0x006568a201007387 */ /* 0x000fe80000100a00 */
[----:B------:R-:W-:Y:S04]  /*ae010*/  STL.64 [R1+0x6560], R160 ;  /* 0x006560a001007387 */ /* 0x000fe80000100a00 */
[----:B------:R-:W-:Y:S04]  /*ae020*/  STL.64 [R1+0x6550], R158 ;  /* 0x0065509e01007387 */ /* 0x000fe80000100a00 */
[----:B------:R-:W-:Y:S10]  /*ae030*/  STL.64 [R1+0x6548], R156 ;  /* 0x0065489c01007387 */ /* 0x000ff40000100a00 */
[----:B------:R-:W-:Y:S04]  /*ae040*/  STL.64 [R1+0x6538], R154 ;  /* 0x0065389a01007387 */ /* 0x000fe80000100a00 */
[----:B------:R-:W-:Y:S04]  /*ae050*/  STL.64 [R1+0x6530], R152 ;  /* 0x0065309801007387 */ /* 0x000fe80000100a00 */
        /* <DEDUP_REMOVED lines=10> */
[----:B------:R-:W-:Y:S04]  /*ae100*/  STL.64 [R1+0x6520], R70 ;  /* 0x0065204601007387 */ /* 0x000fe80000100a00 */
[----:B------:R-:W-:Y:S04]  /*ae110*/  STL.64 [R1+0x6518], R68 ;  /* 0x0065184401007387 */ /* 0x000fe80000100a00 */
[----:B------:R-:W4:Y:S04]  /*ae120*/  LDL.LU R240, [R1+0x1c20] ;  /* 0x001c200001f07983 */ /* 0x000f280000300800 */
[----:B------:R-:W4:Y:S04]  /*ae130*/  LDL.LU R241, [R1+0x1c24] ;  /* 0x001c240001f17983 */ /* 0x000f280000300800 */
[----:B------:R-:W4:Y:S04]  /*ae140*/  LDL.LU R242, [R1+0x1c28] ;  /* 0x001c280001f27983 */ /* 0x000f280000300800 */
[----:B------:R-:W4:Y:S01]  /*ae150*/  LDL.LU R243, [R1+0x1c2c] ;  /* 0x001c2c0001f37983 */ /* 0x000f220000300800 */
[----:B------:R-:W-:Y:S01]  /*ae160*/  IMAD.MOV.U32 R14, RZ, RZ, R73 ;  /* 0x000000ffff0e7224 */ /* 0x000fe200078e0049 */
[----:B------:R-:W-:-:S02]  /*ae170*/  MOV R15, R72 ;  /* 0x00000048000f7202 */ /* 0x000fc40000000f00 */
[C---:B------:R-:W-:Y:S07]  /*ae180*/  HMMA.1688.F32.TF32 R72, R4.reuse, R74, R232 ;  /* 0x0000004a0448723c */ /* 0x040fee00000810e8 */
[----:B------:R-:W-:Y:S02]  /*ae190*/  IMAD.MOV.U32 R232, RZ, RZ, R149 ;  /* 0x000000ffffe87224 */ /* 0x000fe400078e0095 */
[----:B------:R-:W-:Y:S02]  /*ae1a0*/  IMAD.MOV.U32 R233, RZ, RZ, R148 ;  /* 0x000000ffffe97224 */ /* 0x000fe400078e0094 */
[----:B------:R-:W-:Y:S01]  /*ae1b0*/  HMMA.1688.F32.TF32 R148, R4, R150, R248 ;  /* 0x000000960494723c */ /* 0x000fe200000810f8 */
[----:B------:R-:W-:Y:S01]  /*ae1c0*/  MOV R234, R145 ;  /* 0x0000009100ea7202 */ /* 0x000fe20000000f00 */
[----:B------:R-:W-:-:S05]  /*ae1d0*/  IMAD.MOV.U32 R235, RZ, RZ, R144 ;  /* 0x000000ffffeb7224 */ /* 0x000fca00078e0090 */
[----:B------:R-:W-:Y:S01]  /*ae1e0*/  IMAD.MOV.U32 R248, RZ, RZ, R141 ;  /* 0x000000fffff87224 */ /* 0x000fe200078e008d */
[----:B------:R-:W-:Y:S01]  /*ae1f0*/  MOV R249, R140 ;  /* 0x0000008c00f97202 */ /* 0x000fe20000000f00 */
[----:B------:R-:W-:Y:S02]  /*ae200*/  IMAD.MOV.U32 R250, RZ, RZ, R137 ;  /* 0x000000fffffa7224 */ /* 0x000fe400078e0089 */
[----:B------:R-:W-:Y:S01]  /*ae210*/  IMAD.MOV.U32 R251, RZ, RZ, R136 ;  /* 0x000000fffffb7224 */ /* 0x000fe200078e0088 */
[----:B------:R-:W-:Y:S01]  /*ae220*/  MOV R236, R133 ;  /* 0x0000008500ec7202 */ /* 0x000fe20000000f00 */
[----:B------:R-:W-:Y:S01]  /*ae230*/  IMAD.MOV.U32 R237, RZ, RZ, R132 ;  /* 0x000000ffffed7224 */ /* 0x000fe200078e0084 */
[----:B------:R-:W-:Y:S04]  /*ae240*/  STL.64 [R1+0x6508], R74 ;  /* 0x0065084a01007387 */ /* 0x000fe80000100a00 */
[----:B------:R-:W-:Y:S05]  /*ae250*/  STL.64 [R1+0x6500], R72 ;  /* 0x0065004801007387 */ /* 0x000fea0000100a00 */
[----:B------:R-:W-:Y:S04]  /*ae260*/  STL [R1+0x652c], R148 ;  /* 0x00652c9401007387 */ /* 0x000fe80000100800 */
[----:B------:R-:W-:Y:S04]  /*ae270*/  STL [R1+0x6528], R149 ;  /* 0x0065289501007387 */ /* 0x000fe80000100800 */
[----:B------:R-:W-:Y:S04]  /*ae280*/  STL [R1+0x6514], R150 ;  /* 0x0065149601007387 */ /* 0x000fe80000100800 */
[----:B------:R-:W-:Y:S01]  /*ae290*/  STL [R1+0x6510], R151 ;  /* 0x0065109701007387 */ /* 0x000fe20000100800 */
[C---:B--2---:R-:W-:Y:S08]  /*ae2a0*/  HMMA.1688.F32.TF32 R140, R4.reuse, R142, R16 ;  /* 0x0000008e048c723c */ /* 0x044ff00000081010 */
[C---:B---3--:R-:W-:Y:S08]  /*ae2b0*/  HMMA.1688.F32.TF32 R144, R4.reuse, R146, R20 ;  /* 0x000000920490723c */ /* 0x048ff00000081014 */
[C---:B----4-:R-:W-:Y:S08]  /*ae2c0*/  HMMA.1688.F32.TF32 R136, R4.reuse, R138, R12 ;  /* 0x0000008a0488723c */ /* 0x050ff0000008100c */
[----:B------:R-:W-:Y:S07]  /*ae2d0*/  HMMA.1688.F32.TF32 R132, R4, R134, R240 ;  /* 0x000000860484723c */ /* 0x000fee00000810f0 */
        /* <DEDUP_REMOVED lines=12> */
[----:B------:R-:W2:Y:S04]  /*ae3a0*/  LDL.LU R240, [R1+0x1bb0] ;  /* 0x001bb00001f07983 */ /* 0x000ea80000300800 */
[----:B------:R-:W2:Y:S04]  /*ae3b0*/  LDL.LU R241, [R1+0x1bb4] ;  /* 0x001bb40001f17983 */ /* 0x000ea80000300800 */
[----:B------:R-:W2:Y:S04]  /*ae3c0*/  LDL.LU R242, [R1+0x1bb8] ;  /* 0x001bb80001f27983 */ /* 0x000ea80000300800 */
[----:B------:R-:W2:Y:S01]  /*ae3d0*/  LDL.LU R243, [R1+0x1bbc] ;  /* 0x001bbc0001f37983 */ /* 0x000ea20000300800 */
[----:B------:R-:W-:Y:S01]  /*ae3e0*/  IMAD.MOV.U32 R238, RZ, RZ, R129 ;  /* 0x000000ffffee7224 */ /* 0x000fe200078e0081 */
[----:B------:R-:W-:-:S02]  /*ae3f0*/  MOV R239, R128 ;  /* 0x0000008000ef7202 */ /* 0x000fc40000000f00 */
[C---:B------:R-:W-:Y:S07]  /*ae400*/  HMMA.1688.F32.TF32 R128, R4.reuse, R130, R232 ;  /* 0x000000820480723c */ /* 0x040fee00000810e8 */
[----:B------:R-:W-:Y:S02]  /*ae410*/  IMAD.MOV.U32 R232, RZ, RZ, R125 ;  /* 0x000000ffffe87224 */ /* 0x000fe400078e007d */
[----:B------:R-:W-:Y:S02]  /*ae420*/  IMAD.MOV.U32 R233, RZ, RZ, R124 ;  /* 0x000000ffffe97224 */ /* 0x000fe400078e007c */
[----:B------:R-:W-:Y:S01]  /*ae430*/  HMMA.1688.F32.TF32 R124, R4, R126, R236 ;  /* 0x0000007e047c723c */ /* 0x000fe200000810ec */
[----:B------:R-:W-:Y:S01]  /*ae440*/  MOV R234, R121 ;  /* 0x0000007900ea7202 */ /* 0x000fe20000000f00 */
[----:B------:R-:W-:-:S10]  /*ae450*/  IMAD.MOV.U32 R235, RZ, RZ, R120 ;  /* 0x000000ffffeb7224 */ /* 0x000fd400078e0078 */
[----:B------:R-:W-:Y:S04]  /*ae460*/  STL.64 [R1+0x65a0], R130 ;  /* 0x0065a08201007387 */ /* 0x000fe80000100a00 */
[----:B------:R-:W-:Y:S07]  /*ae470*/  STL.64 [R1+0x6598], R128 ;  /* 0x0065988001007387 */ /* 0x000fee0000100a00 */
[----:B------:R-:W-:Y:S04]  /*ae480*/  STL.64 [R1+0x65b0], R126 ;  /* 0x0065b07e01007387 */ /* 0x000fe80000100a00 */
[----:B------:R-:W-:Y:S04]  /*ae490*/  STL.64 [R1+0x65a8], R124 ;  /* 0x0065a87c01007387 */ /* 0x000fe80000100a00 */
[----:B------:R-:W3:Y:S04]  /*ae4a0*/  LDL.LU R20, [R1+0x19c0] ;  /* 0x0019c00001147983 */ /* 0x000ee80000300800 */
[----:B------:R-:W3:Y:S04]  /*ae4b0*/  LDL.LU R21, [R1+0x19c4] ;  /* 0x0019c40001157983 */ /* 0x000ee80000300800 */
[----:B------:R-:W3:Y:S04]  /*ae4c0*/  LDL.LU R22, [R1+0x19c8] ;  /* 0x0019c80001167983 */ /* 0x000ee80000300800 */
[----:B------:R-:W3:Y:S01]  /*ae4d0*/  LDL.LU R23, [R1+0x19cc] ;  /* 0x0019cc0001177983 */ /* 0x000ee20000300800 */
[----:B------:R-:W-:Y:S03]  /*ae4e0*/  HMMA.1688.F32.TF32 R120, R4, R122, R248 ;  /* 0x0000007a0478723c */ /* 0x000fe600000810f8 */
[----:B------:R-:W4:Y:S04]  /*ae4f0*/  LDL.LU R16, [R1+0x1950] ;  /* 0x0019500001107983 */ /* 0x000f280000300800 */
[----:B------:R-:W4:Y:S01]  /*ae500*/  LDL.LU R17, [R1+0x1954] ;  /* 0x0019540001117983 */ /* 0x000f220000300800 */
[----:B------:R-:W-:-:S03]  /*ae510*/  IMAD.MOV.U32 R236, RZ, RZ, R117 ;  /* 0x000000ffffec7224 */ /* 0x000fc600078e0075 */
[----:B------:R-:W4:Y:S01]  /*ae520*/  LDL.LU R18, [R1+0x1958] ;  /* 0x0019580001127983 */ /* 0x000f220000300800 */
[----:B------:R-:W-:-:S03]  /*ae530*/  MOV R237, R116 ;  /* 0x0000007400ed7202 */ /* 0x000fc60000000f00 */
        /* <DEDUP_REMOVED lines=9> */
[----:B------:R-:W-:Y:S04]  /*ae5d0*/  STL.64 [R1+0x65c0], R122 ;  /* 0x0065c07a01007387 */ /* 0x000fe80000100a00 */
[----:B------:R-:W-:Y:S01]  /*ae5e0*/  STL.64 [R1+0x65b8], R120 ;  /* 0x0065b87801007387 */ /* 0x000fe20000100a00 */
[----:B--2---:R-:W-:Y:S07]  /*ae5f0*/  HMMA.1688.F32.TF32 R116, R4, R118, R240 ;  /* 0x000000760474723c */ /* 0x004fee00000810f0 */
[----:B------:R-:W-:Y:S11]  /*ae600*/  MOV R241, R245 ;  /* 0x000000f500f17202 */ /* 0x000ff60000000f00 */
[----:B------:R-:W-:Y:S05]  /*ae610*/  @!UPT UIADD3 URZ, URZ, URZ, URZ ;  /* 0x0000003f3f3ff290 */ /* 0x000fea000fffe03f */
[----:B------:R-:W-:Y:S04]  /*ae620*/  STL.64 [R1+0x65d0], R118 ;  /* 0x0065d07601007387 */ /* 0x000fe80000100a00 */
[----:B------:R-:W-:Y:S04]  /*ae630*/  STL.64 [R1+0x65c8], R116 ;  /* 0x0065c87401007387 */ /* 0x000fe80000100a00 */
[----:B------:R-:W2:Y:S04]  /*ae640*/  LDL.LU R240, [R1+0x1580] ;  /* 0x0015800001f07983 */ /* 0x000ea80000300800 */
[----:B------:R-:W2:Y:S01]  /*ae650*/  LDL.LU R245, [R1+0x68d8] ;  /* 0x0068d80001f57983 */ /* 0x000ea20000300800 */
[----:B------:R-:W-:-:S02]  /*ae660*/  IMAD.MOV.U32 R238, RZ, RZ, R113 ;  /* 0x000000ffffee7224 */ /* 0x000fc400078e0071 */
[----:B------:R-:W-:Y:S02]  /*ae670*/  IMAD.MOV.U32 R239, RZ, RZ, R112 ;  /* 0x000000ffffef7224 */ /* 0x000fe400078e0070 */
[C---:B------:R-:W-:Y:S07]  /*ae680*/  HMMA.1688.F32.TF32 R112, R4.reuse, R114, R232 ;  /* 0x000000720470723c */ /* 0x040fee00000810e8 */
[----:B------:R-:W-:Y:S01]  /*ae690*/  MOV R232, R109 ;  /* 0x0000006d00e87202 */ /* 0x000fe20000000f00 */
[----:B------:R-:W-:Y:S01]  /*ae6a0*/  IMAD.MOV.U32 R233, RZ, RZ, R108 ;  /* 0x000000ffffe97224 */ /* 0x000fe200078e006c */
[----:B------:R-:W-:Y:S01]  /*ae6b0*/  MOV R235, R104 ;  /* 0x0000006800eb7202 */ /* 0x000fe20000000f00 */
[----:B------:R-:W-:Y:S01]  /*ae6c0*/  IMAD.MOV.U32 R234, RZ, RZ, R105 ;  /* 0x000000ffffea7224 */ /* 0x000fe200078e0069 */
[C---:B---3--:R-:W-:Y:S08]  /*ae6d0*/  HMMA.1688.F32.TF32 R108, R4.reuse, R110, R20 ;  /* 0x0000006e046c723c */ /* 0x048ff00000081014 */
[C---:B----4-:R-:W-:Y:S08]  /*ae6e0*/  HMMA.1688.F32.TF32 R104, R4.reuse, R106, R16 ;  /* 0x0000006a0468723c */ /* 0x050ff00000081010 */
[----:B-1----:R-:W-:Y:S01]  /*ae6f0*/  HMMA.1688.F32.TF32 R24, R4, R102, R248 ;  /* 0x000000660418723c */ /* 0x002fe200000810f8 */
        /* <DEDUP_REMOVED lines=8> */
[----:B------:R-:W-:-:S02]  /*ae780*/  IMAD.MOV.U32 R242, RZ, RZ, R189 ;  /* 0x000000fffff27224 */ /* 0x000fc400078e00bd */
[----:B------:R-:W-:Y:S01]  /*ae790*/  IMAD.MOV.U32 R243, RZ, RZ, R188 ;  /* 0x000000fffff37224 */ /* 0x000fe200078e00bc */
[----:B------:R-:W-:Y:S01]  /*ae7a0*/  MOV R250, R173 ;  /* 0x000000ad00fa7202 */ /* 0x000fe20000000f00 */
[----:B------:R-:W-:Y:S02]  /*ae7b0*/  IMAD.MOV.U32 R251, RZ, RZ, R172 ;  /* 0x000000fffffb7224 */ /* 0x000fe400078e00ac */
[----:B------:R-:W-:Y:S01]  /*ae7c0*/  HMMA.1688.F32.TF32 R172, R4, R98, R12 ;  /* 0x0000006204ac723c */ /* 0x000fe2000008100c */
[----:B------:R-:W-:Y:S01]  /*ae7d0*/  IMAD.MOV.U32 R248, RZ, RZ, R181 ;  /* 0x000000fffff87224 */ /* 0x000fe200078e00b5 */
[----:B------:R-:W-:Y:S01]  /*ae7e0*/  LDS R12, [R2+0x10000] ;  /* 0x01000000020c7984 */ /* 0x000fe20000000800 */
[----:B------:R-:W-:-:S03]  /*ae7f0*/  IMAD.MOV.U32 R249, RZ, RZ, R180 ;  /* 0x000000fffff97224 */ /* 0x000fc600078e00b4 */
[----:B------:R-:W-:Y:S02]  /*ae800*/  LDS R14, [R2+0x12000] ;  /* 0x01200000020e7984 */ /* 0x000fe40000000800 */
[C---:B------:R-:W-:Y:S02]  /*ae810*/  HMMA.1688.F32.TF32 R180, R4.reuse, R94, R236 ;  /* 0x0000005e04b4723c */ /* 0x040fe400000810ec */
[----:B------:R-:W-:Y:S04]  /*ae820*/  LDS R13, [R0+0x10000] ;  /* 0x01000000000d7984 */ /* 0x000fe80000000800 */
[----:B------:R-:W-:Y:S02]  /*ae830*/  LDS R15, [R0+0x12000] ;  /* 0x01200000000f7984 */ /* 0x000fe40000000800 */
[----:B------:R-:W-:Y:S07]  /*ae840*/  HMMA.1688.F32.TF32 R196, R4, R86, R232 ;  /* 0x0000005604c4723c */ /* 0x000fee00000810e8 */
[----:B------:R-:W-:Y:S04]  /*ae850*/  STL.64 [R1+0x6620], R174 ;  /* 0x006620ae01007387 */ /* 0x000fe80000100a00 */
[----:B------:R-:W-:Y:S04]  /*ae860*/  STL.64 [R1+0x6618], R172 ;  /* 0x006618ac01007387 */ /* 0x000fe80000100a00 */
[----:B------:R-:W-:Y:S04]  /*ae870*/  STL.64 [R1+0x6630], R182 ;  /* 0x006630b601007387 */ /* 0x000fe80000100a00 */
[----:B------:R-:W-:Y:S01]  /*ae880*/  STL.64 [R1+0x6628], R180 ;  /* 0x006628b401007387 */ /* 0x000fe20000100a00 */
[----:B------:R-:W-:Y:S01]  /*ae890*/  IMAD.MOV.U32 R232, RZ, RZ, R228 ;  /* 0x000000ffffe87224 */ /* 0x000fe200078e00e4 */
[----:B------:R-:W-:Y:S01]  /*ae8a0*/  MOV R233, R229 ;  /* 0x000000e500e97202 */ /* 0x000fe20000000f00 */
[----:B------:R-:W-:-:S02]  /*ae8b0*/  IMAD.MOV.U32 R234, RZ, RZ, R230 ;  /* 0x000000ffffea7224 */ /* 0x000fc400078e00e6 */
[----:B------:R-:W-:Y:S01]  /*ae8c0*/  IMAD.MOV.U32 R235, RZ, RZ, R231 ;  /* 0x000000ffffeb7224 */ /* 0x000fe200078e00e7 */
[C---:B------:R-:W-:Y:S01]  /*ae8d0*/  HMMA.1688.F32.TF32 R204, R4.reuse, R82, R248 ;  /* 0x0000005204cc723c */ /* 0x040fe200000810f8 */
[----:B--2---:R-:W1:Y:S04]  /*ae8e0*/  LDSM.16.M88.4 R24, [R245+0x80080] ;  /* 0x08008000f518783b */ /* 0x004e680000000200 */
[----:B------:R-:W2:Y:S03]  /*ae8f0*/  LDSM.16.M88.4 R20, [R245+0x82080] ;  /* 0x08208000f514783b */ /* 0x000ea60000000200 */
[----:B------:R-:W-:Y:S01]  /*ae900*/  HMMA.1688.F32.TF32 R188, R4, R90, R240 ;  /* 0x0000005a04bc723c */ /* 0x000fe200000810f0 */
[----:B------:R-:W3:Y:S04]  /*ae910*/  LDSM.16.M88.4 R16, [R245+0x84080] ;  /* 0x08408000f510783b */ /* 0x000ee80000000200 */
[----:B------:R-:W2:Y:S04]  /*ae920*/  LDSM.16.M88.4 R8, [R245+0x86080] ;  /* 0x08608000f508783b */ /* 0x000ea80000000200 */
[----:B------:R-:W2:Y:S04]  /*ae930*/  LDSM.16.M88.4 R124, [R245+0x88080] ;  /* 0x08808000f57c783b */ /* 0x000ea80000000200 */
[----:B------:R-:W-:Y:S04]  /*ae940*/  LDSM.16.M88.4 R168, [R245+0x8a080] ;  /* 0x08a08000f5a8783b */ /* 0x000fe80000000200 */
[----:B------:R-:W-:Y:S06]  /*ae950*/  LDSM.16.M88.4 R164, [R245+0x8c080] ;  /* 0x08c08000f5a4783b */ /* 0x000fec0000000200 */
[----:B------:R-:W-:Y:S04]  /*ae960*/  STL.64 [R1+0x6640], R190 ;  /* 0x006640be01007387 */ /* 0x000fe80000100a00 */
[----:B------:R-:W-:Y:S04]  /*ae970*/  STL.64 [R1+0x6638], R188 ;  /* 0x006638bc01007387 */ /* 0x000fe80000100a00 */
[----:B------:R-:W-:Y:S04]  /*ae980*/  LDSM.16.M88.4 R152, [R245+0x92080] ;  /* 0x09208000f598783b */ /* 0x000fe80000000200 */
[----:B-1----:R-:W-:Y:S04]  /*ae990*/  STL.64 [R1+0x1410], R24 ;  /* 0x0014101801007387 */ /* 0x002fe80000100a00 */
[----:B------:R-:W-:Y:S04]  /*ae9a0*/  STL.64 [R1+0x1418], R26 ;  /* 0x0014181a01007387 */ /* 0x000fe80000100a00 */
[----:B------:R-:W4:Y:S04]  /*ae9b0*/  LDL.LU R28, [R1+0x1550] ;  /* 0x00155000011c7983 */ /* 0x000f280000300800 */
[----:B------:R-:W4:Y:S04]  /*ae9c0*/  LDL.LU R29, [R1+0x1554] ;  /* 0x00155400011d7983 */ /* 0x000f280000300800 */
[----:B------:R-:W4:Y:S04]  /*ae9d0*/  LDL.LU R30, [R1+0x1558] ;  /* 0x00155800011e7983 */ /* 0x000f280000300800 */
[----:B------:R-:W4:Y:S04]  /*ae9e0*/  LDL.LU R31, [R1+0x155c] ;  /* 0x00155c00011f7983 */ /* 0x000f280000300800 */
[----:B------:R-:W-:Y:S04]  /*ae9f0*/  STL [R1+0x64d4], R198 ;  /* 0x0064d4c601007387 */ /* 0x000fe80000100800 */
[----:B------:R-:W-:Y:S04]  /*aea00*/  STL [R1+0x64d0], R199 ;  /* 0x0064d0c701007387 */ /* 0x000fe80000100800 */
[----:B--2---:R-:W-:Y:S04]  /*aea10*/  STL.64 [R1+0x1400], R20 ;  /* 0x0014001401007387 */ /* 0x004fe80000100a00 */
[----:B------:R-:W-:Y:S04]  /*aea20*/  STL.64 [R1+0x1408], R22 ;  /* 0x0014081601007387 */ /* 0x000fe80000100a00 */
        /* <DEDUP_REMOVED lines=9> */
[----:B---3--:R-:W-:Y:S04]  /*aeac0*/  STL.64 [R1+0x13f0], R16 ;  /* 0x0013f01001007387 */ /* 0x008fe80000100a00 */
[----:B------:R-:W-:Y:S04]  /*aead0*/  STL.64 [R1+0x13f8], R18 ;  /* 0x0013f81201007387 */ /* 0x000fe80000100a00 */
[----:B------:R-:W3:Y:S04]  /*aeae0*/  LDL.LU R229, [R1+0x68d0] ;  /* 0x0068d00001e57983 */ /* 0x000ee80000300800 */
[----:B------:R-:W3:Y:S04]  /*aeaf0*/  LDL.LU R230, [R1+0x68cc] ;  /* 0x0068cc0001e67983 */ /* 0x000ee80000300800 */
[----:B------:R-:W3:Y:S04]  /*aeb00*/  LDL.LU R231, [R1+0x68c8] ;  /* 0x0068c80001e77983 */ /* 0x000ee80000300800 */
[----:B------:R-:W3:Y:S04]  /*aeb10*/  LDL.LU R248, [R1+0x1510] ;  /* 0x0015100001f87983 */ /* 0x000ee80000300800 */
[----:B------:R-:W3:Y:S04]  /*aeb20*/  LDL.LU R249, [R1+0x1514] ;  /* 0x0015140001f97983 */ /* 0x000ee80000300800 */
[----:B------:R-:W-:Y:S04]  /*aeb30*/  LDSM.16.M88.4 R160, [R245+0x8e080] ;  /* 0x08e08000f5a0783b */ /* 0x000fe80000000200 */
[----:B------:R-:W-:Y:S01]  /*aeb40*/  LDSM.16.M88.4 R156, [R245+0x90080] ;  /* 0x09008000f59c783b */ /* 0x000fe20000000200 */
[----:B------:R-:W-:Y:S03]  /*aeb50*/  HMMA.1688.F32.TF32 R200, R12, R8, R232 ;  /* 0x000000080cc8723c */ /* 0x000fe600000810e8 */
[----:B------:R-:W-:Y:S04]  /*aeb60*/  STL.64 [R1+0x1440], R8 ;  /* 0x0014400801007387 */ /* 0x000fe80000100a00 */
[----:B------:R-:W-:Y:S04]  /*aeb70*/  STL.64 [R1+0x1448], R10 ;  /* 0x0014480a01007387 */ /* 0x000fe80000100a00 */
[----:B------:R-:W-:Y:S04]  /*aeb80*/  STL [R1+0x64cc], R206 ;  /* 0x0064ccce01007387 */ /* 0x000fe80000100800 */
[----:B------:R-:W-:Y:S01]  /*aeb90*/  STL [R1+0x64c8], R207 ;  /* 0x0064c8cf01007387 */ /* 0x000fe20000100800 */
[----:B------:R-:W-:Y:S01]  /*aeba0*/  MOV R250, R193 ;  /* 0x000000c100fa7202 */ /* 0x000fe20000000f00 */
[----:B------:R-:W-:-:S02]  /*aebb0*/  IMAD.MOV.U32 R251, RZ, RZ, R192 ;  /* 0x000000fffffb7224 */ /* 0x000fc400078e00c0 */
[----:B------:R-:W-:Y:S04]  /*aebc0*/  LDSM.16.M88.4 R68, [R245+0x94080] ;  /* 0x09408000f544783b */ /* 0x000fe80000000200 */
[----:B------:R-:W-:Y:S04]  /*aebd0*/  LDSM.16.M88.4 R72, [R245+0x96080] ;  /* 0x09608000f548783b */ /* 0x000fe80000000200 */
[----:B------:R-:W-:Y:S04]  /*aebe0*/  LDSM.16.M88.4 R144, [R245+0x9a080] ;  /* 0x09a08000f590783b */ /* 0x000fe80000000200 */
[----:B------:R-:W1:Y:S04]  /*aebf0*/  LDSM.16.M88.4 R140, [R245+0x9c080] ;  /* 0x09c08000f58c783b */ /* 0x000e680000000200 */
[----:B------:R-:W1:Y:S04]  /*aec00*/  LDSM.16.M88.4 R108, [R245+0xa2080] ;  /* 0x0a208000f56c783b */ /* 0x000e680000000200 */
[----:B------:R-:W-:Y:S04]  /*aec10*/  LDSM.16.M88.4 R172, [R245+0x9e080] ;  /* 0x09e08000f5ac783b */ /* 0x000fe80000000200 */
[----:B------:R-:W-:Y:S04]  /*aec20*/  LDSM.16.M88.4 R112, [R245+0xa0080] ;  /* 0x0a008000f570783b */ /* 0x000fe80000000200 */
[----:B------:R-:W-:Y:S04]  /*aec30*/  LDSM.16.M88.4 R104, [R245+0xa4080] ;  /* 0x0a408000f568783b */ /* 0x000fe80000000200 */
[----:B------:R-:W-:Y:S04]  /*aec40*/  LDSM.16.M88.4 R8, [R245+0xac080] ;  /* 0x0ac08000f508783b */ /* 0x000fe80000000200 */
[----:B------:R-:W-:Y:S04]  /*aec50*/  LDSM.16.M88.4 R180, [R245+0xb6080] ;  /* 0x0b608000f5b4783b */ /* 0x000fe80000000200 */
[----:B------:R-:W-:Y:S04]  /*aec60*/  LDSM.16.M88.4 R120, [R245+0xb8080] ;  /* 0x0b808000f578783b */ /* 0x000fe80000000200 */
[----:B------:R-:W-:Y:S01]  /*aec70*/  LDSM.16.M88.4 R116, [R245+0xba080] ;  /* 0x0ba08000f574783b */ /* 0x000fe20000000200 */
[C---:B----4-:R-:W-:Y:S03]  /*aec80*/  HMMA.1688.F32.TF32 R220, R12.reuse, R24, R28 ;  /* 0x000000180cdc723c */ /* 0x050fe6000008101c */
[----:B------:R-:W-:Y:S05]  /*aec90*/  LDSM.16.M88.4 R24, [R245+0xa6080] ;  /* 0x0a608000f518783b */ /* 0x000fea0000000200 */
[C---:B--2---:R-:W-:Y:S08]  /*aeca0*/  HMMA.1688.F32.TF32 R212, R12.reuse, R20, R236 ;  /* 0x000000140cd4723c */ /* 0x044ff000000810ec */
[----:B------:R-:W-:Y:S08]  /*aecb0*/  HMMA.1688.F32.TF32 R208, R12, R16, R240 ;  /* 0x000000100cd0723c */ /* 0x000ff000000810f0 */
[----:B---3--:R-:W-:Y:S01]  /*aecc0*/  HMMA.1688.F32.TF32 R216, R4, R78, R228 ;  /* 0x0000004e04d8723c */ /* 0x008fe200000810e4 */
[----:B------:R-:W-:Y:S07]  /*aecd0*/  LDSM.16.M88.4 R4, [R245+0xa8080] ;  /* 0x0a808000f504783b */ /* 0x000fee0000000200 */
[----:B------:R-:W-:Y:S01]  /*aece0*/  HMMA.1688.F32.TF32 R192, R12, R124, R248 ;  /* 0x0000007c0cc0723c */ /* 0x000fe200000810f8 */
[----:B-1----:R-:W-:Y:S01]  /*aecf0*/  IMAD.MOV.U32 R206, RZ, RZ, R142 ;  /* 0x000000ffffce7224 */ /* 0x002fe200078e008e */
[----:B------:R-:W-:Y:S01]  /*aed00*/  MOV R207, R143 ;  /* 0x0000008f00cf7202 */ /* 0x000fe20000000f00 */
[----:B------:R-:W-:Y:S01]  /*aed10*/  IMAD.MOV.U32 R198, RZ, RZ, R110 ;  /* 0x000000ffffc67224 */ /* 0x000fe200078e006e */
[----:B------:R-:W-:Y:S01]  /*aed20*/  MOV R199, R111 ;  /* 0x0000006f00c77202 */ /* 0x000fe20000000f00 */
[----:B------:R-:W-:Y:S10]  /*aed30*/  LDSM.16.M88.4 R16, [R245+0xaa080] ;  /* 0x0aa08000f510783b */ /* 0x000ff40000000200 */
[----:B------:R-:W-:Y:S04]  /*aed40*/  STL [R1+0x64c4], R218 ;  /* 0x0064c4da01007387 */ /* 0x000fe80000100800 */
[----:B------:R-:W-:Y:S04]  /*aed50*/  STL [R1+0x64c0], R219 ;  /* 0x0064c0db01007387 */ /* 0x000fe80000100800 */
[----:B------:R-:W-:Y:S04]  /*aed60*/  STL.64 [R1+0x1438], R126 ;  /* 0x0014387e01007387 */ /* 0x000fe80000100a00 */
[----:B------:R-:W-:Y:S04]  /*aed70*/  STL [R1+0x64bc], R220 ;  /* 0x0064bcdc01007387 */ /* 0x000fe80000100800 */
[----:B------:R-:W-:Y:S04]  /*aed80*/  STL [R1+0x64b8], R221 ;  /* 0x0064b8dd01007387 */ /* 0x000fe80000100800 */
[----:B------:R-:W-:Y:S04]  /*aed90*/  STL.64 [R1+0x13e8], R170 ;  /* 0x0013e8aa01007387 */ /* 0x000fe80000100a00 */
[----:B------:R-:W-:Y:S04]  /*aeda0*/  STL [R1+0x64b4], R222 ;  /* 0x0064b4de01007387 */ /* 0x000fe80000100800 */
[----:B------:R-:W-:Y:S04]  /*aedb0*/  STL [R1+0x64b0], R223 ;  /* 0x0064b0df01007387 */ /* 0x000fe80000100800 */
[----:B------:R-:W-:Y:S04]  /*aedc0*/  STL.64 [R1+0x64a0], R214 ;  /* 0x0064a0d601007387 */ /* 0x000fe80000100a00 */
[----:B------:R-:W-:Y:S04]  /*aedd0*/  STL.64 [R1+0x6498], R212 ;  /* 0x006498d401007387 */ /* 0x000fe80000100a00 */
[----:B------:R-:W-:Y:S04]  /*aede0*/  STL.64 [R1+0x1428], R166 ;  /* 0x001428a601007387 */ /* 0x000fe80000100a00 */
[----:B------:R1:W-:Y:S04]  /*aedf0*/  STL [R1+0x64ac], R210 ;  /* 0x0064acd201007387 */ /* 0x0003e80000100800 */
[----:B------:R2:W-:Y:S04]  /*aee00*/  STL [R1+0x64a8], R211 ;  /* 0x0064a8d301007387 */ /* 0x0005e80000100800 */
[----:B------:R-:W-:Y:S01]  /*aee10*/  STL.64 [R1+0x1458], R162 ;  /* 0x001458a201007387 */ /* 0x000fe20000100a00 */
[----:B-1----:R-:W-:-:S03]  /*aee20*/  IMAD.MOV.U32 R210, RZ, RZ, R154 ;  /* 0x000000ffffd27224 */ /* 0x002fc600078e009a */
[----:B------:R-:W-:Y:S01]  /*aee30*/  STL.64 [R1+0x6490], R202 ;  /* 0x006490ca01007387 */ /* 0x000fe20000100a00 */
[----:B--2---:R-:W-:-:S03]  /*aee40*/  MOV R211, R155 ;  /* 0x0000009b00d37202 */ /* 0x004fc60000000f00 */
[----:B------:R-:W-:Y:S04]  /*aee50*/  STL.64 [R1+0x6488], R200 ;  /* 0x006488c801007387 */ /* 0x000fe80000100a00 */
[----:B------:R-:W-:Y:S04]  /*aee60*/  STL.64 [R1+0x1468], R158 ;  /* 0x0014689e01007387 */ /* 0x000fe80000100a00 */
[----:B------:R-:W-:Y:S04]  /*aee70*/  STL.64 [R1+0x6650], R210 ;  /* 0x006650d201007387 */ /* 0x000fe80000100a00 */
        /* <DEDUP_REMOVED lines=8> */
[----:B------:R-:W1:Y:S01]  /*aef00*/  LDSM.16.M88.4 R208, [R245+0x98080] ;  /* 0x09808000f5d0783b */ /* 0x000e620000000200 */
[----:B------:R-:W-:-:S02]  /*aef10*/  IMAD.MOV.U32 R250, RZ, RZ, R185 ;  /* 0x000000fffffa7224 */ /* 0x000fc400078e00b9 */
[----:B------:R-:W-:Y:S01]  /*aef20*/  IMAD.MOV.U32 R251, RZ, RZ, R184 ;  /* 0x000000fffffb7224 */ /* 0x000fe200078e00b8 */
[----:B------:R-:W-:Y:S01]  /*aef30*/  MOV R222, R70 ;  /* 0x0000004600de7202 */ /* 0x000fe20000000f00 */
[----:B------:R-:W-:Y:S01]  /*aef40*/  IMAD.MOV.U32 R223, RZ, RZ, R71 ;  /* 0x000000ffffdf7224 */ /* 0x000fe200078e0047 */
[----:B------:R-:W-:Y:S01]  /*aef50*/  MOV R221, R75 ;  /* 0x0000004b00dd7202 */ /* 0x000fe20000000f00 */
[----:B------:R-:W-:Y:S01]  /*aef60*/  IMAD.MOV.U32 R220, RZ, RZ, R74 ;  /* 0x000000ffffdc7224 */ /* 0x000fe200078e004a */
[----:B------:R-:W-:Y:S01]  /*aef70*/  STL.64 [R1+0x6480], R194 ;  /* 0x006480c201007387 */ /* 0x000fe20000100a00 */
[----:B------:R-:W-:Y:S01]  /*aef80*/  MOV R218, R146 ;  /* 0x0000009200da7202 */ /* 0x000fe20000000f00 */
[----:B------:R-:W-:Y:S02]  /*aef90*/  IMAD.MOV.U32 R219, RZ, RZ, R147 ;  /* 0x000000ffffdb7224 */ /* 0x000fe400078e0093 */
[----:B------:R-:W-:Y:S04]  /*aefa0*/  STL.64 [R1+0x6478], R192 ;  /* 0x006478c001007387 */ /* 0x000fe80000100a00 */
[----:B------:R-:W-:Y:S04]  /*aefb0*/  STL.64 [R1+0x1488], R70 ;  /* 0x0014884601007387 */ /* 0x000fe80000100a00 */
[----:B------:R-:W-:Y:S04]  /*aefc0*/  STL.64 [R1+0x6660], R222 ;  /* 0x006660de01007387 */ /* 0x000fe80000100a00 */
[----:B------:R-:W-:Y:S04]  /*aefd0*/  STL.64 [R1+0x6658], R220 ;  /* 0x006658dc01007387 */ /* 0x000fe80000100a00 */
[----:B------:R4:W-:Y:S04]  /*aefe0*/  STL.64 [R1+0x1498], R74 ;  /* 0x0014984a01007387 */ /* 0x0009e80000100a00 */
[----:B-1----:R-:W-:Y:S04]  /*aeff0*/  STL.64 [R1+0x14a8], R210 ;  /* 0x0014a8d201007387 */ /* 0x002fe80000100a00 */
        /* <DEDUP_REMOVED lines=8> */
[----:B----4-:R-:W-:Y:S01]  /*af080*/  IMAD.MOV.U32 R75, RZ, RZ, R6 ;  /* 0x000000ffff4b7224 */ /* 0x010fe200078e0006 */
[----:B------:R-:W-:-:S02]  /*af090*/  MOV R74, R7 ;  /* 0x00000007004a7202 */ /* 0x000fc40000000f00 */
[----:B------:R-:W-:Y:S01]  /*af0a0*/  LDSM.16.M88.4 R204, [R245+0xb0080] ;  /* 0x0b008000f5cc783b */ /* 0x000fe20000000200 */
[----:B---3--:R-:W-:Y:S11]  /*af0b0*/  HMMA.1688.F32.TF32 R184, R12, R168, R248 ;  /* 0x000000a80cb8723c */ /* 0x008ff600000810f8 */
[----:B------:R-:W-:Y:S11]  /*af0c0*/  @!UPT UIADD3 URZ, URZ, URZ, URZ ;  /* 0x0000003f3f3ff290 */ /* 0x000ff6000fffe03f */
[----:B------:R-:W-:Y:S01]  /*af0d0*/  @!UPT UIADD3 URZ, URZ, URZ, URZ ;  /* 0x0000003f3f3ff290 */ /* 0x000fe2000fffe03f */
[----:B------:R-:W-:Y:S04]  /*af0e0*/  STL [R1+0x6464], R187 ;  /* 0x006464bb01007387 */ /* 0x000fe80000100800 */
        /* <DEDUP_REMOVED lines=8> */
[----:B------:R-:W3:Y:S04]  /*af170*/  LDL.LU R249, [R1+0x2504] ;  /* 0x0025040001f97983 */ /* 0x000ee80000300800 */
[----:B------:R-:W1:Y:S01]  /*af180*/  LDSM.16.M88.4 R4, [R245+0xae080] ;  /* 0x0ae08000f504783b */ /* 0x000e620000000200 */
[----:B------:R-:W-:-:S02]  /*af190*/  IMAD.MOV.U32 R250, RZ, RZ, R177 ;  /* 0x000000fffffa7224 */ /* 0x000fc400078e00b1 */
[----:B------:R-:W-:Y:S01]  /*af1a0*/  IMAD.MOV.U32 R251, RZ, RZ, R176 ;  /* 0x000000fffffb7224 */ /* 0x000fe200078e00b0 */
[----:B------:R-:W4:Y:S01]  /*af1b0*/  LDSM.16.M88.4 R196, [R245+0xb4080] ;  /* 0x0b408000f5c4783b */ /* 0x000f220000000200 */
[----:B--2---:R-:W-:Y:S03]  /*af1c0*/  HMMA.1688.F32.TF32 R176, R12, R164, R232 ;  /* 0x000000a40cb0723c */ /* 0x004fe600000810e8 */
[----:B------:R-:W-:Y:S04]  /*af1d0*/  STL.64 [R1+0x1530], R16 ;  /* 0x0015301001007387 */ /* 0x000fe80000100a00 */
[----:B------:R-:W-:Y:S04]  /*af1e0*/  STL.64 [R1+0x1538], R18 ;  /* 0x0015381201007387 */ /* 0x000fe80000100a00 */
[----:B------:R-:W-:Y:S04]  /*af1f0*/  STL.64 [R1+0x1540], R8 ;  /* 0x0015400801007387 */ /* 0x000fe80000100a00 */
[----:B------:R-:W-:Y:S08]  /*af200*/  STL.64 [R1+0x1548], R10 ;  /* 0x0015480a01007387 */ /* 0x000ff00000100a00 */
[----:B------:R4:W-:Y:S04]  /*af210*/  STL [R1+0x6460], R179 ;  /* 0x006460b301007387 */ /* 0x0009e80000100800 */
[----:B-1----:R-:W-:Y:S04]  /*af220*/  STL.64 [R1+0x1550], R4 ;  /* 0x0015500401007387 */ /* 0x002fe80000100a00 */
[----:B------:R-:W-:Y:S04]  /*af230*/  STL.64 [R1+0x1558], R6 ;  /* 0x0015580601007387 */ /* 0x000fe80000100a00 */
[----:B------:R-:W1:Y:S04]  /*af240*/  LDSM.16.M88.4 R4, [R245+0xb2080] ;  /* 0x0b208000f504783b */ /* 0x000e680000000200 */
[----:B------:R-:W2:Y:S01]  /*af250*/  LDL.LU R236, [R1+0x2560] ;  /* 0x0025600001ec7983 */ /* 0x000ea20000300800 */
[----:B----4-:R-:W-:Y:S01]  /*af260*/  IMAD.MOV.U32 R179, RZ, RZ, R199 ;  /* 0x000000ffffb37224 */ /* 0x010fe200078e00c7 */
[----:B------:R-:W-:-:S02]  /*af270*/  MOV R187, R198 ;  /* 0x000000c600bb7202 */ /* 0x000fc40000000f00 */
[----:B-1----:R-:W-:Y:S04]  /*af280*/  STL.64 [R1+0x1570], R4 ;  /* 0x0015700401007387 */ /* 0x002fe80000100a00 */
[----:B------:R-:W-:Y:S04]  /*af290*/  STL.64 [R1+0x1578], R6 ;  /* 0x0015780601007387 */ /* 0x000fe80000100a00 */
[----:B------:R-:W1:Y:S04]  /*af2a0*/  LDSM.16.M88.4 R4, [R245+0xbc080] ;  /* 0x0bc08000f504783b */ /* 0x000e680000000200 */
[----:B------:R-:W2:Y:S04]  /*af2b0*/  LDL.LU R237, [R1+0x2564] ;  /* 0x0025640001ed7983 */ /* 0x000ea80000300800 */
[----:B------:R-:W2:Y:S04]  /*af2c0*/  LDL.LU R238, [R1+0x2568] ;  /* 0x0025680001ee7983 */ /* 0x000ea80000300800 */
[----:B------:R-:W2:Y:S04]  /*af2d0*/  LDL.LU R239, [R1+0x256c] ;  /* 0x00256c0001ef7983 */ /* 0x000ea80000300800 */
        /* <DEDUP_REMOVED lines=8> */
[----:B-1----:R-:W-:Y:S04]  /*af360*/  STL.64 [R1+0x15c0], R4 ;  /* 0x0015c00401007387 */ /* 0x002fe80000100a00 */
        /* <DEDUP_REMOVED lines=18> */
[----:B---3--:R-:W-:Y:S02]  /*af490*/  HMMA.1688.F32.TF32 R28, R12, R160, R248 ;  /* 0x000000a00c1c723c */ /* 0x008fe400000810f8 */
[----:B------:R-:W1:Y:S01]  /*af4a0*/  LDSM.16.M88.4 R248, [R245+0xbe080] ;  /* 0x0be08000f5f8783b */ /* 0x000e620000000200 */
[----:B------:R-:W-:-:S03]  /*af4b0*/  IMAD.MOV.U32 R154, RZ, RZ, R107 ;  /* 0x000000ffff9a7224 */ /* 0x000fc600078e006b */
[----:B------:R-:W-:Y:S04]  /*af4c0*/  LDS R6, [R2+0x12080] ;  /* 0x0120800002067984 */ /* 0x000fe80000000800 */
[----:B------:R-:W-:Y:S11]  /*af4d0*/  LDS R7, [R0+0x12080] ;  /* 0x0120800000077984 */ /* 0x000ff60000000800 */
[----:B------:R-:W-:Y:S02]  /*af4e0*/  @!UPT UIADD3 URZ, URZ, URZ, URZ ;  /* 0x0000003f3f3ff290 */ /* 0x000fe4000fffe03f */
[----:B------:R-:W-:Y:S04]  /*af4f0*/  STL.64 [R1+0x6470], R30 ;  /* 0x0064701e01007387 */ /* 0x000fe80000100a00 */
[----:B------:R-:W-:Y:S04]  /*af500*/  STL.64 [R1+0x15b0], R116 ;  /* 0x0015b07401007387 */ /* 0x000fe80000100a00 */
[----:B------:R-:W-:Y:S04]  /*af510*/  STL.64 [R1+0x15b8], R118 ;  /* 0x0015b87601007387 */ /* 0x000fe80000100a00 */
[----:B------:R-:W-:Y:S04]  /*af520*/  STL.64 [R1+0x6468], R28 ;  /* 0x0064681c01007387 */ /* 0x000fe80000100a00 */
[----:B------:R-:W-:Y:S04]  /*af530*/  STL [R1+0x60c0], R245 ;  /* 0x0060c0f501007387 */ /* 0x000fe80000100800 */
[----:B------:R-:W-:Y:S04]  /*af540*/  STL.64 [R1+0x68a0], R246 ;  /* 0x0068a0f601007387 */ /* 0x000fe80000100a00 */
[----:B------:R-:W-:Y:S04]  /*af550*/  STL [R1+0x6898], R244 ;  /* 0x006898f401007387 */ /* 0x000fe80000100800 */
[----:B------:R-:W3:Y:S04]  /*af560*/  LDL.LU R16, [R1+0x31f0] ;  /* 0x0031f00001107983 */ /* 0x000ee80000300800 */
[----:B------:R-:W3:Y:S04]  /*af570*/  LDL.LU R17, [R1+0x31f4] ;  /* 0x0031f40001117983 */ /* 0x000ee80000300800 */
[----:B------:R-:W3:Y:S04]  /*af580*/  LDL.LU R18, [R1+0x31f8] ;  /* 0x0031f80001127983 */ /* 0x000ee80000300800 */
[----:B------:R-:W3:Y:S01]  /*af590*/  LDL.LU R19, [R1+0x31fc] ;  /* 0x0031fc0001137983 */ /* 0x000ee20000300800 */
[C---:B--2---:R-:W-:Y:S07]  /*af5a0*/  HMMA.1688.F32.TF32 R20, R12.reuse, R156, R236 ;  /* 0x0000009c0c14723c */ /* 0x044fee00000810ec */
[----:B------:R-:W-:Y:S01]  /*af5b0*/  MOV R236, R101 ;  /* 0x0000006500ec7202 */ /* 0x000fe20000000f00 */
[----:B------:R-:W-:Y:S01]  /*af5c0*/  IMAD.MOV.U32 R237, RZ, RZ, R100 ;  /* 0x000000ffffed7224 */ /* 0x000fe200078e0064 */
[----:B------:R-:W-:Y:S01]  /*af5d0*/  MOV R239, R96 ;  /* 0x0000006000ef7202 */ /* 0x000fe20000000f00 */
[----:B------:R-:W-:Y:S11]  /*af5e0*/  IMAD.MOV.U32 R238, RZ, RZ, R97 ;  /* 0x000000ffffee7224 */ /* 0x000ff600078e0061 */
[----:B------:R-:W-:Y:S02]  /*af5f0*/  @!UPT UIADD3 URZ, URZ, URZ, URZ ;  /* 0x0000003f3f3ff290 */ /* 0x000fe4000fffe03f */
[----:B------:R-:W-:Y:S04]  /*af600*/  STL.64 [R1+0x66c0], R22 ;  /* 0x0066c01601007387 */ /* 0x000fe80000100a00 */
[----:B-1----:R-:W-:Y:S04]  /*af610*/  STL.64 [R1+0x15d8], R250 ;  /* 0x0015d8fa01007387 */ /* 0x002fe80000100a00 */
[----:B------:R-:W-:Y:S01]  /*af620*/  STL.64 [R1+0x66b8], R20 ;  /* 0x0066b81401007387 */ /* 0x000fe20000100a00 */
[----:B----4-:R-:W-:Y:S07]  /*af630*/  HMMA.1688.F32.TF32 R100, R12, R152, R240 ;  /* 0x000000980c64723c */ /* 0x010fee00000810f0 */
[----:B------:R-:W-:-:S02]  /*af640*/  IMAD.MOV.U32 R240, RZ, RZ, R93 ;  /* 0x000000fffff07224 */ /* 0x000fc400078e005d */
[----:B------:R-:W-:Y:S01]  /*af650*/  IMAD.MOV.U32 R241, RZ, RZ, R92 ;  /* 0x000000fffff17224 */ /* 0x000fe200078e005c */
[----:B------:R-:W-:Y:S01]  /*af660*/  MOV R242, R89 ;  /* 0x0000005900f27202 */ /* 0x000fe20000000f00 */
[----:B------:R-:W-:Y:S02]  /*af670*/  IMAD.MOV.U32 R243, RZ, RZ, R88 ;  /* 0x000000fffff37224 */ /* 0x000fe400078e0058 */
[C---:B------:R-:W-:Y:S08]  /*af680*/  HMMA.1688.F32.TF32 R88, R12.reuse, R208, R232 ;  /* 0x000000d00c58723c */ /* 0x040ff000000810e8 */
[----:B------:R-:W-:Y:S01]  /*af690*/  HMMA.1688.F32.TF32 R92, R12, R72, R224 ;  /* 0x000000480c5c723c */ /* 0x000fe200000810e0 */
[----:B------:R-:W-:Y:S01]  /*af6a0*/  IMAD.MOV.U32 R232, RZ, RZ, R85 ;  /* 0x000000ffffe87224 */ /* 0x000fe200078e0055 */
[----:B------:R-:W-:-:S06]  /*af6b0*/  MOV R233, R84 ;  /* 0x0000005400e97202 */ /* 0x000fcc0000000f00 */
[----:B------:R-:W-:Y:S01]  /*af6c0*/  HMMA.1688.F32.TF32 R96, R12, R68, R32 ;  /* 0x000000440c60723c */ /* 0x000fe20000081020 */
[----:B------:R-:W-:Y:S02]  /*af6d0*/  IMAD.MOV.U32 R234, RZ, RZ, R81 ;  /* 0x000000ffffea7224 */ /* 0x000fe400078e0051 */
[----:B------:R-:W-:-:S05]  /*af6e0*/  IMAD.MOV.U32 R235, RZ, RZ, R80 ;  /* 0x000000ffffeb7224 */ /* 0x000fca00078e0050 */
[----:B------:R-:W-:Y:S01]  /*af6f0*/  HMMA.1688.F32.TF32 R80, R12, R140, R236 ;  /* 0x0000008c0c50723c */ /* 0x000fe200000810ec */
[----:B------:R-:W-:Y:S04]  /*af700*/  STL.64 [R1+0x66d0], R102 ;  /* 0x0066d06601007387 */ /* 0x000fe80000100a00 */
[----:B------:R-:W-:Y:S10]  /*af710*/  STL.64 [R1+0x66c8], R100 ;  /* 0x0066c86401007387 */ /* 0x000ff40000100a00 */
[----:B------:R-:W-:Y:S04]  /*af720*/  STL.64 [R1+0x66e0], R98 ;  /* 0x0066e06201007387 */ /* 0x000fe80000100a00 */
[----:B------:R-:W-:Y:S04]  /*af730*/  STL.64 [R1+0x66d8], R96 ;  /* 0x0066d86001007387 */ /* 0x000fe80000100a00 */
[----:B------:R-:W-:Y:S04]  /*af740*/  STL.64 [R1+0x66f0], R94 ;  /* 0x0066f05e01007387 */ /* 0x000fe80000100a00 */
[----:B------:R-:W-:Y:S04]  /*af750*/  STL.64 [R1+0x66e8], R92 ;  /* 0x0066e85c01007387 */ /* 0x000fe80000100a00 */
[----:B------:R-:W-:Y:S04]  /*af760*/  STL.64 [R1+0x6700], R90 ;  /* 0x0067005a01007387 */ /* 0x000fe80000100a00 */
[----:B------:R1:W-:Y:S01]  /*af770*/  STL.64 [R1+0x66f8], R88 ;  /* 0x0066f85801007387 */ /* 0x0003e20000100a00 */
[----:B------:R-:W-:Y:S01]  /*af780*/  MOV R238, R77 ;  /* 0x0000004d00ee7202 */ /* 0x000fe20000000f00 */
[----:B------:R-:W-:-:S02]  /*af790*/  IMAD.MOV.U32 R239, RZ, RZ, R76 ;  /* 0x000000ffffef7224 */ /* 0x000fc400078e004c */
[C---:B------:R-:W-:Y:S08]  /*af7a0*/  HMMA.1688.F32.TF32 R76, R12.reuse, R172, R240 ;  /* 0x000000ac0c4c723c */ /* 0x040ff000000810f0 */
[C---:B---3--:R-:W-:Y:S11]  /*af7b0*/  HMMA.1688.F32.TF32 R84, R12.reuse, R144, R16 ;  /* 0x000000900c54723c */ /* 0x048ff60000081010 */
[----:B------:R-:W-:Y:S11]  /*af7c0*/  @!UPT UIADD3 URZ, URZ, URZ, URZ ;  /* 0x0000003f3f3ff290 */ /* 0x000ff6000fffe03f */
[----:B------:R-:W-:Y:S01]  /*af7d0*/  @!UPT UIADD3 URZ, URZ, URZ, URZ ;  /* 0x0000003f3f3ff290 */ /* 0x000fe2000fffe03f */
[----:B------:R-:W-:Y:S04]  /*af7e0*/  STL [R1+0x63a0], R84 ;  /* 0x0063a05401007387 */ /* 0x000fe80000100800 */
[----:B------:R-:W-:Y:S04]  /*af7f0*/  STL [R1+0x639c], R85 ;  /* 0x00639c5501007387 */ /* 0x000fe80000100800 */
[----:B------:R-:W-:Y:S04]  /*af800*/  STL [R1+0x6398], R86 ;  /* 0x0063985601007387 */ /* 0x000fe80000100800 */
[----:B------:R-:W-:Y:S04]  /*af810*/  STL [R1+0x6394], R87 ;  /* 0x0063945701007387 */ /* 0x000fe80000100800 */
[----:B------:R-:W2:Y:S04]  /*af820*/  LDL.LU R236, [R1+0x31b0] ;  /* 0x0031b00001ec7983 */ /* 0x000ea80000300800 */
[----:B------:R-:W2:Y:S04]  /*af830*/  LDL.LU R237, [R1+0x31b4] ;  /* 0x0031b40001ed7983 */ /* 0x000ea80000300800 */
[----:B-1----:R-:W3:Y:S04]  /*af840*/  LDL.LU.64 R88, [R1+0x1520] ;  /* 0x0015200001587983 */ /* 0x002ee80000300a00 */
[----:B------:R-:W-:Y:S04]  /*af850*/  STL [R1+0x63ac], R80 ;  /* 0x0063ac5001007387 */ /* 0x000fe80000100800 */
[----:B------:R-:W-:Y:S04]  /*af860*/  STL [R1+0x63a8], R81 ;  /* 0x0063a85101007387 */ /* 0x000fe80000100800 */
[----:B------:R-:W-:Y:S04]  /*af870*/  STL [R1+0x63a4], R82 ;  /* 0x0063a45201007387 */ /* 0x000fe80000100800 */
[----:B------:R-:W-:Y:S04]  /*af880*/  STL [R1+0x6390], R83 ;  /* 0x0063905301007387 */ /* 0x000fe80000100800 */
        /* <DEDUP_REMOVED lines=8> */
[----:B------:R-:W3:Y:S04]  /*af910*/  LDL.LU.64 R96, [R1+0x1530] ;  /* 0x0015300001607983 */ /* 0x000ee80000300a00 */
[----:B------:R-:W-:Y:S04]  /*af920*/  STL [R1+0x63bc], R76 ;  /* 0x0063bc4c01007387 */ /* 0x000fe80000100800 */
[----:B------:R-:W-:Y:S04]  /*af930*/  STL [R1+0x63b8], R77 ;  /* 0x0063b84d01007387 */ /* 0x000fe80000100800 */
[----:B------:R-:W-:Y:S04]  /*af940*/  STL [R1+0x63b4], R78 ;  /* 0x0063b44e01007387 */ /* 0x000fe80000100800 */
[----:B------:R-:W-:Y:S04]  /*af950*/  STL [R1+0x63b0], R79 ;  /* 0x0063b04f01007387 */ /* 0x000fe80000100800 */
[----:B------:R-:W3:Y:S04]  /*af960*/  LDL.LU R240, [R1+0x3180] ;  /* 0x0031800001f07983 */ /* 0x000ee80000300800 */
[----:B------:R-:W3:Y:S04]  /*af970*/  LDL.LU R241, [R1+0x3184] ;  /* 0x0031840001f17983 */ /* 0x000ee80000300800 */
[----:B------:R-:W3:Y:S04]  /*af980*/  LDL.LU R242, [R1+0x3188] ;  /* 0x0031880001f27983 */ /* 0x000ee80000300800 */
[----:B------:R-:W3:Y:S01]  /*af990*/  LDL.LU R243, [R1+0x318c] ;  /* 0x00318c0001f37983 */ /* 0x000ee20000300800 */
[C---:B------:R-:W-:Y:S03]  /*af9a0*/  HMMA.1688.F32.TF32 R16, R12.reuse, R112, R232 ;  /* 0x000000700c10723c */ /* 0x040fe600000810e8 */
[----:B------:R-:W3:Y:S04]  /*af9b0*/  LDL.LU R232, [R1+0x3170] ;  /* 0x0031700001e87983 */ /* 0x000ee80000300800 */
[----:B------:R-:W3:Y:S04]  /*af9c0*/  LDL.LU R233, [R1+0x3174] ;  /* 0x0031740001e97983 */ /* 0x000ee80000300800 */
[----:B------:R-:W3:Y:S04]  /*af9d0*/  LDL.LU R234, [R1+0x3178] ;  /* 0x0031780001ea7983 */ /* 0x000ee80000300800 */
[----:B------:R-:W3:Y:S04]  /*af9e0*/  LDL.LU R235, [R1+0x317c] ;  /* 0x00317c0001eb7983 */ /* 0x000ee80000300800 */
[----:B------:R-:W3:Y:S04]  /*af9f0*/  LDL.LU.64 R20, [R1+0x1540] ;  /* 0x0015400001147983 */ /* 0x000ee80000300a00 */
[----:B------:R-:W3:Y:S04]  /*afa00*/  LDL.LU.64 R184, [R1+0x1550] ;  /* 0x0015500001b87983 */ /* 0x000ee80000300a00 */
[----:B------:R-:W-:Y:S04]  /*afa10*/  STL [R1+0x63cc], R16 ;  /* 0x0063cc1001007387 */ /* 0x000fe80000100800 */
[----:B------:R-:W-:Y:S04]  /*afa20*/  STL [R1+0x63c8], R17 ;  /* 0x0063c81101007387 */ /* 0x000fe80000100800 */
[----:B------:R-:W-:Y:S04]  /*afa30*/  STL [R1+0x63c4], R18 ;  /* 0x0063c41201007387 */ /* 0x000fe80000100800 */
[----:B------:R-:W-:Y:S01]  /*afa40*/  STL [R1+0x63c0], R19 ;  /* 0x0063c01301007387 */ /* 0x000fe20000100800 */
[C---:B--2---:R-:W-:Y:S03]  /*afa50*/  HMMA.1688.F32.TF32 R8, R12.reuse, R108, R236 ;  /* 0x0000006c0c08723c */ /* 0x044fe600000810ec */
[----:B------:R-:W2:Y:S04]  /*afa60*/  LDL.LU R236, [R1+0x3160] ;  /* 0x0031600001ec7983 */ /* 0x000ea80000300800 */
[----:B------:R-:W2:Y:S04]  /*afa70*/  LDL.LU R237, [R1+0x3164] ;  /* 0x0031640001ed7983 */ /* 0x000ea80000300800 */
[----:B------:R-:W2:Y:S04]  /*afa80*/  LDL.LU R238, [R1+0x3168] ;  /* 0x0031680001ee7983 */ /* 0x000ea80000300800 */
[----:B------:R-:W2:Y:S01]  /*afa90*/  LDL.LU R239, [R1+0x316c] ;  /* 0x00316c0001ef7983 */ /* 0x000ea20000300800 */
[C---:B----4-:R-:W-:Y:S07]  /*afaa0*/  HMMA.1688.F32.TF32 R64, R12.reuse, R104, R32 ;  /* 0x000000680c40723c */ /* 0x050fee0000081020 */
[----:B------:R-:W-:Y:S01]  /*afab0*/  STL [R1+0x63dc], R8 ;  /* 0x0063dc0801007387 */ /* 0x000fe20000100800 */
[C---:B---3--:R-:W-:Y:S03]  /*afac0*/  HMMA.1688.F32.TF32 R60, R12.reuse, R24, R224 ;  /* 0x000000180c3c723c */ /* 0x048fe600000810e0 */
[----:B------:R-:W-:Y:S04]  /*afad0*/  STL [R1+0x63d8], R9 ;  /* 0x0063d80901007387 */ /* 0x000fe80000100800 */
[----:B------:R-:W-:Y:S04]  /*afae0*/  STL [R1+0x63d4], R10 ;  /* 0x0063d40a01007387 */ /* 0x000fe80000100800 */
[----:B------:R1:W-:Y:S04]  /*afaf0*/  STL [R1+0x63d0], R11 ;  /* 0x0063d00b01007387 */ /* 0x0003e80000100800 */
[----:B------:R-:W3:Y:S04]  /*afb00*/  LDL.LU.64 R176, [R1+0x1570] ;  /* 0x0015700001b07983 */ /* 0x000ee80000300a00 */
[----:B------:R-:W-:Y:S04]  /*afb10*/  STL [R1+0x63ec], R64 ;  /* 0x0063ec4001007387 */ /* 0x000fe80000100800 */
[----:B------:R-:W-:Y:S04]  /*afb20*/  STL [R1+0x63e8], R65 ;  /* 0x0063e84101007387 */ /* 0x000fe80000100800 */
[----:B------:R-:W-:Y:S04]  /*afb30*/  STL [R1+0x63e4], R66 ;  /* 0x0063e44201007387 */ /* 0x000fe80000100800 */
[----:B------:R-:W-:Y:S04]  /*afb40*/  STL [R1+0x63e0], R67 ;  /* 0x0063e04301007387 */ /* 0x000fe80000100800 */
[----:B------:R-:W-:Y:S04]  /*afb50*/  STL [R1+0x63fc], R60 ;  /* 0x0063fc3c01007387 */ /* 0x000fe80000100800 */
[----:B------:R-:W-:Y:S01]  /*afb60*/  STL [R1+0x63f8], R61 ;  /* 0x0063f83d01007387 */ /* 0x000fe20000100800 */
[C---:B------:R-:W-:Y:S03]  /*afb70*/  HMMA.1688.F32.TF32 R56, R12.reuse, R88, R240 ;  /* 0x000000580c38723c */ /* 0x040fe600000810f0 */
[----:B------:R-:W-:Y:S04]  /*afb80*/  STL [R1+0x63f4], R62 ;  /* 0x0063f43e01007387 */ /* 0x000fe80000100800 */
[----:B------:R-:W-:Y:S04]  /*afb90*/  STL [R1+0x63f0], R63 ;  /* 0x0063f03f01007387 */ /* 0x000fe80000100800 */
[----:B------:R-:W4:Y:S04]  /*afba0*/  LDL.LU R240, [R1+0x3150] ;  /* 0x0031500001f07983 */ /* 0x000f280000300800 */
[----:B------:R-:W4:Y:S04]  /*afbb0*/  LDL.LU R241, [R1+0x3154] ;  /* 0x0031540001f17983 */ /* 0x000f280000300800 */
[----:B------:R-:W4:Y:S04]  /*afbc0*/  LDL.LU R242, [R1+0x3158] ;  /* 0x0031580001f27983 */ /* 0x000f280000300800 */
[----:B------:R-:W4:Y:S01]  /*afbd0*/  LDL.LU R243, [R1+0x315c] ;  /* 0x00315c0001f37983 */ /* 0x000f220000300800 */
[C---:B------:R-:W-:Y:S03]  /*afbe0*/  HMMA.1688.F32.TF32 R52, R12.reuse, R96, R232 ;  /* 0x000000600c34723c */ /* 0x040fe600000810e8 */
        /* <DEDUP_REMOVED lines=20> */
[C---:B--2---:R-:W-:Y:S03]  /*afd30*/  HMMA.1688.F32.TF32 R48, R12.reuse, R20, R236 ;  /* 0x000000140c30723c */ /* 0x044fe600000810ec */
[----:B------:R-:W1:Y:S04]  /*afd40*/  LDL.LU R236, [R1+0x3110] ;  /* 0x0031100001ec7983 */ /* 0x000e680000300800 */
[----:B------:R-:W1:Y:S04]  /*afd50*/  LDL.LU R237, [R1+0x3114] ;  /* 0x0031140001ed7983 */ /* 0x000e680000300800 */
[----:B------:R-:W1:Y:S04]  /*afd60*/  LDL.LU R238, [R1+0x3118] ;  /* 0x0031180001ee7983 */ /* 0x000e680000300800 */
[----:B------:R-:W1:Y:S08]  /*afd70*/  LDL.LU R239, [R1+0x311c] ;  /* 0x00311c0001ef7983 */ /* 0x000e700000300800 */
[----:B------:R-:W-:Y:S04]  /*afd80*/  STL [R1+0x642c], R48 ;  /* 0x00642c3001007387 */ /* 0x000fe80000100800 */
[----:B------:R-:W-:Y:S04]  /*afd90*/  STL [R1+0x6428], R49 ;  /* 0x0064283101007387 */ /* 0x000fe80000100800 */
[----:B------:R-:W-:Y:S04]  /*afda0*/  STL [R1+0x6424], R50 ;  /* 0x0064243201007387 */ /* 0x000fe80000100800 */
[----:B------:R-:W-:Y:S01]  /*afdb0*/  STL [R1+0x6420], R51 ;  /* 0x0064203301007387 */ /* 0x000fe20000100800 */
[C---:B----4-:R-:W-:Y:S03]  /*afdc0*/  HMMA.1688.F32.TF32 R44, R12.reuse, R184, R240 ;  /* 0x000000b80c2c723c */ /* 0x050fe600000810f0 */
[----:B------:R-:W2:Y:S04]  /*afdd0*/  LDL.LU R240, [R1+0x3100] ;  /* 0x0031000001f07983 */ /* 0x000ea80000300800 */
[----:B------:R-:W2:Y:S04]  /*afde0*/  LDL.LU R241, [R1+0x3104] ;  /* 0x0031040001f17983 */ /* 0x000ea80000300800 */
[----:B------:R-:W2:Y:S04]  /*afdf0*/  LDL.LU R242, [R1+0x3108] ;  /* 0x0031080001f27983 */ /* 0x000ea80000300800 */
[----:B------:R-:W2:Y:S08]  /*afe00*/  LDL.LU R243, [R1+0x310c] ;  /* 0x00310c0001f37983 */ /* 0x000eb00000300800 */
[----:B------:R-:W-:Y:S04]  /*afe10*/  STL [R1+0x643c], R44 ;  /* 0x00643c2c01007387 */ /* 0x000fe80000100800 */
[----:B------:R-:W-:Y:S04]  /*afe20*/  STL [R1+0x6438], R45 ;  /* 0x0064382d01007387 */ /* 0x000fe80000100800 */
[----:B------:R-:W-:Y:S01]  /*afe30*/  STL [R1+0x6434], R46 ;  /* 0x0064342e01007387 */ /* 0x000fe20000100800 */
[C---:B---3--:R-:W-:Y:S03]  /*afe40*/  HMMA.1688.F32.TF32 R40, R12.reuse, R204, R232 ;  /* 0x000000cc0c28723c */ /* 0x048fe600000810e8 */
[----:B------:R-:W-:Y:S04]  /*afe50*/  STL [R1+0x6430], R47 ;  /* 0x0064302f01007387 */ /* 0x000fe80000100800 */
[----:B------:R-:W3:Y:S04]  /*afe60*/  LDL.LU R232, [R1+0x30f0] ;  /* 0x0030f00001e87983 */ /* 0x000ee80000300800 */
[----:B------:R-:W3:Y:S04]  /*afe70*/  LDL.LU R233, [R1+0x30f4] ;  /* 0x0030f40001e97983 */ /* 0x000ee80000300800 */
[----:B------:R-:W3:Y:S04]  /*afe80*/  LDL.LU R234, [R1+0x30f8] ;  /* 0x0030f80001ea7983 */ /* 0x000ee80000300800 */
[----:B------:R-:W3:Y:S01]  /*afe90*/  LDL.LU R235, [R1+0x30fc] ;  /* 0x0030fc0001eb7983 */ /* 0x000ee20000300800 */
[C---:B------:R-:W-:Y:S03]  /*afea0*/  HMMA.1688.F32.TF32 R36, R12.reuse, R176, R32 ;  /* 0x000000b00c24723c */ /* 0x040fe60000081020 */
[----:B------:R-:W-:Y:S05]  /*afeb0*/  STL [R1+0x644c], R40 ;  /* 0x00644c2801007387 */ /* 0x000fea0000100800 */
[C---:B------:R-:W-:Y:S01]  /*afec0*/  HMMA.1688.F32.TF32 R32, R12.reuse, R196, R224 ;  /* 0x000000c40c20723c */ /* 0x040fe200000810e0 */
[----:B------:R-:W-:Y:S04]  /*afed0*/  STL [R1+0x6448], R41 ;  /* 0x0064482901007387 */ /* 0x000fe80000100800 */
[----:B------:R-:W-:Y:S04]  /*afee0*/  STL [R1+0x6444], R42 ;  /* 0x0064442a01007387 */ /* 0x000fe80000100800 */
[----:B------:R-:W-:Y:S06]  /*afef0*/  STL [R1+0x6440], R43 ;  /* 0x0064402b01007387 */ /* 0x000fec0000100800 */
[----:B------:R-:W-:Y:S04]  /*aff00*/  STL [R1+0x645c], R36 ;  /* 0x00645c2401007387 */ /* 0x000fe80000100800 */
[----:B------:R-:W-:Y:S04]  /*aff10*/  STL [R1+0x6458], R37 ;  /* 0x0064582501007387 */ /* 0x000fe80000100800 */
[----:B------:R-:W-:Y:S04]  /*aff20*/  STL [R1+0x6454], R38 ;  /* 0x0064542601007387 */ /* 0x000fe80000100800 */
[----:B------:R-:W-:Y:S04]  /*aff30*/  STL [R1+0x6450], R39 ;  /* 0x0064502701007387 */ /* 0x000fe80000100800 */
[----:B------:R-:W-:Y:S04]  /*aff40*/  STL.64 [R1+0x6710], R34 ;  /* 0x0067102201007387 */ /* 0x000fe80000100a00 */
[----:B------:R-:W-:Y:S01]  /*aff50*/  STL.64 [R1+0x6708], R32 ;  /* 0x0067082001007387 */ /* 0x000fe20000100a00 */
[C---:B-1----:R-:W-:Y:S03]  /*aff60*/  HMMA.1688.F32.TF32 R8, R12.reuse, R180, R236 ;  /* 0x000000b40c08723c */ /* 0x042fe600000810ec */
[----:B------:R-:W4:Y:S11]  /*aff70*/  LDL.LU R236, [R1+0x30e0] ;  /* 0x0030e00001ec7983 */ /* 0x000f360000300800 */
[----:B------:R-:W-:Y:S09]  /*aff80*/  @!UPT UIADD3 URZ, URZ, URZ, URZ ;  /* 0x0000003f3f3ff290 */ /* 0x000ff2000fffe03f */
[----:B------:R-:W-:Y:S04]  /*aff90*/  STL.64 [R1+0x120], R8 ;  /* 0x0001200801007387 */ /* 0x000fe80000100a00 */
[----:B------:R2:W-:Y:S04]  /*affa0*/  STL.64 [R1+0x128], R10 ;  /* 0x0001280a01007387 */ /* 0x0005e80000100a00 */
[----:B------:R-:W4:Y:S04]  /*affb0*/  LDL.LU R237, [R1+0x30e4] ;  /* 0x0030e40001ed7983 */ /* 0x000f280000300800 */
[----:B------:R-:W4:Y:S04]  /*affc0*/  LDL.LU R238, [R1+0x30e8] ;  /* 0x0030e80001ee7983 */ /* 0x000f280000300800 */
[----:B------:R-:W4:Y:S04]  /*affd0*/  LDL.LU R239, [R1+0x30ec] ;  /* 0x0030ec0001ef7983 */ /* 0x000f280000300800 */
[----:B------:R-:W4:Y:S04]  /*affe0*/  LDL.LU.64 R212, [R1+0x1410] ;  /* 0x0014100001d47983 */ /* 0x000f280000300a00 */
[----:B------:R-:W4:Y:S04]  /*afff0*/  LDL.64 R214, [R1+0x1418] ;  /* 0x0014180001d67983 */ /* 0x000f280000100a00 */
[----:B------:R-:W4:Y:S04]  /*b0000*/  LDL.LU.64 R200, [R1+0x1400] ;  /* 0x0014000001c87983 */ /* 0x000f280000300a00 */
[----:B------:R-:W4:Y:S01]  /*b0010*/  LDL.64 R202, [R1+0x1408] ;  /* 0x0014080001ca7983 */ /* 0x000f220000100a00 */
[----:B--2---:R-:W-:Y:S03]  /*b0020*/  HMMA.1688.F32.TF32 R8, R12, R120, R240 ;  /* 0x000000780c08723c */ /* 0x004fe600000810f0 */
[----:B------:R-:W2:Y:S04]  /*b0030*/  LDL.LU R240, [R1+0x2550] ;  /* 0x0025500001f07983 */ /* 0x000ea80000300800 */
[----:B------:R-:W2:Y:S04]  /*b0040*/  LDL.LU R241, [R1+0x2554] ;  /* 0x0025540001f17983 */ /* 0x000ea80000300800 */
[----:B------:R-:W2:Y:S04]  /*b0050*/  LDL.LU R242, [R1+0x2558] ;  /* 0x0025580001f27983 */ /* 0x000ea80000300800 */
[----:B------:R-:W2:Y:S04]  /*b0060*/  LDL.LU R243, [R1+0x255c] ;  /* 0x00255c0001f37983 */ /* 0x000ea80000300800 */
[----:B------:R-:W2:Y:S04]  /*b0070*/  LDL.LU.64 R192, [R1+0x13f0] ;  /* 0x0013f00001c07983 */ /* 0x000ea80000300a00 */
[----:B------:R-:W2:Y:S01]  /*b0080*/  LDL.64 R194, [R1+0x13f8] ;  /* 0x0013f80001c27983 */ /* 0x000ea20000100a00 */
[----:B------:R-:W-:Y:S01]  /*b0090*/  IMAD.MOV.U32 R85, RZ, RZ, R8 ;  /* 0x000000ffff557224 */ /* 0x000fe200078e0008 */
[----:B------:R-:W-:Y:S01]  /*b00a0*/  MOV R86, R9 ;  /* 0x0000000900567202 */ /* 0x000fe20000000f00 */
[----:B------:R-:W-:Y:S01]  /*b00b0*/  IMAD.MOV.U32 R87, RZ, RZ, R10 ;  /* 0x000000ffff577224 */ /* 0x000fe200078e000a */
[----:B------:R-:W2:Y:S01]  /*b00c0*/  LDL.LU.64 R28, [R1+0x1440] ;  /* 0x00144000011c7983 */ /* 0x000ea20000300a00 */
[----:B------:R-:W-:-:S03]  /*b00d0*/  IMAD.MOV.U32 R83, RZ, RZ, R11 ;  /* 0x000000ffff537224 */ /* 0x000fc600078e000b */
[----:B------:R-:W2:Y:S01]  /*b00e0*/  LDL.64 R30, [R1+0x1448] ;  /* 0x00144800011e7983 */ /* 0x000ea20000100a00 */
[----:B---3--:R-:W-:Y:S03]  /*b00f0*/  HMMA.1688.F32.TF32 R8, R12, R116, R232 ;  /* 0x000000740c08723c */ /* 0x008fe600000810e8 */
[----:B------:R-:W-:Y:S11]  /*b0100*/  STL.64 [R1+0x6730], R86 ;  /* 0x0067305601007387 */ /* 0x000ff60000100a00 */
[----:B------:R-:W-:Y:S10]  /*b0110*/  @!UPT UIADD3 URZ, URZ, URZ, URZ ;  /* 0x0000003f3f3ff290 */ /* 0x000ff4000fffe03f */
[----:B------:R-:W-:-:S05]  /*b0120*/  MOV R84, R11 ;  /* 0x0000000b00547202 */ /* 0x000fca0000000f00 */
        /* <DEDUP_REMOVED lines=9> */
[----:B------:R-:W-:-:S02]  /*b01c0*/  IMAD.MOV.U32 R107, RZ, RZ, R4 ;  /* 0x000000ffff6b7224 */ /* 0x000fc400078e0004 */
[----:B------:R-:W-:Y:S01]  /*b01d0*/  IMAD.MOV.U32 R106, RZ, RZ, R5 ;  /* 0x000000ffff6a7224 */ /* 0x000fe200078e0005 */
[----:B------:R-:W-:Y:S01]  /*b01e0*/  MOV R80, R8 ;  /* 0x0000000800507202 */ /* 0x000fe20000000f00 */
[----:B-1----:R-:W-:Y:S01]  /*b01f0*/  IMAD.MOV.U32 R84, RZ, RZ, R107 ;  /* 0x000000ffff547224 */ /* 0x002fe200078e006b */
[----:B------:R-:W-:Y:S01]  /*b0200*/  LDS R4, [R2+0x10080] ;  /* 0x0100800002047984 */ /* 0x000fe20000000800 */
[----:B------:R-:W-:Y:S02]  /*b0210*/  IMAD.MOV.U32 R85, RZ, RZ, R106 ;  /* 0x000000ffff557224 */ /* 0x000fe400078e006a */
[----:B------:R-:W-:Y:S01]  /*b0220*/  IMAD.MOV.U32 R82, RZ, RZ, R10 ;  /* 0x000000ffff527224 */ /* 0x000fe200078e000a */
[----:B------:R-:W3:Y:S01]  /*b0230*/  LDS R5, [R0+0x10080] ;  /* 0x0100800000057984 */ /* 0x000ee20000000800 */
[----:B------:R-:W-:-:S03]  /*b0240*/  IMAD.MOV.U32 R81, RZ, RZ, R9 ;  /* 0x000000ffff517224 */ /* 0x000fc600078e0009 */
[----:B------:R-:W-:Y:S04]  /*b0250*/  STL.64 [R1+0x6720], R82 ;  /* 0x0067205201007387 */ /* 0x000fe80000100a00 */
[----:B------:R-:W-:Y:S01]  /*b0260*/  STL.64 [R1+0x6718], R80 ;  /* 0x0067185001007387 */ /* 0x000fe20000100a00 */
[----:B----4-:R-:W-:Y:S03]  /*b0270*/  HMMA.1688.F32.TF32 R8, R12, R84, R236 ;  /* 0x000000540c08723c */ /* 0x010fe600000810ec */
[----:B------:R-:W4:Y:S04]  /*b0280*/  LDL.LU R236, [R1+0x30b0] ;  /* 0x0030b00001ec7983 */ /* 0x000f280000300800 */
[----:B------:R-:W4:Y:S04]  /*b0290*/  LDL.LU R237, [R1+0x30b4] ;  /* 0x0030b40001ed7983 */ /* 0x000f280000300800 */
[----:B------:R-:W4:Y:S04]  /*b02a0*/  LDL.LU R238, [R1+0x30b8] ;  /* 0x0030b80001ee7983 */ /* 0x000f280000300800 */
[----:B------:R-:W4:Y:S09]  /*b02b0*/  LDL.LU R239, [R1+0x30bc] ;  /* 0x0030bc0001ef7983 */ /* 0x000f320000300800 */
[----:B------:R-:W-:Y:S01]  /*b02c0*/  IMAD.MOV.U32 R78, RZ, RZ, R10 ;  /* 0x000000ffff4e7224 */ /* 0x000fe200078e000a */
[----:B------:R-:W-:Y:S01]  /*b02d0*/  MOV R79, R11 ;  /* 0x0000000b004f7202 */ /* 0x000fe20000000f00 */
[----:B------:R-:W-:Y:S01]  /*b02e0*/  IMAD.MOV.U32 R77, RZ, RZ, R9 ;  /* 0x000000ffff4d7224 */ /* 0x000fe200078e0009 */
[----:B------:R-:W-:-:S03]  /*b02f0*/  MOV R76, R8 ;  /* 0x00000008004c7202 */ /* 0x000fc60000000f00 */
[----:B------:R-:W-:Y:S04]  /*b0300*/  STL.64 [R1+0x6740], R78 ;  /* 0x0067404e01007387 */ /* 0x000fe80000100a00 */
[----:B------:R-:W-:Y:S01]  /*b0310*/  STL.64 [R1+0x6738], R76 ;  /* 0x0067384c01007387 */ /* 0x000fe20000100a00 */
[----:B--2---:R-:W-:Y:S03]  /*b0320*/  HMMA.1688.F32.TF32 R8, R12, R248, R240 ;  /* 0x000000f80c08723c */ /* 0x004fe600000810f0 */
[----:B------:R-:W2:Y:S04]  /*b0330*/  LDL.LU R240, [R1+0x30a0] ;  /* 0x0030a00001f07983 */ /* 0x000ea80000300800 */
[----:B------:R-:W2:Y:S04]  /*b0340*/  LDL.LU R241, [R1+0x30a4] ;  /* 0x0030a40001f17983 */ /* 0x000ea80000300800 */
[----:B------:R-:W2:Y:S04]  /*b0350*/  LDL.LU R242, [R1+0x30a8] ;  /* 0x0030a80001f27983 */ /* 0x000ea80000300800 */
[----:B------:R-:W2:Y:S04]  /*b0360*/  LDL.LU R243, [R1+0x30ac] ;  /* 0x0030ac0001f37983 */ /* 0x000ea80000300800 */
[----:B------:R-:W-:Y:S04]  /*b0370*/  LDS R12, [R2+0x10100] ;  /* 0x01010000020c7984 */ /* 0x000fe80000000800 */
[----:B------:R-:W-:Y:S01]  /*b0380*/  LDS R14, [R2+0x12100] ;  /* 0x01210000020e7984 */ /* 0x000fe20000000800 */
[----:B------:R-:W-:Y:S01]  /*b0390*/  MOV R18, R10 ;  /* 0x0000000a00127202 */ /* 0x000fe20000000f00 */
[----:B------:R-:W-:-:S02]  /*b03a0*/  IMAD.MOV.U32 R19, RZ, RZ, R11 ;  /* 0x000000ffff137224 */ /* 0x000fc400078e000b */
[----:B------:R-:W-:Y:S01]  /*b03b0*/  LDS R13, [R0+0x10100] ;  /* 0x01010000000d7984 */ /* 0x000fe20000000800 */
[----:B------:R-:W-:Y:S02]  /*b03c0*/  IMAD.MOV.U32 R16, RZ, RZ, R8 ;  /* 0x000000ffff107224 */ /* 0x000fe400078e0008 */
[----:B------:R-:W-:Y:S01]  /*b03d0*/  IMAD.MOV.U32 R17, RZ, RZ, R9 ;  /* 0x000000ffff117224 */ /* 0x000fe200078e0009 */
[----:B------:R-:W-:Y:S04]  /*b03e0*/  STL.64 [R1+0x6750], R18 ;  /* 0x0067501201007387 */ /* 0x000fe80000100a00 */
[----:B------:R1:W-:Y:S04]  /*b03f0*/  STL.64 [R1+0x6748], R16 ;  /* 0x0067481001007387 */ /* 0x0003e80000100a00 */
[----:B------:R-:W1:Y:S01]  /*b0400*/  LDS R15, [R0+0x12100] ;  /* 0x01210000000f7984 */ /* 0x000e620000000800 */
[C---:B---3--:R-:W-:Y:S08]  /*b0410*/  HMMA.1688.F32.TF32 R32, R4.reuse, R212, R224 ;  /* 0x000000d40420723c */ /* 0x048ff000000810e0 */
[----:B-1----:R-:W-:Y:S11]  /*b0420*/  HMMA.1688.F32.TF32 R16, R4, R200, R232 ;  /* 0x000000c80410723c */ /* 0x002ff600000810e8 */
[----:B------:R-:W-:Y:S05]  /*b0430*/  @!UPT UIADD3 URZ, URZ, URZ, URZ ;  /* 0x0000003f3f3ff290 */ /* 0x000fea000fffe03f */
[----:B------:R-:W-:Y:S02]  /*b0440*/  IMAD.MOV.U32 R10, RZ, RZ, R34 ;  /* 0x000000ffff0a7224 */ /* 0x000fe400078e0022 */
[----:B------:R-:W-:Y:S02]  /*b0450*/  IMAD.MOV.U32 R11, RZ, RZ, R35 ;  /* 0x000000ffff0b7224 */ /* 0x000fe400078e0023 */
[----:B------:R-:W-:Y:S01]  /*b0460*/  IMAD.MOV.U32 R8, RZ, RZ, R32 ;  /* 0x000000ffff087224 */ /* 0x000fe200078e0020 */
[----:B------:R-:W-:Y:S02]  /*b0470*/  MOV R9, R33 ;  /* 0x0000002100097202 */ /* 0x000fe40000000f00 */
[----:B------:R-:W-:Y:S03]  /*b0480*/  STL.64 [R1+0x6760], R10 ;  /* 0x0067600a01007387 */ /* 0x000fe60000100a00 */
[----:B------:R4:W-:Y:S02]  /*b0490*/  STL.64 [R1+0x6758], R8 ;  /* 0x0067580801007387 */ /* 0x0009e40000100a00 */
[----:B------:R-:W3:Y:S02]  /*b04a0*/  LDL.LU R232, [R1+0x3090] ;  /* 0x0030900001e87983 */ /* 0x000ee40000300800 */
[----:B------:R-:W3:Y:S01]  /*b04b0*/  LDL.LU R233, [R1+0x3094] ;  /* 0x0030940001e97983 */ /* 0x000ee20000300800 */
[----:B------:R-:W3:Y:S01]  /*b04c0*/  LDL.LU R234, [R1+0x3098] ;  /* 0x0030980001ea7983 */ /* 0x000ee20000300800 */
[----:B------:R-:W3:Y:S02]  /*b04d0*/  LDL.LU R235, [R1+0x309c] ;  /* 0x00309c0001eb7983 */ /* 0x000ee40000300800 */
[----:B------:R-:W-:Y:S01]  /*b04e0*/  IMAD.MOV.U32 R66, RZ, RZ, R18 ;  /* 0x000000ffff427224 */ /* 0x000fe200078e0012 */
[----:B------:R-:W-:-:S02]  /*b04f0*/  MOV R67, R19 ;  /* 0x0000001300437202 */ /* 0x000fc40000000f00 */
[----:B------:R-:W-:Y:S01]  /*b0500*/  MOV R64, R16 ;  /* 0x0000001000407202 */ /* 0x000fe20000000f00 */
[----:B------:R-:W-:Y:S02]  /*b0510*/  IMAD.MOV.U32 R65, RZ, RZ, R17 ;  /* 0x000000ffff417224 */ /* 0x000fe400078e0011 */
[----:B------:R-:W-:Y:S03]  /*b0520*/  STL.64 [R1+0x6770], R66 ;  /* 0x0067704201007387 */ /* 0x000fe60000100a00 */
[----:B------:R-:W-:Y:S02]  /*b0530*/  STL.64 [R1+0x6768], R64 ;  /* 0x0067684001007387 */ /* 0x000fe40000100a00 */
[----:B------:R-:W3:Y:S02]  /*b0540*/  LDL.LU R148, [R1+0x3080] ;  /* 0x0030800001947983 */ /* 0x000ee40000300800 */
[----:B------:R-:W3:Y:S01]  /*b0550*/  LDL.LU R149, [R1+0x3084] ;  /* 0x0030840001957983 */ /* 0x000ee20000300800 */
[----:B------:R-:W3:Y:S01]  /*b0560*/  LDL.LU R150, [R1+0x3088] ;  /* 0x0030880001967983 */ /* 0x000ee20000300800 */
[----:B------:R-:W3:Y:S02]  /*b0570*/  LDL.LU R151, [R1+0x308c] ;  /* 0x00308c0001977983 */ /* 0x000ee40000300800 */
[----:B------:R-:W3:Y:S02]  /*b0580*/  LDL.LU R224, [R1+0x3070] ;  /* 0x0030700001e07983 */ /* 0x000ee40000300800 */
[----:B------:R-:W3:Y:S01]  /*b0590*/  LDL.LU R225, [R1+0x3074] ;  /* 0x0030740001e17983 */ /* 0x000ee20000300800 */
[----:B------:R-:W3:Y:S01]  /*b05a0*/  LDL.LU R226, [R1+0x3078] ;  /* 0x0030780001e27983 */ /* 0x000ee20000300800 */
[----:B------:R-:W3:Y:S01]  /*b05b0*/  LDL.LU R227, [R1+0x307c] ;  /* 0x00307c0001e37983 */ /* 0x000ee20000300800 */
[C---:B----4-:R-:W-:Y:S11]  /*b05c0*/  HMMA.1688.F32.TF32 R8, R4.reuse, R192, R236 ;  /* 0x000000c00408723c */ /* 0x050ff600000810ec */
[----:B------:R-:W-:Y:S11]  /*b05d0*/  @!UPT UIADD3 URZ, URZ, URZ, URZ ;  /* 0x0000003f3f3ff290 */ /* 0x000ff6000fffe03f */
[----:B------:R-:W-:Y:S02]  /*b05e0*/  @!UPT UIADD3 URZ, URZ, URZ, URZ ;  /* 0x0000003f3f3ff290 */ /* 0x000fe4000fffe03f */
[----:B------:R-:W-:Y:S01]  /*b05f0*/  MOV R62, R10 ;  /* 0x0000000a003e7202 */ /* 0x000fe20000000f00 */
[----:B------:R-:W-:Y:S02]  /*b0600*/  IMAD.MOV.U32 R63, RZ, RZ, R11 ;  /* 0x000000ffff3f7224 */ /* 0x000fe400078e000b */
[----:B------:R-:W-:Y:S02]  /*b0610*/  IMAD.MOV.U32 R60, RZ, RZ, R8 ;  /* 0x000000ffff3c7224 */ /* 0x000fe400078e0008 */
[----:B------:R-:W-:Y:S01]  /*b0620*/  IMAD.MOV.U32 R61, RZ, RZ, R9 ;  /* 0x000000ffff3d7224 */ /* 0x000fe200078e0009 */
[----:B------:R-:W-:Y:S04]  /*b0630*/  STL.64 [R1+0x6780], R62 ;  /* 0x0067803e01007387 */ /* 0x000fe80000100a00 */
[----:B------:R-:W-:Y:S02]  /*b0640*/  STL.64 [R1+0x6778], R60 ;  /* 0x0067783c01007387 */ /* 0x000fe40000100a00 */
[----:B------:R-:W4:Y:S02]  /*b0650*/  LDL.LU R236, [R1+0x3060] ;  /* 0x0030600001ec7983 */ /* 0x000f240000300800 */
[----:B------:R-:W4:Y:S01]  /*b0660*/  LDL.LU R237, [R1+0x3064] ;  /* 0x0030640001ed7983 */ /* 0x000f220000300800 */
[----:B------:R-:W4:Y:S01]  /*b0670*/  LDL.LU R238, [R1+0x3068] ;  /* 0x0030680001ee7983 */ /* 0x000f220000300800 */
[----:B------:R-:W4:Y:S01]  /*b0680*/  LDL.LU R239, [R1+0x306c] ;  /* 0x00306c0001ef7983 */ /* 0x000f220000300800 */
[C---:B--2---:R-:W-:Y:S02]  /*b0690*/  HMMA.1688.F32.TF32 R8, R4.reuse, R28, R240 ;  /* 0x0000001c0408723c */ /* 0x044fe400000810f0 */
[----:B------:R-:W2:Y:S01]  /*b06a0*/  LDL.LU R240, [R1+0x3050] ;  /* 0x0030500001f07983 */ /* 0x000ea20000300800 */
[----:B------:R-:W2:Y:S02]  /*b06b0*/  LDL.LU R241, [R1+0x3054] ;  /* 0x0030540001f17983 */ /* 0x000ea40000300800 */
[----:B------:R-:W2:Y:S02]  /*b06c0*/  LDL.LU R242, [R1+0x3058] ;  /* 0x0030580001f27983 */ /* 0x000ea40000300800 */
[----:B------:R-:W2:Y:S11]  /*b06d0*/  LDL.LU R243, [R1+0x305c] ;  /* 0x00305c0001f37983 */ /* 0x000eb60000300800 */
[----:B------:R-:W-:Y:S06]  /*b06e0*/  @!UPT UIADD3 URZ, URZ, URZ, URZ ;  /* 0x0000003f3f3ff290 */ /* 0x000fec000fffe03f */
[----:B------:R-:W-:Y:S02]  /*b06f0*/  IMAD.MOV.U32 R58, RZ, RZ, R10 ;  /* 0x000000ffff3a7224 */ /* 0x000fe400078e000a */
[----:B------:R-:W-:Y:S02]  /*b0700*/  IMAD.MOV.U32 R59, RZ, RZ, R11 ;  /* 0x000000ffff3b7224 */ /* 0x000fe400078e000b */
[----:B------:R-:W-:Y:S01]  /*b0710*/  IMAD.MOV.U32 R56, RZ, RZ, R8 ;  /* 0x000000ffff387224 */ /* 0x000fe200078e0008 */
[----:B------:R-:W-:Y:S02]  /*b0720*/  MOV R57, R9 ;  /* 0x0000000900397202 */ /* 0x000fe40000000f00 */
[----:B------:R-:W-:Y:S03]  /*b0730*/  STL.64 [R1+0x6790], R58 ;  /* 0x0067903a01007387 */ /* 0x000fe60000100a00 */
[----:B------:R-:W-:Y:S01]  /*b0740*/  STL.64 [R1+0x6788], R56 ;  /* 0x0067883801007387 */ /* 0x000fe20000100a00 */
[C---:B---3--:R-:W-:Y:S01]  /*b0750*/  HMMA.1688.F32.TF32 R8, R4.reuse, R124, R232 ;  /* 0x0000007c0408723c */ /* 0x048fe200000810e8 */
[----:B------:R-:W3:Y:S01]  /*b0760*/  LDL.LU R232, [R1+0x3040] ;  /* 0x0030400001e87983 */ /* 0x000ee20000300800 */
[----:B------:R-:W3:Y:S02]  /*b0770*/  LDL.LU R233, [R1+0x3044] ;  /* 0x0030440001e97983 */ /* 0x000ee40000300800 */
[----:B------:R-:W3:Y:S02]  /*b0780*/  LDL.LU R234, [R1+0x3048] ;  /* 0x0030480001ea7983 */ /* 0x000ee40000300800 */
[----:B------:R-:W3:Y:S11]  /*b0790*/  LDL.LU R235, [R1+0x304c] ;  /* 0x00304c0001eb7983 */ /* 0x000ef60000300800 */
[----:B------:R-:W-:Y:S07]  /*b07a0*/  @!UPT UIADD3 URZ, URZ, URZ, URZ ;  /* 0x0000003f3f3ff290 */ /* 0x000fee000fffe03f */
[----:B------:R-:W-:Y:S01]  /*b07b0*/  MOV R52, R8 ;  /* 0x0000000800347202 */ /* 0x000fe20000000f00 */
[----:B------:R-:W-:Y:S02]  /*b07c0*/  IMAD.MOV.U32 R53, RZ, RZ, R9 ;  /* 0x000000ffff357224 */ /* 0x000fe400078e0009 */
[----:B------:R-:W-:Y:S01]  /*b07d0*/  IMAD.MOV.U32 R54, RZ, RZ, R10 ;  /* 0x000000ffff367224 */ /* 0x000fe200078e000a */
[----:B------:R-:W-:Y:S02]  /*b07e0*/  MOV R55, R11 ;  /* 0x0000000b00377202 */ /* 0x000fe40000000f00 */
[C---:B------:R-:W-:Y:S11]  /*b07f0*/  HMMA.1688.F32.TF32 R8, R4.reuse, R168, R148 ;  /* 0x000000a80408723c */ /* 0x040ff60000081094 */
[----:B------:R-:W-:Y:S11]  /*b0800*/  @!UPT UIADD3 URZ, URZ, URZ, URZ ;  /* 0x0000003f3f3ff290 */ /* 0x000ff6000fffe03f */
[----:B------:R-:W-:Y:S02]  /*b0810*/  @!UPT UIADD3 URZ, URZ, URZ, URZ ;  /* 0x0000003f3f3ff290 */ /* 0x000fe4000fffe03f */
[----:B------:R-:W-:Y:S02]  /*b0820*/  IMAD.MOV.U32 R48, RZ, RZ, R8 ;  /* 0x000000ffff307224 */ /* 0x000fe400078e0008 */
[----:B------:R-:W-:Y:S01]  /*b0830*/  IMAD.MOV.U32 R49, RZ, RZ, R9 ;  /* 0x000000ffff317224 */ /* 0x000fe200078e0009 */
[----:B------:R-:W-:Y:S01]  /*b0840*/  MOV R50, R10 ;  /* 0x0000000a00327202 */ /* 0x000fe20000000f00 */
[----:B------:R-:W-:Y:S02]  /*b0850*/  IMAD.MOV.U32 R51, RZ, RZ, R11 ;  /* 0x000000ffff337224 */ /* 0x000fe400078e000b */
[C---:B------:R-:W-:Y:S11]  /*b0860*/  HMMA.1688.F32.TF32 R8, R4.reuse, R164, R224 ;  /* 0x000000a40408723c */ /* 0x040ff600000810e0 */
[----:B------:R-:W-:Y:S11]  /*b0870*/  @!UPT UIADD3 URZ, URZ, URZ, URZ ;  /* 0x0000003f3f3ff290 */ /* 0x000ff6000fffe03f */
[----:B------:R-:W-:Y:S02]  /*b0880*/  @!UPT UIADD3 URZ, URZ, URZ, URZ ;  /* 0x0000003f3f3ff290 */ /* 0x000fe4000fffe03f */
[----:B------:R-:W-:Y:S01]  /*b0890*/  IMAD.MOV.U32 R44, RZ, RZ, R8 ;  /* 0x000000ffff2c7224 */ /* 0x000fe200078e0008 */
[----:B------:R-:W-:Y:S01]  /*b08a0*/  MOV R45, R9 ;  /* 0x00000009002d7202 */ /* 0x000fe20000000f00 */
[----:B------:R-:W-:Y:S02]  /*b08b0*/  IMAD.MOV.U32 R46, RZ, RZ, R10 ;  /* 0x000000ffff2e7224 */ /* 0x000fe400078e000a */
[----:B------:R-:W-:Y:S01]  /*b08c0*/  IMAD.MOV.U32 R47, RZ, RZ, R11 ;  /* 0x000000ffff2f7224 */ /* 0x000fe200078e000b */
[----:B------:R-:W-:Y:S01]  /*b08d0*/  STL.64 [R1+0x67a0], R54 ;  /* 0x0067a03601007387 */ /* 0x000fe20000100a00 */
[----:B------:R-:W-:Y:S02]  /*b08e0*/  STL.64 [R1+0x6798], R52 ;  /* 0x0067983401007387 */ /* 0x000fe40000100a00 */
[----:B------:R-:W-:Y:S02]  /*b08f0*/  STL.64 [R1+0x67b0], R50 ;  /* 0x0067b03201007387 */ /* 0x000fe40000100a00 */
[----:B------:R-:W-:Y:S01]  /*b0900*/  STL.64 [R1+0x67a8], R48 ;  /* 0x0067a83001007387 */ /* 0x000fe20000100a00 */
[----:B------:R-:W-:Y:S01]  /*b0910*/  STL.64 [R1+0x67c0], R46 ;  /* 0x0067c02e01007387 */ /* 0x000fe20000100a00 */
[----:B------:R-:W-:Y:S01]  /*b0920*/  STL.64 [R1+0x67b8], R44 ;  /* 0x0067b82c01007387 */ /* 0x000fe20000100a00 */
[C---:B----4-:R-:W-:Y:S11]  /*b0930*/  HMMA.1688.F32.TF32 R8, R4.reuse, R160, R236 ;  /* 0x000000a00408723c */ /* 0x050ff600000810ec */
[----:B------:R-:W-:Y:S11]  /*b0940*/  @!UPT UIADD3 URZ, URZ, URZ, URZ ;  /* 0x0000003f3f3ff290 */ /* 0x000ff6000fffe03f */
[----:B------:R-:W-:Y:S02]  /*b0950*/  @!UPT UIADD3 URZ, URZ, URZ, URZ ;  /* 0x0000003f3f3ff290 */ /* 0x000fe4000fffe03f */
[----:B------:R-:W-:Y:S01]  /*b0960*/  MOV R40, R8 ;  /* 0x0000000800287202 */ /* 0x000fe20000000f00 */
[----:B------:R-:W-:Y:S02]  /*b0970*/  IMAD.MOV.U32 R41, RZ, RZ, R9 ;  /* 0x000000ffff297224 */ /* 0x000fe400078e0009 */
[----:B------:R-:W-:Y:S01]  /*b0980*/  IMAD.MOV.U32 R42, RZ, RZ, R10 ;  /* 0x000000ffff2a7224 */ /* 0x000fe200078e000a */
[----:B------:R-:W-:Y:S02]  /*b0990*/  MOV R43, R11 ;  /* 0x0000000b002b7202 */ /* 0x000fe40000000f00 */
[----:B--2---:R-:W-:Y:S03]  /*b09a0*/  HMMA.1688.F32.TF32 R8, R4, R156, R240 ;  /* 0x0000009c0408723c */ /* 0x004fe600000810f0 */
[----:B------:R-:W-:Y:S01]  /*b09b0*/  STL.64 [R1+0x67d0], R42 ;  /* 0x0067d02a01007387 */ /* 0x000fe20000100a00 */
[----:B------:R-:W-:Y:S11]  /*b09c0*/  STL.64 [R1+0x67c8], R40 ;  /* 0x0067c82801007387 */ /* 0x000ff60000100a00 */
[----:B------:R-:W-:Y:S09]  /*b09d0*/  @!UPT UIADD3 URZ, URZ, URZ, URZ ;  /* 0x0000003f3f3ff290 */ /* 0x000ff2000fffe03f */
[----:B------:R-:W-:Y:S02]  /*b09e0*/  IMAD.MOV.U32 R36, RZ, RZ, R8 ;  /* 0x000000ffff247224 */ /* 0x000fe400078e0008 */
[----:B------:R-:W-:Y:S01]  /*b09f0*/  IMAD.MOV.U32 R37, RZ, RZ, R9 ;  /* 0x000000ffff257224 */ /* 0x000fe200078e0009 */
[----:B------:R-:W-:Y:S01]  /*b0a00*/  MOV R38, R10 ;  /* 0x0000000a00267202 */ /* 0x000fe20000000f00 */
[----:B------:R-:W-:-:S05]  /*b0a10*/  IMAD.MOV.U32 R39, RZ, RZ, R11 ;  /* 0x000000ffff277224 */ /* 0x000fca00078e000b */
[----:B------:R-:W-:Y:S01]  /*b0a20*/  STL.64 [R1+0x67e0], R38 ;  /* 0x0067e02601007387 */ /* 0x000fe20000100a00 */
[----:B------:R-:W-:Y:S02]  /*b0a30*/  STL.64 [R1+0x67d8], R36 ;  /* 0x0067d82401007387 */ /* 0x000fe40000100a00 */
[----:B------:R-:W2:Y:S01]  /*b0a40*/  LDL.LU R240, [R1+0x410] ;  /* 0x0004100001f07983 */ /* 0x000ea20000300800 */
[C---:B---3--:R-:W-:Y:S11]  /*b0a50*/  HMMA.1688.F32.TF32 R8, R4.reuse, R152, R232 ;  /* 0x000000980408723c */ /* 0x048ff600000810e8 */
[----:B------:R-:W-:Y:S11]  /*b0a60*/  @!UPT UIADD3 URZ, URZ, URZ, URZ ;  /* 0x0000003f3f3ff290 */ /* 0x000ff6000fffe03f */
[----:B------:R-:W-:Y:S01]  /*b0a70*/  @!UPT UIADD3 URZ, URZ, URZ, URZ ;  /* 0x0000003f3f3ff290 */ /* 0x000fe2000fffe03f */
[----:B------:R1:W-:Y:S01]  /*b0a80*/  STL.64 [R1+0xdd0], R8 ;  /* 0x000dd00801007387 */ /* 0x0003e20000100a00 */
[----:B------:R3:W-:Y:S02]  /*b0a90*/  STL.64 [R1+0xdd8], R10 ;  /* 0x000dd80a01007387 */ /* 0x0007e40000100a00 */
[----:B------:R-:W2:Y:S02]  /*b0aa0*/  LDL.LU R241, [R1+0x414] ;  /* 0x0004140001f17983 */ /* 0x000ea40000300800 */
[----:B------:R-:W2:Y:S01]  /*b0ab0*/  LDL.LU R242, [R1+0x418] ;  /* 0x0004180001f27983 */ /* 0x000ea20000300800 */
[----:B------:R-:W2:Y:S01]  /*b0ac0*/  LDL.LU R243, [R1+0x41c] ;  /* 0x00041c0001f37983 */ /* 0x000ea20000300800 */
[----:B------:R-:W4:Y:S02]  /*b0ad0*/  LDL.LU R224, [R1+0x430] ;  /* 0x0004300001e07983 */ /* 0x000f240000300800 */
[----:B------:R-:W4:Y:S02]  /*b0ae0*/  LDL.LU R225, [R1+0x434] ;  /* 0x0004340001e17983 */ /* 0x000f240000300800 */
[----:B------:R-:W4:Y:S01]  /*b0af0*/  LDL.LU R226, [R1+0x438] ;  /* 0x0004380001e27983 */ /* 0x000f220000300800 */
[----:B------:R-:W4:Y:S01]  /*b0b00*/  LDL.LU R227, [R1+0x43c] ;  /* 0x00043c0001e37983 */ /* 0x000f220000300800 */
[----:B------:R-:W2:Y:S02]  /*b0b10*/  LDL.LU R136, [R1+0x450] ;  /* 0x0004500001887983 */ /* 0x000ea40000300800 */
[----:B------:R-:W2:Y:S02]  /*b0b20*/  LDL.LU R137, [R1+0x454] ;  /* 0x0004540001897983 */ /* 0x000ea40000300800 */
[----:B------:R-:W2:Y:S01]  /*b0b30*/  LDL.LU R138, [R1+0x458] ;  /* 0x00045800018a7983 */ /* 0x000ea20000300800 */
[----:B------:R-:W2:Y:S01]  /*b0b40*/  LDL.LU R139, [R1+0x45c] ;  /* 0x00045c00018b7983 */ /* 0x000ea20000300800 */
        /* <DEDUP_REMOVED lines=40> */
[----:B-1----:R-:W2:Y:S02]  /*b0dd0*/  LDL.LU R8, [R1+0x2fc0] ;  /* 0x002fc00001087983 */ /* 0x002ea40000300800 */
[----:B------:R-:W2:Y:S02]  /*b0de0*/  LDL.LU R9, [R1+0x2fc4] ;  /* 0x002fc40001097983 */ /* 0x000ea40000300800 */
[----:B---3--:R-:W2:Y:S01]  /*b0df0*/  LDL.LU R10, [R1+0x2fc8] ;  /* 0x002fc800010a7983 */ /* 0x008ea20000300800 */
[----:B------:R-:W2:Y:S01]  /*b0e00*/  LDL.LU R11, [R1+0x2fcc] ;  /* 0x002fcc00010b7983 */ /* 0x000ea20000300800 */
[----:B------:R-:W3:Y:S02]  /*b0e10*/  LDL.LU R60, [R1+0x2fe0] ;  /* 0x002fe000013c7983 */ /* 0x000ee40000300800 */
[----:B------:R-:W3:Y:S02]  /*b0e20*/  LDL.LU R61, [R1+0x2fe4] ;  /* 0x002fe400013d7983 */ /* 0x000ee40000300800 */
[----:B------:R-:W3:Y:S01]  /*b0e30*/  LDL.LU R62, [R1+0x2fe8] ;  /* 0x002fe800013e7983 */ /* 0x000ee20000300800 */
[----:B------:R-:W3:Y:S01]  /*b0e40*/  LDL.LU R63, [R1+0x2fec] ;  /* 0x002fec00013f7983 */ /* 0x000ee20000300800 */
        /* <DEDUP_REMOVED lines=16> */
[----:B------:R-:W3:Y:S02]  /*b0f50*/  LDL.LU R48, [R1+0x3010] ;  /* 0x0030100001307983 */ /* 0x000ee40000300800 */
[----:B------:R-:W3:Y:S02]  /*b0f60*/  LDL.LU R49, [R1+0x3014] ;  /* 0x0030140001317983 */ /* 0x000ee40000300800 */
[----:B------:R-:W3:Y:S01]  /*b0f70*/  LDL.LU R50, [R1+0x3018] ;  /* 0x0030180001327983 */ /* 0x000ee20000300800 */
[----:B------:R-:W3:Y:S01]  /*b0f80*/  LDL.LU R51, [R1+0x301c] ;  /* 0x00301c0001337983 */ /* 0x000ee20000300800 */
[----:B------:R-:W4:Y:S02]  /*b0f90*/  LDL.LU R64, [R1+0x2fd0] ;  /* 0x002fd00001407983 */ /* 0x000f240000300800 */
[----:B------:R-:W4:Y:S02]  /*b0fa0*/  LDL.LU R65, [R1+0x2fd4] ;  /* 0x002fd40001417983 */ /* 0x000f240000300800 */
[----:B------:R-:W4:Y:S01]  /*b0fb0*/  LDL.LU R66, [R1+0x2fd8] ;  /* 0x002fd80001427983 */ /* 0x000f220000300800 */
[----:B------:R-:W4:Y:S01]  /*b0fc0*/  LDL.LU R67, [R1+0x2fdc] ;  /* 0x002fdc0001437983 */ /* 0x000f220000300800 */
        /* <DEDUP_REMOVED lines=24> */
[C---:B--2---:R-:W-:Y:S08]  /*b1150*/  HMMA.1688.F32.TF32 R40, R4.reuse, R68, R40 ;  /* 0x000000440428723c */ /* 0x044ff00000081028 */
[C---:B------:R-:W-:Y:S08]  /*b1160*/  HMMA.1688.F32.TF32 R44, R4.reuse, R72, R44 ;  /* 0x00000048042c723c */ /* 0x040ff0000008102c */
[C---:B---3--:R-:W-:Y:S07]  /*b1170*/  HMMA.1688.F32.TF32 R36, R4.reuse, R208, R48 ;  /* 0x000000d00424723c */ /* 0x048fee0000081030 */
[----:B------:R-:W-:Y:S01]  /*b1180*/  STL.64 [R1+0xdc0], R40 ;  /* 0x000dc02801007387 */ /* 0x000fe20000100a00 */
[----:B------:R1:W-:Y:S02]  /*b1190*/  STL.64 [R1+0xdc8], R42 ;  /* 0x000dc82a01007387 */ /* 0x0003e40000100a00 */
[C---:B-1----:R-:W-:Y:S05]  /*b11a0*/  HMMA.1688.F32.TF32 R40, R4.reuse, R144, R52 ;  /* 0x000000900428723c */ /* 0x042fea0000081034 */
[----:B------:R-:W-:Y:S01]  /*b11b0*/  STL.64 [R1+0xdb0], R44 ;  /* 0x000db02c01007387 */ /* 0x000fe20000100a00 */
[----:B------:R1:W-:Y:S07]  /*b11c0*/  STL.64 [R1+0xdb8], R46 ;  /* 0x000db82e01007387 */ /* 0x0003ee0000100a00 */
[----:B------:R-:W-:Y:S02]  /*b11d0*/  STL.64 [R1+0xda0], R36 ;  /* 0x000da02401007387 */ /* 0x000fe40000100a00 */
[----:B------:R2:W-:Y:S01]  /*b11e0*/  STL.64 [R1+0xda8], R38 ;  /* 0x000da82601007387 */ /* 0x0005e20000100a00 */
[C---:B------:R-:W-:Y:S08]  /*b11f0*/  HMMA.1688.F32.TF32 R8, R4.reuse, R108, R8 ;  /* 0x0000006c0408723c */ /* 0x040ff00000081008 */
[C---:B-1----:R-:W-:Y:S08]  /*b1200*/  HMMA.1688.F32.TF32 R44, R4.reuse, R140, R56 ;  /* 0x0000008c042c723c */ /* 0x042ff00000081038 */
[C---:B--2---:R-:W-:Y:S01]  /*b1210*/  HMMA.1688.F32.TF32 R36, R4.reuse, R172, R60 ;  /* 0x000000ac0424723c */ /* 0x044fe2000008103c */
[----:B------:R-:W-:Y:S01]  /*b1220*/  STL.64 [R1+0xd90], R40 ;  /* 0x000d902801007387 */ /* 0x000fe20000100a00 */
[----:B------:R4:W-:Y:S06]  /*b1230*/  STL.64 [R1+0xd98], R42 ;  /* 0x000d982a01007387 */ /* 0x0009ec0000100a00 */
[C---:B----4-:R-:W-:Y:S07]  /*b1240*/  HMMA.1688.F32.TF32 R40, R4.reuse, R112, R64 ;  /* 0x000000700428723c */ /* 0x050fee0000081040 */
[----:B------:R-:W-:Y:S01]  /*b1250*/  STL.64 [R1+0xd80], R44 ;  /* 0x000d802c01007387 */ /* 0x000fe20000100a00 */
[----:B------:R-:W-:Y:S07]  /*b1260*/  STL.64 [R1+0xd88], R46 ;  /* 0x000d882e01007387 */ /* 0x000fee0000100a00 */
[----:B------:R-:W-:Y:S02]  /*b1270*/  STL.64 [R1+0xd70], R36 ;  /* 0x000d702401007387 */ /* 0x000fe40000100a00 */
[----:B------:R1:W-:Y:S02]  /*b1280*/  STL.64 [R1+0xd78], R38 ;  /* 0x000d782601007387 */ /* 0x0003e40000100a00 */
[C---:B-1----:R-:W-:Y:S08]  /*b1290*/  HMMA.1688.F32.TF32 R36, R4.reuse, R104, R16 ;  /* 0x000000680424723c */ /* 0x042ff00000081010 */
[C---:B------:R-:W-:Y:S01]  /*b12a0*/  HMMA.1688.F32.TF32 R16, R4.reuse, R24, R76 ;  /* 0x000000180410723c */ /* 0x040fe2000008104c */
[----:B------:R-:W-:Y:S01]  /*b12b0*/  STL.64 [R1+0xd60], R40 ;  /* 0x000d602801007387 */ /* 0x000fe20000100a00 */
[----:B------:R-:W-:Y:S02]  /*b12c0*/  STL.64 [R1+0xd68], R42 ;  /* 0x000d682a01007387 */ /* 0x000fe40000100a00 */
[----:B------:R-:W-:Y:S02]  /*b12d0*/  STL.64 [R1+0xd50], R8 ;  /* 0x000d500801007387 */ /* 0x000fe40000100a00 */
[----:B------:R1:W-:Y:S02]  /*b12e0*/  STL.64 [R1+0xd58], R10 ;  /* 0x000d580a01007387 */ /* 0x0003e40000100a00 */
[C---:B-1----:R-:W-:Y:S07]  /*b12f0*/  HMMA.1688.F32.TF32 R8, R4.reuse, R88, R80 ;  /* 0x000000580408723c */ /* 0x042fee0000081050 */
[----:B------:R-:W-:Y:S01]  /*b1300*/  STL.64 [R1+0xd40], R36 ;  /* 0x000d402401007387 */ /* 0x000fe20000100a00 */
[----:B------:R-:W-:Y:S01]  /*b1310*/  STL.64 [R1+0xd48], R38 ;  /* 0x000d482601007387 */ /* 0x000fe20000100a00 */
[C---:B------:R-:W-:Y:S06]  /*b1320*/  HMMA.1688.F32.TF32 R32, R4.reuse, R96, R32 ;  /* 0x000000600420723c */ /* 0x040fec0000081020 */
[----:B------:R-:W-:Y:S01]  /*b1330*/  STL.64 [R1+0xd30], R16 ;  /* 0x000d301001007387 */ /* 0x000fe20000100a00 */
[----:B------:R1:W-:Y:S02]  /*b1340*/  STL.64 [R1+0xd38], R18 ;  /* 0x000d381201007387 */ /* 0x0003e40000100a00 */
[C---:B-1----:R-:W-:Y:S05]  /*b1350*/  HMMA.1688.F32.TF32 R16, R4.reuse, R20, R92 ;  /* 0x000000140410723c */ /* 0x042fea000008105c */
[----:B------:R-:W-:Y:S01]  /*b1360*/  STL.64 [R1+0xd20], R8 ;  /* 0x000d200801007387 */ /* 0x000fe20000100a00 */
[----:B------:R1:W-:Y:S02]  /*b1370*/  STL.64 [R1+0xd28], R10 ;  /* 0x000d280a01007387 */ /* 0x0003e40000100a00 */
[C---:B-1----:R-:W-:Y:S06]  /*b1380*/  HMMA.1688.F32.TF32 R8, R4.reuse, R184, R100 ;  /* 0x000000b80408723c */ /* 0x042fec0000081064 */
[----:B------:R-:W-:Y:S01]  /*b1390*/  STL.64 [R1+0xd10], R32 ;  /* 0x000d102001007387 */ /* 0x000fe20000100a00 */
[----:B------:R1:W-:Y:S08]  /*b13a0*/  STL.64 [R1+0xd18], R34 ;  /* 0x000d182201007387 */ /* 0x0003f00000100a00 */
[----:B------:R-:W-:Y:S02]  /*b13b0*/  STL.64 [R1+0xd00], R16 ;  /* 0x000d001001007387 */ /* 0x000fe40000100a00 */
[----:B------:R2:W-:Y:S01]  /*b13c0*/  STL.64 [R1+0xd08], R18 ;  /* 0x000d081201007387 */ /* 0x0005e20000100a00 */
[C---:B-1----:R-:W-:Y:S08]  /*b13d0*/  HMMA.1688.F32.TF32 R32, R4.reuse, R204, R244 ;  /* 0x000000cc0420723c */ /* 0x042ff000000810f4 */
[C---:B--2---:R-:W-:Y:S01]  /*b13e0*/  HMMA.1688.F32.TF32 R16, R4.reuse, R176, R216 ;  /* 0x000000b00410723c */ /* 0x044fe200000810d8 */
[----:B------:R-:W-:Y:S01]  /*b13f0*/  STL.64 [R1+0xcf0], R8 ;  /* 0x000cf00801007387 */ /* 0x000fe20000100a00 */
[----:B------:R1:W-:Y:S06]  /*b1400*/  STL.64 [R1+0xcf8], R10 ;  /* 0x000cf80a01007387 */ /* 0x0003ec0000100a00 */
[C---:B-1----:R-:W-:Y:S07]  /*b1410*/  HMMA.1688.F32.TF32 R8, R4.reuse, R196, R220 ;  /* 0x000000c40408723c */ /* 0x042fee00000810dc */
[----:B------:R-:W-:Y:S01]  /*b1420*/  STL.64 [R1+0xce0], R32 ;  /* 0x000ce02001007387 */ /* 0x000fe20000100a00 */
[----:B------:R1:W-:Y:S07]  /*b1430*/  STL.64 [R1+0xce8], R34 ;  /* 0x000ce82201007387 */ /* 0x0003ee0000100a00 */
        /* <DEDUP_REMOVED lines=12> */
[----:B--2---:R-:W-:Y:S08]  /*b1500*/  HMMA.1688.F32.TF32 R16, R4, R248, R136 ;  /* 0x000000f80410723c */ /* 0x004ff00000081088 */
[C---:B------:R-:W-:Y:S01]  /*b1510*/  HMMA.1688.F32.TF32 R4, R12.reuse, R200, R224 ;  /* 0x000000c80c04723c */ /* 0x040fe200000810e0 */
[----:B------:R-:W-:Y:S01]  /*b1520*/  STL.64 [R1+0xc90], R8 ;  /* 0x000c900801007387 */ /* 0x000fe20000100a00 */
[----:B------:R1:W-:Y:S06]  /*b1530*/  STL.64 [R1+0xc98], R10 ;  /* 0x000c980a01007387 */ /* 0x0003ec0000100a00 */
[C---:B-1----:R-:W-:Y:S01]  /*b1540*/  HMMA.1688.F32.TF32 R8, R12.reuse, R212, R148 ;  /* 0x000000d40c08723c */ /* 0x042fe20000081094 */
[----:B------:R-:W-:Y:S01]  /*b1550*/  STL.64 [R1+0xc80], R32 ;  /* 0x000c802001007387 */ /* 0x000fe20000100a00 */
[----:B------:R-:W-:Y:S05]  /*b1560*/  STL.64 [R1+0xc88], R34 ;  /* 0x000c882201007387 */ /* 0x000fea0000100a00 */
[----:B------:R-:W-:Y:S02]  /*b1570*/  STL.64 [R1+0x450], R16 ;  /* 0x0004501001007387 */ /* 0x000fe40000100a00 */
[----:B------:R-:W-:Y:S01]  /*b1580*/  STL.64 [R1+0x458], R18 ;  /* 0x0004581201007387 */ /* 0x000fe20000100a00 */
[----:B------:R-:W-:Y:S11]  /*b1590*/  STL.64 [R1+0x68c0], R202 ;  /* 0x0068c0ca01007387 */ /* 0x000ff60000100a00 */
[----:B------:R-:W-:Y:S02]  /*b15a0*/  @!UPT UIADD3 URZ, URZ, URZ, URZ ;  /* 0x0000003f3f3ff290 */ /* 0x000fe4000fffe03f */
[----:B------:R-:W-:Y:S01]  /*b15b0*/  STL.64 [R1+0x440], R8 ;  /* 0x0004400801007387 */ /* 0x000fe20000100a00 */
[----:B------:R-:W-:Y:S02]  /*b15c0*/  STL.64 [R1+0x448], R10 ;  /* 0x0004480a01007387 */ /* 0x000fe40000100a00 */
[----:B------:R-:W-:Y:S02]  /*b15d0*/  STL.64 [R1+0x68b8], R200 ;  /* 0x0068b8c801007387 */ /* 0x000fe40000100a00 */
[----:B------:R-:W-:Y:S01]  /*b15e0*/  STL.64 [R1+0x430], R4 ;  /* 0x0004300401007387 */ /* 0x000fe20000100a00 */
[----:B------:R1:W-:Y:S02]  /*b15f0*/  STL.64 [R1+0x438], R6 ;  /* 0x0004380601007387 */ /* 0x0003e40000100a00 */
[C---:B-1----:R-:W-:Y:S02]  /*b1600*/  HMMA.1688.F32.TF32 R4, R12.reuse, R192, R236 ;  /* 0x000000c00c04723c */ /* 0x042fe400000810ec */
[----:B------:R-:W-:Y:S01]  /*b1610*/  STL.64 [R1+0x68b0], R194 ;  /* 0x0068b0c201007387 */ /* 0x000fe20000100a00 */
[----:B------:R-:W-:Y:S05]  /*b1620*/  STL.64 [R1+0x68a8], R192 ;  /* 0x0068a8c001007387 */ /* 0x000fea0000100a00 */
[C---:B------:R-:W-:Y:S11]  /*b1630*/  HMMA.1688.F32.TF32 R8, R12.reuse, R28, R240 ;  /* 0x0000001c0c08723c */ /* 0x040ff600000810f0 */
[----:B------:R-:W-:Y:S04]  /*b1640*/  @!UPT UIADD3 URZ, URZ, URZ, URZ ;  /* 0x0000003f3f3ff290 */ /* 0x000fe8000fffe03f */
[----:B------:R-:W-:Y:S01]  /*b1650*/  STL.64 [R1+0x420], R4 ;  /* 0x0004200401007387 */ /* 0x000fe20000100a00 */
[----:B------:R1:W-:Y:S02]  /*b1660*/  STL.64 [R1+0x428], R6 ;  /* 0x0004280601007387 */ /* 0x0003e40000100a00 */
[----:B------:R-:W2:Y:S01]  /*b1670*/  LDL.LU R240, [R1+0x2d90] ;  /* 0x002d900001f07983 */ /* 0x000ea20000300800 */
[C---:B-1----:R-:W-:Y:S04]  /*b1680*/  HMMA.1688.F32.TF32 R4, R12.reuse, R124, R232 ;  /* 0x0000007c0c04723c */ /* 0x042fe800000810e8 */
[----:B------:R1:W-:Y:S01]  /*b1690*/  STL.64 [R1+0x410], R8 ;  /* 0x0004100801007387 */ /* 0x0003e20000100a00 */
[----:B------:R3:W-:Y:S11]  /*b16a0*/  STL.64 [R1+0x418], R10 ;  /* 0x0004180a01007387 */ /* 0x0007f60000100a00 */
[----:B------:R-:W-:Y:S07]  /*b16b0*/  @!UPT UIADD3 URZ, URZ, URZ, URZ ;  /* 0x0000003f3f3ff290 */ /* 0x000fee000fffe03f */
[----:B------:R-:W-:Y:S01]  /*b16c0*/  STL.64 [R1+0x400], R4 ;  /* 0x0004000401007387 */ /* 0x000fe20000100a00 */
[----:B------:R4:W-:Y:S02]  /*b16d0*/  STL.64 [R1+0x408], R6 ;  /* 0x0004080601007387 */ /* 0x0009e40000100a00 */
        /* <DEDUP_REMOVED lines=107> */
[C---:B--2---:R-:W-:Y:S08]  /*b1d90*/  HMMA.1688.F32.TF32 R36, R12.reuse, R168, R40 ;  /* 0x000000a80c24723c */ /* 0x044ff00000081028 */
[C---:B----4-:R-:W-:Y:S08]  /*b1da0*/  HMMA.1688.F32.TF32 R4, R12.reuse, R164, R44 ;  /* 0x000000a40c04723c */ /* 0x050ff0000008102c */
[C---:B---3--:R-:W-:Y:S07]  /*b1db0*/  HMMA.1688.F32.TF32 R40, R12.reuse, R160, R48 ;  /* 0x000000a00c28723c */ /* 0x048fee0000081030 */
[----:B------:R-:W-:Y:S01]  /*b1dc0*/  STL.64 [R1+0x3f0], R36 ;  /* 0x0003f02401007387 */ /* 0x000fe20000100a00 */
[----:B------:R1:W-:Y:S02]  /*b1dd0*/  STL.64 [R1+0x3f8], R38 ;  /* 0x0003f82601007387 */ /* 0x0003e40000100a00 */
[C---:B-1----:R-:W-:Y:S05]  /*b1de0*/  HMMA.1688.F32.TF32 R36, R12.reuse, R156, R52 ;  /* 0x0000009c0c24723c */ /* 0x042fea0000081034 */
[----:B------:R-:W-:Y:S01]  /*b1df0*/  STL.64 [R1+0x3e0], R4 ;  /* 0x0003e00401007387 */ /* 0x000fe20000100a00 */
[----:B------:R-:W-:Y:S07]  /*b1e00*/  STL.64 [R1+0x3e8], R6 ;  /* 0x0003e80601007387 */ /* 0x000fee0000100a00 */
[----:B------:R-:W-:Y:S01]  /*b1e10*/  STL.64 [R1+0x3d0], R40 ;  /* 0x0003d02801007387 */ /* 0x000fe20000100a00 */
[----:B------:R-:W-:Y:S01]  /*b1e20*/  STL.64 [R1+0x3d8], R42 ;  /* 0x0003d82a01007387 */ /* 0x000fe20000100a00 */
[C---:B------:R-:W-:Y:S02]  /*b1e30*/  HMMA.1688.F32.TF32 R44, R12.reuse, R68, R60 ;  /* 0x000000440c2c723c */ /* 0x040fe4000008103c */
[----:B------:R-:W-:Y:S04]  /*b1e40*/  LDS R4, [R2+0x10180] ;  /* 0x0101800002047984 */ /* 0x000fe80000000800 */
[----:B------:R-:W-:Y:S04]  /*b1e50*/  LDS R6, [R2+0x12180] ;  /* 0x0121800002067984 */ /* 0x000fe80000000800 */
[----:B------:R-:W-:Y:S04]  /*b1e60*/  LDS R5, [R0+0x10180] ;  /* 0x0101800000057984 */ /* 0x000fe80000000800 */
[----:B------:R-:W1:Y:S04]  /*b1e70*/  LDS R7, [R0+0x12180] ;  /* 0x0121800000077984 */ /* 0x000e680000000800 */
[----:B------:R-:W-:Y:S01]  /*b1e80*/  STL.64 [R1+0x3c0], R36 ;  /* 0x0003c02401007387 */ /* 0x000fe20000100a00 */
[----:B------:R2:W-:Y:S02]  /*b1e90*/  STL.64 [R1+0x3c8], R38 ;  /* 0x0003c82601007387 */ /* 0x0005e40000100a00 */
[C---:B--2---:R-:W-:Y:S08]  /*b1ea0*/  HMMA.1688.F32.TF32 R36, R12.reuse, R152, R56 ;  /* 0x000000980c24723c */ /* 0x044ff00000081038 */
[C---:B------:R-:W-:Y:S08]  /*b1eb0*/  HMMA.1688.F32.TF32 R40, R12.reuse, R208, R8 ;  /* 0x000000d00c28723c */ /* 0x040ff00000081008 */
[C---:B------:R-:W-:Y:S07]  /*b1ec0*/  HMMA.1688.F32.TF32 R8, R12.reuse, R144, R16 ;  /* 0x000000900c08723c */ /* 0x040fee0000081010 */
[----:B------:R-:W-:Y:S01]  /*b1ed0*/  STL.64 [R1+0xc70], R36 ;  /* 0x000c702401007387 */ /* 0x000fe20000100a00 */
[----:B------:R2:W-:Y:S02]  /*b1ee0*/  STL.64 [R1+0xc78], R38 ;  /* 0x000c782601007387 */ /* 0x0005e40000100a00 */
[C---:B--2---:R-:W-:Y:S01]  /*b1ef0*/  HMMA.1688.F32.TF32 R36, R12.reuse, R72, R64 ;  /* 0x000000480c24723c */ /* 0x044fe20000081040 */
[----:B------:R-:W-:Y:S01]  /*b1f00*/  STL.64 [R1+0xc60], R44 ;  /* 0x000c602c01007387 */ /* 0x000fe20000100a00 */
[----:B------:R-:W-:Y:S06]  /*b1f10*/  STL.64 [R1+0xc68], R46 ;  /* 0x000c682e01007387 */ /* 0x000fec0000100a00 */
[C---:B------:R-:W-:Y:S11]  /*b1f20*/  HMMA.1688.F32.TF32 R16, R12.reuse, R172, R80 ;  /* 0x000000ac0c10723c */ /* 0x040ff60000081050 */
[----:B------:R-:W-:Y:S04]  /*b1f30*/  @!UPT UIADD3 URZ, URZ, URZ, URZ ;  /* 0x0000003f3f3ff290 */ /* 0x000fe8000fffe03f */
[----:B------:R-:W-:Y:S01]  /*b1f40*/  STL.64 [R1+0xc50], R36 ;  /* 0x000c502401007387 */ /* 0x000fe20000100a00 */
[----:B------:R2:W-:Y:S02]  /*b1f50*/  STL.64 [R1+0xc58], R38 ;  /* 0x000c582601007387 */ /* 0x0005e40000100a00 */
[----:B------:R-:W-:Y:S02]  /*b1f60*/  STL.64 [R1+0xc40], R40 ;  /* 0x000c402801007387 */ /* 0x000fe40000100a00 */
[----:B------:R-:W-:Y:S01]  /*b1f70*/  STL.64 [R1+0xc48], R42 ;  /* 0x000c482a01007387 */ /* 0x000fe20000100a00 */
[----:B------:R-:W-:Y:S01]  /*b1f80*/  STL.64 [R1+0xc30], R8 ;  /* 0x000c300801007387 */ /* 0x000fe20000100a00 */
[----:B------:R3:W-:Y:S01]  /*b1f90*/  STL.64 [R1+0xc38], R10 ;  /* 0x000c380a01007387 */ /* 0x0007e20000100a00 */
[C---:B--2---:R-:W-:Y:S08]  /*b1fa0*/  HMMA.1688.F32.TF32 R36, R12.reuse, R140, R76 ;  /* 0x0000008c0c24723c */ /* 0x044ff0000008104c */
[C---:B---3--:R-:W-:Y:S08]  /*b1fb0*/  HMMA.1688.F32.TF32 R8, R12.reuse, R112, R32 ;  /* 0x000000700c08723c */ /* 0x048ff00000081020 */
[C---:B------:R-:W-:Y:S07]  /*b1fc0*/  HMMA.1688.F32.TF32 R32, R12.reuse, R108, R92 ;  /* 0x0000006c0c20723c */ /* 0x040fee000008105c */
[----:B------:R-:W-:Y:S01]  /*b1fd0*/  STL.64 [R1+0xc20], R36 ;  /* 0x000c202401007387 */ /* 0x000fe20000100a00 */
[----:B------:R-:W-:Y:S02]  /*b1fe0*/  STL.64 [R1+0xc28], R38 ;  /* 0x000c282601007387 */ /* 0x000fe40000100a00 */
[----:B------:R-:W-:Y:S02]  /*b1ff0*/  STL.64 [R1+0xc10], R16 ;  /* 0x000c101001007387 */ /* 0x000fe40000100a00 */
[----:B------:R2:W-:Y:S03]  /*b2000*/  STL.64 [R1+0xc18], R18 ;  /* 0x000c181201007387 */ /* 0x0005e60000100a00 */
[----:B------:R-:W-:Y:S01]  /*b2010*/  STL.64 [R1+0xc00], R8 ;  /* 0x000c000801007387 */ /* 0x000fe20000100a00 */
[----:B------:R3:W-:Y:S01]  /*b2020*/  STL.64 [R1+0xc08], R10 ;  /* 0x000c080a01007387 */ /* 0x0007e20000100a00 */
[C---:B--2---:R-:W-:Y:S08]  /*b2030*/  HMMA.1688.F32.TF32 R16, R12.reuse, R104, R100 ;  /* 0x000000680c10723c */ /* 0x044ff00000081064 */
[C---:B---3--:R-:W-:Y:S01]  /*b2040*/  HMMA.1688.F32.TF32 R8, R12.reuse, R24, R244 ;  /* 0x000000180c08723c */ /* 0x048fe200000810f4 */
[----:B------:R-:W-:Y:S01]  /*b2050*/  STL.64 [R1+0xbf0], R32 ;  /* 0x000bf02001007387 */ /* 0x000fe20000100a00 */
[----:B------:R2:W-:Y:S06]  /*b2060*/  STL.64 [R1+0xbf8], R34 ;  /* 0x000bf82201007387 */ /* 0x0005ec0000100a00 */
[C---:B--2---:R-:W-:Y:S07]  /*b2070*/  HMMA.1688.F32.TF32 R32, R12.reuse, R88, R216 ;  /* 0x000000580c20723c */ /* 0x044fee00000810d8 */
[----:B------:R-:W-:Y:S01]  /*b2080*/  STL.64 [R1+0xbe0], R16 ;  /* 0x000be01001007387 */ /* 0x000fe20000100a00 */
[----:B------:R2:W-:Y:S07]  /*b2090*/  STL.64 [R1+0xbe8], R18 ;  /* 0x000be81201007387 */ /* 0x0005ee0000100a00 */
[----:B------:R-:W-:Y:S02]  /*b20a0*/  STL.64 [R1+0xbd0], R8 ;  /* 0x000bd00801007387 */ /* 0x000fe40000100a00 */
        /* <DEDUP_REMOVED lines=29> */
[----:B---3--:R-:W-:Y:S01]  /*b2280*/  HMMA.1688.F32.TF32 R8, R12, R248, R232 ;  /* 0x000000f80c08723c */ /* 0x008fe200000810e8 */
[----:B------:R2:W-:Y:S01]  /*b2290*/  STL.64 [R1+0xb30], R32 ;  /* 0x000b302001007387 */ /* 0x0005e20000100a00 */
[----:B------:R3:W-:Y:S02]  /*b22a0*/  STL.64 [R1+0xb38], R34 ;  /* 0x000b382201007387 */ /* 0x0007e40000100a00 */
[----:B------:R-:W4:Y:S01]  /*b22b0*/  LDL.LU R232, [R1+0x350] ;  /* 0x0003500001e87983 */ /* 0x000f220000300800 */
[----:B------:R-:W-:Y:S04]  /*b22c0*/  LDS R12, [R2+0x10200] ;  /* 0x01020000020c7984 */ /* 0x000fe80000000800 */
[----:B------:R-:W-:Y:S04]  /*b22d0*/  LDS R14, [R2+0x12200] ;  /* 0x01220000020e7984 */ /* 0x000fe80000000800 */
[----:B------:R-:W-:Y:S04]  /*b22e0*/  LDS R13, [R0+0x10200] ;  /* 0x01020000000d7984 */ /* 0x000fe80000000800 */
[----:B------:R-:W1:Y:S04]  /*b22f0*/  LDS R15, [R0+0x12200] ;  /* 0x01220000000f7984 */ /* 0x000e680000000800 */
[----:B------:R1:W-:Y:S01]  /*b2300*/  STL.64 [R1+0xb20], R16 ;  /* 0x000b201001007387 */ /* 0x0003e20000100a00 */
[----:B------:R1:W-:Y:S02]  /*b2310*/  STL.64 [R1+0xb28], R18 ;  /* 0x000b281201007387 */ /* 0x0003e40000100a00 */
[----:B------:R1:W-:Y:S02]  /*b2320*/  STL.64 [R1+0x3b0], R8 ;  /* 0x0003b00801007387 */ /* 0x0003e40000100a00 */
[----:B------:R1:W-:Y:S01]  /*b2330*/  STL.64 [R1+0x3b8], R10 ;  /* 0x0003b80a01007387 */ /* 0x0003e20000100a00 */
        /* <DEDUP_REMOVED lines=43> */
[----:B--2---:R-:W2:Y:S01]  /*b25f0*/  LDL.LU R32, [R1+0x2c90] ;  /* 0x002c900001207983 */ /* 0x004ea20000300800 */
[----:B------:R-:W2:Y:S01]  /*b2600*/  LDL.LU R33, [R1+0x2c94] ;  /* 0x002c940001217983 */ /* 0x000ea20000300800 */
[----:B---3--:R-:W2:Y:S02]  /*b2610*/  LDL.LU R34, [R1+0x2c98] ;  /* 0x002c980001227983 */ /* 0x008ea40000300800 */
[----:B------:R-:W2:Y:S02]  /*b2620*/  LDL.LU R35, [R1+0x2c9c] ;  /* 0x002c9c0001237983 */ /* 0x000ea40000300800 */
[----:B------:R-:W3:Y:S01]  /*b2630*/  LDL.LU R76, [R1+0x2cb0] ;  /* 0x002cb000014c7983 */ /* 0x000ee20000300800 */
[----:B------:R-:W3:Y:S01]  /*b2640*/  LDL.LU R77, [R1+0x2cb4] ;  /* 0x002cb400014d7983 */ /* 0x000ee20000300800 */
[----:B------:R-:W3:Y:S02]  /*b2650*/  LDL.LU R78, [R1+0x2cb8] ;  /* 0x002cb800014e7983 */ /* 0x000ee40000300800 */
[----:B------:R-:W3:Y:S02]  /*b2660*/  LDL.LU R79, [R1+0x2cbc] ;  /* 0x002cbc00014f7983 */ /* 0x000ee40000300800 */
[----:B-1----:R-:W2:Y:S01]  /*b2670*/  LDL.LU R16, [R1+0x2cc0] ;  /* 0x002cc00001107983 */ /* 0x002ea20000300800 */
        /* <DEDUP_REMOVED lines=66> */
[----:B------:R-:W3:Y:S01]  /*b2aa0*/  LDL.LU R227, [R1+0x38c] ;  /* 0x00038c0001e37983 */ /* 0x000ee20000300800 */
[C---:B--2---:R-:W-:Y:S11]  /*b2ab0*/  HMMA.1688.F32.TF32 R200, R4.reuse, R212, R200 ;  /* 0x000000d404c8723c */ /* 0x044ff600000810c8 */
[----:B------:R-:W-:Y:S11]  /*b2ac0*/  @!UPT UIADD3 URZ, URZ, URZ, URZ ;  /* 0x0000003f3f3ff290 */ /* 0x000ff6000fffe03f */
[----:B------:R-:W-:Y:S01]  /*b2ad0*/  @!UPT UIADD3 URZ, URZ, URZ, URZ ;  /* 0x0000003f3f3ff290 */ /* 0x000fe2000fffe03f */
[----:B------:R-:W-:Y:S01]  /*b2ae0*/  STL.64 [R1+0xb10], R200 ;  /* 0x000b10c801007387 */ /* 0x000fe20000100a00 */
[----:B------:R1:W-:Y:S03]  /*b2af0*/  STL.64 [R1+0xb18], R202 ;  /* 0x000b18ca01007387 */ /* 0x0003e60000100a00 */
[----:B-1----:R-:W2:Y:S01]  /*b2b00*/  LDL.LU.64 R202, [R1+0x68c0] ;  /* 0x0068c00001ca7983 */ /* 0x002ea20000300a00 */
[----:B------:R-:W2:Y:S02]  /*b2b10*/  LDL.LU.64 R200, [R1+0x68b8] ;  /* 0x0068b80001c87983 */ /* 0x000ea40000300a00 */
[C---:B--2---:R-:W-:Y:S11]  /*b2b20*/  HMMA.1688.F32.TF32 R192, R4.reuse, R200, R192 ;  /* 0x000000c804c0723c */ /* 0x044ff600000810c0 */
[----:B------:R-:W-:Y:S11]  /*b2b30*/  @!UPT UIADD3 URZ, URZ, URZ, URZ ;  /* 0x0000003f3f3ff290 */ /* 0x000ff6000fffe03f */
[----:B------:R-:W-:Y:S01]  /*b2b40*/  @!UPT UIADD3 URZ, URZ, URZ, URZ ;  /* 0x0000003f3f3ff290 */ /* 0x000fe2000fffe03f */
[----:B------:R-:W-:Y:S01]  /*b2b50*/  STL.64 [R1+0xb00], R192 ;  /* 0x000b00c001007387 */ /* 0x000fe20000100a00 */
[----:B------:R1:W-:Y:S03]  /*b2b60*/  STL.64 [R1+0xb08], R194 ;  /* 0x000b08c201007387 */ /* 0x0003e60000100a00 */
[----:B-1----:R-:W2:Y:S01]  /*b2b70*/  LDL.LU.64 R194, [R1+0x68b0] ;  /* 0x0068b00001c27983 */ /* 0x002ea20000300a00 */
[----:B------:R-:W3:Y:S01]  /*b2b80*/  LDL.LU.64 R192, [R1+0x68a8] ;  /* 0x0068a80001c07983 */ /* 0x000ee20000300a00 */
        /* <DEDUP_REMOVED lines=8> */
[----:B------:R-:W-:Y:S01]  /*b2c10*/  STL.64 [R1+0xaf0], R244 ;  /* 0x000af0f401007387 */ /* 0x000fe20000100a00 */
[----:B------:R1:W-:Y:S03]  /*b2c20*/  STL.64 [R1+0xaf8], R246 ;  /* 0x000af8f601007387 */ /* 0x0003e60000100a00 */
[----:B-1----:R-:W3:Y:S01]  /*b2c30*/  LDL.LU.64 R246, [R1+0x68a0] ;  /* 0x0068a00001f67983 */ /* 0x002ee20000300a00 */
[----:B------:R-:W2:Y:S02]  /*b2c40*/  LDL.LU R244, [R1+0x6898] ;  /* 0x0068980001f47983 */ /* 0x000ea40000300800 */
[----:B------:R-:W-:Y:S02]  /*b2c50*/  STL.64 [R1+0xae0], R36 ;  /* 0x000ae02401007387 */ /* 0x000fe40000100a00 */
[----:B------:R1:W-:Y:S01]  /*b2c60*/  STL.64 [R1+0xae8], R38 ;  /* 0x000ae82601007387 */ /* 0x0003e20000100a00 */
[----:B------:R-:W-:Y:S01]  /*b2c70*/  STL.64 [R1+0xad0], R40 ;  /* 0x000ad02801007387 */ /* 0x000fe20000100a00 */
[----:B------:R4:W-:Y:S01]  /*b2c80*/  STL.64 [R1+0xad8], R42 ;  /* 0x000ad82a01007387 */ /* 0x0009e20000100a00 */
[C---:B-1----:R-:W-:Y:S08]  /*b2c90*/  HMMA.1688.F32.TF32 R36, R4.reuse, R164, R48 ;  /* 0x000000a40424723c */ /* 0x042ff00000081030 */
[C---:B----4-:R-:W-:Y:S01]  /*b2ca0*/  HMMA.1688.F32.TF32 R40, R4.reuse, R160, R52 ;  /* 0x000000a00428723c */ /* 0x050fe20000081034 */
        /* <DEDUP_REMOVED lines=8> */
[C---:B----4-:R-:W-:Y:S01]  /*b2d30*/  HMMA.1688.F32.TF32 R40, R4.reuse, R68, R64 ;  /* 0x000000440428723c */ /* 0x050fe20000081040 */
[----:B------:R-:W-:Y:S01]  /*b2d40*/  STL.64 [R1+0xa90], R44 ;  /* 0x000a902c01007387 */ /* 0x000fe20000100a00 */
[----:B------:R-:W-:Y:S11]  /*b2d50*/  STL.64 [R1+0xa98], R46 ;  /* 0x000a982e01007387 */ /* 0x000ff60000100a00 */
[----:B------:R-:W-:Y:S02]  /*b2d60*/  @!UPT UIADD3 URZ, URZ, URZ, URZ ;  /* 0x0000003f3f3ff290 */ /* 0x000fe4000fffe03f */
[----:B------:R-:W-:Y:S01]  /*b2d70*/  STL.64 [R1+0xa80], R36 ;  /* 0x000a802401007387 */ /* 0x000fe20000100a00 */
[----:B------:R1:W-:Y:S07]  /*b2d80*/  STL.64 [R1+0xa88], R38 ;  /* 0x000a882601007387 */ /* 0x0003ee0000100a00 */
[----:B------:R-:W-:Y:S02]  /*b2d90*/  STL.64 [R1+0xa70], R40 ;  /* 0x000a702801007387 */ /* 0x000fe40000100a00 */
[----:B------:R-:W-:Y:S01]  /*b2da0*/  STL.64 [R1+0xa78], R42 ;  /* 0x000a782a01007387 */ /* 0x000fe20000100a00 */
[----:B------:R-:W-:Y:S01]  /*b2db0*/  STL.64 [R1+0xa60], R8 ;  /* 0x000a600801007387 */ /* 0x000fe20000100a00 */
[----:B------:R4:W-:Y:S01]  /*b2dc0*/  STL.64 [R1+0xa68], R10 ;  /* 0x000a680a01007387 */ /* 0x0009e20000100a00 */
[C---:B-1----:R-:W-:Y:S08]  /*b2dd0*/  HMMA.1688.F32.TF32 R36, R4.reuse, R208, R16 ;  /* 0x000000d00424723c */ /* 0x042ff00000081010 */
[C---:B------:R-:W-:Y:S08]  /*b2de0*/  HMMA.1688.F32.TF32 R16, R4.reuse, R144, R76 ;  /* 0x000000900410723c */ /* 0x040ff0000008104c */
[C---:B----4-:R-:W-:Y:S07]  /*b2df0*/  HMMA.1688.F32.TF32 R8, R4.reuse, R140, R80 ;  /* 0x0000008c0408723c */ /* 0x050fee0000081050 */
[----:B------:R-:W-:Y:S01]  /*b2e00*/  STL.64 [R1+0xa50], R36 ;  /* 0x000a502401007387 */ /* 0x000fe20000100a00 */
[----:B------:R-:W-:Y:S07]  /*b2e10*/  STL.64 [R1+0xa58], R38 ;  /* 0x000a582601007387 */ /* 0x000fee0000100a00 */
[----:B------:R-:W-:Y:S02]  /*b2e20*/  STL.64 [R1+0xa40], R16 ;  /* 0x000a401001007387 */ /* 0x000fe40000100a00 */
[----:B------:R1:W-:Y:S06]  /*b2e30*/  STL.64 [R1+0xa48], R18 ;  /* 0x000a481201007387 */ /* 0x0003ec0000100a00 */
        /* <DEDUP_REMOVED lines=40> */
[----:B------:R1:W-:Y:S01]  /*b30c0*/  STL.64 [R1+0x960], R32 ;  /* 0x0009602001007387 */ /* 0x0003e20000100a00 */
[----:B------:R4:W-:Y:S02]  /*b30d0*/  STL.64 [R1+0x968], R34 ;  /* 0x0009682201007387 */ /* 0x0009e40000100a00 */
[----:B------:R-:W2:Y:S11]  /*b30e0*/  LDL.LU R240, [R1+0x2b20] ;  /* 0x002b200001f07983 */ /* 0x000eb60000300800 */
[----:B------:R1:W-:Y:S01]  /*b30f0*/  STL.64 [R1+0x950], R16 ;  /* 0x0009501001007387 */ /* 0x0003e20000100a00 */
[----:B------:R1:W-:Y:S07]  /*b3100*/  STL.64 [R1+0x958], R18 ;  /* 0x0009581201007387 */ /* 0x0003ee0000100a00 */
[----:B------:R1:W-:Y:S02]  /*b3110*/  STL.64 [R1+0x940], R8 ;  /* 0x0009400801007387 */ /* 0x0003e40000100a00 */
[----:B------:R1:W-:Y:S01]  /*b3120*/  STL.64 [R1+0x948], R10 ;  /* 0x0009480a01007387 */ /* 0x0003e20000100a00 */
        /* <DEDUP_REMOVED lines=39> */
[----:B-1----:R-:W2:Y:S01]  /*b33a0*/  LDL.LU R32, [R1+0x2bf0] ;  /* 0x002bf00001207983 */ /* 0x002ea20000300800 */
[----:B------:R-:W2:Y:S01]  /*b33b0*/  LDL.LU R33, [R1+0x2bf4] ;  /* 0x002bf40001217983 */ /* 0x000ea20000300800 */
[----:B----4-:R-:W2:Y:S02]  /*b33c0*/  LDL.LU R34, [R1+0x2bf8] ;  /* 0x002bf80001227983 */ /* 0x010ea40000300800 */
[----:B------:R-:W2:Y:S02]  /*b33d0*/  LDL.LU R35, [R1+0x2bfc] ;  /* 0x002bfc0001237983 */ /* 0x000ea40000300800 */
[----:B------:R-:W4:Y:S01]  /*b33e0*/  LDL.LU R16, [R1+0x90] ;  /* 0x0000900001107983 */ /* 0x000f220000300800 */
[----:B------:R-:W4:Y:S01]  /*b33f0*/  LDL.LU R17, [R1+0x94] ;  /* 0x0000940001117983 */ /* 0x000f220000300800 */
[----:B------:R-:W4:Y:S02]  /*b3400*/  LDL.LU R18, [R1+0x98] ;  /* 0x0000980001127983 */ /* 0x000f240000300800 */
[----:B------:R-:W4:Y:S02]  /*b3410*/  LDL.LU R19, [R1+0x9c] ;  /* 0x00009c0001137983 */ /* 0x000f240000300800 */
        /* <DEDUP_REMOVED lines=64> */
[----:B------:R1:W-:Y:S02]  /*b3820*/  STL.64 [R1+0x938], R38 ;  /* 0x0009382601007387 */ /* 0x0003e40000100a00 */
[----:B-1----:R-:W-:Y:S08]  /*b3830*/  HMMA.1688.F32.TF32 R36, R4, R248, R40 ;  /* 0x000000f80424723c */ /* 0x002ff00000081028 */
[C---:B---3--:R-:W-:Y:S08]  /*b3840*/  HMMA.1688.F32.TF32 R4, R12.reuse, R212, R44 ;  /* 0x000000d40c04723c */ /* 0x048ff0000008102c */
[C---:B------:R-:W-:Y:S07]  /*b3850*/  HMMA.1688.F32.TF32 R40, R12.reuse, R200, R48 ;  /* 0x000000c80c28723c */ /* 0x040fee0000081030 */
        /* <DEDUP_REMOVED lines=8> */
[C---:B----4-:R-:W-:Y:S08]  /*b38e0*/  HMMA.1688.F32.TF32 R16, R12.reuse, R160, R16 ;  /* 0x000000a00c10723c */ /* 0x050ff00000081010 */
[C---:B-1----:R-:W-:Y:S01]  /*b38f0*/  HMMA.1688.F32.TF32 R40, R12.reuse, R124, R60 ;  /* 0x0000007c0c28723c */ /* 0x042fe2000008103c */
[----:B------:R-:W-:Y:S01]  /*b3900*/  STL.64 [R1+0x370], R36 ;  /* 0x0003702401007387 */ /* 0x000fe20000100a00 */
[----:B------:R1:W-:Y:S05]  /*b3910*/  STL.64 [R1+0x378], R38 ;  /* 0x0003782601007387 */ /* 0x0003ea0000100a00 */
[----:B------:R-:W-:Y:S02]  /*b3920*/  STL.64 [R1+0x360], R4 ;  /* 0x0003600401007387 */ /* 0x000fe40000100a00 */
[----:B------:R2:W-:Y:S01]  /*b3930*/  STL.64 [R1+0x368], R6 ;  /* 0x0003680601007387 */ /* 0x0005e20000100a00 */
[C---:B-1----:R-:W-:Y:S08]  /*b3940*/  HMMA.1688.F32.TF32 R36, R12.reuse, R168, R64 ;  /* 0x000000a80c24723c */ /* 0x042ff00000081040 */
[C---:B--2---:R-:W-:Y:S08]  /*b3950*/  HMMA.1688.F32.TF32 R4, R12.reuse, R164, R8 ;  /* 0x000000a40c04723c */ /* 0x044ff00000081008 */
[C---:B------:R-:W-:Y:S01]  /*b3960*/  HMMA.1688.F32.TF32 R8, R12.reuse, R156, R76 ;  /* 0x0000009c0c08723c */ /* 0x040fe2000008104c */
[----:B------:R-:W-:Y:S01]  /*b3970*/  STL.64 [R1+0x350], R40 ;  /* 0x0003502801007387 */ /* 0x000fe20000100a00 */
[----:B------:R-:W-:Y:S05]  /*b3980*/  STL.64 [R1+0x358], R42 ;  /* 0x0003582a01007387 */ /* 0x000fea0000100a00 */
[----:B------:R-:W-:Y:S01]  /*b3990*/  STL.64 [R1+0x340], R36 ;  /* 0x0003402401007387 */ /* 0x000fe20000100a00 */
[----:B------:R-:W-:Y:S07]  /*b39a0*/  STL.64 [R1+0x348], R38 ;  /* 0x0003482601007387 */ /* 0x000fee0000100a00 */
[----:B------:R-:W-:Y:S02]  /*b39b0*/  STL.64 [R1+0x330], R4 ;  /* 0x0003300401007387 */ /* 0x000fe40000100a00 */
[----:B------:R-:W-:Y:S01]  /*b39c0*/  STL.64 [R1+0x338], R6 ;  /* 0x0003380601007387 */ /* 0x000fe20000100a00 */
[----:B------:R-:W-:Y:S01]  /*b39d0*/  STL.64 [R1+0x320], R16 ;  /* 0x0003201001007387 */ /* 0x000fe20000100a00 */
[----:B------:R-:W-:Y:S04]  /*b39e0*/  STL.64 [R1+0x328], R18 ;  /* 0x0003281201007387 */ /* 0x000fe80000100a00 */
[----:B------:R-:W-:Y:S02]  /*b39f0*/  STL.64 [R1+0x310], R8 ;  /* 0x0003100801007387 */ /* 0x000fe40000100a00 */
[----:B------:R1:W-:Y:S01]  /*b3a00*/  STL.64 [R1+0x318], R10 ;  /* 0x0003180a01007387 */ /* 0x0003e20000100a00 */
[C---:B------:R-:W-:Y:S01]  /*b3a10*/  HMMA.1688.F32.TF32 R32, R12.reuse, R68, R32 ;  /* 0x000000440c20723c */ /* 0x040fe20000081020 */
[----:B------:R-:W-:Y:S04]  /*b3a20*/  LDS R4, [R2+0x10280] ;  /* 0x0102800002047984 */ /* 0x000fe80000000800 */
[----:B------:R-:W-:Y:S04]  /*b3a30*/  LDS R6, [R2+0x12280] ;  /* 0x0122800002067984 */ /* 0x000fe80000000800 */
[----:B------:R-:W-:Y:S04]  /*b3a40*/  LDS R5, [R0+0x10280] ;  /* 0x0102800000057984 */ /* 0x000fe80000000800 */
[----:B------:R-:W2:Y:S01]  /*b3a50*/  LDS R7, [R0+0x12280] ;  /* 0x0122800000077984 */ /* 0x000ea20000000800 */
[C---:B-1----:R-:W-:Y:S08]  /*b3a60*/  HMMA.1688.F32.TF32 R8, R12.reuse, R152, R80 ;  /* 0x000000980c08723c */ /* 0x042ff00000081050 */
[C---:B------:R-:W-:Y:S11]  /*b3a70*/  HMMA.1688.F32.TF32 R16, R12.reuse, R72, R92 ;  /* 0x000000480c10723c */ /* 0x040ff6000008105c */
[----:B------:R-:W-:Y:S04]  /*b3a80*/  @!UPT UIADD3 URZ, URZ, URZ, URZ ;  /* 0x0000003f3f3ff290 */ /* 0x000fe8000fffe03f */
[----:B------:R-:W-:Y:S01]  /*b3a90*/  STL.64 [R1+0x920], R8 ;  /* 0x0009200801007387 */ /* 0x000fe20000100a00 */
[----:B------:R1:W-:Y:S02]  /*b3aa0*/  STL.64 [R1+0x928], R10 ;  /* 0x0009280a01007387 */ /* 0x0003e40000100a00 */
[C---:B-1----:R-:W-:Y:S01]  /*b3ab0*/  HMMA.1688.F32.TF32 R8, R12.reuse, R208, R100 ;  /* 0x000000d00c08723c */ /* 0x042fe20000081064 */
[----:B------:R-:W-:Y:S01]  /*b3ac0*/  STL.64 [R1+0x910], R32 ;  /* 0x0009102001007387 */ /* 0x000fe20000100a00 */
[----:B------:R1:W-:Y:S03]  /*b3ad0*/  STL.64 [R1+0x918], R34 ;  /* 0x0009182201007387 */ /* 0x0003e60000100a00 */
[----:B------:R-:W-:Y:S02]  /*b3ae0*/  STL.64 [R1+0x900], R16 ;  /* 0x0009001001007387 */ /* 0x000fe40000100a00 */
[----:B------:R3:W-:Y:S01]  /*b3af0*/  STL.64 [R1+0x908], R18 ;  /* 0x0009081201007387 */ /* 0x0007e20000100a00 */
[C---:B-1----:R-:W-:Y:S08]  /*b3b00*/  HMMA.1688.F32.TF32 R32, R12.reuse, R144, R216 ;  /* 0x000000900c20723c */ /* 0x042ff000000810d8 */
        /* <DEDUP_REMOVED lines=8> */
[C---:B-1----:R-:W-:Y:S08]  /*b3b90*/  HMMA.1688.F32.TF32 R32, R12.reuse, R112, R188 ;  /* 0x000000700c20723c */ /* 0x042ff000000810bc */
[C---:B---3--:R-:W-:Y:S01]  /*b3ba0*/  HMMA.1688.F32.TF32 R16, R12.reuse, R108, R128 ;  /* 0x0000006c0c10723c */ /* 0x048fe20000081080 */
        /* <DEDUP_REMOVED lines=21> */
[----:B------:R1:W-:Y:S01]  /*b3d00*/  STL.64 [R1+0x850], R32 ;  /* 0x0008502001007387 */ /* 0x0003e20000100a00 */
[----:B------:R3:W-:Y:S02]  /*b3d10*/  STL.64 [R1+0x858], R34 ;  /* 0x0008582201007387 */ /* 0x0007e40000100a00 */
[----:B------:R-:W4:Y:S05]  /*b3d20*/  LDL.LU R148, [R1+0x2980] ;  /* 0x0029800001947983 */ /* 0x000f2a0000300800 */
[----:B------:R1:W-:Y:S01]  /*b3d30*/  STL.64 [R1+0x840], R16 ;  /* 0x0008401001007387 */ /* 0x0003e20000100a00 */
[----:B------:R1:W-:Y:S07]  /*b3d40*/  STL.64 [R1+0x848], R18 ;  /* 0x0008481201007387 */ /* 0x0003ee0000100a00 */
[----:B------:R1:W-:Y:S01]  /*b3d50*/  STL.64 [R1+0x830], R8 ;  /* 0x0008300801007387 */ /* 0x0003e20000100a00 */
[----:B------:R1:W-:Y:S02]  /*b3d60*/  STL.64 [R1+0x838], R10 ;  /* 0x0008380a01007387 */ /* 0x0003e40000100a00 */
        /* <DEDUP_REMOVED lines=29> */
[----:B---3--:R-:W3:Y:S01]  /*b3f40*/  LDL.LU R34, [R1+0x2a18] ;  /* 0x002a180001227983 */ /* 0x008ee20000300800 */
        /* <DEDUP_REMOVED lines=78> */
[C---:B---3--:R-:W-:Y:S08]  /*b4430*/  HMMA.1688.F32.TF32 R236, R12.reuse, R176, R236 ;  /* 0x000000b00cec723c */ /* 0x048ff000000810ec */
[C---:B------:R-:W-:Y:S08]  /*b4440*/  HMMA.1688.F32.TF32 R232, R12.reuse, R180, R232 ;  /* 0x000000b40ce8723c */ /* 0x040ff000000810e8 */
[C---:B------:R-:W-:Y:S08]  /*b4450*/  HMMA.1688.F32.TF32 R36, R12.reuse, R120, R36 ;  /* 0x000000780c24723c */ /* 0x040ff00000081024 */
[C---:B------:R-:W-:Y:S01]  /*b4460*/  HMMA.1688.F32.TF32 R40, R12.reuse, R116, R40 ;  /* 0x000000740c28723c */ /* 0x040fe20000081028 */
[----:B------:R-:W-:Y:S01]  /*b4470*/  STL.64 [R1+0x820], R236 ;  /* 0x000820ec01007387 */ /* 0x000fe20000100a00 */
[----:B------:R1:W-:Y:S03]  /*b4480*/  STL.64 [R1+0x828], R238 ;  /* 0x000828ee01007387 */ /* 0x0003e60000100a00 */
[----:B-1----:R-:W2:Y:S01]  /*b4490*/  LDL.LU.64 R238, [R1+0x6890] ;  /* 0x0068900001ee7983 */ /* 0x002ea20000300a00 */
[----:B------:R-:W3:Y:S02]  /*b44a0*/  LDL.LU.64 R236, [R1+0x6888] ;  /* 0x0068880001ec7983 */ /* 0x000ee40000300a00 */
[----:B------:R-:W-:Y:S02]  /*b44b0*/  STL.64 [R1+0x810], R240 ;  /* 0x000810f001007387 */ /* 0x000fe40000100a00 */
[----:B------:R1:W-:Y:S02]  /*b44c0*/  STL.64 [R1+0x818], R242 ;  /* 0x000818f201007387 */ /* 0x0003e40000100a00 */
[----:B-1----:R-:W2:Y:S01]  /*b44d0*/  LDL.LU.64 R242, [R1+0x6880] ;  /* 0x0068800001f27983 */ /* 0x002ea20000300a00 */
[----:B------:R-:W2:Y:S02]  /*b44e0*/  LDL.LU.64 R240, [R1+0x6878] ;  /* 0x0068780001f07983 */ /* 0x000ea40000300a00 */
[----:B------:R-:W-:Y:S02]  /*b44f0*/  STL.64 [R1+0x800], R232 ;  /* 0x000800e801007387 */ /* 0x000fe40000100a00 */
[----:B------:R1:W-:Y:S02]  /*b4500*/  STL.64 [R1+0x808], R234 ;  /* 0x000808ea01007387 */ /* 0x0003e40000100a00 */
[----:B-1----:R-:W2:Y:S01]  /*b4510*/  LDL.LU.64 R234, [R1+0x6870] ;  /* 0x0068700001ea7983 */ /* 0x002ea20000300a00 */
[----:B------:R-:W2:Y:S02]  /*b4520*/  LDL.LU.64 R232, [R1+0x6868] ;  /* 0x0068680001e87983 */ /* 0x000ea40000300a00 */
[----:B------:R-:W-:Y:S02]  /*b4530*/  STL.64 [R1+0x7f0], R36 ;  /* 0x0007f02401007387 */ /* 0x000fe40000100a00 */
[----:B------:R1:W-:Y:S02]  /*b4540*/  STL.64 [R1+0x7f8], R38 ;  /* 0x0007f82601007387 */ /* 0x0003e40000100a00 */
[C---:B-1----:R-:W-:Y:S08]  /*b4550*/  HMMA.1688.F32.TF32 R36, R12.reuse, R84, R44 ;  /* 0x000000540c24723c */ /* 0x042ff0000008102c */
[----:B----4-:R-:W-:Y:S01]  /*b4560*/  HMMA.1688.F32.TF32 R12, R12, R248, R228 ;  /* 0x000000f80c0c723c */ /* 0x010fe200000810e4 */
[----:B------:R-:W-:Y:S01]  /*b4570*/  STL.64 [R1+0x7e0], R40 ;  /* 0x0007e02801007387 */ /* 0x000fe20000100a00 */
[----:B------:R-:W-:Y:S03]  /*b4580*/  STL.64 [R1+0x7e8], R42 ;  /* 0x0007e82a01007387 */ /* 0x000fe60000100a00 */
[----:B------:R-:W-:Y:S04]  /*b4590*/  LDS R228, [R2+0x10300] ;  /* 0x0103000002e47984 */ /* 0x000fe80000000800 */
[----:B------:R-:W-:Y:S04]  /*b45a0*/  LDS R230, [R2+0x12300] ;  /* 0x0123000002e67984 */ /* 0x000fe80000000800 */
[----:B------:R-:W-:Y:S04]  /*b45b0*/  LDS R229, [R0+0x10300] ;  /* 0x0103000000e57984 */ /* 0x000fe80000000800 */
[----:B------:R-:W1:Y:S04]  /*b45c0*/  LDS R231, [R0+0x12300] ;  /* 0x0123000000e77984 */ /* 0x000e680000000800 */
[----:B------:R-:W-:Y:S01]  /*b45d0*/  STL.64 [R1+0x7d0], R36 ;  /* 0x0007d02401007387 */ /* 0x000fe20000100a00 */
[----:B------:R-:W-:Y:S02]  /*b45e0*/  STL.64 [R1+0x7d8], R38 ;  /* 0x0007d82601007387 */ /* 0x000fe40000100a00 */
[----:B------:R-:W-:Y:S02]  /*b45f0*/  STL.64 [R1+0x110], R12 ;  /* 0x0001100c01007387 */ /* 0x000fe40000100a00 */
[----:B------:R4:W-:Y:S02]  /*b4600*/  STL.64 [R1+0x118], R14 ;  /* 0x0001180e01007387 */ /* 0x0009e40000100a00 */
[C---:B----4-:R-:W-:Y:S08]  /*b4610*/  HMMA.1688.F32.TF32 R12, R4.reuse, R212, R48 ;  /* 0x000000d4040c723c */ /* 0x050ff00000081030 */
[C---:B------:R-:W-:Y:S08]  /*b4620*/  HMMA.1688.F32.TF32 R40, R4.reuse, R200, R52 ;  /* 0x000000c80428723c */ /* 0x040ff00000081034 */
[C---:B------:R-:W-:Y:S07]  /*b4630*/  HMMA.1688.F32.TF32 R36, R4.reuse, R192, R56 ;  /* 0x000000c00424723c */ /* 0x040fee0000081038 */
[----:B------:R-:W-:Y:S01]  /*b4640*/  STL.64 [R1+0x7c0], R12 ;  /* 0x0007c00c01007387 */ /* 0x000fe20000100a00 */
[----:B------:R4:W-:Y:S02]  /*b4650*/  STL.64 [R1+0x7c8], R14 ;  /* 0x0007c80e01007387 */ /* 0x0009e40000100a00 */
[C---:B----4-:R-:W-:Y:S05]  /*b4660*/  HMMA.1688.F32.TF32 R12, R4.reuse, R28, R60 ;  /* 0x0000001c040c723c */ /* 0x050fea000008103c */
[----:B------:R-:W-:Y:S01]  /*b4670*/  STL.64 [R1+0x7b0], R40 ;  /* 0x0007b02801007387 */ /* 0x000fe20000100a00 */
[----:B------:R4:W-:Y:S07]  /*b4680*/  STL.64 [R1+0x7b8], R42 ;  /* 0x0007b82a01007387 */ /* 0x0009ee0000100a00 */
[----:B------:R-:W-:Y:S02]  /*b4690*/  STL.64 [R1+0x7a0], R36 ;  /* 0x0007a02401007387 */ /* 0x000fe40000100a00 */
[----:B------:R1:W-:Y:S01]  /*b46a0*/  STL.64 [R1+0x7a8], R38 ;  /* 0x0007a82601007387 */ /* 0x0003e20000100a00 */
[C---:B----4-:R-:W-:Y:S08]  /*b46b0*/  HMMA.1688.F32.TF32 R40, R4.reuse, R124, R64 ;  /* 0x0000007c0428723c */ /* 0x050ff00000081040 */
[C---:B-1----:R-:W-:Y:S08]  /*b46c0*/  HMMA.1688.F32.TF32 R36, R4.reuse, R168, R8 ;  /* 0x000000a80424723c */ /* 0x042ff00000081008 */
        /* <DEDUP_REMOVED lines=8> */
[C---:B------:R-:W-:Y:S11]  /*b4750*/  HMMA.1688.F32.TF32 R16, R4.reuse, R156, R80 ;  /* 0x0000009c0410723c */ /* 0x040ff60000081050 */
[----:B------:R-:W-:Y:S02]  /*b4760*/  @!UPT UIADD3 URZ, URZ, URZ, URZ ;  /* 0x0000003f3f3ff290 */ /* 0x000fe4000fffe03f */
[----:B------:R-:W-:Y:S01]  /*b4770*/  STL.64 [R1+0x760], R12 ;  /* 0x0007600c01007387 */ /* 0x000fe20000100a00 */
[----:B------:R1:W-:Y:S02]  /*b4780*/  STL.64 [R1+0x768], R14 ;  /* 0x0007680e01007387 */ /* 0x0003e40000100a00 */
        /* <DEDUP_REMOVED lines=30> */
[----:B----4-:R-:W-:Y:S01]  /*b4970*/  HMMA.1688.F32.TF32 R8, R4, R24, R224 ;  /* 0x000000180408723c */ /* 0x010fe200000810e0 */
[----:B------:R1:W-:Y:S01]  /*b4980*/  STL.64 [R1+0x6b0], R16 ;  /* 0x0006b01001007387 */ /* 0x0003e20000100a00 */
[----:B------:R4:W-:Y:S02]  /*b4990*/  STL.64 [R1+0x6b8], R18 ;  /* 0x0006b81201007387 */ /* 0x0009e40000100a00 */
[----:B------:R-:W3:Y:S11]  /*b49a0*/  LDL.LU R136, [R1+0x2890] ;  /* 0x0028900001887983 */ /* 0x000ef60000300800 */
[----:B------:R-:W-:Y:S01]  /*b49b0*/  STL.64 [R1+0x6a0], R12 ;  /* 0x0006a00c01007387 */ /* 0x000fe20000100a00 */
[----:B------:R-:W-:Y:S07]  /*b49c0*/  STL.64 [R1+0x6a8], R14 ;  /* 0x0006a80e01007387 */ /* 0x000fee0000100a00 */
[----:B------:R1:W-:Y:S02]  /*b49d0*/  STL.64 [R1+0x690], R8 ;  /* 0x0006900801007387 */ /* 0x0003e40000100a00 */
[----:B------:R1:W-:Y:S01]  /*b49e0*/  STL.64 [R1+0x698], R10 ;  /* 0x0006980a01007387 */ /* 0x0003e20000100a00 */
[----:B------:R-:W3:Y:S01]  /*b49f0*/  LDL.LU R137, [R1+0x2894] ;  /* 0x0028940001897983 */ /* 0x000ee20000300800 */
[----:B------:R-:W3:Y:S02]  /*b4a00*/  LDL.LU R138, [R1+0x2898] ;  /* 0x00289800018a7983 */ /* 0x000ee40000300800 */
[----:B------:R-:W3:Y:S02]  /*b4a10*/  LDL.LU R139, [R1+0x289c] ;  /* 0x00289c00018b7983 */ /* 0x000ee40000300800 */
[----:B------:R-:W3:Y:S01]  /*b4a20*/  LDL.LU R224, [R1] ;  /* 0x0000000001e07983 */ /* 0x000ee20000300800 */
        /* <DEDUP_REMOVED lines=23> */
[----:B-1----:R-:W3:Y:S01]  /*b4ba0*/  LDL.LU R16, [R1+0x28e0] ;  /* 0x0028e00001107983 */ /* 0x002ee20000300800 */
[----:B------:R-:W3:Y:S01]  /*b4bb0*/  LDL.LU R17, [R1+0x28e4] ;  /* 0x0028e40001117983 */ /* 0x000ee20000300800 */
[----:B----4-:R-:W3:Y:S02]  /*b4bc0*/  LDL.LU R18, [R1+0x28e8] ;  /* 0x0028e80001127983 */ /* 0x010ee40000300800 */
[----:B------:R-:W3:Y:S02]  /*b4bd0*/  LDL.LU R19, [R1+0x28ec] ;  /* 0x0028ec0001137983 */ /* 0x000ee40000300800 */
[----:B------:R-:W4:Y:S01]  /*b4be0*/  LDL.LU R8, [R1+0x28f0] ;  /* 0x0028f00001087983 */ /* 0x000f220000300800 */
[----:B------:R-:W4:Y:S01]  /*b4bf0*/  LDL.LU R9, [R1+0x28f4] ;  /* 0x0028f40001097983 */ /* 0x000f220000300800 */
[----:B------:R-:W4:Y:S02]  /*b4c00*/  LDL.LU R10, [R1+0x28f8] ;  /* 0x0028f800010a7983 */ /* 0x000f240000300800 */
[----:B------:R-:W4:Y:S02]  /*b4c10*/  LDL.LU R11, [R1+0x28fc] ;  /* 0x0028fc00010b7983 */ /* 0x000f240000300800 */
        /* <DEDUP_REMOVED lines=40> */
[----:B--2---:R-:W-:Y:S01]  /*b4ea0*/  IMAD.MOV.U32 R132, RZ, RZ, R232 ;  /* 0x000000ffff847224 */ /* 0x004fe200078e00e8 */
[----:B------:R-:W-:Y:S01]  /*b4eb0*/  MOV R133, R233 ;  /* 0x000000e900857202 */ /* 0x000fe20000000f00 */
[----:B------:R-:W2:Y:S01]  /*b4ec0*/  LDL.LU R232, [R1+0x6864] ;  /* 0x0068640001e87983 */ /* 0x000ea20000300800 */
[----:B------:R-:W2:Y:S02]  /*b4ed0*/  LDL.LU R233, [R1+0x6860] ;  /* 0x0068600001e97983 */ /* 0x000ea40000300800 */
[----:B------:R-:W-:-:S02]  /*b4ee0*/  IMAD.MOV.U32 R134, RZ, RZ, R234 ;  /* 0x000000ffff867224 */ /* 0x000fc400078e00ea */
[----:B------:R-:W-:Y:S01]  /*b4ef0*/  IMAD.MOV.U32 R135, RZ, RZ, R235 ;  /* 0x000000ffff877224 */ /* 0x000fe200078e00eb */
[----:B------:R-:W2:Y:S01]  /*b4f00*/  LDL.LU R234, [R1+0x685c] ;  /* 0x00685c0001ea7983 */ /* 0x000ea20000300800 */
[----:B------:R-:W2:Y:S02]  /*b4f10*/  LDL.LU R235, [R1+0x6858] ;  /* 0x0068580001eb7983 */ /* 0x000ea40000300800 */
[----:B------:R-:W2:Y:S02]  /*b4f20*/  LDL.LU R128, [R1+0x28b0] ;  /* 0x0028b00001807983 */ /* 0x000ea40000300800 */
[----:B------:R-:W2:Y:S01]  /*b4f30*/  LDL.LU R129, [R1+0x28b4] ;  /* 0x0028b40001817983 */ /* 0x000ea20000300800 */
[----:B------:R-:W2:Y:S01]  /*b4f40*/  LDL.LU R130, [R1+0x28b8] ;  /* 0x0028b80001827983 */ /* 0x000ea20000300800 */
[----:B------:R-:W2:Y:S01]  /*b4f50*/  LDL.LU R131, [R1+0x28bc] ;  /* 0x0028bc0001837983 */ /* 0x000ea20000300800 */
[----:B------:R-:W-:Y:S01]  /*b4f60*/  MOV R148, R240 ;  /* 0x000000f000947202 */ /* 0x000fe20000000f00 */
[----:B------:R-:W-:Y:S01]  /*b4f70*/  IMAD.MOV.U32 R149, RZ, RZ, R241 ;  /* 0x000000ffff957224 */ /* 0x000fe200078e00f1 */
[----:B------:R-:W2:Y:S01]  /*b4f80*/  LDL.LU R240, [R1+0x6854] ;  /* 0x0068540001f07983 */ /* 0x000ea20000300800 */
[----:B------:R-:W2:Y:S02]  /*b4f90*/  LDL.LU R241, [R1+0x6850] ;  /* 0x0068500001f17983 */ /* 0x000ea40000300800 */
[----:B------:R-:W-:Y:S01]  /*b4fa0*/  IMAD.MOV.U32 R150, RZ, RZ, R242 ;  /* 0x000000ffff967224 */ /* 0x000fe200078e00f2 */
[----:B------:R-:W-:Y:S01]  /*b4fb0*/  MOV R151, R243 ;  /* 0x000000f300977202 */ /* 0x000fe20000000f00 */
[----:B------:R-:W2:Y:S01]  /*b4fc0*/  LDL.LU R242, [R1+0x684c] ;  /* 0x00684c0001f27983 */ /* 0x000ea20000300800 */
[----:B------:R-:W2:Y:S01]  /*b4fd0*/  LDL.LU R243, [R1+0x6848] ;  /* 0x0068480001f37983 */ /* 0x000ea20000300800 */
[C---:B---3--:R-:W-:Y:S08]  /*b4fe0*/  HMMA.1688.F32.TF32 R12, R4.reuse, R96, R44 ;  /* 0x00000060040c723c */ /* 0x048ff0000008102c */
[C---:B----4-:R-:W-:Y:S08]  /*b4ff0*/  HMMA.1688.F32.TF32 R36, R4.reuse, R88, R40 ;  /* 0x000000580424723c */ /* 0x050ff00000081028 */
[C---:B------:R-:W-:Y:S11]  /*b5000*/  HMMA.1688.F32.TF32 R40, R4.reuse, R20, R48 ;  /* 0x000000140428723c */ /* 0x040ff60000081030 */
[----:B------:R-:W-:Y:S04]  /*b5010*/  @!UPT UIADD3 URZ, URZ, URZ, URZ ;  /* 0x0000003f3f3ff290 */ /* 0x000fe8000fffe03f */
[----:B------:R-:W-:Y:S01]  /*b5020*/  STL.64 [R1+0x680], R36 ;  /* 0x0006802401007387 */ /* 0x000fe20000100a00 */
[----:B------:R1:W-:Y:S02]  /*b5030*/  STL.64 [R1+0x688], R38 ;  /* 0x0006882601007387 */ /* 0x0003e40000100a00 */
        /* <DEDUP_REMOVED lines=14> */
[----:B------:R-:W-:Y:S06]  /*b5120*/  STL.64 [R1+0x638], R42 ;  /* 0x0006382a01007387 */ /* 0x000fec0000100a00 */
[C---:B------:R-:W-:Y:S08]  /*b5130*/  HMMA.1688.F32.TF32 R16, R4.reuse, R120, R16 ;  /* 0x000000780410723c */ /* 0x040ff00000081010 */
[C---:B------:R-:W-:Y:S01]  /*b5140*/  HMMA.1688.F32.TF32 R8, R4.reuse, R116, R76 ;  /* 0x000000740408723c */ /* 0x040fe2000008104c */
[----:B------:R-:W-:Y:S01]  /*b5150*/  STL.64 [R1+0x620], R36 ;  /* 0x0006202401007387 */ /* 0x000fe20000100a00 */
[----:B------:R-:W-:Y:S05]  /*b5160*/  STL.64 [R1+0x628], R38 ;  /* 0x0006282601007387 */ /* 0x000fea0000100a00 */
[----:B------:R-:W-:Y:S02]  /*b5170*/  STL.64 [R1+0x610], R12 ;  /* 0x0006100c01007387 */ /* 0x000fe40000100a00 */
[----:B------:R1:W-:Y:S02]  /*b5180*/  STL.64 [R1+0x618], R14 ;  /* 0x0006180e01007387 */ /* 0x0003e40000100a00 */
[C---:B-1----:R-:W-:Y:S08]  /*b5190*/  HMMA.1688.F32.TF32 R12, R4.reuse, R84, R80 ;  /* 0x00000054040c723c */ /* 0x042ff00000081050 */
[----:B------:R-:W-:Y:S01]  /*b51a0*/  HMMA.1688.F32.TF32 R4, R4, R248, R32 ;  /* 0x000000f80404723c */ /* 0x000fe20000081020 */
[----:B------:R-:W-:Y:S01]  /*b51b0*/  STL.64 [R1+0x600], R16 ;  /* 0x0006001001007387 */ /* 0x000fe20000100a00 */
[----:B------:R-:W-:Y:S02]  /*b51c0*/  STL.64 [R1+0x608], R18 ;  /* 0x0006081201007387 */ /* 0x000fe40000100a00 */
[----:B------:R1:W-:Y:S02]  /*b51d0*/  STL.64 [R1+0x5f0], R8 ;  /* 0x0005f00801007387 */ /* 0x0003e40000100a00 */
[----:B------:R-:W-:Y:S02]  /*b51e0*/  STL.64 [R1+0x5f8], R10 ;  /* 0x0005f80a01007387 */ /* 0x000fe40000100a00 */
[----:B-1----:R-:W-:-:S02]  /*b51f0*/  IMAD.MOV.U32 R9, RZ, RZ, R248 ;  /* 0x000000ffff097224 */ /* 0x002fc400078e00f8 */
[----:B------:R-:W-:-:S05]  /*b5200*/  IMAD.MOV.U32 R8, RZ, RZ, R249 ;  /* 0x000000ffff087224 */ /* 0x000fca00078e00f9 */
[----:B------:R-:W-:Y:S01]  /*b5210*/  STL.64 [R1+0x5e0], R12 ;  /* 0x0005e00c01007387 */ /* 0x000fe20000100a00 */
[----:B------:R1:W-:Y:S07]  /*b5220*/  STL.64 [R1+0x5e8], R14 ;  /* 0x0005e80e01007387 */ /* 0x0003ee0000100a00 */
[----:B------:R-:W-:Y:S02]  /*b5230*/  STL.64 [R1+0xc0], R4 ;  /* 0x0000c00401007387 */ /* 0x000fe40000100a00 */
[----:B------:R3:W-:Y:S01]  /*b5240*/  STL.64 [R1+0xc8], R6 ;  /* 0x0000c80601007387 */ /* 0x0007e20000100a00 */
[----:B------:R-:W4:Y:S01]  /*b5250*/  LDL.LU.64 R250, [R1+0x6840] ;  /* 0x0068400001fa7983 */ /* 0x000f220000300a00 */
[----:B------:R-:W4:Y:S01]  /*b5260*/  LDL.LU.64 R248, [R1+0x6838] ;  /* 0x0068380001f87983 */ /* 0x000f220000300a00 */
[C---:B------:R-:W-:Y:S08]  /*b5270*/  HMMA.1688.F32.TF32 R16, R228.reuse, R212, R92 ;  /* 0x000000d4e410723c */ /* 0x040ff0000008105c */
[C---:B-1----:R-:W-:Y:S08]  /*b5280*/  HMMA.1688.F32.TF32 R12, R228.reuse, R200, R100 ;  /* 0x000000c8e40c723c */ /* 0x042ff00000081064 */
[C---:B---3--:R-:W-:Y:S07]  /*b5290*/  HMMA.1688.F32.TF32 R4, R228.reuse, R192, R216 ;  /* 0x000000c0e404723c */ /* 0x048fee00000810d8 */
[----:B------:R-:W-:Y:S01]  /*b52a0*/  STL.64 [R1+0xb0], R16 ;  /* 0x0000b01001007387 */ /* 0x000fe20000100a00 */
[----:B------:R1:W-:Y:S07]  /*b52b0*/  STL.64 [R1+0xb8], R18 ;  /* 0x0000b81201007387 */ /* 0x0003ee0000100a00 */
[----:B------:R-:W-:Y:S02]  /*b52c0*/  STL.64 [R1+0xa0], R12 ;  /* 0x0000a00c01007387 */ /* 0x000fe40000100a00 */
[----:B------:R3:W-:Y:S06]  /*b52d0*/  STL.64 [R1+0xa8], R14 ;  /* 0x0000a80e01007387 */ /* 0x0007ec0000100a00 */
[----:B------:R-:W-:Y:S01]  /*b52e0*/  STL.64 [R1+0x90], R4 ;  /* 0x0000900401007387 */ /* 0x000fe20000100a00 */
[----:B------:R2:W-:Y:S01]  /*b52f0*/  STL.64 [R1+0x98], R6 ;  /* 0x0000980601007387 */ /* 0x0005e20000100a00 */
[C---:B-1----:R-:W-:Y:S08]  /*b5300*/  HMMA.1688.F32.TF32 R16, R228.reuse, R28, R220 ;  /* 0x0000001ce410723c */ /* 0x042ff000000810dc */
[C---:B---3--:R-:W-:Y:S08]  /*b5310*/  HMMA.1688.F32.TF32 R12, R228.reuse, R124, R188 ;  /* 0x0000007ce40c723c */ /* 0x048ff000000810bc */
[----:B--2---:R-:W-:Y:S01]  /*b5320*/  HMMA.1688.F32.TF32 R4, R228, R168, R224 ;  /* 0x000000a8e404723c */ /* 0x004fe200000810e0 */
[----:B------:R-:W-:-:S06]  /*b5330*/  IMAD.MOV.U32 R162, RZ, RZ, R27 ;  /* 0x000000ffffa27224 */ /* 0x000fcc00078e001b */
[----:B------:R-:W-:Y:S01]  /*b5340*/  STL.64 [R1+0x80], R16 ;  /* 0x0000801001007387 */ /* 0x000fe20000100a00 */
[----:B------:R-:W-:Y:S07]  /*b5350*/  STL.64 [R1+0x88], R18 ;  /* 0x0000881201007387 */ /* 0x000fee0000100a00 */
[----:B------:R-:W-:Y:S02]  /*b5360*/  STL.64 [R1+0x70], R12 ;  /* 0x0000700c01007387 */ /* 0x000fe40000100a00 */
[----:B------:R1:W-:Y:S01]  /*b5370*/  STL.64 [R1+0x78], R14 ;  /* 0x0000780e01007387 */ /* 0x0003e20000100a00 */
[----:B------:R-:W-:-:S02]  /*b5380*/  MOV R163, R26 ;  /* 0x0000001a00a37202 */ /* 0x000fc40000000f00 */
[----:B------:R-:W-:Y:S01]  /*b5390*/  MOV R11, R180 ;  /* 0x000000b4000b7202 */ /* 0x000fe20000000f00 */
[----:B------:R-:W-:Y:S01]  /*b53a0*/  IMAD.MOV.U32 R10, RZ, RZ, R181 ;  /* 0x000000ffff0a7224 */ /* 0x000fe200078e00b5 */
[----:B------:R-:W-:Y:S04]  /*b53b0*/  LDS R224, [R2+0x10380] ;  /* 0x0103800002e07984 */ /* 0x000fe80000000800 */
[----:B------:R-:W-:Y:S01]  /*b53c0*/  STL.64 [R1+0x60], R4 ;  /* 0x0000600401007387 */ /* 0x000fe20000100a00 */
[----:B------:R2:W-:Y:S03]  /*b53d0*/  STL.64 [R1+0x68], R6 ;  /* 0x0000680601007387 */ /* 0x0005e60000100a00 */
[----:B------:R-:W-:Y:S04]  /*b53e0*/  LDS R226, [R2+0x12380] ;  /* 0x0123800002e27984 */ /* 0x000fe80000000800 */
[----:B------:R-:W-:Y:S04]  /*b53f0*/  LDS R225, [R0+0x10380] ;  /* 0x0103800000e17984 */ /* 0x000fe80000000800 */
[----:B------:R-:W3:Y:S01]  /*b5400*/  LDS R227, [R0+0x12380] ;  /* 0x0123800000e37984 */ /* 0x000ee20000000800 */
[C---:B-1----:R-:W-:Y:S08]  /*b5410*/  HMMA.1688.F32.TF32 R12, R228.reuse, R160, R240 ;  /* 0x000000a0e40c723c */ /* 0x042ff000000810f0 */
[C---:B--2---:R-:W-:Y:S08]  /*b5420*/  HMMA.1688.F32.TF32 R4, R228.reuse, R156, R232 ;  /* 0x0000009ce404723c */ /* 0x044ff000000810e8 */
[C---:B----4-:R-:W-:Y:S11]  /*b5430*/  HMMA.1688.F32.TF32 R16, R228.reuse, R164, R248 ;  /* 0x000000a4e410723c */ /* 0x050ff600000810f8 */
[----:B------:R-:W-:Y:S11]  /*b5440*/  @!UPT UIADD3 URZ, URZ, URZ, URZ ;  /* 0x0000003f3f3ff290 */ /* 0x000ff6000fffe03f */
[----:B------:R-:W-:Y:S01]  /*b5450*/  @!UPT UIADD3 URZ, URZ, URZ, URZ ;  /* 0x0000003f3f3ff290 */ /* 0x000fe2000fffe03f */
[----:B------:R-:W-:Y:S01]  /*b5460*/  STL.64 [R1+0x50], R16 ;  /* 0x0000501001007387 */ /* 0x000fe20000100a00 */
[----:B------:R-:W-:Y:S02]  /*b5470*/  STL.64 [R1+0x58], R18 ;  /* 0x0000581201007387 */ /* 0x000fe40000100a00 */
[----:B------:R-:W-:Y:S02]  /*b5480*/  STL.64 [R1+0x40], R12 ;  /* 0x0000400c01007387 */ /* 0x000fe40000100a00 */
[----:B------:R-:W-:Y:S01]  /*b5490*/  STL.64 [R1+0x48], R14 ;  /* 0x0000480e01007387 */ /* 0x000fe20000100a00 */
[----:B------:R-:W-:Y:S01]  /*b54a0*/  STL.64 [R1+0x30], R4 ;  /* 0x0000300401007387 */ /* 0x000fe20000100a00 */
[----:B------:R1:W-:Y:S02]  /*b54b0*/  STL.64 [R1+0x38], R6 ;  /* 0x0000380601007387 */ /* 0x0003e40000100a00 */
[C---:B-1----:R-:W-:Y:S08]  /*b54c0*/  HMMA.1688.F32.TF32 R4, R228.reuse, R152, R128 ;  /* 0x00000098e404723c */ /* 0x042ff00000081080 */
[C---:B------:R-:W-:Y:S11]  /*b54d0*/  HMMA.1688.F32.TF32 R12, R228.reuse, R68, R132 ;  /* 0x00000044e40c723c */ /* 0x040ff60000081084 */
[----:B------:R-:W-:Y:S04]  /*b54e0*/  @!UPT UIADD3 URZ, URZ, URZ, URZ ;  /* 0x0000003f3f3ff290 */ /* 0x000fe8000fffe03f */
[----:B------:R-:W-:Y:S01]  /*b54f0*/  STL.64 [R1+0x20], R4 ;  /* 0x0000200401007387 */ /* 0x000fe20000100a00 */
[----:B------:R1:W-:Y:S02]  /*b5500*/  STL.64 [R1+0x28], R6 ;  /* 0x0000280601007387 */ /* 0x0003e40000100a00 */
[C---:B-1----:R-:W-:Y:S05]  /*b5510*/  HMMA.1688.F32.TF32 R4, R228.reuse, R72, R136 ;  /* 0x00000048e404723c */ /* 0x042fea0000081088 */
[----:B------:R-:W-:Y:S01]  /*b5520*/  STL.64 [R1+0x10], R12 ;  /* 0x0000100c01007387 */ /* 0x000fe20000100a00 */
[----:B------:R-:W-:Y:S02]  /*b5530*/  STL.64 [R1+0x18], R14 ;  /* 0x0000180e01007387 */ /* 0x000fe40000100a00 */
[----:B------:R-:W2:Y:S11]  /*b5540*/  LDL.LU R132, [R1+0x27d0] ;  /* 0x0027d00001847983 */ /* 0x000eb60000300800 */
[----:B------:R-:W-:Y:S04]  /*b5550*/  @!UPT UIADD3 URZ, URZ, URZ, URZ ;  /* 0x0000003f3f3ff290 */ /* 0x000fe8000fffe03f */
[----:B------:R-:W-:Y:S01]  /*b5560*/  STL.64 [R1], R4 ;  /* 0x0000000401007387 */ /* 0x000fe20000100a00 */
        /* <DEDUP_REMOVED lines=24> */
[----:B------:R-:W1:Y:S02]  /*b56f0*/  LDL.LU R32, [R1+0x2850] ;  /* 0x0028500001207983 */ /* 0x000e640000300800 */
[----:B------:R-:W1:Y:S02]  /*b5700*/  LDL.LU R33, [R1+0x2854] ;  /* 0x0028540001217983 */ /* 0x000e640000300800 */
[----:B------:R-:W1:Y:S01]  /*b5710*/  LDL.LU R34, [R1+0x2858] ;  /* 0x0028580001227983 */ /* 0x000e620000300800 */
[----:B------:R-:W1:Y:S01]  /*b5720*/  LDL.LU R35, [R1+0x285c] ;  /* 0x00285c0001237983 */ /* 0x000e620000300800 */
[C---:B------:R-:W-:Y:S01]  /*b5730*/  HMMA.1688.F32.TF32 R248, R228.reuse, R208, R148 ;  /* 0x000000d0e4f8723c */ /* 0x040fe20000081094 */
        /* <DEDUP_REMOVED lines=15> */
[----:B------:R-:W4:Y:S03]  /*b5830*/  LDL.LU R191, [R1+0x27fc] ;  /* 0x0027fc0001bf7983 */ /* 0x000f260000300800 */
[----:B------:R-:W-:Y:S01]  /*b5840*/  STL.64 [R1+0x6270], R250 ;  /* 0x006270fa01007387 */ /* 0x000fe20000100a00 */
[----:B------:R-:W-:Y:S01]  /*b5850*/  STL.64 [R1+0x6268], R248 ;  /* 0x006268f801007387 */ /* 0x000fe20000100a00 */
[C---:B--2---:R-:W-:Y:S02]  /*b5860*/  HMMA.1688.F32.TF32 R240, R228.reuse, R144, R136 ;  /* 0x00000090e4f0723c */ /* 0x044fe40000081088 */
[----:B------:R-:W2:Y:S01]  /*b5870*/  LDL.LU R136, [R1+0x27c0] ;  /* 0x0027c00001887983 */ /* 0x000ea20000300800 */
[----:B------:R-:W2:Y:S02]  /*b5880*/  LDL.LU R137, [R1+0x27c4] ;  /* 0x0027c40001897983 */ /* 0x000ea40000300800 */
[----:B------:R-:W2:Y:S02]  /*b5890*/  LDL.LU R138, [R1+0x27c8] ;  /* 0x0027c800018a7983 */ /* 0x000ea40000300800 */
[----:B------:R-:W2:Y:S01]  /*b58a0*/  LDL.LU R139, [R1+0x27cc] ;  /* 0x0027cc00018b7983 */ /* 0x000ea20000300800 */
[C---:B---3--:R-:W-:Y:S08]  /*b58b0*/  HMMA.1688.F32.TF32 R232, R228.reuse, R140, R84 ;  /* 0x0000008ce4e8723c */ /* 0x048ff00000081054 */
[C---:B-1----:R-:W-:Y:S07]  /*b58c0*/  HMMA.1688.F32.TF32 R4, R228.reuse, R172, R32 ;  /* 0x000000ace404723c */ /* 0x042fee0000081020 */
[----:B------:R-:W-:Y:S01]  /*b58d0*/  STL [R1+0x6238], R240 ;  /* 0x006238f001007387 */ /* 0x000fe20000100800 */
[----:B------:R-:W-:Y:S02]  /*b58e0*/  STL [R1+0x6234], R241 ;  /* 0x006234f101007387 */ /* 0x000fe40000100800 */
[----:B------:R-:W-:Y:S02]  /*b58f0*/  STL [R1+0x6230], R242 ;  /* 0x006230f201007387 */ /* 0x000fe40000100800 */
[----:B------:R-:W-:Y:S03]  /*b5900*/  STL [R1+0x622c], R243 ;  /* 0x00622cf301007387 */ /* 0x000fe60000100800 */
[----:B------:R-:W-:Y:S01]  /*b5910*/  STL [R1+0x6240], R232 ;  /* 0x006240e801007387 */ /* 0x000fe20000100800 */
[----:B------:R-:W-:Y:S02]  /*b5920*/  STL [R1+0x623c], R233 ;  /* 0x00623ce901007387 */ /* 0x000fe40000100800 */
[----:B------:R-:W-:Y:S02]  /*b5930*/  STL [R1+0x6228], R234 ;  /* 0x006228ea01007387 */ /* 0x000fe40000100800 */
[----:B------:R-:W-:Y:S03]  /*b5940*/  STL [R1+0x6224], R235 ;  /* 0x006224eb01007387 */ /* 0x000fe60000100800 */
[----:B------:R-:W-:Y:S01]  /*b5950*/  STL [R1+0x6244], R4 ;  /* 0x0062440401007387 */ /* 0x000fe20000100800 */
[----:B------:R-:W-:Y:S02]  /*b5960*/  STL [R1+0x6220], R5 ;  /* 0x0062200501007387 */ /* 0x000fe40000100800 */
[----:B------:R-:W-:Y:S02]  /*b5970*/  STL [R1+0x621c], R6 ;  /* 0x00621c0601007387 */ /* 0x000fe40000100800 */
[----:B------:R1:W-:Y:S01]  /*b5980*/  STL [R1+0x6218], R7 ;  /* 0x0062180701007387 */ /* 0x0003e20000100800 */
[C---:B----4-:R-:W-:Y:S08]  /*b5990*/  HMMA.1688.F32.TF32 R12, R228.reuse, R108, R92 ;  /* 0x0000006ce40c723c */ /* 0x050ff0000008105c */
[C---:B-1----:R-:W-:Y:S01]  /*b59a0*/  HMMA.1688.F32.TF32 R4, R228.reuse, R112, R148 ;  /* 0x00000070e404723c */ /* 0x042fe20000081094 */
[----:B------:R-:W3:Y:S07]  /*b59b0*/  LDL.LU R148, [R1+0x27b0] ;  /* 0x0027b00001947983 */ /* 0x000eee0000300800 */
[C---:B------:R-:W-:Y:S11]  /*b59c0*/  HMMA.1688.F32.TF32 R16, R228.reuse, R24, R216 ;  /* 0x00000018e410723c */ /* 0x040ff600000810d8 */
[----:B------:R-:W-:Y:S04]  /*b59d0*/  @!UPT UIADD3 URZ, URZ, URZ, URZ ;  /* 0x0000003f3f3ff290 */ /* 0x000fe8000fffe03f */
[----:B------:R-:W-:Y:S01]  /*b59e0*/  STL.64 [R1+0x5d0], R4 ;  /* 0x0005d00401007387 */ /* 0x000fe20000100a00 */
[----:B------:R1:W-:Y:S02]  /*b59f0*/  STL.64 [R1+0x5d8], R6 ;  /* 0x0005d80601007387 */ /* 0x0003e40000100a00 */
[----:B------:R-:W3:Y:S02]  /*b5a00*/  LDL.LU R149, [R1+0x27b4] ;  /* 0x0027b40001957983 */ /* 0x000ee40000300800 */
[----:B------:R-:W3:Y:S01]  /*b5a10*/  LDL.LU R150, [R1+0x27b8] ;  /* 0x0027b80001967983 */ /* 0x000ee20000300800 */
[----:B------:R-:W3:Y:S01]  /*b5a20*/  LDL.LU R151, [R1+0x27bc] ;  /* 0x0027bc0001977983 */ /* 0x000ee20000300800 */
[----:B------:R-:W-:Y:S02]  /*b5a30*/  STL.64 [R1+0x5c0], R12 ;  /* 0x0005c00c01007387 */ /* 0x000fe40000100a00 */
[----:B------:R4:W-:Y:S01]  /*b5a40*/  STL.64 [R1+0x5c8], R14 ;  /* 0x0005c80e01007387 */ /* 0x0009e20000100a00 */
[C---:B-1----:R-:W-:Y:S08]  /*b5a50*/  HMMA.1688.F32.TF32 R4, R228.reuse, R104, R100 ;  /* 0x00000068e404723c */ /* 0x042ff00000081064 */
[C---:B----4-:R-:W-:Y:S11]  /*b5a60*/  HMMA.1688.F32.TF32 R12, R228.reuse, R88, R220 ;  /* 0x00000058e40c723c */ /* 0x050ff600000810dc */
[----:B------:R-:W-:Y:S04]  /*b5a70*/  @!UPT UIADD3 URZ, URZ, URZ, URZ ;  /* 0x0000003f3f3ff290 */ /* 0x000fe8000fffe03f */
[----:B------:R-:W-:Y:S01]  /*b5a80*/  STL.64 [R1+0x5b0], R4 ;  /* 0x0005b00401007387 */ /* 0x000fe20000100a00 */
[----:B------:R1:W-:Y:S02]  /*b5a90*/  STL.64 [R1+0x5b8], R6 ;  /* 0x0005b80601007387 */ /* 0x0003e40000100a00 */
[----:B------:R-:W-:Y:S02]  /*b5aa0*/  STL.64 [R1+0x5a0], R16 ;  /* 0x0005a01001007387 */ /* 0x000fe40000100a00 */
[----:B------:R-:W-:Y:S03]  /*b5ab0*/  STL.64 [R1+0x5a8], R18 ;  /* 0x0005a81201007387 */ /* 0x000fe60000100a00 */
[----:B------:R-:W-:Y:S01]  /*b5ac0*/  STL.64 [R1+0x590], R12 ;  /* 0x0005900c01007387 */ /* 0x000fe20000100a00 */
[----:B------:R4:W-:Y:S01]  /*b5ad0*/  STL.64 [R1+0x598], R14 ;  /* 0x0005980e01007387 */ /* 0x0009e20000100a00 */
[C---:B-1----:R-:W-:Y:S08]  /*b5ae0*/  HMMA.1688.F32.TF32 R4, R228.reuse, R96, R188 ;  /* 0x00000060e404723c */ /* 0x042ff000000810bc */
[C---:B----4-:R-:W-:Y:S08]  /*b5af0*/  HMMA.1688.F32.TF32 R12, R228.reuse, R184, R132 ;  /* 0x000000b8e40c723c */ /* 0x050ff00000081084 */
[----:B------:R-:W-:Y:S07]  /*b5b00*/  HMMA.1688.F32.TF32 R16, R228, R20, R128 ;  /* 0x00000014e410723c */ /* 0x000fee0000081080 */
[----:B------:R1:W-:Y:S09]  /*b5b10*/  STL.64 [R1+0x580], R4 ;  /* 0x0005800401007387 */ /* 0x0003f20000100a00 */
[----:B------:R-:W-:Y:S01]  /*b5b20*/  MOV R240, R15 ;  /* 0x0000000f00f07202 */ /* 0x000fe20000000f00 */
[----:B------:R-:W-:Y:S01]  /*b5b30*/  IMAD.MOV.U32 R233, RZ, RZ, R14 ;  /* 0x000000ffffe97224 */ /* 0x000fe200078e000e */
[----:B------:R-:W-:Y:S01]  /*b5b40*/  STL.64 [R1+0x588], R6 ;  /* 0x0005880601007387 */ /* 0x000fe20000100a00 */
[----:B------:R-:W-:-:S04]  /*b5b50*/  IMAD.MOV.U32 R232, RZ, RZ, R13 ;  /* 0x000000ffffe87224 */ /* 0x000fc800078e000d */
[----:B------:R-:W-:Y:S02]  /*b5b60*/  STL.64 [R1+0x570], R16 ;  /* 0x0005701001007387 */ /* 0x000fe40000100a00 */
[----:B------:R-:W-:Y:S01]  /*b5b70*/  STL.64 [R1+0x578], R18 ;  /* 0x0005781201007387 */ /* 0x000fe20000100a00 */
[----:B------:R-:W-:Y:S01]  /*b5b80*/  STL [R1+0x6254], R240 ;  /* 0x006254f001007387 */ /* 0x000fe20000100800 */
[----:B------:R-:W-:Y:S01]  /*b5b90*/  STL [R1+0x6250], R233 ;  /* 0x006250e901007387 */ /* 0x000fe20000100800 */
[----:B-1----:R-:W-:Y:S02]  /*b5ba0*/  MOV R4, R12 ;  /* 0x0000000c00047202 */ /* 0x002fe40000000f00 */
[----:B------:R-:W-:Y:S04]  /*b5bb0*/  STL [R1+0x624c], R232 ;  /* 0x00624ce801007387 */ /* 0x000fe80000100800 */
[----:B------:R2:W-:Y:S01]  /*b5bc0*/  STL [R1+0x6248], R4 ;  /* 0x0062480401007387 */ /* 0x0005e20000100800 */
[----:B------:R-:W4:Y:S01]  /*b5bd0*/  LDL.LU R220, [R1+0x27a0] ;  /* 0x0027a00001dc7983 */ /* 0x000f220000300800 */
[C---:B--2---:R-:W-:Y:S11]  /*b5be0*/  HMMA.1688.F32.TF32 R4, R228.reuse, R204, R136 ;  /* 0x000000cce404723c */ /* 0x044ff60000081088 */
[----:B------:R-:W-:Y:S11]  /*b5bf0*/  @!UPT UIADD3 URZ, URZ, URZ, URZ ;  /* 0x0000003f3f3ff290 */ /* 0x000ff6000fffe03f */
[----:B------:R-:W-:Y:S01]  /*b5c00*/  @!UPT UIADD3 URZ, URZ, URZ, URZ ;  /* 0x0000003f3f3ff290 */ /* 0x000fe2000fffe03f */
[----:B------:R-:W-:Y:S01]  /*b5c10*/  STL.64 [R1+0x550], R4 ;  /* 0x0005500401007387 */ /* 0x000fe20000100a00 */
        /* <DEDUP_REMOVED lines=16> */
[----:B---3--:R-:W-:Y:S03]  /*b5d20*/  HMMA.1688.F32.TF32 R4, R228, R176, R148 ;  /* 0x000000b0e404723c */ /* 0x008fe60000081094 */
[----:B------:R-:W3:Y:S01]  /*b5d30*/  LDL.LU R148, [R1+0x13c0] ;  /* 0x0013c00001947983 */ /* 0x000ee20000300800 */
[----:B------:R-:W3:Y:S02]  /*b5d40*/  LDL.LU R149, [R1+0x13c4] ;  /* 0x0013c40001957983 */ /* 0x000ee40000300800 */
[----:B------:R-:W3:Y:S02]  /*b5d50*/  LDL.LU R150, [R1+0x13c8] ;  /* 0x0013c80001967983 */ /* 0x000ee40000300800 */
[----:B------:R-:W3:Y:S01]  /*b5d60*/  LDL.LU R151, [R1+0x13cc] ;  /* 0x0013cc0001977983 */ /* 0x000ee20000300800 */
[----:B------:R-:W3:Y:S01]  /*b5d70*/  LDL.LU R136, [R1+0x2760] ;  /* 0x0027600001887983 */ /* 0x000ee20000300800 */
[----:B------:R-:W3:Y:S02]  /*b5d80*/  LDL.LU R137, [R1+0x2764] ;  /* 0x0027640001897983 */ /* 0x000ee40000300800 */
[----:B------:R-:W3:Y:S02]  /*b5d90*/  LDL.LU R138, [R1+0x2768] ;  /* 0x00276800018a7983 */ /* 0x000ee40000300800 */
[----:B------:R-:W3:Y:S10]  /*b5da0*/  LDL.LU R139, [R1+0x276c] ;  /* 0x00276c00018b7983 */ /* 0x000ef40000300800 */
[----:B------:R-:W-:Y:S01]  /*b5db0*/  MOV R240, R4 ;  /* 0x0000000400f07202 */ /* 0x000fe20000000f00 */
[----:B------:R-:W-:-:S02]  /*b5dc0*/  MOV R4, R7 ;  /* 0x0000000700047202 */ /* 0x000fc40000000f00 */
[----:B------:R-:W-:Y:S02]  /*b5dd0*/  IMAD.MOV.U32 R233, RZ, RZ, R5 ;  /* 0x000000ffffe97224 */ /* 0x000fe400078e0005 */
[----:B------:R-:W-:Y:S01]  /*b5de0*/  IMAD.MOV.U32 R232, RZ, RZ, R6 ;  /* 0x000000ffffe87224 */ /* 0x000fe200078e0006 */
[----:B------:R4:W-:Y:S04]  /*b5df0*/  STL [R1+0x6264], R4 ;  /* 0x0062640401007387 */ /* 0x0009e80000100800 */
[----:B------:R-:W-:Y:S02]  /*b5e00*/  STL [R1+0x6260], R232 ;  /* 0x006260e801007387 */ /* 0x000fe40000100800 */
[----:B------:R-:W-:Y:S02]  /*b5e10*/  STL [R1+0x625c], R240 ;  /* 0x00625cf001007387 */ /* 0x000fe40000100800 */
[----:B------:R-:W-:Y:S01]  /*b5e20*/  STL [R1+0x6258], R233 ;  /* 0x006258e901007387 */ /* 0x000fe20000100800 */
[C---:B----4-:R-:W-:Y:S08]  /*b5e30*/  HMMA.1688.F32.TF32 R4, R228.reuse, R196, R220 ;  /* 0x000000c4e404723c */ /* 0x050ff000000810dc */
[C---:B--2---:R-:W-:Y:S11]  /*b5e40*/  HMMA.1688.F32.TF32 R12, R228.reuse, R120, R128 ;  /* 0x00000078e40c723c */ /* 0x044ff60000081080 */
[----:B------:R-:W-:Y:S04]  /*b5e50*/  @!UPT UIADD3 URZ, URZ, URZ, URZ ;  /* 0x0000003f3f3ff290 */ /* 0x000fe8000fffe03f */
[----:B------:R-:W-:Y:S01]  /*b5e60*/  STL.64 [R1+0x530], R4 ;  /* 0x0005300401007387 */ /* 0x000fe20000100a00 */
[----:B------:R1:W-:Y:S02]  /*b5e70*/  STL.64 [R1+0x538], R6 ;  /* 0x0005380601007387 */ /* 0x0003e40000100a00 */
[----:B-1----:R-:W-:Y:S06]  /*b5e80*/  HMMA.1688.F32.TF32 R4, R228, R180, R188 ;  /* 0x000000b4e404723c */ /* 0x002fec00000810bc */
[----:B------:R-:W-:Y:S11]  /*b5e90*/  IMAD.MOV.U32 R240, RZ, RZ, R14 ;  /* 0x000000fffff07224 */ /* 0x000ff600078e000e */
[----:B------:R-:W-:Y:S07]  /*b5ea0*/  @!UPT UIADD3 URZ, URZ, URZ, URZ ;  /* 0x0000003f3f3ff290 */ /* 0x000fee000fffe03f */
[----:B------:R-:W-:Y:S01]  /*b5eb0*/  MOV R242, R5 ;  /* 0x0000000500f27202 */ /* 0x000fe20000000f00 */
[----:B------:R-:W-:Y:S02]  /*b5ec0*/  IMAD.MOV.U32 R243, RZ, RZ, R6 ;  /* 0x000000fffff37224 */ /* 0x000fe400078e0006 */
[----:B------:R-:W-:-:S03]  /*b5ed0*/  IMAD.MOV.U32 R241, RZ, RZ, R4 ;  /* 0x000000fffff17224 */ /* 0x000fc600078e0004 */
[----:B------:R-:W-:Y:S02]  /*b5ee0*/  STL.64 [R1+0x6280], R242 ;  /* 0x006280f201007387 */ /* 0x000fe40000100a00 */
[----:B------:R1:W-:Y:S02]  /*b5ef0*/  STL.64 [R1+0x6278], R240 ;  /* 0x006278f001007387 */ /* 0x0003e40000100a00 */
[----:B-1----:R-:W3:Y:S01]  /*b5f00*/  LDL.LU.64 R240, [R1+0x15c0] ;  /* 0x0015c00001f07983 */ /* 0x002ee20000300a00 */
[----:B------:R-:W-:Y:S01]  /*b5f10*/  IMAD.MOV.U32 R4, RZ, RZ, R12 ;  /* 0x000000ffff047224 */ /* 0x000fe200078e000c */
[----:B------:R-:W-:Y:S01]  /*b5f20*/  MOV R232, R13 ;  /* 0x0000000d00e87202 */ /* 0x000fe20000000f00 */
[----:B------:R-:W-:Y:S02]  /*b5f30*/  IMAD.MOV.U32 R233, RZ, RZ, R15 ;  /* 0x000000ffffe97224 */ /* 0x000fe400078e000f */
[----:B------:R-:W-:Y:S01]  /*b5f40*/  IMAD.MOV.U32 R234, RZ, RZ, R7 ;  /* 0x000000ffffea7224 */ /* 0x000fe200078e0007 */
[----:B------:R-:W-:Y:S01]  /*b5f50*/  HMMA.1688.F32.TF32 R12, R228, R116, R132 ;  /* 0x00000074e40c723c */ /* 0x000fe20000081084 */
[----:B------:R-:W2:Y:S01]  /*b5f60*/  LDL.64 R242, [R1+0x15c8] ;  /* 0x0015c80001f27983 */ /* 0x000ea20000100a00 */
[----:B------:R-:W-:-:S02]  /*b5f70*/  IMAD.MOV.U32 R248, RZ, RZ, R9 ;  /* 0x000000fffff87224 */ /* 0x000fc400078e0009 */
[----:B------:R-:W-:Y:S11]  /*b5f80*/  IMAD.MOV.U32 R249, RZ, RZ, R8 ;  /* 0x000000fffff97224 */ /* 0x000ff600078e0008 */
[----:B------:R-:W-:Y:S09]  /*b5f90*/  @!UPT UIADD3 URZ, URZ, URZ, URZ ;  /* 0x0000003f3f3ff290 */ /* 0x000ff2000fffe03f */
[----:B------:R-:W-:Y:S01]  /*b5fa0*/  IMAD.MOV.U32 R6, RZ, RZ, R14 ;  /* 0x000000ffff067224 */ /* 0x000fe200078e000e */
[----:B------:R-:W-:Y:S01]  /*b5fb0*/  MOV R7, R15 ;  /* 0x0000000f00077202 */ /* 0x000fe20000000f00 */
[----:B------:R-:W-:Y:S01]  /*b5fc0*/  IMAD.MOV.U32 R5, RZ, RZ, R13 ;  /* 0x000000ffff057224 */ /* 0x000fe200078e000d */
[----:B------:R-:W-:Y:S02]  /*b5fd0*/  MOV R235, R12 ;  /* 0x0000000c00eb7202 */ /* 0x000fe40000000f00 */
[----:B------:R-:W-:Y:S01]  /*b5fe0*/  MOV R9, R120 ;  /* 0x0000007800097202 */ /* 0x000fe20000000f00 */
[----:B------:R-:W-:Y:S01]  /*b5ff0*/  IMAD.MOV.U32 R8, RZ, RZ, R121 ;  /* 0x000000ffff087224 */ /* 0x000fe200078e0079 */
[----:B------:R-:W-:Y:S01]  /*b6000*/  STL.64 [R1+0x62a0], R6 ;  /* 0x0062a00601007387 */ /* 0x000fe20000100a00 */
[----:B------:R3:W-:Y:S02]  /*b6010*/  STL.64 [R1+0x6298], R4 ;  /* 0x0062980401007387 */ /* 0x0007e40000100a00 */
[----:B------:R-:W-:Y:S02]  /*b6020*/  STL.64 [R1+0x6290], R234 ;  /* 0x006290ea01007387 */ /* 0x000fe40000100a00 */
[----:B------:R-:W-:Y:S02]  /*b6030*/  STL.64 [R1+0x6288], R232 ;  /* 0x006288e801007387 */ /* 0x000fe40000100a00 */
[----:B------:R-:W-:Y:S01]  /*b6040*/  IMAD.MOV.U32 R27, RZ, RZ, R122 ;  /* 0x000000ffff1b7224 */ /* 0x000fe200078e007a */
[----:B------:R-:W-:Y:S01]  /*b6050*/  MOV R26, R123 ;  /* 0x0000007b001a7202 */ /* 0x000fe20000000f00 */
[----:B------:R-:W-:-:S02]  /*b6060*/  IMAD.MOV.U32 R17, RZ, RZ, R196 ;  /* 0x000000ffff117224 */ /* 0x000fc400078e00c4 */
[----:B------:R-:W-:Y:S01]  /*b6070*/  IMAD.MOV.U32 R16, RZ, RZ, R197 ;  /* 0x000000ffff107224 */ /* 0x000fe200078e00c5 */
[----:B------:R-:W-:Y:S04]  /*b6080*/  LDS R12, [R2+0x10400] ;  /* 0x01040000020c7984 */ /* 0x000fe80000000800 */
[----:B------:R-:W-:Y:S04]  /*b6090*/  LDS R14, [R2+0x12400] ;  /* 0x01240000020e7984 */ /* 0x000fe80000000800 */
[----:B------:R-:W-:Y:S04]  /*b60a0*/  LDS R13, [R0+0x10400] ;  /* 0x01040000000d7984 */ /* 0x000fe80000000800 */
[----:B------:R-:W1:Y:S01]  /*b60b0*/  LDS R15, [R0+0x12400] ;  /* 0x01240000000f7984 */ /* 0x000e620000000800 */
[C---:B---3--:R-:W-:Y:S08]  /*b60c0*/  HMMA.1688.F32.TF32 R4, R228.reuse, R240, R136 ;  /* 0x000000f0e404723c */ /* 0x048ff00000081088 */
[----:B------:R-:W-:Y:S01]  /*b60d0*/  HMMA.1688.F32.TF32 R228, R228, R248, R148 ;  /* 0x000000f8e4e4723c */ /* 0x000fe20000081094 */
[----:B------:R-:W3:Y:S01]  /*b60e0*/  LDL.LU R148, [R1+0x2620] ;  /* 0x0026200001947983 */ /* 0x000ee20000300800 */
[----:B------:R-:W-:-:S02]  /*b60f0*/  IMAD.MOV.U32 R138, RZ, RZ, R236 ;  /* 0x000000ffff8a7224 */ /* 0x000fc400078e00ec */
[----:B------:R-:W-:-:S11]  /*b6100*/  IMAD.MOV.U32 R139, RZ, RZ, R252 ;  /* 0x000000ffff8b7224 */ /* 0x000fd600078e00fc */
[----:B------:R-:W-:Y:S01]  /*b6110*/  STL.64 [R1+0xe0], R4 ;  /* 0x0000e00401007387 */ /* 0x000fe20000100a00 */
[----:B------:R-:W-:Y:S02]  /*b6120*/  STL.64 [R1+0xe8], R6 ;  /* 0x0000e80601007387 */ /* 0x000fe40000100a00 */
[----:B------:R-:W3:Y:S02]  /*b6130*/  LDL.LU R149, [R1+0x2624] ;  /* 0x0026240001957983 */ /* 0x000ee40000300800 */
[----:B------:R-:W3:Y:S01]  /*b6140*/  LDL.LU R150, [R1+0x2628] ;  /* 0x0026280001967983 */ /* 0x000ee20000300800 */
[----:B------:R-:W3:Y:S01]  /*b6150*/  LDL.LU R151, [R1+0x262c] ;  /* 0x00262c0001977983 */ /* 0x000ee20000300800 */
        /* <DEDUP_REMOVED lines=74> */
[----:B------:R-:W-:Y:S01]  /*b6600*/  STL.64 [R1+0x60d0], R230 ;  /* 0x0060d0e601007387 */ /* 0x000fe20000100a00 */
[----:B------:R1:W-:Y:S02]  /*b6610*/  STL.64 [R1+0x60c8], R228 ;  /* 0x0060c8e401007387 */ /* 0x0003e40000100a00 */
[----:B-1----:R-:W-:-:S02]  /*b6620*/  IMAD.MOV.U32 R228, RZ, RZ, R17 ;  /* 0x000000ffffe47224 */ /* 0x002fc400078e0011 */
[----:B------:R-:W-:Y:S01]  /*b6630*/  IMAD.MOV.U32 R229, RZ, RZ, R16 ;  /* 0x000000ffffe57224 */ /* 0x000fe200078e0010 */
[C---:B--2---:R-:W-:Y:S08]  /*b6640*/  HMMA.1688.F32.TF32 R4, R224.reuse, R200, R60 ;  /* 0x000000c8e004723c */ /* 0x044ff0000008103c */
[C---:B---3--:R-:W-:Y:S08]  /*b6650*/  HMMA.1688.F32.TF32 R36, R224.reuse, R212, R56 ;  /* 0x000000d4e024723c */ /* 0x048ff00000081038 */
[----:B------:R-:W-:Y:S07]  /*b6660*/  HMMA.1688.F32.TF32 R40, R224, R192, R64 ;  /* 0x000000c0e028723c */ /* 0x000fee0000081040 */
[----:B------:R-:W-:Y:S08]  /*b6670*/  STL [R1+0x13d4], R5 ;  /* 0x0013d40501007387 */ /* 0x000ff00000100800 */
[----:B------:R-:W-:Y:S01]  /*b6680*/  STL.64 [R1+0x13c0], R36 ;  /* 0x0013c02401007387 */ /* 0x000fe20000100a00 */
[----:B------:R-:W-:Y:S02]  /*b6690*/  STL.64 [R1+0x13c8], R38 ;  /* 0x0013c82601007387 */ /* 0x000fe40000100a00 */
[----:B------:R4:W-:Y:S02]  /*b66a0*/  STL.64 [R1+0x13d8], R6 ;  /* 0x0013d80601007387 */ /* 0x0009e40000100a00 */
[----:B------:R-:W-:-:S02]  /*b66b0*/  IMAD.MOV.U32 R245, RZ, RZ, R4 ;  /* 0x000000fffff57224 */ /* 0x000fc400078e0004 */
[C---:B----4-:R-:W-:Y:S08]  /*b66c0*/  HMMA.1688.F32.TF32 R4, R224.reuse, R28, R76 ;  /* 0x0000001ce004723c */ /* 0x050ff0000008104c */
[C---:B------:R-:W-:Y:S01]  /*b66d0*/  HMMA.1688.F32.TF32 R36, R224.reuse, R124, R80 ;  /* 0x0000007ce024723c */ /* 0x040fe20000081050 */
[----:B------:R-:W-:Y:S01]  /*b66e0*/  STL.64 [R1+0x15f0], R40 ;  /* 0x0015f02801007387 */ /* 0x000fe20000100a00 */
[----:B------:R1:W-:Y:S06]  /*b66f0*/  STL.64 [R1+0x15f8], R42 ;  /* 0x0015f82a01007387 */ /* 0x0003ec0000100a00 */
[C---:B-1----:R-:W-:Y:S07]  /*b6700*/  HMMA.1688.F32.TF32 R40, R224.reuse, R168, R84 ;  /* 0x000000a8e028723c */ /* 0x042fee0000081054 */
[----:B------:R-:W-:Y:S01]  /*b6710*/  STL.64 [R1+0x1610], R4 ;  /* 0x0016100401007387 */ /* 0x000fe20000100a00 */
[----:B------:R1:W-:Y:S02]  /*b6720*/  STL.64 [R1+0x1618], R6 ;  /* 0x0016180601007387 */ /* 0x0003e40000100a00 */
[C---:B-1----:R-:W-:Y:S05]  /*b6730*/  HMMA.1688.F32.TF32 R4, R224.reuse, R164, R32 ;  /* 0x000000a4e004723c */ /* 0x042fea0000081020 */
[----:B------:R-:W-:Y:S01]  /*b6740*/  STL.64 [R1+0x1630], R36 ;  /* 0x0016302401007387 */ /* 0x000fe20000100a00 */
[----:B------:R1:W-:Y:S07]  /*b6750*/  STL.64 [R1+0x1638], R38 ;  /* 0x0016382601007387 */ /* 0x0003ee0000100a00 */
[----:B------:R-:W-:Y:S02]  /*b6760*/  STL.64 [R1+0x1650], R40 ;  /* 0x0016502801007387 */ /* 0x000fe40000100a00 */
[----:B------:R-:W-:Y:S01]  /*b6770*/  STL.64 [R1+0x1658], R42 ;  /* 0x0016582a01007387 */ /* 0x000fe20000100a00 */
[C---:B------:R-:W-:Y:S08]  /*b6780*/  HMMA.1688.F32.TF32 R32, R224.reuse, R156, R100 ;  /* 0x0000009ce020723c */ /* 0x040ff00000081064 */
[C---:B------:R-:W-:Y:S08]  /*b6790*/  HMMA.1688.F32.TF32 R16, R224.reuse, R68, R216 ;  /* 0x00000044e010723c */ /* 0x040ff000000810d8 */
[C---:B-1----:R-:W-:Y:S01]  /*b67a0*/  HMMA.1688.F32.TF32 R36, R224.reuse, R160, R92 ;  /* 0x000000a0e024723c */ /* 0x042fe2000008105c */
[----:B------:R-:W-:Y:S01]  /*b67b0*/  STL.64 [R1+0x1670], R4 ;  /* 0x0016700401007387 */ /* 0x000fe20000100a00 */
[----:B------:R1:W-:Y:S06]  /*b67c0*/  STL.64 [R1+0x1678], R6 ;  /* 0x0016780601007387 */ /* 0x0003ec0000100a00 */
[C---:B-1----:R-:W-:Y:S11]  /*b67d0*/  HMMA.1688.F32.TF32 R4, R224.reuse, R152, R196 ;  /* 0x00000098e004723c */ /* 0x042ff600000810c4 */
[----:B------:R-:W-:Y:S04]  /*b67e0*/  @!UPT UIADD3 URZ, URZ, URZ, URZ ;  /* 0x0000003f3f3ff290 */ /* 0x000fe8000fffe03f */
[----:B------:R-:W-:Y:S01]  /*b67f0*/  STL.64 [R1+0x1690], R36 ;  /* 0x0016902401007387 */ /* 0x000fe20000100a00 */
[----:B------:R1:W-:Y:S02]  /*b6800*/  STL.64 [R1+0x1698], R38 ;  /* 0x0016982601007387 */ /* 0x0003e40000100a00 */
[C---:B-1----:R-:W-:Y:S05]  /*b6810*/  HMMA.1688.F32.TF32 R36, R224.reuse, R72, R220 ;  /* 0x00000048e024723c */ /* 0x042fea00000810dc */
[----:B------:R-:W-:Y:S01]  /*b6820*/  STL.64 [R1+0x19c0], R4 ;  /* 0x0019c00401007387 */ /* 0x000fe20000100a00 */
[----:B------:R-:W-:Y:S02]  /*b6830*/  STL.64 [R1+0x1950], R32 ;  /* 0x0019502001007387 */ /* 0x000fe40000100a00 */
[----:B------:R1:W-:Y:S02]  /*b6840*/  STL.64 [R1+0x1958], R34 ;  /* 0x0019582201007387 */ /* 0x0003e40000100a00 */
[----:B------:R-:W-:Y:S01]  /*b6850*/  STL [R1+0x19c8], R6 ;  /* 0x0019c80601007387 */ /* 0x000fe20000100800 */
[----:B------:R-:W2:Y:S01]  /*b6860*/  LDL.LU.64 R232, [R1+0x15b0] ;  /* 0x0015b00001e87983 */ /* 0x000ea20000300a00 */
[----:B------:R-:W3:Y:S02]  /*b6870*/  LDL.64 R234, [R1+0x15b8] ;  /* 0x0015b80001ea7983 */ /* 0x000ee40000100a00 */
[----:B------:R-:W-:Y:S02]  /*b6880*/  STL.64 [R1+0x1a10], R16 ;  /* 0x001a101001007387 */ /* 0x000fe40000100a00 */
[----:B------:R4:W-:Y:S01]  /*b6890*/  STL.64 [R1+0x1a18], R18 ;  /* 0x001a181201007387 */ /* 0x0009e20000100a00 */
[C---:B-1----:R-:W-:Y:S08]  /*b68a0*/  HMMA.1688.F32.TF32 R32, R224.reuse, R208, R188 ;  /* 0x000000d0e020723c */ /* 0x042ff000000810bc */
[C---:B----4-:R-:W-:Y:S01]  /*b68b0*/  HMMA.1688.F32.TF32 R16, R224.reuse, R144, R180 ;  /* 0x00000090e010723c */ /* 0x050fe200000810b4 */
[----:B------:R-:W-:Y:S01]  /*b68c0*/  MOV R130, R252 ;  /* 0x000000fc00827202 */ /* 0x000fe20000000f00 */
[----:B------:R-:W-:Y:S01]  /*b68d0*/  IMAD.MOV.U32 R131, RZ, RZ, R236 ;  /* 0x000000ffff837224 */ /* 0x000fe200078e00ec */
[----:B------:R-:W-:Y:S01]  /*b68e0*/  STL.64 [R1+0x1a30], R36 ;  /* 0x001a302401007387 */ /* 0x000fe20000100a00 */
[----:B------:R1:W-:Y:S04]  /*b68f0*/  STL.64 [R1+0x1a38], R38 ;  /* 0x001a382601007387 */ /* 0x0003e80000100a00 */
        /* <DEDUP_REMOVED lines=16> */
[----:B------:R-:W-:Y:S01]  /*b6a00*/  STL.64 [R1+0x1b40], R36 ;  /* 0x001b402401007387 */ /* 0x000fe20000100a00 */
[----:B------:R-:W-:Y:S05]  /*b6a10*/  STL.64 [R1+0x1b48], R38 ;  /* 0x001b482601007387 */ /* 0x000fea0000100a00 */
[----:B------:R-:W-:Y:S01]  /*b6a20*/  MOV R149, R247 ;  /* 0x000000f700957202 */ /* 0x000fe20000000f00 */
[----:B------:R-:W-:-:S02]  /*b6a30*/  IMAD.MOV.U32 R150, RZ, RZ, R246 ;  /* 0x000000ffff967224 */ /* 0x000fc400078e00f6 */
[----:B------:R-:W-:Y:S11]  /*b6a40*/  IMAD.MOV.U32 R151, RZ, RZ, R244 ;  /* 0x000000ffff977224 */ /* 0x000ff600078e00f4 */
[----:B------:R-:W-:Y:S02]  /*b6a50*/  @!UPT UIADD3 URZ, URZ, URZ, URZ ;  /* 0x0000003f3f3ff290 */ /* 0x000fe4000fffe03f */
[----:B------:R-:W-:Y:S01]  /*b6a60*/  STL.64 [R1+0x1b60], R16 ;  /* 0x001b601001007387 */ /* 0x000fe20000100a00 */
[----:B------:R1:W-:Y:S02]  /*b6a70*/  STL.64 [R1+0x1b50], R32 ;  /* 0x001b502001007387 */ /* 0x0003e40000100a00 */
[----:B------:R4:W-:Y:S02]  /*b6a80*/  STL.64 [R1+0x1b58], R34 ;  /* 0x001b582201007387 */ /* 0x0009e40000100a00 */
[----:B------:R1:W-:Y:S01]  /*b6a90*/  STL [R1+0x1b68], R18 ;  /* 0x001b681201007387 */ /* 0x0003e20000100800 */
[----:B------:R-:W2:Y:S01]  /*b6aa0*/  LDL.LU R148, [R1+0x24c0] ;  /* 0x0024c00001947983 */ /* 0x000ea20000300800 */
[----:B------:R-:W2:Y:S02]  /*b6ab0*/  LDL.LU R247, [R1+0x682c] ;  /* 0x00682c0001f77983 */ /* 0x000ea40000300800 */
[----:B------:R-:W3:Y:S02]  /*b6ac0*/  LDL.LU R246, [R1+0x6828] ;  /* 0x0068280001f67983 */ /* 0x000ee40000300800 */
[----:B------:R-:W4:Y:S01]  /*b6ad0*/  LDL.LU R244, [R1+0x6824] ;  /* 0x0068240001f47983 */ /* 0x000f220000300800 */
[----:B------:R-:W-:Y:S01]  /*b6ae0*/  MOV R136, R3 ;  /* 0x0000000300887202 */ /* 0x000fe20000000f00 */
[----:B------:R-:W-:Y:S01]  /*b6af0*/  IMAD.MOV.U32 R137, RZ, RZ, R237 ;  /* 0x000000ffff897224 */ /* 0x000fe200078e00ed */
[----:B------:R-:W4:Y:S01]  /*b6b00*/  LDL.LU R3, [R1+0x6820] ;  /* 0x0068200001037983 */ /* 0x000f220000300800 */
[----:B------:R-:W4:Y:S02]  /*b6b10*/  LDL.LU R237, [R1+0x681c] ;  /* 0x00681c0001ed7983 */ /* 0x000f240000300800 */
[----:B------:R-:W-:Y:S01]  /*b6b20*/  IMAD.MOV.U32 R138, RZ, RZ, R238 ;  /* 0x000000ffff8a7224 */ /* 0x000fe200078e00ee */
[----:B------:R-:W-:Y:S01]  /*b6b30*/  MOV R139, R239 ;  /* 0x000000ef008b7202 */ /* 0x000fe20000000f00 */
[----:B------:R-:W4:Y:S01]  /*b6b40*/  LDL.LU R238, [R1+0x6818] ;  /* 0x0068180001ee7983 */ /* 0x000f220000300800 */
[----:B------:R-:W4:Y:S02]  /*b6b50*/  LDL.LU R239, [R1+0x6814] ;  /* 0x0068140001ef7983 */ /* 0x000f240000300800 */
[----:B------:R-:W4:Y:S01]  /*b6b60*/  LDL.LU R132, [R1+0x24e0] ;  /* 0x0024e00001847983 */ /* 0x000f220000300800 */
[----:B--2---:R-:W-:Y:S01]  /*b6b70*/  MOV R135, R247 ;  /* 0x000000f700877202 */ /* 0x004fe20000000f00 */
[----:B---3--:R-:W-:-:S02]  /*b6b80*/  IMAD.MOV.U32 R134, RZ, RZ, R246 ;  /* 0x000000ffff867224 */ /* 0x008fc400078e00f6 */
[----:B----4-:R-:W-:Y:S02]  /*b6b90*/  IMAD.MOV.U32 R133, RZ, RZ, R244 ;  /* 0x000000ffff857224 */ /* 0x010fe400078e00f4 */
[----:B------:R-:W2:Y:S01]  /*b6ba0*/  LDL.LU R244, [R1+0x6810] ;  /* 0x0068100001f47983 */ /* 0x000ea20000300800 */
[----:B------:R-:W3:Y:S02]  /*b6bb0*/  LDL.LU R246, [R1+0x680c] ;  /* 0x00680c0001f67983 */ /* 0x000ee40000300800 */
        /* <DEDUP_REMOVED lines=25> */
[----:B-1----:R-:W4:Y:S01]  /*b6d50*/  LDL.LU R32, [R1+0x25e0] ;  /* 0x0025e00001207983 */ /* 0x002f220000300800 */
        /* <DEDUP_REMOVED lines=23> */
[----:B------:R-:W4:Y:S02]  /*b6ed0*/  LDL.LU R120, [R1+0x2510] ;  /* 0x0025100001787983 */ /* 0x000f240000300800 */
[----:B------:R-:W-:-:S02]  /*b6ee0*/  IMAD.MOV.U32 R252, RZ, RZ, R19 ;  /* 0x000000fffffc7224 */ /* 0x000fc400078e0013 */
[----:B------:R-:W-:Y:S01]  /*b6ef0*/  IMAD.MOV.U32 R131, RZ, RZ, R3 ;  /* 0x000000ffff837224 */ /* 0x000fe200078e0003 */
[----:B------:R-:W-:Y:S01]  /*b6f00*/  MOV R4, R11 ;  /* 0x0000000b00047202 */ /* 0x000fe20000000f00 */
[----:B------:R-:W-:Y:S02]  /*b6f10*/  IMAD.MOV.U32 R5, RZ, RZ, R10 ;  /* 0x000000ffff057224 */ /* 0x000fe400078e000a */
[----:B------:R-:W-:Y:S02]  /*b6f20*/  IMAD.MOV.U32 R128, RZ, RZ, R239 ;  /* 0x000000ffff807224 */ /* 0x000fe400078e00ef */
[----:B------:R-:W-:Y:S01]  /*b6f30*/  IMAD.MOV.U32 R129, RZ, RZ, R238 ;  /* 0x000000ffff817224 */ /* 0x000fe200078e00ee */
[----:B------:R-:W-:Y:S02]  /*b6f40*/  MOV R130, R237 ;  /* 0x000000ed00827202 */ /* 0x000fe40000000f00 */
[----:B------:R-:W-:Y:S01]  /*b6f50*/  MOV R236, R7 ;  /* 0x0000000700ec7202 */ /* 0x000fe20000000f00 */
[----:B------:R-:W-:-:S02]  /*b6f60*/  IMAD.MOV.U32 R7, RZ, RZ, R176 ;  /* 0x000000ffff077224 */ /* 0x000fc400078e00b0 */
[----:B------:R-:W-:Y:S01]  /*b6f70*/  IMAD.MOV.U32 R6, RZ, RZ, R177 ;  /* 0x000000ffff067224 */ /* 0x000fe200078e00b1 */
[----:B--2---:R-:W-:Y:S01]  /*b6f80*/  MOV R123, R244 ;  /* 0x000000f4007b7202 */ /* 0x004fe20000000f00 */
[----:B---3--:R-:W-:Y:S02]  /*b6f90*/  IMAD.MOV.U32 R122, RZ, RZ, R246 ;  /* 0x000000ffff7a7224 */ /* 0x008fe400078e00f6 */
[----:B----4-:R-:W-:Y:S01]  /*b6fa0*/  IMAD.MOV.U32 R121, RZ, RZ, R247 ;  /* 0x000000ffff797224 */ /* 0x010fe200078e00f7 */
[C---:B------:R-:W-:Y:S11]  /*b6fb0*/  HMMA.1688.F32.TF32 R16, R224.reuse, R88, R76 ;  /* 0x00000058e010723c */ /* 0x040ff6000008104c */
[----:B------:R-:W-:Y:S11]  /*b6fc0*/  @!UPT UIADD3 URZ, URZ, URZ, URZ ;  /* 0x0000003f3f3ff290 */ /* 0x000ff6000fffe03f */
[----:B------:R-:W-:Y:S02]  /*b6fd0*/  @!UPT UIADD3 URZ, URZ, URZ, URZ ;  /* 0x0000003f3f3ff290 */ /* 0x000fe4000fffe03f */
[----:B------:R-:W-:Y:S02]  /*b6fe0*/  IMAD.MOV.U32 R247, RZ, RZ, R18 ;  /* 0x000000fffff77224 */ /* 0x000fe400078e0012 */
[----:B------:R-:W-:Y:S02]  /*b6ff0*/  IMAD.MOV.U32 R246, RZ, RZ, R19 ;  /* 0x000000fffff67224 */ /* 0x000fe400078e0013 */
[----:B------:R-:W-:Y:S01]  /*b7000*/  IMAD.MOV.U32 R244, RZ, RZ, R16 ;  /* 0x000000fffff47224 */ /* 0x000fe200078e0010 */
[----:B------:R-:W-:Y:S02]  /*b7010*/  MOV R3, R17 ;  /* 0x0000001100037202 */ /* 0x000fe40000000f00 */
[----:B------:R-:W-:Y:S01]  /*b7020*/  HMMA.1688.F32.TF32 R16, R224, R96, R80 ;  /* 0x00000060e010723c */ /* 0x000fe20000081050 */
[----:B------:R-:W-:Y:S01]  /*b7030*/  STL.64 [R1+0x60e0], R246 ;  /* 0x0060e0f601007387 */ /* 0x000fe20000100a00 */
[----:B------:R1:W-:Y:S02]  /*b7040*/  STL.64 [R1+0x60d8], R244 ;  /* 0x0060d8f401007387 */ /* 0x0003e40000100a00 */
[----:B-1----:R-:W-:Y:S01]  /*b7050*/  MOV R244, R9 ;  /* 0x0000000900f47202 */ /* 0x002fe20000000f00 */
[----:B------:R-:W-:-:S03]  /*b7060*/  IMAD.MOV.U32 R245, RZ, RZ, R8 ;  /* 0x000000fffff57224 */ /* 0x000fc600078e0008 */
[C---:B------:R-:W-:Y:S08]  /*b7070*/  HMMA.1688.F32.TF32 R8, R224.reuse, R20, R84 ;  /* 0x00000014e008723c */ /* 0x040ff00000081054 */
[C---:B------:R-:W-:Y:S07]  /*b7080*/  HMMA.1688.F32.TF32 R32, R224.reuse, R184, R32 ;  /* 0x000000b8e020723c */ /* 0x040fee0000081020 */
[----:B------:R-:W-:Y:S01]  /*b7090*/  STL.64 [R1+0x1c60], R16 ;  /* 0x001c601001007387 */ /* 0x000fe20000100a00 */
[----:B------:R1:W-:Y:S02]  /*b70a0*/  STL.64 [R1+0x1c68], R18 ;  /* 0x001c681201007387 */ /* 0x0003e40000100a00 */
[C---:B-1----:R-:W-:Y:S05]  /*b70b0*/  HMMA.1688.F32.TF32 R16, R224.reuse, R204, R92 ;  /* 0x000000cce010723c */ /* 0x042fea000008105c */
[----:B------:R-:W-:Y:S01]  /*b70c0*/  STL.64 [R1+0x1c50], R8 ;  /* 0x001c500801007387 */ /* 0x000fe20000100a00 */
[----:B------:R1:W-:Y:S02]  /*b70d0*/  STL.64 [R1+0x1c58], R10 ;  /* 0x001c580a01007387 */ /* 0x0003e40000100a00 */
[C---:B-1----:R-:W-:Y:S05]  /*b70e0*/  HMMA.1688.F32.TF32 R8, R224.reuse, R176, R100 ;  /* 0x000000b0e008723c */ /* 0x042fea0000081064 */
[----:B------:R-:W-:Y:S01]  /*b70f0*/  STL.64 [R1+0x1c40], R32 ;  /* 0x001c402001007387 */ /* 0x000fe20000100a00 */
[----:B------:R1:W-:Y:S09]  /*b7100*/  STL.64 [R1+0x1c48], R34 ;  /* 0x001c482201007387 */ /* 0x0003f20000100a00 */
[----:B------:R-:W-:Y:S01]  /*b7110*/  STL.64 [R1+0x1c30], R16 ;  /* 0x001c301001007387 */ /* 0x000fe20000100a00 */
        /* <DEDUP_REMOVED lines=14> */
[----:B-1----:R-:W-:Y:S07]  /*b7200*/  HMMA.1688.F32.TF32 R8, R224, R248, R116 ;  /* 0x000000f8e008723c */ /* 0x002fee0000081074 */
[----:B------:R-:W-:Y:S01]  /*b7210*/  STL.64 [R1+0x1be0], R32 ;  /* 0x001be02001007387 */ /* 0x000fe20000100a00 */
[----:B------:R-:W-:Y:S07]  /*b7220*/  STL.64 [R1+0x1be8], R34 ;  /* 0x001be82201007387 */ /* 0x000fee0000100a00 */
[----:B------:R-:W-:Y:S02]  /*b7230*/  STL.64 [R1+0x1bd0], R16 ;  /* 0x001bd01001007387 */ /* 0x000fe40000100a00 */
[----:B------:R1:W-:Y:S01]  /*b7240*/  STL.64 [R1+0x1bd8], R18 ;  /* 0x001bd81201007387 */ /* 0x0003e20000100a00 */
[----:B------:R-:W-:Y:S04]  /*b7250*/  LDS R224, [R2+0x10480] ;  /* 0x0104800002e07984 */ /* 0x000fe80000000800 */
[----:B------:R-:W-:Y:S04]  /*b7260*/  LDS R226, [R2+0x12480] ;  /* 0x0124800002e27984 */ /* 0x000fe80000000800 */
[----:B------:R-:W-:Y:S04]  /*b7270*/  LDS R225, [R0+0x10480] ;  /* 0x0104800000e17984 */ /* 0x000fe80000000800 */
[----:B------:R-:W2:Y:S01]  /*b7280*/  LDS R227, [R0+0x12480] ;  /* 0x0124800000e37984 */ /* 0x000ea20000000800 */
[----:B-1----:R-:W-:Y:S03]  /*b7290*/  HMMA.1688.F32.TF32 R16, R12, R212, R120 ;  /* 0x000000d40c10723c */ /* 0x002fe60000081078 */
[----:B------:R1:W-:Y:S01]  /*b72a0*/  STL.64 [R1+0x1bc0], R8 ;  /* 0x001bc00801007387 */ /* 0x0003e20000100a00 */
[----:B------:R-:W-:Y:S01]  /*b72b0*/  MOV R237, R9 ;  /* 0x0000000900ed7202 */ /* 0x000fe20000000f00 */
[----:B------:R-:W-:-:S02]  /*b72c0*/  IMAD.MOV.U32 R238, RZ, RZ, R10 ;  /* 0x000000ffffee7224 */ /* 0x000fc400078e000a */
[----:B------:R-:W-:Y:S02]  /*b72d0*/  IMAD.MOV.U32 R239, RZ, RZ, R11 ;  /* 0x000000ffffef7224 */ /* 0x000fe400078e000b */
[C---:B-1----:R-:W-:Y:S03]  /*b72e0*/  HMMA.1688.F32.TF32 R8, R12.reuse, R200, R128 ;  /* 0x000000c80c08723c */ /* 0x042fe60000081080 */
[----:B------:R-:W-:Y:S01]  /*b72f0*/  STL.64 [R1+0x60f0], R238 ;  /* 0x0060f0ee01007387 */ /* 0x000fe20000100a00 */
[----:B------:R-:W-:Y:S04]  /*b7300*/  STL.64 [R1+0x60e8], R236 ;  /* 0x0060e8ec01007387 */ /* 0x000fe80000100a00 */
[C---:B------:R-:W-:Y:S06]  /*b7310*/  HMMA.1688.F32.TF32 R32, R12.reuse, R192, R132 ;  /* 0x000000c00c20723c */ /* 0x040fec0000081084 */
[----:B------:R-:W-:Y:S01]  /*b7320*/  STL.64 [R1+0x1cf0], R16 ;  /* 0x001cf01001007387 */ /* 0x000fe20000100a00 */
[----:B------:R1:W-:Y:S02]  /*b7330*/  STL.64 [R1+0x1cf8], R18 ;  /* 0x001cf81201007387 */ /* 0x0003e40000100a00 */
[C---:B-1----:R-:W-:Y:S06]  /*b7340*/  HMMA.1688.F32.TF32 R16, R12.reuse, R28, R136 ;  /* 0x0000001c0c10723c */ /* 0x042fec0000081088 */
[----:B------:R-:W-:Y:S01]  /*b7350*/  STL.64 [R1+0x1ce0], R8 ;  /* 0x001ce00801007387 */ /* 0x000fe20000100a00 */
[----:B------:R1:W-:Y:S02]  /*b7360*/  STL.64 [R1+0x1ce8], R10 ;  /* 0x001ce80a01007387 */ /* 0x0003e40000100a00 */
[C---:B-1----:R-:W-:Y:S05]  /*b7370*/  HMMA.1688.F32.TF32 R8, R12.reuse, R124, R148 ;  /* 0x0000007c0c08723c */ /* 0x042fea0000081094 */
[----:B------:R1:W-:Y:S01]  /*b7380*/  STL.64 [R1+0x1cd0], R32 ;  /* 0x001cd02001007387 */ /* 0x0003e20000100a00 */
[----:B------:R3:W-:Y:S02]  /*b7390*/  STL.64 [R1+0x1cd8], R34 ;  /* 0x001cd82201007387 */ /* 0x0007e40000100a00 */
[----:B------:R-:W4:Y:S06]  /*b73a0*/  LDL.LU R136, [R1+0x2310] ;  /* 0x0023100001887983 */ /* 0x000f2c0000300800 */
[----:B------:R1:W-:Y:S01]  /*b73b0*/  STL.64 [R1+0x1cc0], R16 ;  /* 0x001cc01001007387 */ /* 0x0003e20000100a00 */
[----:B------:R1:W-:Y:S08]  /*b73c0*/  STL.64 [R1+0x1cc8], R18 ;  /* 0x001cc81201007387 */ /* 0x0003f00000100a00 */
        /* <DEDUP_REMOVED lines=109> */
[----:B------:R-:W-:Y:S01]  /*b7aa0*/  MOV R236, R7 ;  /* 0x0000000700ec7202 */ /* 0x000fe20000000f00 */
[----:B------:R-:W-:Y:S01]  /*b7ab0*/  IMAD.MOV.U32 R237, RZ, RZ, R6 ;  /* 0x000000ffffed7224 */ /* 0x000fe200078e0006 */
[C---:B--2---:R-:W-:Y:S08]  /*b7ac0*/  HMMA.1688.F32.TF32 R36, R12.reuse, R168, R40 ;  /* 0x000000a80c24723c */ /* 0x044ff00000081028 */
[C---:B------:R-:W-:Y:S08]  /*b7ad0*/  HMMA.1688.F32.TF32 R44, R12.reuse, R164, R44 ;  /* 0x000000a40c2c723c */ /* 0x040ff0000008102c */
[C---:B---3--:R-:W-:Y:S07]  /*b7ae0*/  HMMA.1688.F32.TF32 R40, R12.reuse, R160, R48 ;  /* 0x000000a00c28723c */ /* 0x048fee0000081030 */
[----:B------:R-:W-:Y:S01]  /*b7af0*/  STL.64 [R1+0x1ca0], R36 ;  /* 0x001ca02401007387 */ /* 0x000fe20000100a00 */
[----:B------:R1:W-:Y:S02]  /*b7b00*/  STL.64 [R1+0x1ca8], R38 ;  /* 0x001ca82601007387 */ /* 0x0003e40000100a00 */
[C---:B-1----:R-:W-:Y:S05]  /*b7b10*/  HMMA.1688.F32.TF32 R36, R12.reuse, R156, R52 ;  /* 0x0000009c0c24723c */ /* 0x042fea0000081034 */
[----:B------:R-:W-:Y:S01]  /*b7b20*/  STL.64 [R1+0x1c90], R44 ;  /* 0x001c902c01007387 */ /* 0x000fe20000100a00 */
[----:B------:R-:W-:Y:S07]  /*b7b30*/  STL.64 [R1+0x1c98], R46 ;  /* 0x001c982e01007387 */ /* 0x000fee0000100a00 */
[----:B------:R-:W-:Y:S02]  /*b7b40*/  STL.64 [R1+0x1c80], R40 ;  /* 0x001c802801007387 */ /* 0x000fe40000100a00 */
[----:B------:R-:W-:Y:S08]  /*b7b50*/  STL.64 [R1+0x1c88], R42 ;  /* 0x001c882a01007387 */ /* 0x000ff00000100a00 */
[----:B------:R-:W-:Y:S01]  /*b7b60*/  STL.64 [R1+0x1c70], R36 ;  /* 0x001c702401007387 */ /* 0x000fe20000100a00 */
[----:B------:R4:W-:Y:S02]  /*b7b70*/  STL.64 [R1+0x1c78], R38 ;  /* 0x001c782601007387 */ /* 0x0009e40000100a00 */
[C---:B----4-:R-:W-:Y:S08]  /*b7b80*/  HMMA.1688.F32.TF32 R36, R12.reuse, R152, R56 ;  /* 0x000000980c24723c */ /* 0x050ff00000081038 */
[C---:B------:R-:W-:Y:S08]  /*b7b90*/  HMMA.1688.F32.TF32 R44, R12.reuse, R68, R60 ;  /* 0x000000440c2c723c */ /* 0x040ff0000008103c */
[C---:B------:R-:W-:Y:S08]  /*b7ba0*/  HMMA.1688.F32.TF32 R40, R12.reuse, R208, R8 ;  /* 0x000000d00c28723c */ /* 0x040ff00000081008 */
[C---:B------:R-:W-:Y:S01]  /*b7bb0*/  HMMA.1688.F32.TF32 R8, R12.reuse, R144, R16 ;  /* 0x000000900c08723c */ /* 0x040fe20000081010 */
[----:B------:R-:W-:Y:S01]  /*b7bc0*/  STL.64 [R1+0x1e50], R36 ;  /* 0x001e502401007387 */ /* 0x000fe20000100a00 */
[----:B------:R1:W-:Y:S06]  /*b7bd0*/  STL.64 [R1+0x1e58], R38 ;  /* 0x001e582601007387 */ /* 0x0003ec0000100a00 */
[C---:B-1----:R-:W-:Y:S01]  /*b7be0*/  HMMA.1688.F32.TF32 R36, R12.reuse, R72, R64 ;  /* 0x000000480c24723c */ /* 0x042fe20000081040 */
        /* <DEDUP_REMOVED lines=10> */
[C---:B-1----:R-:W-:Y:S08]  /*b7c90*/  HMMA.1688.F32.TF32 R36, R12.reuse, R140, R76 ;  /* 0x0000008c0c24723c */ /* 0x042ff0000008104c */
[C---:B--2---:R-:W-:Y:S08]  /*b7ca0*/  HMMA.1688.F32.TF32 R8, R12.reuse, R112, R84 ;  /* 0x000000700c08723c */ /* 0x044ff00000081054 */
[C---:B------:R-:W-:Y:S07]  /*b7cb0*/  HMMA.1688.F32.TF32 R32, R12.reuse, R108, R32 ;  /* 0x0000006c0c20723c */ /* 0x040fee0000081020 */
[----:B------:R-:W-:Y:S01]  /*b7cc0*/  STL.64 [R1+0x1e00], R36 ;  /* 0x001e002401007387 */ /* 0x000fe20000100a00 */
[----:B------:R-:W-:Y:S02]  /*b7cd0*/  STL.64 [R1+0x1e08], R38 ;  /* 0x001e082601007387 */ /* 0x000fe40000100a00 */
[----:B------:R-:W-:Y:S02]  /*b7ce0*/  STL.64 [R1+0x1df0], R16 ;  /* 0x001df01001007387 */ /* 0x000fe40000100a00 */
[----:B------:R1:W-:Y:S03]  /*b7cf0*/  STL.64 [R1+0x1df8], R18 ;  /* 0x001df81201007387 */ /* 0x0003e60000100a00 */
        /* <DEDUP_REMOVED lines=39> */
[----:B--2---:R-:W-:Y:S01]  /*b7f70*/  HMMA.1688.F32.TF32 R8, R12, R248, R148 ;  /* 0x000000f80c08723c */ /* 0x004fe20000081094 */
[----:B------:R1:W-:Y:S01]  /*b7f80*/  STL.64 [R1+0x1d10], R32 ;  /* 0x001d102001007387 */ /* 0x0003e20000100a00 */
[----:B------:R2:W-:Y:S02]  /*b7f90*/  STL.64 [R1+0x1d18], R34 ;  /* 0x001d182201007387 */ /* 0x0005e40000100a00 */
[----:B------:R-:W3:Y:S01]  /*b7fa0*/  LDL.LU R148, [R1+0x1920] ;  /* 0x0019200001947983 */ /* 0x000ee20000300800 */
[----:B------:R-:W-:Y:S04]  /*b7fb0*/  LDS R12, [R2+0x10500] ;  /* 0x01050000020c7984 */ /* 0x000fe80000000800 */
[----:B------:R-:W-:Y:S04]  /*b7fc0*/  LDS R14, [R2+0x12500] ;  /* 0x01250000020e7984 */ /* 0x000fe80000000800 */
[----:B------:R-:W-:Y:S04]  /*b7fd0*/  LDS R13, [R0+0x10500] ;  /* 0x01050000000d7984 */ /* 0x000fe80000000800 */
[----:B------:R-:W4:Y:S04]  /*b7fe0*/  LDS R15, [R0+0x12500] ;  /* 0x01250000000f7984 */ /* 0x000f280000000800 */
[----:B------:R1:W-:Y:S01]  /*b7ff0*/  STL.64 [R1+0x1d00], R16 ;  /* 0x001d001001007387 */ /* 0x0003e20000100a00 */
[----:B------:R1:W-:Y:S02]  /*b8000*/  STL.64 [R1+0x1d08], R18 ;  /* 0x001d081201007387 */ /* 0x0003e40000100a00 */
[----:B------:R1:W-:Y:S02]  /*b8010*/  STL.64 [R1+0x1ba0], R8 ;  /* 0x001ba00801007387 */ /* 0x0003e40000100a00 */
[----:B------:R1:W-:Y:S01]  /*b8020*/  STL.64 [R1+0x1ba8], R10 ;  /* 0x001ba80a01007387 */ /* 0x0003e20000100a00 */
        /* <DEDUP_REMOVED lines=41> */
[----:B--2---:R-:W3:Y:S02]  /*b82c0*/  LDL.LU R34, [R1+0x1a48] ;  /* 0x001a480001227983 */ /* 0x004ee40000300800 */
[----:B------:R-:W3:Y:S02]  /*b82d0*/  LDL.LU R35, [R1+0x1a4c] ;  /* 0x001a4c0001237983 */ /* 0x000ee40000300800 */
        /* <DEDUP_REMOVED lines=73> */
[C---:B-1----:R-:W-:Y:S08]  /*b8770*/  HMMA.1688.F32.TF32 R36, R224.reuse, R200, R40 ;  /* 0x000000c8e024723c */ /* 0x042ff00000081028 */
        /* <DEDUP_REMOVED lines=16> */
[C---:B--2---:R-:W-:Y:S08]  /*b8880*/  HMMA.1688.F32.TF32 R40, R224.reuse, R156, R8 ;  /* 0x0000009ce028723c */ /* 0x044ff00000081008 */
[C---:B------:R-:W-:Y:S01]  /*b8890*/  HMMA.1688.F32.TF32 R8, R224.reuse, R152, R16 ;  /* 0x00000098e008723c */ /* 0x040fe20000081010 */
[----:B------:R-:W-:Y:S01]  /*b88a0*/  STL.64 [R1+0x1ad0], R44 ;  /* 0x001ad02c01007387 */ /* 0x000fe20000100a00 */
[----:B------:R-:W-:Y:S06]  /*b88b0*/  STL.64 [R1+0x1ad8], R46 ;  /* 0x001ad82e01007387 */ /* 0x000fec0000100a00 */
[C---:B------:R-:W-:Y:S01]  /*b88c0*/  HMMA.1688.F32.TF32 R16, R224.reuse, R72, R80 ;  /* 0x00000048e010723c */ /* 0x040fe20000081050 */
[----:B------:R-:W-:Y:S01]  /*b88d0*/  STL.64 [R1+0x1ab0], R36 ;  /* 0x001ab02401007387 */ /* 0x000fe20000100a00 */
[----:B------:R1:W-:Y:S05]  /*b88e0*/  STL.64 [R1+0x1ab8], R38 ;  /* 0x001ab82601007387 */ /* 0x0003ea0000100a00 */
[----:B------:R-:W-:Y:S02]  /*b88f0*/  STL.64 [R1+0x1a90], R40 ;  /* 0x001a902801007387 */ /* 0x000fe40000100a00 */
[----:B------:R-:W-:Y:S06]  /*b8900*/  STL.64 [R1+0x1a98], R42 ;  /* 0x001a982a01007387 */ /* 0x000fec0000100a00 */
        /* <DEDUP_REMOVED lines=49> */
[----:B------:R1:W-:Y:S01]  /*b8c20*/  STL.64 [R1+0x1e80], R32 ;  /* 0x001e802001007387 */ /* 0x0003e20000100a00 */
[----:B------:R2:W-:Y:S02]  /*b8c30*/  STL.64 [R1+0x1e88], R34 ;  /* 0x001e882201007387 */ /* 0x0005e40000100a00 */
[----:B------:R-:W3:Y:S11]  /*b8c40*/  LDL.LU R136, [R1+0x1780] ;  /* 0x0017800001887983 */ /* 0x000ef60000300800 */
[----:B------:R1:W-:Y:S01]  /*b8c50*/  STL.64 [R1+0x1e70], R16 ;  /* 0x001e701001007387 */ /* 0x0003e20000100a00 */
[----:B------:R1:W-:Y:S07]  /*b8c60*/  STL.64 [R1+0x1e78], R18 ;  /* 0x001e781201007387 */ /* 0x0003ee0000100a00 */
        /* <DEDUP_REMOVED lines=108> */
[----:B------:R-:W4:Y:S01]  /*b9330*/  LDL.LU R151, [R1+0x177c] ;  /* 0x00177c0001977983 */ /* 0x000f220000300800 */
[C---:B--2---:R-:W-:Y:S08]  /*b9340*/  HMMA.1688.F32.TF32 R36, R224.reuse, R232, R44 ;  /* 0x000000e8e024723c */ /* 0x044ff0000008102c */
[C---:B---3--:R-:W-:Y:S08]  /*b9350*/  HMMA.1688.F32.TF32 R40, R224.reuse, R244, R40 ;  /* 0x000000f4e028723c */ /* 0x048ff00000081028 */
[C---:B------:R-:W-:Y:S11]  /*b9360*/  HMMA.1688.F32.TF32 R44, R224.reuse, R240, R48 ;  /* 0x000000f0e02c723c */ /* 0x040ff60000081030 */
[----:B------:R-:W-:Y:S04]  /*b9370*/  @!UPT UIADD3 URZ, URZ, URZ, URZ ;  /* 0x0000003f3f3ff290 */ /* 0x000fe8000fffe03f */
[----:B------:R-:W-:Y:S01]  /*b9380*/  STL.64 [R1+0x1a80], R40 ;  /* 0x001a802801007387 */ /* 0x000fe20000100a00 */
[----:B------:R1:W-:Y:S02]  /*b9390*/  STL.64 [R1+0x1a88], R42 ;  /* 0x001a882a01007387 */ /* 0x0003e40000100a00 */
[----:B------:R-:W-:Y:S02]  /*b93a0*/  STL.64 [R1+0x1a70], R36 ;  /* 0x001a702401007387 */ /* 0x000fe40000100a00 */
[----:B------:R4:W-:Y:S01]  /*b93b0*/  STL.64 [R1+0x1a78], R38 ;  /* 0x001a782601007387 */ /* 0x0009e20000100a00 */
[----:B-1----:R-:W-:Y:S08]  /*b93c0*/  HMMA.1688.F32.TF32 R40, R224, R248, R52 ;  /* 0x000000f8e028723c */ /* 0x002ff00000081034 */
[C---:B----4-:R-:W-:Y:S01]  /*b93d0*/  HMMA.1688.F32.TF32 R36, R12.reuse, R212, R56 ;  /* 0x000000d40c24723c */ /* 0x050fe20000081038 */
[----:B------:R-:W-:Y:S01]  /*b93e0*/  STL.64 [R1+0x1a60], R44 ;  /* 0x001a602c01007387 */ /* 0x000fe20000100a00 */
[----:B------:R1:W-:Y:S06]  /*b93f0*/  STL.64 [R1+0x1a68], R46 ;  /* 0x001a682e01007387 */ /* 0x0003ec0000100a00 */
[C---:B------:R-:W-:Y:S01]  /*b9400*/  HMMA.1688.F32.TF32 R16, R12.reuse, R124, R16 ;  /* 0x0000007c0c10723c */ /* 0x040fe20000081010 */
[----:B------:R-:W-:Y:S04]  /*b9410*/  LDS R224, [R2+0x10580] ;  /* 0x0105800002e07984 */ /* 0x000fe80000000800 */
[----:B------:R-:W-:Y:S04]  /*b9420*/  LDS R226, [R2+0x12580] ;  /* 0x0125800002e27984 */ /* 0x000fe80000000800 */
[----:B------:R-:W-:Y:S04]  /*b9430*/  LDS R225, [R0+0x10580] ;  /* 0x0105800000e17984 */ /* 0x000fe80000000800 */
[----:B------:R-:W2:Y:S01]  /*b9440*/  LDS R227, [R0+0x12580] ;  /* 0x0125800000e37984 */ /* 0x000ea20000000800 */
[C---:B-1----:R-:W-:Y:S03]  /*b9450*/  HMMA.1688.F32.TF32 R44, R12.reuse, R200, R60 ;  /* 0x000000c80c2c723c */ /* 0x042fe6000008103c */
[----:B------:R-:W-:Y:S01]  /*b9460*/  STL.64 [R1+0x1a50], R40 ;  /* 0x001a502801007387 */ /* 0x000fe20000100a00 */
[----:B------:R1:W-:Y:S02]  /*b9470*/  STL.64 [R1+0x1a58], R42 ;  /* 0x001a582a01007387 */ /* 0x0003e40000100a00 */
[----:B------:R-:W-:Y:S02]  /*b9480*/  STL.64 [R1+0x2030], R36 ;  /* 0x0020302401007387 */ /* 0x000fe40000100a00 */
[----:B------:R3:W-:Y:S01]  /*b9490*/  STL.64 [R1+0x2038], R38 ;  /* 0x0020382601007387 */ /* 0x0007e20000100a00 */
[C---:B-1----:R-:W-:Y:S08]  /*b94a0*/  HMMA.1688.F32.TF32 R40, R12.reuse, R192, R64 ;  /* 0x000000c00c28723c */ /* 0x042ff00000081040 */
[C---:B---3--:R-:W-:Y:S08]  /*b94b0*/  HMMA.1688.F32.TF32 R36, R12.reuse, R28, R8 ;  /* 0x0000001c0c24723c */ /* 0x048ff00000081008 */
[C---:B------:R-:W-:Y:S01]  /*b94c0*/  HMMA.1688.F32.TF32 R8, R12.reuse, R168, R76 ;  /* 0x000000a80c08723c */ /* 0x040fe2000008104c */
[----:B------:R-:W-:Y:S01]  /*b94d0*/  STL.64 [R1+0x2020], R44 ;  /* 0x0020202c01007387 */ /* 0x000fe20000100a00 */
[----:B------:R-:W-:Y:S05]  /*b94e0*/  STL.64 [R1+0x2028], R46 ;  /* 0x0020282e01007387 */ /* 0x000fea0000100a00 */
[----:B------:R-:W-:Y:S01]  /*b94f0*/  STL.64 [R1+0x2010], R40 ;  /* 0x0020102801007387 */ /* 0x000fe20000100a00 */
[----:B------:R-:W-:Y:S07]  /*b9500*/  STL.64 [R1+0x2018], R42 ;  /* 0x0020182a01007387 */ /* 0x000fee0000100a00 */
[----:B------:R-:W-:Y:S02]  /*b9510*/  STL.64 [R1+0x2000], R36 ;  /* 0x0020002401007387 */ /* 0x000fe40000100a00 */
[----:B------:R1:W-:Y:S01]  /*b9520*/  STL.64 [R1+0x2008], R38 ;  /* 0x0020082601007387 */ /* 0x0003e20000100a00 */
[----:B------:R-:W-:Y:S01]  /*b9530*/  STL.64 [R1+0x1ff0], R16 ;  /* 0x001ff01001007387 */ /* 0x000fe20000100a00 */
[----:B------:R3:W-:Y:S04]  /*b9540*/  STL.64 [R1+0x1ff8], R18 ;  /* 0x001ff81201007387 */ /* 0x0007e80000100a00 */
[----:B------:R-:W-:Y:S02]  /*b9550*/  STL.64 [R1+0x1fe0], R8 ;  /* 0x001fe00801007387 */ /* 0x000fe40000100a00 */
[----:B------:R4:W-:Y:S01]  /*b9560*/  STL.64 [R1+0x1fe8], R10 ;  /* 0x001fe80a01007387 */ /* 0x0009e20000100a00 */
[C---:B-1----:R-:W-:Y:S08]  /*b9570*/  HMMA.1688.F32.TF32 R36, R12.reuse, R164, R80 ;  /* 0x000000a40c24723c */ /* 0x042ff00000081050 */
[C---:B---3--:R-:W-:Y:S08]  /*b9580*/  HMMA.1688.F32.TF32 R16, R12.reuse, R160, R84 ;  /* 0x000000a00c10723c */ /* 0x048ff00000081054 */
        /* <DEDUP_REMOVED lines=43> */
[----:B------:R1:W-:Y:S01]  /*b9840*/  STL.64 [R1+0x20e0], R32 ;  /* 0x0020e02001007387 */ /* 0x0003e20000100a00 */
[----:B------:R3:W-:Y:S02]  /*b9850*/  STL.64 [R1+0x20e8], R34 ;  /* 0x0020e82201007387 */ /* 0x0007e40000100a00 */
[----:B------:R-:W4:Y:S11]  /*b9860*/  LDL.LU R136, [R1+0x1350] ;  /* 0x0013500001887983 */ /* 0x000f360000300800 */
[----:B------:R1:W-:Y:S01]  /*b9870*/  STL.64 [R1+0x20d0], R16 ;  /* 0x0020d01001007387 */ /* 0x0003e20000100a00 */
[----:B------:R1:W-:Y:S07]  /*b9880*/  STL.64 [R1+0x20d8], R18 ;  /* 0x0020d81201007387 */ /* 0x0003ee0000100a00 */
[----:B------:R1:W-:Y:S02]  /*b9890*/  STL.64 [R1+0x20c0], R8 ;  /* 0x0020c00801007387 */ /* 0x0003e40000100a00 */
[----:B------:R1:W-:Y:S01]  /*b98a0*/  STL.64 [R1+0x20c8], R10 ;  /* 0x0020c80a01007387 */ /* 0x0003e20000100a00 */
        /* <DEDUP_REMOVED lines=41> */
[----:B---3--:R-:W3:Y:S02]  /*b9b40*/  LDL.LU R34, [R1+0x16a8] ;  /* 0x0016a80001227983 */ /* 0x008ee40000300800 */
        /* <DEDUP_REMOVED lines=82> */
[C---:B----4-:R-:W-:Y:S08]  /*ba070*/  HMMA.1688.F32.TF32 R40, R12.reuse, R232, R64 ;  /* 0x000000e80c28723c */ /* 0x050ff00000081040 */
[C---:B-1----:R-:W-:Y:S08]  /*ba080*/  HMMA.1688.F32.TF32 R36, R12.reuse, R240, R8 ;  /* 0x000000f00c24723c */ /* 0x042ff00000081008 */
[----:B------:R-:W-:Y:S01]  /*ba090*/  HMMA.1688.F32.TF32 R8, R12, R248, R16 ;  /* 0x000000f80c08723c */ /* 0x000fe20000081010 */
[----:B------:R-:W-:Y:S01]  /*ba0a0*/  STL.64 [R1+0x2060], R44 ;  /* 0x0020602c01007387 */ /* 0x000fe20000100a00 */
[----:B------:R-:W-:Y:S06]  /*ba0b0*/  STL.64 [R1+0x2068], R46 ;  /* 0x0020682e01007387 */ /* 0x000fec0000100a00 */
[C---:B------:R-:W-:Y:S08]  /*ba0c0*/  HMMA.1688.F32.TF32 R16, R224.reuse, R200, R80 ;  /* 0x000000c8e010723c */ /* 0x040ff00000081050 */
[C---:B------:R-:W-:Y:S01]  /*ba0d0*/  HMMA.1688.F32.TF32 R32, R224.reuse, R28, R32 ;  /* 0x0000001ce020723c */ /* 0x040fe20000081020 */
[----:B------:R-:W-:Y:S04]  /*ba0e0*/  LDS R12, [R2+0x10600] ;  /* 0x01060000020c7984 */ /* 0x000fe80000000800 */
[----:B------:R-:W-:Y:S04]  /*ba0f0*/  LDS R14, [R2+0x12600] ;  /* 0x01260000020e7984 */ /* 0x000fe80000000800 */
[----:B------:R-:W-:Y:S04]  /*ba100*/  LDS R13, [R0+0x10600] ;  /* 0x01060000000d7984 */ /* 0x000fe80000000800 */
[----:B------:R-:W1:Y:S04]  /*ba110*/  LDS R15, [R0+0x12600] ;  /* 0x01260000000f7984 */ /* 0x000e680000000800 */
[----:B------:R-:W-:Y:S01]  /*ba120*/  STL.64 [R1+0x2050], R40 ;  /* 0x0020502801007387 */ /* 0x000fe20000100a00 */
[----:B------:R-:W-:Y:S02]  /*ba130*/  STL.64 [R1+0x2058], R42 ;  /* 0x0020582a01007387 */ /* 0x000fe40000100a00 */
[----:B------:R-:W-:Y:S02]  /*ba140*/  STL.64 [R1+0x2040], R36 ;  /* 0x0020402401007387 */ /* 0x000fe40000100a00 */
[----:B------:R2:W-:Y:S01]  /*ba150*/  STL.64 [R1+0x2048], R38 ;  /* 0x0020482601007387 */ /* 0x0005e20000100a00 */
[----:B------:R-:W-:Y:S01]  /*ba160*/  STL.64 [R1+0x1fa0], R8 ;  /* 0x001fa00801007387 */ /* 0x000fe20000100a00 */
[----:B------:R3:W-:Y:S01]  /*ba170*/  STL.64 [R1+0x1fa8], R10 ;  /* 0x001fa80a01007387 */ /* 0x0007e20000100a00 */
[C---:B--2---:R-:W-:Y:S08]  /*ba180*/  HMMA.1688.F32.TF32 R36, R224.reuse, R212, R76 ;  /* 0x000000d4e024723c */ /* 0x044ff0000008104c */
[C---:B---3--:R-:W-:Y:S11]  /*ba190*/  HMMA.1688.F32.TF32 R8, R224.reuse, R192, R84 ;  /* 0x000000c0e008723c */ /* 0x048ff60000081054 */
[----:B------:R-:W-:Y:S04]  /*ba1a0*/  @!UPT UIADD3 URZ, URZ, URZ, URZ ;  /* 0x0000003f3f3ff290 */ /* 0x000fe8000fffe03f */
        /* <DEDUP_REMOVED lines=90> */
[----:B------:R-:W2:Y:S01]  /*ba750*/  LDL.LU R80, [R1+0x12c0] ;  /* 0x0012c00001507983 */ /* 0x000ea20000300800 */
[----:B------:R-:W2:Y:S01]  /*ba760*/  LDL.LU R81, [R1+0x12c4] ;  /* 0x0012c40001517983 */ /* 0x000ea20000300800 */
[----:B------:R-:W2:Y:S02]  /*ba770*/  LDL.LU R82, [R1+0x12c8] ;  /* 0x0012c80001527983 */ /* 0x000ea40000300800 */
[----:B------:R-:W2:Y:S02]  /*ba780*/  LDL.LU R83, [R1+0x12cc] ;  /* 0x0012cc0001537983 */ /* 0x000ea40000300800 */
        /* <DEDUP_REMOVED lines=53> */
[C---:B------:R-:W-:Y:S08]  /*baae0*/  HMMA.1688.F32.TF32 R44, R224.reuse, R24, R56 ;  /* 0x00000018e02c723c */ /* 0x040ff00000081038 */
[C---:B---3--:R-:W-:Y:S08]  /*baaf0*/  HMMA.1688.F32.TF32 R36, R224.reuse, R88, R60 ;  /* 0x00000058e024723c */ /* 0x048ff0000008103c */
[C---:B------:R-:W-:Y:S01]  /*bab00*/  HMMA.1688.F32.TF32 R8, R224.reuse, R20, R8 ;  /* 0x00000014e008723c */ /* 0x040fe20000081008 */
[----:B------:R-:W-:Y:S01]  /*bab10*/  STL.64 [R1+0x28e0], R40 ;  /* 0x0028e02801007387 */ /* 0x000fe20000100a00 */
[----:B------:R1:W-:Y:S06]  /*bab20*/  STL.64 [R1+0x28e8], R42 ;  /* 0x0028e82a01007387 */ /* 0x0003ec0000100a00 */
[C---:B-1----:R-:W-:Y:S01]  /*bab30*/  HMMA.1688.F32.TF32 R40, R224.reuse, R96, R64 ;  /* 0x00000060e028723c */ /* 0x042fe20000081040 */
[----:B------:R-:W-:Y:S01]  /*bab40*/  STL.64 [R1+0x28d0], R44 ;  /* 0x0028d02c01007387 */ /* 0x000fe20000100a00 */
[----:B------:R-:W-:Y:S05]  /*bab50*/  STL.64 [R1+0x28d8], R46 ;  /* 0x0028d82e01007387 */ /* 0x000fea0000100a00 */
[----:B------:R-:W-:Y:S02]  /*bab60*/  STL.64 [R1+0x28c0], R36 ;  /* 0x0028c02401007387 */ /* 0x000fe40000100a00 */
[----:B------:R1:W-:Y:S02]  /*bab70*/  STL.64 [R1+0x28c8], R38 ;  /* 0x0028c82601007387 */ /* 0x0003e40000100a00 */
[C---:B-1----:R-:W-:Y:S08]  /*bab80*/  HMMA.1688.F32.TF32 R36, R224.reuse, R184, R16 ;  /* 0x000000b8e024723c */ /* 0x042ff00000081010 */
[C---:B----4-:R-:W-:Y:S04]  /*bab90*/  HMMA.1688.F32.TF32 R16, R224.reuse, R204, R76 ;  /* 0x000000cce010723c */ /* 0x050fe8000008104c */
[----:B------:R-:W-:Y:S01]  /*baba0*/  STL.64 [R1+0x28b0], R40 ;  /* 0x0028b02801007387 */ /* 0x000fe20000100a00 */
[----:B------:R-:W-:Y:S02]  /*babb0*/  STL.64 [R1+0x28b8], R42 ;  /* 0x0028b82a01007387 */ /* 0x000fe40000100a00 */
[----:B------:R-:W-:Y:S02]  /*babc0*/  STL.64 [R1+0x28a0], R8 ;  /* 0x0028a00801007387 */ /* 0x000fe40000100a00 */
[----:B------:R1:W-:Y:S02]  /*babd0*/  STL.64 [R1+0x28a8], R10 ;  /* 0x0028a80a01007387 */ /* 0x0003e40000100a00 */
[C---:B-1----:R-:W-:Y:S04]  /*babe0*/  HMMA.1688.F32.TF32 R8, R224.reuse, R236, R80 ;  /* 0x000000ece008723c */ /* 0x042fe80000081050 */
        /* <DEDUP_REMOVED lines=17> */
[----:B-1----:R-:W-:Y:S06]  /*bad00*/  HMMA.1688.F32.TF32 R8, R224, R248, R196 ;  /* 0x000000f8e008723c */ /* 0x002fec00000810c4 */
[----:B------:R-:W-:Y:S01]  /*bad10*/  STL.64 [R1+0x2830], R32 ;  /* 0x0028302001007387 */ /* 0x000fe20000100a00 */
[----:B------:R1:W-:Y:S08]  /*bad20*/  STL.64 [R1+0x2838], R34 ;  /* 0x0028382201007387 */ /* 0x0003f00000100a00 */
[----:B------:R-:W-:Y:S02]  /*bad30*/  STL.64 [R1+0x2820], R16 ;  /* 0x0028201001007387 */ /* 0x000fe40000100a00 */
[----:B------:R2:W-:Y:S01]  /*bad40*/  STL.64 [R1+0x2828], R18 ;  /* 0x0028281201007387 */ /* 0x0005e20000100a00 */
[----:B------:R-:W-:Y:S04]  /*bad50*/  LDS R224, [R2+0x10680] ;  /* 0x0106800002e07984 */ /* 0x000fe80000000800 */
[----:B------:R-:W-:Y:S04]  /*bad60*/  LDS R226, [R2+0x12680] ;  /* 0x0126800002e27984 */ /* 0x000fe80000000800 */
[----:B------:R-:W-:Y:S04]  /*bad70*/  LDS R225, [R0+0x10680] ;  /* 0x0106800000e17984 */ /* 0x000fe80000000800 */
[----:B------:R-:W3:Y:S01]  /*bad80*/  LDS R227, [R0+0x12680] ;  /* 0x0126800000e37984 */ /* 0x000ee20000000800 */
        /* <DEDUP_REMOVED lines=15> */
[----:B------:R-:W-:Y:S02]  /*bae80*/  STL.64 [R1+0x2be8], R34 ;  /* 0x002be82201007387 */ /* 0x000fe40000100a00 */
[----:B------:R-:W-:Y:S05]  /*bae90*/  STL.64 [R1+0x6800], R168 ;  /* 0x006800a801007387 */ /* 0x000fea0000100a00 */
[----:B------:R-:W-:Y:S01]  /*baea0*/  STL.64 [R1+0x2bd0], R16 ;  /* 0x002bd01001007387 */ /* 0x000fe20000100a00 */
[----:B------:R1:W-:Y:S02]  /*baeb0*/  STL.64 [R1+0x2bd8], R18 ;  /* 0x002bd81201007387 */ /* 0x0003e40000100a00 */
[C---:B-1----:R-:W-:Y:S05]  /*baec0*/  HMMA.1688.F32.TF32 R16, R12.reuse, R164, R128 ;  /* 0x000000a40c10723c */ /* 0x042fea0000081080 */
[----:B------:R-:W-:Y:S01]  /*baed0*/  STL.64 [R1+0x2bc0], R8 ;  /* 0x002bc00801007387 */ /* 0x000fe20000100a00 */
[----:B------:R1:W-:Y:S02]  /*baee0*/  STL.64 [R1+0x2bc8], R10 ;  /* 0x002bc80a01007387 */ /* 0x0003e40000100a00 */
[C---:B-1----:R-:W-:Y:S01]  /*baef0*/  HMMA.1688.F32.TF32 R8, R12.reuse, R160, R132 ;  /* 0x000000a00c08723c */ /* 0x042fe20000081084 */
[----:B------:R-:W-:Y:S11]  /*baf00*/  STL.64 [R1+0x67f8], R164 ;  /* 0x0067f8a401007387 */ /* 0x000ff60000100a00 */
[----:B------:R-:W-:Y:S03]  /*baf10*/  @!UPT UIADD3 URZ, URZ, URZ, URZ ;  /* 0x0000003f3f3ff290 */ /* 0x000fe6000fffe03f */
[----:B------:R-:W-:Y:S02]  /*baf20*/  STL.64 [R1+0x2bb0], R16 ;  /* 0x002bb01001007387 */ /* 0x000fe40000100a00 */
[----:B------:R-:W-:Y:S02]  /*baf30*/  STL.64 [R1+0x2bb8], R18 ;  /* 0x002bb81201007387 */ /* 0x000fe40000100a00 */
[----:B------:R-:W-:Y:S01]  /*baf40*/  STL.64 [R1+0x67f0], R162 ;  /* 0x0067f0a201007387 */ /* 0x000fe20000100a00 */
[----:B------:R-:W-:Y:S04]  /*baf50*/  STL.64 [R1+0x67e8], R160 ;  /* 0x0067e8a001007387 */ /* 0x000fe80000100a00 */
[----:B------:R-:W-:Y:S01]  /*baf60*/  STL.64 [R1+0x2ba0], R8 ;  /* 0x002ba00801007387 */ /* 0x000fe20000100a00 */
[----:B------:R1:W-:Y:S02]  /*baf70*/  STL.64 [R1+0x2ba8], R10 ;  /* 0x002ba80a01007387 */ /* 0x0003e40000100a00 */
[C---:B-1----:R-:W-:Y:S11]  /*baf80*/  HMMA.1688.F32.TF32 R8, R12.reuse, R156, R136 ;  /* 0x0000009c0c08723c */ /* 0x042ff60000081088 */
[----:B------:R-:W-:Y:S11]  /*baf90*/  @!UPT UIADD3 URZ, URZ, URZ, URZ ;  /* 0x0000003f3f3ff290 */ /* 0x000ff6000fffe03f */
[----:B------:R-:W-:Y:S01]  /*bafa0*/  @!UPT UIADD3 URZ, URZ, URZ, URZ ;  /* 0x0000003f3f3ff290 */ /* 0x000fe2000fffe03f */
[----:B------:R-:W-:Y:S01]  /*bafb0*/  STL.64 [R1+0x2b90], R8 ;  /* 0x002b900801007387 */ /* 0x000fe20000100a00 */
[----:B------:R1:W-:Y:S02]  /*bafc0*/  STL.64 [R1+0x2b98], R10 ;  /* 0x002b980a01007387 */ /* 0x0003e40000100a00 */
[----:B------:R-:W2:Y:S01]  /*bafd0*/  LDL.LU R136, [R1+0x1130] ;  /* 0x0011300001887983 */ /* 0x000ea20000300800 */
[C---:B-1----:R-:W-:Y:S11]  /*bafe0*/  HMMA.1688.F32.TF32 R8, R12.reuse, R152, R148 ;  /* 0x000000980c08723c */ /* 0x042ff60000081094 */
[----:B------:R-:W-:Y:S11]  /*baff0*/  @!UPT UIADD3 URZ, URZ, URZ, URZ ;  /* 0x0000003f3f3ff290 */ /* 0x000ff6000fffe03f */
[----:B------:R-:W-:Y:S01]  /*bb000*/  @!UPT UIADD3 URZ, URZ, URZ, URZ ;  /* 0x0000003f3f3ff290 */ /* 0x000fe2000fffe03f */
[----:B------:R1:W-:Y:S01]  /*bb010*/  STL.64 [R1+0x2d70], R8 ;  /* 0x002d700801007387 */ /* 0x0003e20000100a00 */
        /* <DEDUP_REMOVED lines=54> */
[----:B----4-:R-:W2:Y:S01]  /*bb380*/  LDL.LU R10, [R1+0x11f8] ;  /* 0x0011f800010a7983 */ /* 0x010ea20000300800 */
        /* <DEDUP_REMOVED lines=52> */
[C---:B------:R-:W-:Y:S07]  /*bb6d0*/  HMMA.1688.F32.TF32 R8, R12.reuse, R112, R8 ;  /* 0x000000700c08723c */ /* 0x040fee0000081008 */
[----:B------:R-:W-:Y:S01]  /*bb6e0*/  STL.64 [R1+0x2d60], R44 ;  /* 0x002d602c01007387 */ /* 0x000fe20000100a00 */
[----:B------:R1:W-:Y:S07]  /*bb6f0*/  STL.64 [R1+0x2d68], R46 ;  /* 0x002d682e01007387 */ /* 0x0003ee0000100a00 */
[----:B------:R-:W-:Y:S02]  /*bb700*/  STL.64 [R1+0x2d50], R36 ;  /* 0x002d502401007387 */ /* 0x000fe40000100a00 */
[----:B------:R4:W-:Y:S01]  /*bb710*/  STL.64 [R1+0x2d58], R38 ;  /* 0x002d582601007387 */ /* 0x0009e20000100a00 */
[----:B------:R-:W-:Y:S01]  /*bb720*/  STL.64 [R1+0x2d40], R40 ;  /* 0x002d402801007387 */ /* 0x000fe20000100a00 */
[----:B------:R2:W-:Y:S01]  /*bb730*/  STL.64 [R1+0x2d48], R42 ;  /* 0x002d482a01007387 */ /* 0x0005e20000100a00 */
[C---:B-1----:R-:W-:Y:S08]  /*bb740*/  HMMA.1688.F32.TF32 R44, R12.reuse, R144, R56 ;  /* 0x000000900c2c723c */ /* 0x042ff00000081038 */
[C---:B----4-:R-:W-:Y:S08]  /*bb750*/  HMMA.1688.F32.TF32 R36, R12.reuse, R140, R60 ;  /* 0x0000008c0c24723c */ /* 0x050ff0000008103c */
[C---:B--2---:R-:W-:Y:S07]  /*bb760*/  HMMA.1688.F32.TF32 R40, R12.reuse, R172, R64 ;  /* 0x000000ac0c28723c */ /* 0x044fee0000081040 */
[----:B------:R-:W-:Y:S01]  /*bb770*/  STL.64 [R1+0x2d30], R44 ;  /* 0x002d302c01007387 */ /* 0x000fe20000100a00 */
[----:B------:R-:W-:Y:S07]  /*bb780*/  STL.64 [R1+0x2d38], R46 ;  /* 0x002d382e01007387 */ /* 0x000fee0000100a00 */
[----:B------:R-:W-:Y:S02]  /*bb790*/  STL.64 [R1+0x2d20], R36 ;  /* 0x002d202401007387 */ /* 0x000fe40000100a00 */
[----:B------:R1:W-:Y:S06]  /*bb7a0*/  STL.64 [R1+0x2d28], R38 ;  /* 0x002d282601007387 */ /* 0x0003ec0000100a00 */
[----:B------:R-:W-:Y:S01]  /*bb7b0*/  STL.64 [R1+0x2d10], R40 ;  /* 0x002d102801007387 */ /* 0x000fe20000100a00 */
[----:B------:R-:W-:Y:S02]  /*bb7c0*/  STL.64 [R1+0x2d18], R42 ;  /* 0x002d182a01007387 */ /* 0x000fe40000100a00 */
[----:B------:R-:W-:Y:S02]  /*bb7d0*/  STL.64 [R1+0x2d00], R8 ;  /* 0x002d000801007387 */ /* 0x000fe40000100a00 */
[----:B------:R2:W-:Y:S01]  /*bb7e0*/  STL.64 [R1+0x2d08], R10 ;  /* 0x002d080a01007387 */ /* 0x0005e20000100a00 */
[C---:B-1----:R-:W-:Y:S08]  /*bb7f0*/  HMMA.1688.F32.TF32 R36, R12.reuse, R108, R16 ;  /* 0x0000006c0c24723c */ /* 0x042ff00000081010 */
[C---:B------:R-:W-:Y:S08]  /*bb800*/  HMMA.1688.F32.TF32 R16, R12.reuse, R104, R76 ;  /* 0x000000680c10723c */ /* 0x040ff0000008104c */
[C---:B--2---:R-:W-:Y:S07]  /*bb810*/  HMMA.1688.F32.TF32 R8, R12.reuse, R24, R80 ;  /* 0x000000180c08723c */ /* 0x044fee0000081050 */
[----:B------:R-:W-:Y:S01]  /*bb820*/  STL.64 [R1+0x2cf0], R36 ;  /* 0x002cf02401007387 */ /* 0x000fe20000100a00 */
[----:B------:R1:W-:Y:S07]  /*bb830*/  STL.64 [R1+0x2cf8], R38 ;  /* 0x002cf82601007387 */ /* 0x0003ee0000100a00 */
[----:B------:R-:W-:Y:S02]  /*bb840*/  STL.64 [R1+0x2ce0], R16 ;  /* 0x002ce01001007387 */ /* 0x000fe40000100a00 */
[----:B------:R2:W-:Y:S06]  /*bb850*/  STL.64 [R1+0x2ce8], R18 ;  /* 0x002ce81201007387 */ /* 0x0005ec0000100a00 */
[----:B------:R-:W-:Y:S01]  /*bb860*/  STL.64 [R1+0x2cd0], R8 ;  /* 0x002cd00801007387 */ /* 0x000fe20000100a00 */
[----:B------:R3:W-:Y:S01]  /*bb870*/  STL.64 [R1+0x2cd8], R10 ;  /* 0x002cd80a01007387 */ /* 0x0007e20000100a00 */
[C---:B-1----:R-:W-:Y:S08]  /*bb880*/  HMMA.1688.F32.TF32 R36, R12.reuse, R88, R84 ;  /* 0x000000580c24723c */ /* 0x042ff00000081054 */
[C---:B--2---:R-:W-:Y:S08]  /*bb890*/  HMMA.1688.F32.TF32 R16, R12.reuse, R96, R32 ;  /* 0x000000600c10723c */ /* 0x044ff00000081020 */
[C---:B---3--:R-:W-:Y:S08]  /*bb8a0*/  HMMA.1688.F32.TF32 R8, R12.reuse, R20, R92 ;  /* 0x000000140c08723c */ /* 0x048ff0000008105c */
[C---:B------:R-:W-:Y:S01]  /*bb8b0*/  HMMA.1688.F32.TF32 R32, R12.reuse, R184, R100 ;  /* 0x000000b80c20723c */ /* 0x040fe20000081064 */
[----:B------:R-:W-:Y:S01]  /*bb8c0*/  STL.64 [R1+0x2cc0], R36 ;  /* 0x002cc02401007387 */ /* 0x000fe20000100a00 */
[----:B------:R-:W-:Y:S05]  /*bb8d0*/  STL.64 [R1+0x2cc8], R38 ;  /* 0x002cc82601007387 */ /* 0x000fea0000100a00 */
[----:B------:R-:W-:Y:S02]  /*bb8e0*/  STL.64 [R1+0x2cb0], R16 ;  /* 0x002cb01001007387 */ /* 0x000fe40000100a00 */
[----:B------:R1:W-:Y:S06]  /*bb8f0*/  STL.64 [R1+0x2cb8], R18 ;  /* 0x002cb81201007387 */ /* 0x0003ec0000100a00 */
        /* <DEDUP_REMOVED lines=32> */
[C---:B--2---:R-:W-:Y:S08]  /*bbb00*/  HMMA.1688.F32.TF32 R8, R224.reuse, R212, R128 ;  /* 0x000000d4e008723c */ /* 0x044ff00000081080 */
[C---:B------:R-:W-:Y:S08]  /*bbb10*/  HMMA.1688.F32.TF32 R32, R224.reuse, R200, R132 ;  /* 0x000000c8e020723c */ /* 0x040ff00000081084 */
[C---:B------:R-:W-:Y:S07]  /*bbb20*/  HMMA.1688.F32.TF32 R16, R224.reuse, R192, R136 ;  /* 0x000000c0e010723c */ /* 0x040fee0000081088 */
[----:B------:R-:W-:Y:S01]  /*bbb30*/  STL.64 [R1+0x2e10], R8 ;  /* 0x002e100801007387 */ /* 0x000fe20000100a00 */
[----:B------:R2:W-:Y:S02]  /*bbb40*/  STL.64 [R1+0x2e18], R10 ;  /* 0x002e180a01007387 */ /* 0x0005e40000100a00 */
[C---:B--2---:R-:W-:Y:S05]  /*bbb50*/  HMMA.1688.F32.TF32 R8, R224.reuse, R28, R148 ;  /* 0x0000001ce008723c */ /* 0x044fea0000081094 */
[----:B------:R2:W-:Y:S01]  /*bbb60*/  STL.64 [R1+0x2e00], R32 ;  /* 0x002e002001007387 */ /* 0x0005e20000100a00 */
[----:B------:R3:W-:Y:S02]  /*bbb70*/  STL.64 [R1+0x2e08], R34 ;  /* 0x002e082201007387 */ /* 0x0007e40000100a00 */
[----:B------:R-:W4:Y:S05]  /*bbb80*/  LDL.LU R136, [R1+0x490] ;  /* 0x0004900001887983 */ /* 0x000f2a0000300800 */
[----:B------:R1:W-:Y:S01]  /*bbb90*/  STL.64 [R1+0x2df0], R16 ;  /* 0x002df01001007387 */ /* 0x0003e20000100a00 */
[----:B------:R1:W-:Y:S09]  /*bbba0*/  STL.64 [R1+0x2df8], R18 ;  /* 0x002df81201007387 */ /* 0x0003f20000100a00 */
[----:B------:R1:W-:Y:S01]  /*bbbb0*/  STL.64 [R1+0x2de0], R8 ;  /* 0x002de00801007387 */ /* 0x0003e20000100a00 */
[----:B------:R1:W-:Y:S02]  /*bbbc0*/  STL.64 [R1+0x2de8], R10 ;  /* 0x002de80a01007387 */ /* 0x0003e40000100a00 */
        /* <DEDUP_REMOVED lines=39> */
[----:B--2---:R-:W2:Y:S02]  /*bbe40*/  LDL.LU R32, [R1+0x1010] ;  /* 0x0010100001207983 */ /* 0x004ea40000300800 */
        /* <DEDUP_REMOVED lines=11> */
[----:B-1----:R-:W2:Y:S02]  /*bbf00*/  LDL.LU R16, [R1+0x1050] ;  /* 0x0010500001107983 */ /* 0x002ea40000300800 */
        /* <DEDUP_REMOVED lines=71> */
[C---:B--2---:R-:W-:Y:S11]  /*bc380*/  HMMA.1688.F32.TF32 R168, R224.reuse, R124, R168 ;  /* 0x0000007ce0a8723c */ /* 0x044ff600000810a8 */
[----:B------:R-:W-:Y:S11]  /*bc390*/  @!UPT UIADD3 URZ, URZ, URZ, URZ ;  /* 0x0000003f3f3ff290 */ /* 0x000ff6000fffe03f */
[----:B------:R-:W-:Y:S01]  /*bc3a0*/  @!UPT UIADD3 URZ, URZ, URZ, URZ ;  /* 0x0000003f3f3ff290 */ /* 0x000fe2000fffe03f */
[----:B------:R1:W-:Y:S01]  /*bc3b0*/  STL.64 [R1+0x2dd0], R168 ;  /* 0x002dd0a801007387 */ /* 0x0003e20000100a00 */
[----:B------:R-:W-:Y:S03]  /*bc3c0*/  STL.64 [R1+0x2dd8], R170 ;  /* 0x002dd8aa01007387 */ /* 0x000fe60000100a00 */
[----:B-1----:R-:W2:Y:S02]  /*bc3d0*/  LDL.LU.64 R168, [R1+0x6800] ;  /* 0x0068000001a87983 */ /* 0x002ea40000300a00 */
[C---:B--2---:R-:W-:Y:S11]  /*bc3e0*/  HMMA.1688.F32.TF32 R164, R224.reuse, R168, R164 ;  /* 0x000000a8e0a4723c */ /* 0x044ff600000810a4 */
[----:B------:R-:W-:Y:S11]  /*bc3f0*/  @!UPT UIADD3 URZ, URZ, URZ, URZ ;  /* 0x0000003f3f3ff290 */ /* 0x000ff6000fffe03f */
[----:B------:R-:W-:Y:S01]  /*bc400*/  @!UPT UIADD3 URZ, URZ, URZ, URZ ;  /* 0x0000003f3f3ff290 */ /* 0x000fe2000fffe03f */
[----:B------:R1:W-:Y:S01]  /*bc410*/  STL.64 [R1+0x2dc0], R164 ;  /* 0x002dc0a401007387 */ /* 0x0003e20000100a00 */
[----:B------:R-:W-:Y:S03]  /*bc420*/  STL.64 [R1+0x2dc8], R166 ;  /* 0x002dc8a601007387 */ /* 0x000fe60000100a00 */
[----:B-1----:R-:W3:Y:S02]  /*bc430*/  LDL.LU.64 R164, [R1+0x67f8] ;  /* 0x0067f80001a47983 */ /* 0x002ee40000300a00 */
[C---:B---3--:R-:W-:Y:S11]  /*bc440*/  HMMA.1688.F32.TF32 R160, R224.reuse, R164, R160 ;  /* 0x000000a4e0a0723c */ /* 0x048ff600000810a0 */
        /* <DEDUP_REMOVED lines=25> */
[----:B------:R-:W2:Y:S02]  /*bc5e0*/  LDL.LU.64 R36, [R1+0x67d8] ;  /* 0x0067d80001247983 */ /* 0x000ea40000300a00 */
        /* <DEDUP_REMOVED lines=45> */
[----:B------:R4:W-:Y:S01]  /*bc8c0*/  STL.64 [R1+0x3038], R82 ;  /* 0x0030385201007387 */ /* 0x0009e20000100a00 */
[----:B------:R-:W-:Y:S01]  /*bc8d0*/  STL.64 [R1+0x2ec0], R32 ;  /* 0x002ec02001007387 */ /* 0x000fe20000100a00 */
[----:B------:R1:W-:Y:S01]  /*bc8e0*/  STL.64 [R1+0x2ec8], R34 ;  /* 0x002ec82201007387 */ /* 0x0003e20000100a00 */
[C---:B----4-:R-:W-:Y:S08]  /*bc8f0*/  HMMA.1688.F32.TF32 R80, R224.reuse, R96, R92 ;  /* 0x00000060e050723c */ /* 0x050ff0000008105c */
[C---:B-1----:R-:W-:Y:S08]  /*bc900*/  HMMA.1688.F32.TF32 R32, R224.reuse, R20, R100 ;  /* 0x00000014e020723c */ /* 0x042ff00000081064 */
[C---:B------:R-:W-:Y:S07]  /*bc910*/  HMMA.1688.F32.TF32 R92, R224.reuse, R184, R176 ;  /* 0x000000b8e05c723c */ /* 0x040fee00000810b0 */
        /* <DEDUP_REMOVED lines=116> */
[C---:B----4-:R-:W-:Y:S08]  /*bd060*/  HMMA.1688.F32.TF32 R224, R12.reuse, R124, R224 ;  /* 0x0000007c0ce0723c */ /* 0x050ff000000810e0 */
[C---:B--2---:R-:W-:Y:S08]  /*bd070*/  HMMA.1688.F32.TF32 R80, R12.reuse, R28, R80 ;  /* 0x0000001c0c50723c */ /* 0x044ff00000081050 */
[C---:B------:R-:W-:Y:S11]  /*bd080*/  HMMA.1688.F32.TF32 R32, R12.reuse, R168, R32 ;  /* 0x000000a80c20723c */ /* 0x040ff60000081020 */
[----:B------:R-:W-:Y:S04]  /*bd090*/  @!UPT UIADD3 URZ, URZ, URZ, URZ ;  /* 0x0000003f3f3ff290 */ /* 0x000fe8000fffe03f */
[----:B------:R-:W-:Y:S01]  /*bd0a0*/  STL.64 [R1+0x32b0], R80 ;  /* 0x0032b05001007387 */ /* 0x000fe20000100a00 */
[----:B------:R1:W-:Y:S03]  /*bd0b0*/  STL.64 [R1+0x32b8], R82 ;  /* 0x0032b85201007387 */ /* 0x0003e60000100a00 */
[----:B-1----:R-:W2:Y:S01]  /*bd0c0*/  LDL.LU.64 R82, [R1+0x6720] ;  /* 0x0067200001527983 */ /* 0x002ea20000300a00 */
[----:B------:R-:W4:Y:S02]  /*bd0d0*/  LDL.LU.64 R80, [R1+0x6718] ;  /* 0x0067180001507983 */ /* 0x000f240000300a00 */
[----:B------:R-:W-:Y:S02]  /*bd0e0*/  STL.64 [R1+0x32a0], R224 ;  /* 0x0032a0e001007387 */ /* 0x000fe40000100a00 */
[----:B------:R1:W-:Y:S01]  /*bd0f0*/  STL.64 [R1+0x32a8], R226 ;  /* 0x0032a8e201007387 */ /* 0x0003e20000100a00 */
[----:B------:R-:W-:Y:S01]  /*bd100*/  STL.64 [R1+0x3290], R32 ;  /* 0x0032902001007387 */ /* 0x000fe20000100a00 */
[----:B------:R3:W-:Y:S01]  /*bd110*/  STL.64 [R1+0x3298], R34 ;  /* 0x0032982201007387 */ /* 0x0007e20000100a00 */
[C---:B-1----:R-:W-:Y:S08]  /*bd120*/  HMMA.1688.F32.TF32 R224, R12.reuse, R164, R92 ;  /* 0x000000a40ce0723c */ /* 0x042ff0000008105c */
[C---:B------:R-:W-:Y:S08]  /*bd130*/  HMMA.1688.F32.TF32 R92, R12.reuse, R160, R100 ;  /* 0x000000a00c5c723c */ /* 0x040ff00000081064 */
[C---:B---3--:R-:W-:Y:S07]  /*bd140*/  HMMA.1688.F32.TF32 R32, R12.reuse, R156, R176 ;  /* 0x0000009c0c20723c */ /* 0x048fee00000810b0 */
[----:B------:R-:W-:Y:S01]  /*bd150*/  STL.64 [R1+0x3280], R224 ;  /* 0x003280e001007387 */ /* 0x000fe20000100a00 */
[----:B------:R-:W-:Y:S07]  /*bd160*/  STL.64 [R1+0x3288], R226 ;  /* 0x003288e201007387 */ /* 0x000fee0000100a00 */
[----:B------:R-:W-:Y:S02]  /*bd170*/  STL.64 [R1+0x3270], R92 ;  /* 0x0032705c01007387 */ /* 0x000fe40000100a00 */
[----:B------:R-:W-:Y:S06]  /*bd180*/  STL.64 [R1+0x3278], R94 ;  /* 0x0032785e01007387 */ /* 0x000fec0000100a00 */
[----:B------:R-:W-:Y:S01]  /*bd190*/  STL.64 [R1+0x3260], R32 ;  /* 0x0032602001007387 */ /* 0x000fe20000100a00 */
[----:B------:R1:W-:Y:S01]  /*bd1a0*/  STL.64 [R1+0x3268], R34 ;  /* 0x0032682201007387 */ /* 0x0003e20000100a00 */
[----:B------:R-:W-:Y:S01]  /*bd1b0*/  HMMA.1688.F32.TF32 R100, R12, R68, R216 ;  /* 0x000000440c64723c */ /* 0x000fe200000810d8 */
[----:B------:R-:W-:-:S02]  /*bd1c0*/  IMAD.MOV.U32 R70, RZ, RZ, R211 ;  /* 0x000000ffff467224 */ /* 0x000fc400078e00d3 */
[----:B------:R-:W-:Y:S01]  /*bd1d0*/  IMAD.MOV.U32 R7, RZ, RZ, R108 ;  /* 0x000000ffff077224 */ /* 0x000fe200078e006c */
[----:B------:R-:W-:Y:S01]  /*bd1e0*/  MOV R6, R109 ;  /* 0x0000006d00067202 */ /* 0x000fe20000000f00 */
[----:B------:R-:W-:Y:S04]  /*bd1f0*/  LDS R224, [R2+0x10780] ;  /* 0x0107800002e07984 */ /* 0x000fe80000000800 */
[----:B------:R-:W-:Y:S04]  /*bd200*/  LDS R226, [R2+0x12780] ;  /* 0x0127800002e27984 */ /* 0x000fe80000000800 */
[----:B------:R-:W-:Y:S04]  /*bd210*/  LDS R225, [R0+0x10780] ;  /* 0x0107800000e17984 */ /* 0x000fe80000000800 */
[----:B------:R-:W3:Y:S01]  /*bd220*/  LDS R227, [R0+0x12780] ;  /* 0x0127800000e37984 */ /* 0x000ee20000000800 */
        /* <DEDUP_REMOVED lines=21> */
[C---:B-1----:R-:W-:Y:S11]  /*bd380*/  HMMA.1688.F32.TF32 R32, R12.reuse, R112, R116 ;  /* 0x000000700c20723c */ /* 0x042ff60000081074 */
[----:B------:R-:W-:Y:S11]  /*bd390*/  @!UPT UIADD3 URZ, URZ, URZ, URZ ;  /* 0x0000003f3f3ff290 */ /* 0x000ff6000fffe03f */
[----:B------:R-:W-:Y:S01]  /*bd3a0*/  @!UPT UIADD3 URZ, URZ, URZ, URZ ;  /* 0x0000003f3f3ff290 */ /* 0x000fe2000fffe03f */
        /* <DEDUP_REMOVED lines=12> */
[----:B-1----:R-:W-:Y:S01]  /*bd470*/  HMMA.1688.F32.TF32 R32, R12, R24, R128 ;  /* 0x000000180c20723c */ /* 0x002fe20000081080 */
[----:B------:R-:W-:Y:S01]  /*bd480*/  MOV R132, R24 ;  /* 0x0000001800847202 */ /* 0x000fe20000000f00 */
[----:B------:R-:W-:Y:S02]  /*bd490*/  IMAD.MOV.U32 R133, RZ, RZ, R25 ;  /* 0x000000ffff857224 */ /* 0x000fe400078e0019 */
[----:B------:R-:W-:Y:S02]  /*bd4a0*/  IMAD.MOV.U32 R134, RZ, RZ, R172 ;  /* 0x000000ffff867224 */ /* 0x000fe400078e00ac */
[----:B------:R-:W-:Y:S11]  /*bd4b0*/  IMAD.MOV.U32 R135, RZ, RZ, R173 ;  /* 0x000000ffff877224 */ /* 0x000ff600078e00ad */
[----:B------:R-:W-:Y:S06]  /*bd4c0*/  @!UPT UIADD3 URZ, URZ, URZ, URZ ;  /* 0x0000003f3f3ff290 */ /* 0x000fec000fffe03f */
        /* <DEDUP_REMOVED lines=25> */
[----:B------:R-:W-:-:S02]  /*bd660*/  IMAD.MOV.U32 R148, RZ, RZ, R208 ;  /* 0x000000ffff947224 */ /* 0x000fc400078e00d0 */
[----:B------:R-:W2:Y:S01]  /*bd670*/  LDL.LU R183, [R1+0xe8c] ;  /* 0x000e8c0001b77983 */ /* 0x000ea20000300800 */
[----:B------:R-:W-:Y:S01]  /*bd680*/  MOV R149, R209 ;  /* 0x000000d100957202 */ /* 0x000fe20000000f00 */
        /* <DEDUP_REMOVED lines=12> */
[----:B-1----:R-:W2:Y:S01]  /*bd750*/  LDL.LU R32, [R1+0xf10] ;  /* 0x000f100001207983 */ /* 0x002ea20000300800 */
[----:B------:R-:W2:Y:S02]  /*bd760*/  LDL.LU R33, [R1+0xf14] ;  /* 0x000f140001217983 */ /* 0x000ea40000300800 */
[----:B---3--:R-:W2:Y:S02]  /*bd770*/  LDL.LU R34, [R1+0xf18] ;  /* 0x000f180001227983 */ /* 0x008ea40000300800 */
[----:B------:R-:W2:Y:S01]  /*bd780*/  LDL.LU R35, [R1+0xf1c] ;  /* 0x000f1c0001237983 */ /* 0x000ea20000300800 */
        /* <DEDUP_REMOVED lines=23> */
[----:B------:R-:W-:Y:S01]  /*bd900*/  IMAD.MOV.U32 R136, RZ, RZ, R104 ;  /* 0x000000ffff887224 */ /* 0x000fe200078e0068 */
[----:B------:R-:W4:Y:S01]  /*bd910*/  LDL.LU R111, [R1+0x2ac] ;  /* 0x0002ac00016f7983 */ /* 0x000f220000300800 */
[----:B------:R-:W-:-:S02]  /*bd920*/  IMAD.MOV.U32 R137, RZ, RZ, R105 ;  /* 0x000000ffff897224 */ /* 0x000fc400078e0069 */
        /* <DEDUP_REMOVED lines=18> */
[C---:B--2---:R-:W-:Y:S08]  /*bda50*/  HMMA.1688.F32.TF32 R32, R12.reuse, R88, R32 ;  /* 0x000000580c20723c */ /* 0x044ff00000081020 */
[C---:B---3--:R-:W-:Y:S08]  /*bda60*/  HMMA.1688.F32.TF32 R92, R12.reuse, R96, R92 ;  /* 0x000000600c5c723c */ /* 0x048ff0000008105c */
[C---:B------:R-:W-:Y:S08]  /*bda70*/  HMMA.1688.F32.TF32 R100, R12.reuse, R20, R100 ;  /* 0x000000140c64723c */ /* 0x040ff00000081064 */
[C---:B------:R-:W-:Y:S08]  /*bda80*/  HMMA.1688.F32.TF32 R176, R12.reuse, R184, R176 ;  /* 0x000000b80cb0723c */ /* 0x040ff000000810b0 */
[C---:B----4-:R-:W-:Y:S08]  /*bda90*/  HMMA.1688.F32.TF32 R196, R12.reuse, R204, R196 ;  /* 0x000000cc0cc4723c */ /* 0x050ff000000810c4 */
[C---:B------:R-:W-:Y:S01]  /*bdaa0*/  HMMA.1688.F32.TF32 R216, R12.reuse, R236, R216 ;  /* 0x000000ec0cd8723c */ /* 0x040fe200000810d8 */
[----:B------:R-:W-:Y:S01]  /*bdab0*/  STL.64 [R1+0x3390], R32 ;  /* 0x0033902001007387 */ /* 0x000fe20000100a00 */
[----:B------:R1:W-:Y:S06]  /*bdac0*/  STL.64 [R1+0x3398], R34 ;  /* 0x0033982201007387 */ /* 0x0003ec0000100a00 */
[C---:B------:R-:W-:Y:S01]  /*bdad0*/  HMMA.1688.F32.TF32 R220, R12.reuse, R228, R220 ;  /* 0x000000e40cdc723c */ /* 0x040fe200000810dc */
[----:B-1----:R-:W2:Y:S01]  /*bdae0*/  LDL.LU.64 R34, [R1+0x6710] ;  /* 0x0067100001227983 */ /* 0x002ea20000300a00 */
[----:B------:R-:W2:Y:S02]  /*bdaf0*/  LDL.LU.64 R32, [R1+0x6708] ;  /* 0x0067080001207983 */ /* 0x000ea40000300a00 */
[----:B------:R-:W3:Y:S02]  /*bdb00*/  LDL.LU.64 R90, [R1+0x6700] ;  /* 0x00670000015a7983 */ /* 0x000ee40000300a00 */
[----:B------:R-:W3:Y:S01]  /*bdb10*/  LDL.LU.64 R88, [R1+0x66f8] ;  /* 0x0066f80001587983 */ /* 0x000ee20000300a00 */
[----:B------:R-:W-:Y:S01]  /*bdb20*/  STL.64 [R1+0x3380], R92 ;  /* 0x0033805c01007387 */ /* 0x000fe20000100a00 */
[----:B------:R1:W-:Y:S01]  /*bdb30*/  STL.64 [R1+0x3388], R94 ;  /* 0x0033885e01007387 */ /* 0x0003e20000100a00 */
[C---:B------:R-:W-:Y:S02]  /*bdb40*/  HMMA.1688.F32.TF32 R208, R12.reuse, R4, R208 ;  /* 0x000000040cd0723c */ /* 0x040fe400000810d0 */
[----:B-1----:R-:W4:Y:S01]  /*bdb50*/  LDL.LU.64 R94, [R1+0x66f0] ;  /* 0x0066f000015e7983 */ /* 0x002f220000300a00 */
[----:B------:R-:W4:Y:S02]  /*bdb60*/  LDL.LU.64 R92, [R1+0x66e8] ;  /* 0x0066e800015c7983 */ /* 0x000f240000300a00 */
[----:B------:R-:W2:Y:S02]  /*bdb70*/  LDL.LU.64 R98, [R1+0x66e0] ;  /* 0x0066e00001627983 */ /* 0x000ea40000300a00 */
[----:B------:R-:W2:Y:S01]  /*bdb80*/  LDL.LU.64 R96, [R1+0x66d8] ;  /* 0x0066d80001607983 */ /* 0x000ea20000300a00 */
[----:B------:R-:W-:Y:S01]  /*bdb90*/  STL.64 [R1+0x3370], R100 ;  /* 0x0033706401007387 */ /* 0x000fe20000100a00 */
[----:B------:R1:W-:Y:S01]  /*bdba0*/  STL.64 [R1+0x3378], R102 ;  /* 0x0033786601007387 */ /* 0x0003e20000100a00 */
[C---:B------:R-:W-:Y:S08]  /*bdbb0*/  HMMA.1688.F32.TF32 R188, R12.reuse, R244, R188 ;  /* 0x000000f40cbc723c */ /* 0x040ff000000810bc */
[C---:B------:R-:W-:Y:S01]  /*bdbc0*/  HMMA.1688.F32.TF32 R180, R12.reuse, R232, R180 ;  /* 0x000000e80cb4723c */ /* 0x040fe200000810b4 */
[----:B-1----:R-:W2:Y:S01]  /*bdbd0*/  LDL.LU.64 R102, [R1+0x66d0] ;  /* 0x0066d00001667983 */ /* 0x002ea20000300a00 */
[----:B------:R-:W2:Y:S02]  /*bdbe0*/  LDL.LU.64 R100, [R1+0x66c8] ;  /* 0x0066c80001647983 */ /* 0x000ea40000300a00 */
[----:B------:R-:W2:Y:S02]  /*bdbf0*/  LDL.LU.64 R22, [R1+0x66c0] ;  /* 0x0066c00001167983 */ /* 0x000ea40000300a00 */
[----:B------:R-:W2:Y:S01]  /*bdc00*/  LDL.LU.64 R20, [R1+0x66b8] ;  /* 0x0066b80001147983 */ /* 0x000ea20000300a00 */
[----:B------:R-:W-:Y:S01]  /*bdc10*/  STL.64 [R1+0x3360], R176 ;  /* 0x003360b001007387 */ /* 0x000fe20000100a00 */
[----:B------:R1:W-:Y:S01]  /*bdc20*/  STL.64 [R1+0x3368], R178 ;  /* 0x003368b201007387 */ /* 0x0003e20000100a00 */
[C---:B------:R-:W-:Y:S02]  /*bdc30*/  HMMA.1688.F32.TF32 R172, R12.reuse, R240, R172 ;  /* 0x000000f00cac723c */ /* 0x040fe400000810ac */
[----:B-1----:R-:W2:Y:S01]  /*bdc40*/  LDL.LU.64 R178, [R1+0x66b0] ;  /* 0x0066b00001b27983 */ /* 0x002ea20000300a00 */
[----:B------:R-:W2:Y:S02]  /*bdc50*/  LDL.LU.64 R176, [R1+0x66a8] ;  /* 0x0066a80001b07983 */ /* 0x000ea40000300a00 */
[----:B------:R-:W2:Y:S02]  /*bdc60*/  LDL.LU.64 R186, [R1+0x66a0] ;  /* 0x0066a00001ba7983 */ /* 0x000ea40000300a00 */
[----:B------:R-:W2:Y:S01]  /*bdc70*/  LDL.LU.64 R184, [R1+0x6698] ;  /* 0x0066980001b87983 */ /* 0x000ea20000300a00 */
[----:B------:R-:W-:Y:S01]  /*bdc80*/  STL.64 [R1+0x3350], R196 ;  /* 0x003350c401007387 */ /* 0x000fe20000100a00 */
[----:B------:R1:W-:Y:S01]  /*bdc90*/  STL.64 [R1+0x3358], R198 ;  /* 0x003358c601007387 */ /* 0x0003e20000100a00 */
[----:B------:R-:W-:Y:S08]  /*bdca0*/  HMMA.1688.F32.TF32 R12, R12, R248, R24 ;  /* 0x000000f80c0c723c */ /* 0x000ff00000081018 */
        /* <DEDUP_REMOVED lines=10> */
[----:B------:R-:W-:Y:S02]  /*bdd50*/  STL.64 [R1+0x3330], R220 ;  /* 0x003330dc01007387 */ /* 0x000fe40000100a00 */
[----:B------:R1:W-:Y:S01]  /*bdd60*/  STL.64 [R1+0x3338], R222 ;  /* 0x003338de01007387 */ /* 0x0003e20000100a00 */
[C---:B------:R-:W-:Y:S01]  /*bdd70*/  HMMA.1688.F32.TF32 R112, R224.reuse, R192, R112 ;  /* 0x000000c0e070723c */ /* 0x040fe20000081070 */
[----:B-1----:R-:W2:Y:S01]  /*bdd80*/  LDL.LU.64 R222, [R1+0x6660] ;  /* 0x0066600001de7983 */ /* 0x002ea20000300a00 */
[----:B------:R-:W2:Y:S02]  /*bdd90*/  LDL.LU.64 R220, [R1+0x6658] ;  /* 0x0066580001dc7983 */ /* 0x000ea40000300a00 */
[----:B------:R-:W-:Y:S02]  /*bdda0*/  STL.64 [R1+0x3320], R208 ;  /* 0x003320d001007387 */ /* 0x000fe40000100a00 */
[----:B------:R1:W-:Y:S02]  /*bddb0*/  STL.64 [R1+0x3328], R210 ;  /* 0x003328d201007387 */ /* 0x0003e40000100a00 */
        /* <DEDUP_REMOVED lines=15> */
[----:B-1----:R-:W2:Y:S01]  /*bdeb0*/  LDL.LU.64 R174, [R1+0x6620] ;  /* 0x0066200001ae7983 */ /* 0x002ea20000300a00 */
[----:B------:R-:W2:Y:S02]  /*bdec0*/  LDL.LU.64 R172, [R1+0x6618] ;  /* 0x0066180001ac7983 */ /* 0x000ea40000300a00 */
[----:B------:R-:W2:Y:S02]  /*bded0*/  LDL.LU.64 R26, [R1+0x6610] ;  /* 0x00661000011a7983 */ /* 0x000ea40000300a00 */
[----:B------:R-:W2:Y:S01]  /*bdee0*/  LDL.LU.64 R24, [R1+0x6608] ;  /* 0x0066080001187983 */ /* 0x000ea20000300a00 */
[----:B------:R-:W-:Y:S01]  /*bdef0*/  STL.64 [R1+0x3250], R12 ;  /* 0x0032500c01007387 */ /* 0x000fe20000100a00 */
[----:B------:R-:W-:Y:S02]  /*bdf00*/  STL.64 [R1+0x3258], R14 ;  /* 0x0032580e01007387 */ /* 0x000fe40000100a00 */
[----:B------:R-:W-:Y:S02]  /*bdf10*/  STL.64 [R1+0x3700], R104 ;  /* 0x0037006801007387 */ /* 0x000fe40000100a00 */
[----:B------:R1:W-:Y:S01]  /*bdf20*/  STL.64 [R1+0x3708], R106 ;  /* 0x0037086a01007387 */ /* 0x0003e20000100a00 */
[----:B------:R-:W-:Y:S04]  /*bdf30*/  LDS R12, [R2+0x14000] ;  /* 0x01400000020c7984 */ /* 0x000fe80000000800 */
[----:B------:R-:W-:Y:S04]  /*bdf40*/  LDS R14, [R2+0x16000] ;  /* 0x01600000020e7984 */ /* 0x000fe80000000800 */
[----:B------:R-:W-:Y:S04]  /*bdf50*/  LDS R13, [R0+0x14000] ;  /* 0x01400000000d7984 */ /* 0x000fe80000000800 */
[----:B------:R-:W3:Y:S04]  /*bdf60*/  LDS R15, [R0+0x16000] ;  /* 0x01600000000f7984 */ /* 0x000ee80000000800 */
        /* <DEDUP_REMOVED lines=17> */
[----:B------:R1:W-:Y:S03]  /*be080*/  STL.64 [R1+0x36c8], R126 ;  /* 0x0036c87e01007387 */ /* 0x0003e60000100a00 */
        /* <DEDUP_REMOVED lines=8> */
[----:B------:R-:W3:Y:S01]  /*be110*/  LDL.LU.64 R166, [R1+0x6580] ;  /* 0x0065800001a67983 */ /* 0x000ee20000300a00 */
[C---:B--2---:R-:W-:Y:S01]  /*be120*/  HMMA.1688.F32.TF32 R168, R224.reuse, R164, R168 ;  /* 0x000000a4e0a8723c */ /* 0x044fe200000810a8 */
[----:B------:R-:W3:Y:S11]  /*be130*/  LDL.LU.64 R164, [R1+0x6578] ;  /* 0x0065780001a47983 */ /* 0x000ef60000300a00 */
[----:B------:R-:W-:Y:S11]  /*be140*/  @!UPT UIADD3 URZ, URZ, URZ, URZ ;  /* 0x0000003f3f3ff290 */ /* 0x000ff6000fffe03f */
[----:B------:R1:W-:Y:S01]  /*be150*/  STL.64 [R1+0x36a0], R168 ;  /* 0x0036a0a801007387 */ /* 0x0003e20000100a00 */
[----:B------:R2:W-:Y:S01]  /*be160*/  STL.64 [R1+0x36a8], R170 ;  /* 0x0036a8aa01007387 */ /* 0x0005e20000100a00 */
[----:B-1----:R-:W-:Y:S01]  /*be170*/  MOV R168, R132 ;  /* 0x0000008400a87202 */ /* 0x002fe20000000f00 */
[----:B------:R-:W-:Y:S01]  /*be180*/  IMAD.MOV.U32 R169, RZ, RZ, R133 ;  /* 0x000000ffffa97224 */ /* 0x000fe200078e0085 */
[----:B------:R-:W4:Y:S01]  /*be190*/  LDL.LU R132, [R1+0x6574] ;  /* 0x0065740001847983 */ /* 0x000f220000300800 */
[----:B------:R-:W4:Y:S02]  /*be1a0*/  LDL.LU R133, [R1+0x6570] ;  /* 0x0065700001857983 */ /* 0x000f240000300800 */
[----:B--2---:R-:W-:Y:S01]  /*be1b0*/  IMAD.MOV.U32 R170, RZ, RZ, R163 ;  /* 0x000000ffffaa7224 */ /* 0x004fe200078e00a3 */
[----:B------:R-:W-:Y:S02]  /*be1c0*/  MOV R171, R162 ;  /* 0x000000a200ab7202 */ /* 0x000fe40000000f00 */
[----:B------:R-:W2:Y:S01]  /*be1d0*/  LDL.LU.64 R162, [R1+0x6568] ;  /* 0x0065680001a27983 */ /* 0x000ea20000300a00 */
[C---:B---3--:R-:W-:Y:S03]  /*be1e0*/  HMMA.1688.F32.TF32 R164, R224.reuse, R160, R164 ;  /* 0x000000a0e0a4723c */ /* 0x048fe600000810a4 */
[----:B------:R-:W2:Y:S11]  /*be1f0*/  LDL.LU.64 R160, [R1+0x6560] ;  /* 0x0065600001a07983 */ /* 0x000eb60000300a00 */
[----:B------:R-:W-:Y:S09]  /*be200*/  @!UPT UIADD3 URZ, URZ, URZ, URZ ;  /* 0x0000003f3f3ff290 */ /* 0x000ff2000fffe03f */
[----:B------:R1:W-:Y:S01]  /*be210*/  STL.64 [R1+0x3690], R164 ;  /* 0x003690a401007387 */ /* 0x0003e20000100a00 */
[----:B------:R3:W-:Y:S02]  /*be220*/  STL.64 [R1+0x3698], R166 ;  /* 0x003698a601007387 */ /* 0x0007e40000100a00 */
[----:B-1----:R-:W-:Y:S02]  /*be230*/  IMAD.MOV.U32 R164, RZ, RZ, R134 ;  /* 0x000000ffffa47224 */ /* 0x002fe400078e0086 */
[----:B------:R-:W-:Y:S01]  /*be240*/  IMAD.MOV.U32 R165, RZ, RZ, R135 ;  /* 0x000000ffffa57224 */ /* 0x000fe200078e0087 */
[----:B------:R-:W4:Y:S01]  /*be250*/  LDL.LU R134, [R1+0x655c] ;  /* 0x00655c0001867983 */ /* 0x000f220000300800 */
[----:B------:R-:W4:Y:S01]  /*be260*/  LDL.LU R135, [R1+0x6558] ;  /* 0x0065580001877983 */ /* 0x000f220000300800 */
[----:B---3--:R-:W-:Y:S01]  /*be270*/  MOV R166, R159 ;  /* 0x0000009f00a67202 */ /* 0x008fe20000000f00 */
[----:B------:R-:W-:Y:S02]  /*be280*/  IMAD.MOV.U32 R167, RZ, RZ, R158 ;  /* 0x000000ffffa77224 */ /* 0x000fe400078e009e */
[----:B------:R-:W3:Y:S01]  /*be290*/  LDL.LU.64 R158, [R1+0x6550] ;  /* 0x00655000019e7983 */ /* 0x000ee20000300a00 */
[----:B--2---:R-:W-:Y:S03]  /*be2a0*/  HMMA.1688.F32.TF32 R160, R224, R156, R160 ;  /* 0x0000009ce0a0723c */ /* 0x004fe600000810a0 */
[----:B------:R-:W3:Y:S11]  /*be2b0*/  LDL.LU.64 R156, [R1+0x6548] ;  /* 0x00654800019c7983 */ /* 0x000ef60000300a00 */
[----:B------:R-:W-:Y:S09]  /*be2c0*/  @!UPT UIADD3 URZ, URZ, URZ, URZ ;  /* 0x0000003f3f3ff290 */ /* 0x000ff2000fffe03f */
[----:B------:R1:W-:Y:S01]  /*be2d0*/  STL.64 [R1+0x3680], R160 ;  /* 0x003680a001007387 */ /* 0x0003e20000100a00 */
[----:B------:R2:W-:Y:S02]  /*be2e0*/  STL.64 [R1+0x3688], R162 ;  /* 0x003688a201007387 */ /* 0x0005e40000100a00 */
[----:B-1----:R-:W-:Y:S01]  /*be2f0*/  IMAD.MOV.U32 R160, RZ, RZ, R136 ;  /* 0x000000ffffa07224 */ /* 0x002fe200078e0088 */
[----:B------:R-:W-:Y:S01]  /*be300*/  MOV R161, R137 ;  /* 0x0000008900a17202 */ /* 0x000fe20000000f00 */
[----:B------:R-:W4:Y:S01]  /*be310*/  LDL.LU R136, [R1+0x6544] ;  /* 0x0065440001887983 */ /* 0x000f220000300800 */
[----:B------:R-:W4:Y:S02]  /*be320*/  LDL.LU R137, [R1+0x6540] ;  /* 0x0065400001897983 */ /* 0x000f240000300800 */
[----:B--2---:R-:W-:Y:S02]  /*be330*/  IMAD.MOV.U32 R162, RZ, RZ, R155 ;  /* 0x000000ffffa27224 */ /* 0x004fe400078e009b */
[----:B------:R-:W-:-:S02]  /*be340*/  IMAD.MOV.U32 R163, RZ, RZ, R154 ;  /* 0x000000ffffa37224 */ /* 0x000fc400078e009a */
[----:B------:R-:W2:Y:S01]  /*be350*/  LDL.LU.64 R154, [R1+0x6538] ;  /* 0x00653800019a7983 */ /* 0x000ea20000300a00 */
[C---:B---3--:R-:W-:Y:S03]  /*be360*/  HMMA.1688.F32.TF32 R156, R224.reuse, R152, R156 ;  /* 0x00000098e09c723c */ /* 0x048fe6000008109c */
[----:B------:R-:W2:Y:S11]  /*be370*/  LDL.LU.64 R152, [R1+0x6530] ;  /* 0x0065300001987983 */ /* 0x000eb60000300a00 */
[----:B------:R-:W-:Y:S09]  /*be380*/  @!UPT UIADD3 URZ, URZ, URZ, URZ ;  /* 0x0000003f3f3ff290 */ /* 0x000ff2000fffe03f */
[----:B------:R1:W-:Y:S01]  /*be390*/  STL.64 [R1+0x3670], R156 ;  /* 0x0036709c01007387 */ /* 0x0003e20000100a00 */
[----:B------:R3:W-:Y:S01]  /*be3a0*/  STL.64 [R1+0x3678], R158 ;  /* 0x0036789e01007387 */ /* 0x0007e20000100a00 */
[----:B-1----:R-:W-:Y:S01]  /*be3b0*/  MOV R156, R148 ;  /* 0x00000094009c7202 */ /* 0x002fe20000000f00 */
[----:B------:R-:W-:Y:S01]  /*be3c0*/  IMAD.MOV.U32 R157, RZ, RZ, R149 ;  /* 0x000000ffff9d7224 */ /* 0x000fe200078e0095 */
[----:B------:R-:W4:Y:S01]  /*be3d0*/  LDL.LU R148, [R1+0x652c] ;  /* 0x00652c0001947983 */ /* 0x000f220000300800 */
[----:B------:R-:W4:Y:S02]  /*be3e0*/  LDL.LU R149, [R1+0x6528] ;  /* 0x0065280001957983 */ /* 0x000f240000300800 */
[----:B---3--:R-:W-:Y:S01]  /*be3f0*/  IMAD.MOV.U32 R158, RZ, RZ, R71 ;  /* 0x000000ffff9e7224 */ /* 0x008fe200078e0047 */
[----:B------:R-:W-:Y:S02]  /*be400*/  MOV R159, R70 ;  /* 0x00000046009f7202 */ /* 0x000fe40000000f00 */
[----:B------:R-:W3:Y:S01]  /*be410*/  LDL.LU.64 R70, [R1+0x6520] ;  /* 0x0065200001467983 */ /* 0x000ee20000300a00 */
[C---:B--2---:R-:W-:Y:S03]  /*be420*/  HMMA.1688.F32.TF32 R152, R224.reuse, R68, R152 ;  /* 0x00000044e098723c */ /* 0x044fe60000081098 */
[----:B------:R-:W3:Y:S11]  /*be430*/  LDL.LU.64 R68, [R1+0x6518] ;  /* 0x0065180001447983 */ /* 0x000ef60000300a00 */
[----:B------:R-:W-:Y:S09]  /*be440*/  @!UPT UIADD3 URZ, URZ, URZ, URZ ;  /* 0x0000003f3f3ff290 */ /* 0x000ff2000fffe03f */
[----:B------:R1:W-:Y:S01]  /*be450*/  STL.64 [R1+0x3660], R152 ;  /* 0x0036609801007387 */ /* 0x0003e20000100a00 */
[----:B------:R2:W-:Y:S02]  /*be460*/  STL.64 [R1+0x3668], R154 ;  /* 0x0036689a01007387 */ /* 0x0005e40000100a00 */
[----:B-1----:R-:W-:Y:S02]  /*be470*/  IMAD.MOV.U32 R152, RZ, RZ, R150 ;  /* 0x000000ffff987224 */ /* 0x002fe400078e0096 */
[----:B------:R-:W-:Y:S01]  /*be480*/  IMAD.MOV.U32 R153, RZ, RZ, R151 ;  /* 0x000000ffff997224 */ /* 0x000fe200078e0097 */
[----:B------:R-:W4:Y:S01]  /*be490*/  LDL.LU R150, [R1+0x6514] ;  /* 0x0065140001967983 */ /* 0x000f220000300800 */
[----:B------:R-:W4:Y:S01]  /*be4a0*/  LDL.LU R151, [R1+0x6510] ;  /* 0x0065100001977983 */ /* 0x000f220000300800 */
[----:B--2---:R-:W-:Y:S01]  /*be4b0*/  MOV R154, R75 ;  /* 0x0000004b009a7202 */ /* 0x004fe20000000f00 */
[----:B------:R-:W-:Y:S02]  /*be4c0*/  IMAD.MOV.U32 R155, RZ, RZ, R74 ;  /* 0x000000ffff9b7224 */ /* 0x000fe400078e004a */
[----:B------:R-:W2:Y:S01]  /*be4d0*/  LDL.LU.64 R74, [R1+0x6508] ;  /* 0x00650800014a7983 */ /* 0x000ea20000300a00 */
[C---:B---3--:R-:W-:Y:S03]  /*be4e0*/  HMMA.1688.F32.TF32 R68, R224.reuse, R72, R68 ;  /* 0x00000048e044723c */ /* 0x048fe60000081044 */
[----:B------:R-:W2:Y:S11]  /*be4f0*/  LDL.LU.64 R72, [R1+0x6500] ;  /* 0x0065000001487983 */ /* 0x000eb60000300a00 */
[----:B------:R-:W-:Y:S09]  /*be500*/  @!UPT UIADD3 URZ, URZ, URZ, URZ ;  /* 0x0000003f3f3ff290 */ /* 0x000ff2000fffe03f */
[----:B------:R1:W-:Y:S01]  /*be510*/  STL.64 [R1+0x3860], R68 ;  /* 0x0038604401007387 */ /* 0x0003e20000100a00 */
[----:B------:R-:W-:Y:S02]  /*be520*/  STL.64 [R1+0x3868], R70 ;  /* 0x0038684601007387 */ /* 0x000fe40000100a00 */
[----:B-1----:R-:W-:Y:S01]  /*be530*/  IMAD.MOV.U32 R68, RZ, RZ, R138 ;  /* 0x000000ffff447224 */ /* 0x002fe200078e008a */
[----:B------:R-:W-:Y:S01]  /*be540*/  MOV R69, R139 ;  /* 0x0000008b00457202 */ /* 0x000fe20000000f00 */
[----:B------:R-:W3:Y:S01]  /*be550*/  LDL.LU R138, [R1+0x64fc] ;  /* 0x0064fc00018a7983 */ /* 0x000ee20000300800 */
[----:B------:R-:W3:Y:S01]  /*be560*/  LDL.LU R139, [R1+0x64f8] ;  /* 0x0064f800018b7983 */ /* 0x000ee20000300800 */
[C---:B----4-:R-:W-:Y:S08]  /*be570*/  HMMA.1688.F32.TF32 R148, R224.reuse, R144, R148 ;  /* 0x00000090e094723c */ /* 0x050ff00000081094 */
[----:B--2---:R-:W-:Y:S11]  /*be580*/  HMMA.1688.F32.TF32 R72, R224, R156, R72 ;  /* 0x0000009ce048723c */ /* 0x004ff60000081048 */
[----:B------:R-:W-:Y:S11]  /*be590*/  @!UPT UIADD3 URZ, URZ, URZ, URZ ;  /* 0x0000003f3f3ff290 */ /* 0x000ff6000fffe03f */
[----:B------:R-:W-:Y:S01]  /*be5a0*/  @!UPT UIADD3 URZ, URZ, URZ, URZ ;  /* 0x0000003f3f3ff290 */ /* 0x000fe2000fffe03f */
[----:B------:R1:W-:Y:S01]  /*be5b0*/  STL.64 [R1+0x3850], R72 ;  /* 0x0038504801007387 */ /* 0x0003e20000100a00 */
[----:B------:R-:W-:Y:S02]  /*be5c0*/  STL.64 [R1+0x3858], R74 ;  /* 0x0038584a01007387 */ /* 0x000fe40000100a00 */
[----:B-1----:R-:W-:Y:S02]  /*be5d0*/  IMAD.MOV.U32 R72, RZ, RZ, R147 ;  /* 0x000000ffff487224 */ /* 0x002fe400078e0093 */
[----:B------:R-:W-:Y:S02]  /*be5e0*/  IMAD.MOV.U32 R73, RZ, RZ, R146 ;  /* 0x000000ffff497224 */ /* 0x000fe400078e0092 */
[----:B------:R-:W2:Y:S01]  /*be5f0*/  LDL.LU.64 R146, [R1+0x64f0] ;  /* 0x0064f00001927983 */ /* 0x000ea20000300a00 */
[----:B------:R-:W2:Y:S02]  /*be600*/  LDL.LU.64 R144, [R1+0x64e8] ;  /* 0x0064e80001907983 */ /* 0x000ea40000300a00 */
[----:B------:R-:W-:Y:S02]  /*be610*/  STL.64 [R1+0x3840], R148 ;  /* 0x0038409401007387 */ /* 0x000fe40000100a00 */
[----:B------:R1:W-:Y:S02]  /*be620*/  STL.64 [R1+0x3848], R150 ;  /* 0x0038489601007387 */ /* 0x0003e40000100a00 */
[----:B-1----:R-:W-:Y:S01]  /*be630*/  IMAD.MOV.U32 R150, RZ, RZ, R143 ;  /* 0x000000ffff967224 */ /* 0x002fe200078e008f */
[----:B------:R-:W-:-:S02]  /*be640*/  MOV R151, R142 ;  /* 0x0000008e00977202 */ /* 0x000fc40000000f00 */
[----:B------:R-:W4:Y:S01]  /*be650*/  LDL.LU.64 R142, [R1+0x64e0] ;  /* 0x0064e000018e7983 */ /* 0x000f220000300a00 */
[----:B--2---:R-:W-:Y:S03]  /*be660*/  HMMA.1688.F32.TF32 R144, R224, R140, R144 ;  /* 0x0000008ce090723c */ /* 0x004fe60000081090 */
[----:B------:R-:W4:Y:S01]  /*be670*/  LDL.LU.64 R140, [R1+0x64d8] ;  /* 0x0064d800018c7983 */ /* 0x000f220000300a00 */
[----:B------:R-:W-:Y:S01]  /*be680*/  MOV R148, R251 ;  /* 0x000000fb00947202 */ /* 0x000fe20000000f00 */
[----:B------:R-:W-:-:S07]  /*be690*/  IMAD.MOV.U32 R149, RZ, RZ, R250 ;  /* 0x000000ffff957224 */ /* 0x000fce00078e00fa */
[C---:B---3--:R-:W-:Y:S11]  /*be6a0*/  HMMA.1688.F32.TF32 R136, R224.reuse, R148, R136 ;  /* 0x00000094e088723c */ /* 0x048ff60000081088 */
[----:B------:R1:W-:Y:S01]  /*be6b0*/  STL.64 [R1+0x3830], R144 ;  /* 0x0038309001007387 */ /* 0x0003e20000100a00 */
[----:B------:R-:W-:Y:S01]  /*be6c0*/  STL.64 [R1+0x3838], R146 ;  /* 0x0038389201007387 */ /* 0x000fe20000100a00 */
[C---:B------:R-:W-:Y:S08]  /*be6d0*/  HMMA.1688.F32.TF32 R128, R224.reuse, R160, R128 ;  /* 0x000000a0e080723c */ /* 0x040ff00000081080 */
[C---:B------:R-:W-:Y:S08]  /*be6e0*/  HMMA.1688.F32.TF32 R124, R224.reuse, R168, R124 ;  /* 0x000000a8e07c723c */ /* 0x040ff0000008107c */
[----:B------:R-:W-:Y:S01]  /*be6f0*/  HMMA.1688.F32.TF32 R120, R224, R152, R120 ;  /* 0x00000098e078723c */ /* 0x000fe20000081078 */
[----:B-1----:R-:W-:-:S02]  /*be700*/  IMAD.MOV.U32 R144, RZ, RZ, R239 ;  /* 0x000000ffff907224 */ /* 0x002fc400078e00ef */
[----:B------:R-:W-:-:S05]  /*be710*/  IMAD.MOV.U32 R145, RZ, RZ, R238 ;  /* 0x000000ffff917224 */ /* 0x000fca00078e00ee */
[C---:B------:R-:W-:Y:S08]  /*be720*/  HMMA.1688.F32.TF32 R108, R224.reuse, R72, R108 ;  /* 0x00000048e06c723c */ /* 0x040ff0000008106c */
[C---:B------:R-:W-:Y:S08]  /*be730*/  HMMA.1688.F32.TF32 R112, R224.reuse, R144, R112 ;  /* 0x00000090e070723c */ /* 0x040ff00000081070 */
[C---:B------:R-:W-:Y:S08]  /*be740*/  HMMA.1688.F32.TF32 R72, R224.reuse, R68, R104 ;  /* 0x00000044e048723c */ /* 0x040ff00000081068 */
[C---:B------:R-:W-:Y:S08]  /*be750*/  HMMA.1688.F32.TF32 R68, R224.reuse, R236, R24 ;  /* 0x000000ece044723c */ /* 0x040ff00000081018 */
[----:B------:R-:W-:Y:S07]  /*be760*/  HMMA.1688.F32.TF32 R24, R224, R228, R172 ;  /* 0x000000e4e018723c */ /* 0x000fee00000810ac */
[----:B------:R-:W-:-:S02]  /*be770*/  IMAD.MOV.U32 R174, RZ, RZ, R198 ;  /* 0x000000ffffae7224 */ /* 0x000fc400078e00c6 */
[----:B------:R-:W-:Y:S01]  /*be780*/  IMAD.MOV.U32 R175, RZ, RZ, R199 ;  /* 0x000000ffffaf7224 */ /* 0x000fe200078e00c7 */
[----:B----4-:R-:W-:Y:S11]  /*be790*/  HMMA.1688.F32.TF32 R140, R224, R164, R140 ;  /* 0x000000a4e08c723c */ /* 0x010ff6000008108c */
[----:B------:R-:W-:Y:S11]  /*be7a0*/  @!UPT UIADD3 URZ, URZ, URZ, URZ ;  /* 0x0000003f3f3ff290 */ /* 0x000ff6000fffe03f */
[----:B------:R-:W-:Y:S01]  /*be7b0*/  @!UPT UIADD3 URZ, URZ, URZ, URZ ;  /* 0x0000003f3f3ff290 */ /* 0x000fe2000fffe03f */
[----:B------:R1:W-:Y:S01]  /*be7c0*/  STL.64 [R1+0x3820], R140 ;  /* 0x0038208c01007387 */ /* 0x0003e20000100a00 */
[----:B------:R-:W-:Y:S02]  /*be7d0*/  STL.64 [R1+0x3828], R142 ;  /* 0x0038288e01007387 */ /* 0x000fe40000100a00 */
[----:B------:R2:W-:Y:S01]  /*be7e0*/  STL.64 [R1+0x3810], R136 ;  /* 0x0038108801007387 */ /* 0x0005e20000100a00 */
[----:B------:R-:W-:Y:S01]  /*be7f0*/  HMMA.1688.F32.TF32 R88, R12, R158, R88 ;  /* 0x0000009e0c58723c */ /* 0x000fe20000081058 */
        /* <DEDUP_REMOVED lines=8> */
[----:B-1----:R-:W-:Y:S01]  /*be880*/  MOV R140, R231 ;  /* 0x000000e7008c7202 */ /* 0x002fe20000000f00 */
[----:B------:R-:W-:Y:S02]  /*be890*/  IMAD.MOV.U32 R141, RZ, RZ, R230 ;  /* 0x000000ffff8d7224 */ /* 0x000fe400078e00e6 */
[----:B--2---:R-:W-:Y:S01]  /*be8a0*/  IMAD.MOV.U32 R136, RZ, RZ, R7 ;  /* 0x000000ffff887224 */ /* 0x004fe200078e0007 */
[----:B------:R-:W-:Y:S01]  /*be8b0*/  MOV R137, R6 ;  /* 0x0000000600897202 */ /* 0x000fe20000000f00 */
[----:B------:R-:W-:Y:S01]  /*be8c0*/  IMAD.MOV.U32 R144, RZ, RZ, R52 ;  /* 0x000000ffff907224 */ /* 0x000fe200078e0034 */
[----:B------:R-:W-:Y:S01]  /*be8d0*/  MOV R145, R53 ;  /* 0x0000003500917202 */ /* 0x000fe20000000f00 */
[----:B------:R-:W-:-:S02]  /*be8e0*/  IMAD.MOV.U32 R146, RZ, RZ, R54 ;  /* 0x000000ffff927224 */ /* 0x000fc400078e0036 */
[----:B------:R-:W-:Y:S01]  /*be8f0*/  IMAD.MOV.U32 R147, RZ, RZ, R55 ;  /* 0x000000ffff937224 */ /* 0x000fe200078e0037 */
[----:B------:R-:W-:Y:S04]  /*be900*/  LDS R142, [R2+0x16080] ;  /* 0x01608000028e7984 */ /* 0x000fe80000000800 */
[----:B------:R-:W-:Y:S01]  /*be910*/  LDS R143, [R0+0x16080] ;  /* 0x01608000008f7984 */ /* 0x000fe20000000800 */
[C---:B------:R-:W-:Y:S08]  /*be920*/  HMMA.1688.F32.TF32 R132, R224.reuse, R136, R132 ;  /* 0x00000088e084723c */ /* 0x040ff00000081084 */
[C---:B------:R-:W-:Y:S01]  /*be930*/  HMMA.1688.F32.TF32 R116, R224.reuse, R140, R116 ;  /* 0x0000008ce074723c */ /* 0x040fe20000081074 */
[----:B------:R-:W-:Y:S07]  /*be940*/  STL.64 [R1+0x3818], R138 ;  /* 0x0038188a01007387 */ /* 0x000fee0000100a00 */
[----:B------:R-:W-:Y:S01]  /*be950*/  HMMA.1688.F32.TF32 R4, R224, R4, R180 ;  /* 0x00000004e004723c */ /* 0x000fe200000810b4 */
[----:B------:R-:W-:Y:S01]  /*be960*/  IMAD.MOV.U32 R230, RZ, RZ, R46 ;  /* 0x000000ffffe67224 */ /* 0x000fe200078e002e */
[----:B------:R-:W-:Y:S01]  /*be970*/  MOV R231, R47 ;  /* 0x0000002f00e77202 */ /* 0x000fe20000000f00 */
[----:B------:R-:W-:Y:S04]  /*be980*/  LDS R140, [R2+0x14080] ;  /* 0x01408000028c7984 */ /* 0x000fe80000000800 */
[----:B------:R-:W1:Y:S04]  /*be990*/  LDS R141, [R0+0x14080] ;  /* 0x01408000008d7984 */ /* 0x000e680000000800 */
[----:B------:R-:W-:Y:S01]  /*be9a0*/  STL.64 [R1+0x3800], R132 ;  /* 0x0038008401007387 */ /* 0x000fe20000100a00 */
[----:B------:R-:W-:Y:S02]  /*be9b0*/  STL.64 [R1+0x3808], R134 ;  /* 0x0038088601007387 */ /* 0x000fe40000100a00 */
[----:B------:R-:W-:Y:S02]  /*be9c0*/  STL.64 [R1+0x37f0], R128 ;  /* 0x0037f08001007387 */ /* 0x000fe40000100a00 */
[----:B------:R-:W-:Y:S01]  /*be9d0*/  STL.64 [R1+0x37f8], R130 ;  /* 0x0037f88201007387 */ /* 0x000fe20000100a00 */
        /* <DEDUP_REMOVED lines=14> */
[----:B------:R-:W2:Y:S02]  /*beac0*/  LDL.LU R198, [R1+0x64d4] ;  /* 0x0064d40001c67983 */ /* 0x000ea40000300800 */
[----:B------:R-:W-:Y:S01]  /*bead0*/  STL.64 [R1+0x3770], R24 ;  /* 0x0037701801007387 */ /* 0x000fe20000100a00 */
[----:B------:R-:W-:Y:S01]  /*beae0*/  STL.64 [R1+0x3778], R26 ;  /* 0x0037781a01007387 */ /* 0x000fe20000100a00 */
[----:B------:R-:W2:Y:S01]  /*beaf0*/  LDL.LU R199, [R1+0x64d0] ;  /* 0x0064d00001c77983 */ /* 0x000ea20000300800 */
[----:B------:R-:W-:-:S02]  /*beb00*/  MOV R182, R206 ;  /* 0x000000ce00b67202 */ /* 0x000fc40000000f00 */
[----:B------:R-:W3:Y:S01]  /*beb10*/  LDL.LU R206, [R1+0x64cc] ;  /* 0x0064cc0001ce7983 */ /* 0x000ee20000300800 */
[----:B------:R-:W-:Y:S02]  /*beb20*/  STL.64 [R1+0x3760], R4 ;  /* 0x0037600401007387 */ /* 0x000fe40000100a00 */
[----:B------:R4:W-:Y:S02]  /*beb30*/  STL.64 [R1+0x3768], R6 ;  /* 0x0037680601007387 */ /* 0x0009e40000100a00 */
[----:B------:R-:W-:Y:S02]  /*beb40*/  IMAD.MOV.U32 R183, RZ, RZ, R207 ;  /* 0x000000ffffb77224 */ /* 0x000fe400078e00cf */
[----:B------:R-:W3:Y:S01]  /*beb50*/  LDL.LU R207, [R1+0x64c8] ;  /* 0x0064c80001cf7983 */ /* 0x000ee20000300800 */
[----:B----4-:R-:W-:Y:S07]  /*beb60*/  HMMA.1688.F32.TF32 R4, R224, R244, R188 ;  /* 0x000000f4e004723c */ /* 0x010fee00000810bc */
[----:B------:R-:W-:-:S02]  /*beb70*/  IMAD.MOV.U32 R190, RZ, RZ, R218 ;  /* 0x000000ffffbe7224 */ /* 0x000fc400078e00da */
[----:B------:R-:W4:Y:S11]  /*beb80*/  LDL.LU R218, [R1+0x64c4] ;  /* 0x0064c40001da7983 */ /* 0x000f360000300800 */
[----:B------:R-:W-:Y:S03]  /*beb90*/  @!UPT UIADD3 URZ, URZ, URZ, URZ ;  /* 0x0000003f3f3ff290 */ /* 0x000fe6000fffe03f */
[----:B------:R-:W-:Y:S01]  /*beba0*/  STL.64 [R1+0x3750], R4 ;  /* 0x0037500401007387 */ /* 0x000fe20000100a00 */
[----:B------:R2:W-:Y:S01]  /*bebb0*/  STL.64 [R1+0x3758], R6 ;  /* 0x0037580601007387 */ /* 0x0005e20000100a00 */
[----:B------:R-:W-:Y:S02]  /*bebc0*/  MOV R191, R219 ;  /* 0x000000db00bf7202 */ /* 0x000fe40000000f00 */
[----:B------:R-:W4:Y:S01]  /*bebd0*/  LDL.LU R219, [R1+0x64c0] ;  /* 0x0064c00001db7983 */ /* 0x000f220000300800 */
[----:B--2---:R-:W-:Y:S07]  /*bebe0*/  HMMA.1688.F32.TF32 R4, R224, R232, R196 ;  /* 0x000000e8e004723c */ /* 0x004fee00000810c4 */
[----:B------:R-:W-:-:S02]  /*bebf0*/  IMAD.MOV.U32 R198, RZ, RZ, R220 ;  /* 0x000000ffffc67224 */ /* 0x000fc400078e00dc */
[----:B------:R-:W2:Y:S11]  /*bec00*/  LDL.LU R220, [R1+0x64bc] ;  /* 0x0064bc0001dc7983 */ /* 0x000eb60000300800 */
[----:B------:R-:W-:Y:S03]  /*bec10*/  @!UPT UIADD3 URZ, URZ, URZ, URZ ;  /* 0x0000003f3f3ff290 */ /* 0x000fe6000fffe03f */
[----:B------:R-:W-:Y:S01]  /*bec20*/  STL.64 [R1+0x3740], R4 ;  /* 0x0037400401007387 */ /* 0x000fe20000100a00 */
[----:B------:R3:W-:Y:S02]  /*bec30*/  STL.64 [R1+0x3748], R6 ;  /* 0x0037480601007387 */ /* 0x0007e40000100a00 */
[----:B---3--:R-:W-:Y:S01]  /*bec40*/  HMMA.1688.F32.TF32 R4, R224, R240, R204 ;  /* 0x000000f0e004723c */ /* 0x008fe200000810cc */
[----:B------:R-:W-:Y:S02]  /*bec50*/  IMAD.MOV.U32 R199, RZ, RZ, R221 ;  /* 0x000000ffffc77224 */ /* 0x000fe400078e00dd */
[----:B------:R-:W2:Y:S04]  /*bec60*/  LDL.LU R221, [R1+0x64b8] ;  /* 0x0064b80001dd7983 */ /* 0x000ea80000300800 */
[----:B------:R-:W-:-:S02]  /*bec70*/  MOV R206, R222 ;  /* 0x000000de00ce7202 */ /* 0x000fc40000000f00 */
[----:B------:R-:W2:Y:S01]  /*bec80*/  LDL.LU R222, [R1+0x64b4] ;  /* 0x0064b40001de7983 */ /* 0x000ea20000300800 */
[----:B------:R-:W-:Y:S11]  /*bec90*/  IMAD.MOV.U32 R207, RZ, RZ, R223 ;  /* 0x000000ffffcf7224 */ /* 0x000ff600078e00df */
[----:B------:R-:W-:Y:S02]  /*beca0*/  @!UPT UIADD3 URZ, URZ, URZ, URZ ;  /* 0x0000003f3f3ff290 */ /* 0x000fe4000fffe03f */
[----:B------:R-:W-:Y:S01]  /*becb0*/  STL.64 [R1+0x3730], R4 ;  /* 0x0037300401007387 */ /* 0x000fe20000100a00 */
[----:B------:R4:W-:Y:S02]  /*becc0*/  STL.64 [R1+0x3738], R6 ;  /* 0x0037380601007387 */ /* 0x0009e40000100a00 */
[----:B------:R-:W2:Y:S01]  /*becd0*/  LDL.LU R223, [R1+0x64b0] ;  /* 0x0064b00001df7983 */ /* 0x000ea20000300800 */
[----:B----4-:R-:W-:Y:S01]  /*bece0*/  HMMA.1688.F32.TF32 R4, R224, R248, R216 ;  /* 0x000000f8e004723c */ /* 0x010fe200000810d8 */
[----:B------:R-:W3:Y:S06]  /*becf0*/  LDL R226, [R1+0x1468] ;  /* 0x0014680001e27983 */ /* 0x000eec0000100800 */
[----:B------:R-:W-:Y:S01]  /*bed00*/  IMAD.MOV.U32 R218, RZ, RZ, R210 ;  /* 0x000000ffffda7224 */ /* 0x000fe200078e00d2 */
[----:B------:R-:W-:Y:S11]  /*bed10*/  MOV R219, R211 ;  /* 0x000000d300db7202 */ /* 0x000ff60000000f00 */
[----:B------:R-:W-:Y:S04]  /*bed20*/  @!UPT UIADD3 URZ, URZ, URZ, URZ ;  /* 0x0000003f3f3ff290 */ /* 0x000fe8000fffe03f */
[----:B------:R4:W-:Y:S01]  /*bed30*/  STL.64 [R1+0x3650], R4 ;  /* 0x0036500401007387 */ /* 0x0009e20000100a00 */
[----:B------:R1:W-:Y:S02]  /*bed40*/  STL.64 [R1+0x3658], R6 ;  /* 0x0036580601007387 */ /* 0x0003e40000100a00 */
[----:B------:R-:W3:Y:S02]  /*bed50*/  LDL R227, [R1+0x146c] ;  /* 0x00146c0001e37983 */ /* 0x000ee40000100800 */
[----:B------:R-:W3:Y:S01]  /*bed60*/  LDL.LU R210, [R1+0x64ac] ;  /* 0x0064ac0001d27983 */ /* 0x000ee20000300800 */
[----:B------:R-:W3:Y:S01]  /*bed70*/  LDL.LU R211, [R1+0x64a8] ;  /* 0x0064a80001d37983 */ /* 0x000ee20000300800 */
[----:B----4-:R-:W-:Y:S02]  /*bed80*/  IMAD.MOV.U32 R5, RZ, RZ, R214 ;  /* 0x000000ffff057224 */ /* 0x010fe400078e00d6 */
[----:B------:R-:W-:Y:S01]  /*bed90*/  IMAD.MOV.U32 R4, RZ, RZ, R215 ;  /* 0x000000ffff047224 */ /* 0x000fe200078e00d7 */
[C---:B--2---:R-:W-:Y:S01]  /*beda0*/  HMMA.1688.F32.TF32 R136, R12.reuse, R214, R220 ;  /* 0x000000d60c88723c */ /* 0x044fe200000810dc */
[----:B------:R-:W2:Y:S01]  /*bedb0*/  LDL.LU.64 R214, [R1+0x64a0] ;  /* 0x0064a00001d67983 */ /* 0x000ea20000300a00 */
[----:B------:R-:W2:Y:S02]  /*bedc0*/  LDL.LU.64 R212, [R1+0x6498] ;  /* 0x0064980001d47983 */ /* 0x000ea40000300a00 */
[----:B------:R-:W4:Y:S02]  /*bedd0*/  LDL R222, [R1+0x1458] ;  /* 0x0014580001de7983 */ /* 0x000f240000100800 */
[----:B------:R-:W4:Y:S01]  /*bede0*/  LDL R223, [R1+0x145c] ;  /* 0x00145c0001df7983 */ /* 0x000f220000100800 */
[----:B-1----:R-:W-:Y:S01]  /*bedf0*/  MOV R7, R202 ;  /* 0x000000ca00077202 */ /* 0x002fe20000000f00 */
[----:B------:R-:W-:Y:S11]  /*bee00*/  IMAD.MOV.U32 R6, RZ, RZ, R203 ;  /* 0x000000ffff067224 */ /* 0x000ff600078e00cb */
[----:B------:R-:W-:Y:S04]  /*bee10*/  @!UPT UIADD3 URZ, URZ, URZ, URZ ;  /* 0x0000003f3f3ff290 */ /* 0x000fe8000fffe03f */
[----:B------:R1:W-:Y:S01]  /*bee20*/  STL.64 [R1+0x60a8], R138 ;  /* 0x0060a88a01007387 */ /* 0x0003e20000100a00 */
[----:B------:R-:W-:Y:S03]  /*bee30*/  STL.64 [R1+0x60a0], R136 ;  /* 0x0060a08801007387 */ /* 0x000fe60000100a00 */
[----:B-1----:R-:W4:Y:S04]  /*bee40*/  LDL R138, [R1+0x1428] ;  /* 0x00142800018a7983 */ /* 0x002f280000100800 */
[----:B------:R-:W4:Y:S01]  /*bee50*/  LDL R139, [R1+0x142c] ;  /* 0x00142c00018b7983 */ /* 0x000f220000100800 */
[C---:B--2---:R-:W-:Y:S03]  /*bee60*/  HMMA.1688.F32.TF32 R132, R12.reuse, R202, R212 ;  /* 0x000000ca0c84723c */ /* 0x044fe600000810d4 */
[----:B------:R-:W2:Y:S01]  /*bee70*/  LDL.LU.64 R202, [R1+0x6490] ;  /* 0x0064900001ca7983 */ /* 0x000ea20000300a00 */
[----:B------:R-:W2:Y:S04]  /*bee80*/  LDL.LU.64 R200, [R1+0x6488] ;  /* 0x0064880001c87983 */ /* 0x000ea80000300a00 */
[----:B---3--:R-:W-:Y:S01]  /*bee90*/  HMMA.1688.F32.TF32 R128, R12, R194, R208 ;  /* 0x000000c20c80723c */ /* 0x008fe200000810d0 */
[----:B------:R-:W-:Y:S01]  /*beea0*/  IMAD.MOV.U32 R25, RZ, RZ, R194 ;  /* 0x000000ffff197224 */ /* 0x000fe200078e00c2 */
[----:B------:R-:W-:Y:S01]  /*beeb0*/  MOV R24, R195 ;  /* 0x000000c300187202 */ /* 0x000fe20000000f00 */
[----:B------:R-:W-:-:S02]  /*beec0*/  IMAD.MOV.U32 R27, RZ, RZ, R30 ;  /* 0x000000ffff1b7224 */ /* 0x000fc400078e001e */
[----:B------:R-:W-:-:S10]  /*beed0*/  IMAD.MOV.U32 R26, RZ, RZ, R31 ;  /* 0x000000ffff1a7224 */ /* 0x000fd400078e001f */
[----:B------:R-:W-:Y:S01]  /*beee0*/  STL.64 [R1+0x6100], R134 ;  /* 0x0061008601007387 */ /* 0x000fe20000100a00 */
[----:B------:R-:W-:Y:S02]  /*beef0*/  STL.64 [R1+0x60f8], R132 ;  /* 0x0060f88401007387 */ /* 0x000fe40000100a00 */
[----:B------:R-:W3:Y:S02]  /*bef00*/  LDL R214, [R1+0x13e8] ;  /* 0x0013e80001d67983 */ /* 0x000ee40000100800 */
[----:B------:R-:W3:Y:S01]  /*bef10*/  LDL R215, [R1+0x13ec] ;  /* 0x0013ec0001d77983 */ /* 0x000ee20000100800 */
[----:B------:R-:W3:Y:S01]  /*bef20*/  LDL.LU.64 R194, [R1+0x6480] ;  /* 0x0064800001c27983 */ /* 0x000ee20000300a00 */
[----:B------:R-:W3:Y:S02]  /*bef30*/  LDL.LU.64 R192, [R1+0x6478] ;  /* 0x0064780001c07983 */ /* 0x000ee40000300a00 */
[----:B------:R1:W-:Y:S02]  /*bef40*/  STL.64 [R1+0x6110], R130 ;  /* 0x0061108201007387 */ /* 0x0003e40000100a00 */
[----:B------:R-:W-:Y:S01]  /*bef50*/  STL.64 [R1+0x6108], R128 ;  /* 0x0061088001007387 */ /* 0x000fe20000100a00 */
[----:B------:R-:W3:Y:S04]  /*bef60*/  LDL R210, [R1+0x1438] ;  /* 0x0014380001d27983 */ /* 0x000ee80000100800 */
[----:B------:R-:W3:Y:S01]  /*bef70*/  LDL R211, [R1+0x143c] ;  /* 0x00143c0001d37983 */ /* 0x000ee20000100800 */
[----:B-1----:R-:W-:Y:S01]  /*bef80*/  IMAD.MOV.U32 R130, RZ, RZ, R187 ;  /* 0x000000ffff827224 */ /* 0x002fe200078e00bb */
[----:B------:R-:W-:Y:S01]  /*bef90*/  MOV R131, R179 ;  /* 0x000000b300837202 */ /* 0x000fe20000000f00 */
[C---:B--2---:R-:W-:Y:S01]  /*befa0*/  HMMA.1688.F32.TF32 R124, R12.reuse, R30, R200 ;  /* 0x0000001e0c7c723c */ /* 0x044fe200000810c8 */
[----:B------:R-:W4:Y:S01]  /*befb0*/  LDL.LU.64 R30, [R1+0x6470] ;  /* 0x00647000011e7983 */ /* 0x000f220000300a00 */
[----:B------:R-:W4:Y:S11]  /*befc0*/  LDL.LU.64 R28, [R1+0x6468] ;  /* 0x00646800011c7983 */ /* 0x000f360000300a00 */
[----:B------:R-:W-:Y:S10]  /*befd0*/  @!UPT UIADD3 URZ, URZ, URZ, URZ ;  /* 0x0000003f3f3ff290 */ /* 0x000ff4000fffe03f */
[----:B------:R-:W-:Y:S01]  /*befe0*/  STL.64 [R1+0x6120], R126 ;  /* 0x0061207e01007387 */ /* 0x000fe20000100a00 */
[----:B------:R-:W-:Y:S02]  /*beff0*/  STL.64 [R1+0x6118], R124 ;  /* 0x0061187c01007387 */ /* 0x000fe40000100a00 */
[----:B------:R-:W2:Y:S02]  /*bf000*/  LDL.LU R187, [R1+0x6464] ;  /* 0x0064640001bb7983 */ /* 0x000ea40000300800 */
[----:B------:R-:W2:Y:S01]  /*bf010*/  LDL.LU R179, [R1+0x6460] ;  /* 0x0064600001b37983 */ /* 0x000ea20000300800 */
[C---:B---3--:R-:W-:Y:S08]  /*bf020*/  HMMA.1688.F32.TF32 R120, R12.reuse, R210, R192 ;  /* 0x000000d20c78723c */ /* 0x048ff000000810c0 */
[C---:B------:R-:W-:Y:S08]  /*bf030*/  HMMA.1688.F32.TF32 R104, R12.reuse, R226, R20 ;  /* 0x000000e20c68723c */ /* 0x040ff00000081014 */
[C---:B------:R-:W-:Y:S08]  /*bf040*/  HMMA.1688.F32.TF32 R100, R12.reuse, R218, R100 ;  /* 0x000000da0c64723c */ /* 0x040ff00000081064 */
[C---:B------:R-:W-:Y:S08]  /*bf050*/  HMMA.1688.F32.TF32 R96, R12.reuse, R206, R96 ;  /* 0x000000ce0c60723c */ /* 0x040ff00000081060 */
[----:B------:R-:W-:Y:S01]  /*bf060*/  HMMA.1688.F32.TF32 R92, R12, R198, R92 ;  /* 0x000000c60c5c723c */ /* 0x000fe2000008105c */
[----:B------:R1:W-:Y:S01]  /*bf070*/  STL.64 [R1+0x6130], R122 ;  /* 0x0061307a01007387 */ /* 0x0003e20000100a00 */
[----:B------:R-:W-:Y:S03]  /*bf080*/  STL.64 [R1+0x6128], R120 ;  /* 0x0061287801007387 */ /* 0x000fe60000100a00 */
[----:B-1----:R-:W3:Y:S04]  /*bf090*/  LDL R122, [R1+0x1578] ;  /* 0x00157800017a7983 */ /* 0x002ee80000100800 */
[----:B------:R-:W3:Y:S01]  /*bf0a0*/  LDL R123, [R1+0x157c] ;  /* 0x00157c00017b7983 */ /* 0x000ee20000100800 */
        /* <DEDUP_REMOVED lines=17> */
[----:B------:R-:W-:Y:S02]  /*bf1c0*/  IMAD.MOV.U32 R203, RZ, RZ, R26 ;  /* 0x000000ffffcb7224 */ /* 0x000fe400078e001a */
[----:B------:R-:W-:Y:S01]  /*bf1d0*/  IMAD.MOV.U32 R25, RZ, RZ, R86 ;  /* 0x000000ffff197224 */ /* 0x000fe200078e0056 */
[----:B------:R-:W-:-:S02]  /*bf1e0*/  MOV R26, R87 ;  /* 0x00000057001a7202 */ /* 0x000fc40000000f00 */
[----:B------:R-:W-:Y:S01]  /*bf1f0*/  MOV R202, R27 ;  /* 0x0000001b00ca7202 */ /* 0x000fe20000000f00 */
[----:B------:R-:W-:Y:S01]  /*bf200*/  IMAD.MOV.U32 R27, RZ, RZ, R83 ;  /* 0x000000ffff1b7224 */ /* 0x000fe200078e0053 */
[C---:B----4-:R-:W-:Y:S08]  /*bf210*/  HMMA.1688.F32.TF32 R108, R12.reuse, R222, R28 ;  /* 0x000000de0c6c723c */ /* 0x050ff0000008101c */
[C---:B--2---:R-:W-:Y:S08]  /*bf220*/  HMMA.1688.F32.TF32 R116, R12.reuse, R214, R184 ;  /* 0x000000d60c74723c */ /* 0x044ff000000810b8 */
[----:B------:R-:W-:Y:S11]  /*bf230*/  HMMA.1688.F32.TF32 R112, R12, R138, R176 ;  /* 0x0000008a0c70723c */ /* 0x000ff600000810b0 */
[----:B------:R-:W-:Y:S04]  /*bf240*/  @!UPT UIADD3 URZ, URZ, URZ, URZ ;  /* 0x0000003f3f3ff290 */ /* 0x000fe8000fffe03f */
[----:B------:R-:W-:Y:S01]  /*bf250*/  STL.64 [R1+0x6140], R118 ;  /* 0x0061407601007387 */ /* 0x000fe20000100a00 */
[----:B------:R-:W-:Y:S07]  /*bf260*/  STL.64 [R1+0x6138], R116 ;  /* 0x0061387401007387 */ /* 0x000fee0000100a00 */
[----:B------:R1:W-:Y:S02]  /*bf270*/  STL.64 [R1+0x6150], R114 ;  /* 0x0061507201007387 */ /* 0x0003e40000100a00 */
[----:B------:R-:W-:Y:S01]  /*bf280*/  STL.64 [R1+0x6148], R112 ;  /* 0x0061487001007387 */ /* 0x000fe20000100a00 */
[----:B-1----:R-:W2:Y:S04]  /*bf290*/  LDL R114, [R1+0x1568] ;  /* 0x0015680001727983 */ /* 0x002ea80000100800 */
[----:B------:R-:W2:Y:S01]  /*bf2a0*/  LDL R115, [R1+0x156c] ;  /* 0x00156c0001737983 */ /* 0x000ea20000100800 */
[----:B------:R-:W-:Y:S02]  /*bf2b0*/  STL.64 [R1+0x6160], R110 ;  /* 0x0061606e01007387 */ /* 0x000fe40000100a00 */
[----:B------:R-:W-:Y:S02]  /*bf2c0*/  STL.64 [R1+0x6158], R108 ;  /* 0x0061586c01007387 */ /* 0x000fe40000100a00 */
[----:B------:R1:W-:Y:S01]  /*bf2d0*/  STL.64 [R1+0x6170], R106 ;  /* 0x0061706a01007387 */ /* 0x0003e20000100a00 */
[----:B------:R-:W-:Y:S04]  /*bf2e0*/  STL.64 [R1+0x6168], R104 ;  /* 0x0061686801007387 */ /* 0x000fe80000100a00 */
[----:B-1----:R-:W4:Y:S04]  /*bf2f0*/  LDL R106, [R1+0x1558] ;  /* 0x00155800016a7983 */ /* 0x002f280000100800 */
[----:B------:R-:W4:Y:S01]  /*bf300*/  LDL R107, [R1+0x155c] ;  /* 0x00155c00016b7983 */ /* 0x000f220000100800 */
[----:B------:R-:W-:Y:S02]  /*bf310*/  STL.64 [R1+0x6180], R102 ;  /* 0x0061806601007387 */ /* 0x000fe40000100a00 */
[----:B------:R-:W-:Y:S02]  /*bf320*/  STL.64 [R1+0x6178], R100 ;  /* 0x0061786401007387 */ /* 0x000fe40000100a00 */
[----:B------:R1:W-:Y:S01]  /*bf330*/  STL.64 [R1+0x6190], R98 ;  /* 0x0061906201007387 */ /* 0x0003e20000100a00 */
[----:B------:R-:W-:Y:S01]  /*bf340*/  STL.64 [R1+0x6188], R96 ;  /* 0x0061886001007387 */ /* 0x000fe20000100a00 */
[----:B------:R-:W-:Y:S01]  /*bf350*/  MOV R179, R4 ;  /* 0x0000000400b37202 */ /* 0x000fe20000000f00 */
[----:B------:R-:W-:-:S02]  /*bf360*/  IMAD.MOV.U32 R178, RZ, RZ, R5 ;  /* 0x000000ffffb27224 */ /* 0x000fc400078e0005 */
[----:B-1----:R-:W2:Y:S04]  /*bf370*/  LDL R98, [R1+0x1548] ;  /* 0x0015480001627983 */ /* 0x002ea80000100800 */
[----:B------:R-:W2:Y:S01]  /*bf380*/  LDL R99, [R1+0x154c] ;  /* 0x00154c0001637983 */ /* 0x000ea20000100800 */
[----:B------:R-:W-:Y:S02]  /*bf390*/  STL.64 [R1+0x61a0], R94 ;  /* 0x0061a05e01007387 */ /* 0x000fe40000100a00 */
[----:B------:R-:W-:Y:S02]  /*bf3a0*/  STL.64 [R1+0x6198], R92 ;  /* 0x0061985c01007387 */ /* 0x000fe40000100a00 */
[----:B------:R1:W-:Y:S01]  /*bf3b0*/  STL.64 [R1+0x61b0], R90 ;  /* 0x0061b05a01007387 */ /* 0x0003e20000100a00 */
[----:B------:R-:W-:Y:S01]  /*bf3c0*/  STL.64 [R1+0x61a8], R88 ;  /* 0x0061a85801007387 */ /* 0x000fe20000100a00 */
[----:B------:R-:W-:-:S02]  /*bf3d0*/  IMAD.MOV.U32 R4, RZ, RZ, R40 ;  /* 0x000000ffff047224 */ /* 0x000fc400078e0028 */
[----:B------:R-:W-:Y:S01]  /*bf3e0*/  IMAD.MOV.U32 R187, RZ, RZ, R6 ;  /* 0x000000ffffbb7224 */ /* 0x000fe200078e0006 */
[----:B------:R-:W-:Y:S02]  /*bf3f0*/  MOV R5, R41 ;  /* 0x0000002900057202 */ /* 0x000fe40000000f00 */
[----:B------:R-:W-:Y:S01]  /*bf400*/  MOV R186, R7 ;  /* 0x0000000700ba7202 */ /* 0x000fe20000000f00 */
[----:B------:R-:W-:Y:S01]  /*bf410*/  IMAD.MOV.U32 R6, RZ, RZ, R42 ;  /* 0x000000ffff067224 */ /* 0x000fe200078e002a */
[----:B-1----:R-:W2:Y:S04]  /*bf420*/  LDL R90, [R1+0x1538] ;  /* 0x00153800015a7983 */ /* 0x002ea80000100800 */
[----:B------:R-:W2:Y:S01]  /*bf430*/  LDL R91, [R1+0x153c] ;  /* 0x00153c00015b7983 */ /* 0x000ea20000100800 */
[----:B------:R-:W3:Y:S02]  /*bf440*/  LDL.LU R36, [R1+0x645c] ;  /* 0x00645c0001247983 */ /* 0x000ee40000300800 */
[----:B------:R-:W3:Y:S02]  /*bf450*/  LDL.LU R37, [R1+0x6458] ;  /* 0x0064580001257983 */ /* 0x000ee40000300800 */
[----:B------:R-:W3:Y:S01]  /*bf460*/  LDL.LU R38, [R1+0x6454] ;  /* 0x0064540001267983 */ /* 0x000ee20000300800 */
[----:B------:R-:W3:Y:S01]  /*bf470*/  LDL.LU R39, [R1+0x6450] ;  /* 0x0064500001277983 */ /* 0x000ee20000300800 */
[----:B------:R-:W2:Y:S02]  /*bf480*/  LDL.LU R40, [R1+0x644c] ;  /* 0x00644c0001287983 */ /* 0x000ea40000300800 */
[----:B------:R-:W2:Y:S02]  /*bf490*/  LDL.LU R41, [R1+0x6448] ;  /* 0x0064480001297983 */ /* 0x000ea40000300800 */
[----:B------:R-:W2:Y:S02]  /*bf4a0*/  LDL.LU R42, [R1+0x6444] ;  /* 0x00644400012a7983 */ /* 0x000ea40000300800 */
[----:B------:R-:W-:-:S02]  /*bf4b0*/  IMAD.MOV.U32 R7, RZ, RZ, R43 ;  /* 0x000000ffff077224 */ /* 0x000fc400078e002b */
        /* <DEDUP_REMOVED lines=21> */
[----:B------:R-:W-:-:S02]  /*bf610*/  IMAD.MOV.U32 R116, RZ, RZ, R64 ;  /* 0x000000ffff747224 */ /* 0x000fc400078e0040 */
        /* <DEDUP_REMOVED lines=9> */
[----:B------:R-:W-:-:S02]  /*bf6b0*/  IMAD.MOV.U32 R109, RZ, RZ, R9 ;  /* 0x000000ffff6d7224 */ /* 0x000fc400078e0009 */
[----:B------:R-:W-:Y:S01]  /*bf6c0*/  IMAD.MOV.U32 R110, RZ, RZ, R10 ;  /* 0x000000ffff6e7224 */ /* 0x000fe200078e000a */
[----:B------:R-:W4:Y:S01]  /*bf6d0*/  LDL.LU R9, [R1+0x63d8] ;  /* 0x0063d80001097983 */ /* 0x000f220000300800 */
        /* <DEDUP_REMOVED lines=17> */
[----:B------:R-:W-:Y:S02]  /*bf7f0*/  IMAD.MOV.U32 R95, RZ, RZ, R79 ;  /* 0x000000ffff5f7224 */ /* 0x000fe400078e004f */
        /* <DEDUP_REMOVED lines=41> */
[----:B------:R2:W-:Y:S01]  /*bfa90*/  STL.64 [R1+0x6200], R70 ;  /* 0x0062004601007387 */ /* 0x0005e20000100a00 */
[----:B------:R-:W-:Y:S03]  /*bfaa0*/  STL.64 [R1+0x61f8], R68 ;  /* 0x0061f84401007387 */ /* 0x000fe60000100a00 */
[----:B--2---:R-:W2:Y:S01]  /*bfab0*/  LDL.64 R70, [R1+0x15d8] ;  /* 0x0015d80001467983 */ /* 0x004ea20000100a00 */
[----:B------:R-:W-:Y:S02]  /*bfac0*/  STL.64 [R1+0x6210], R66 ;  /* 0x0062104201007387 */ /* 0x000fe40000100a00 */
[----:B------:R-:W-:Y:S02]  /*bfad0*/  STL.64 [R1+0x6208], R64 ;  /* 0x0062084001007387 */ /* 0x000fe40000100a00 */
[----:B------:R-:W-:Y:S01]  /*bfae0*/  STL.64 [R1+0x62b0], R62 ;  /* 0x0062b03e01007387 */ /* 0x000fe20000100a00 */
[----:B------:R-:W-:Y:S01]  /*bfaf0*/  STL.64 [R1+0x62a8], R60 ;  /* 0x0062a83c01007387 */ /* 0x000fe20000100a00 */
[----:B------:R3:W-:Y:S02]  /*bfb00*/  STL.64 [R1+0x62c0], R58 ;  /* 0x0062c03a01007387 */ /* 0x0007e40000100a00 */
[----:B------:R-:W-:Y:S01]  /*bfb10*/  STL.64 [R1+0x62b8], R56 ;  /* 0x0062b83801007387 */ /* 0x000fe20000100a00 */
[----:B---3--:R-:W3:Y:S01]  /*bfb20*/  LDL.64 R58, [R1+0x1598] ;  /* 0x00159800013a7983 */ /* 0x008ee20000100a00 */
[C---:B------:R-:W-:Y:S01]  /*bfb30*/  HMMA.1688.F32.TF32 R16, R12.reuse, R242, R92 ;  /* 0x000000f20c10723c */ /* 0x040fe2000008105c */
        /* <DEDUP_REMOVED lines=11> */
[----:B------:R-:W-:Y:S01]  /*bfbf0*/  STL.64 [R1+0x6318], R32 ;  /* 0x0063182001007387 */ /* 0x000fe20000100a00 */
[C---:B---3--:R-:W-:Y:S08]  /*bfc00*/  HMMA.1688.F32.TF32 R28, R12.reuse, R58, R28 ;  /* 0x0000003a0c1c723c */ /* 0x048ff0000008101c */
[----:B--2---:R-:W-:Y:S11]  /*bfc10*/  HMMA.1688.F32.TF32 R12, R12, R70, R100 ;  /* 0x000000460c0c723c */ /* 0x004ff60000081064 */
[----:B------:R-:W-:Y:S04]  /*bfc20*/  @!UPT UIADD3 URZ, URZ, URZ, URZ ;  /* 0x0000003f3f3ff290 */ /* 0x000fe8000fffe03f */
[----:B------:R-:W-:Y:S01]  /*bfc30*/  STL.64 [R1+0x6330], R30 ;  /* 0x0063301e01007387 */ /* 0x000fe20000100a00 */
[----:B------:R-:W-:Y:S02]  /*bfc40*/  STL.64 [R1+0x6328], R28 ;  /* 0x0063281c01007387 */ /* 0x000fe40000100a00 */
[----:B------:R-:W-:Y:S02]  /*bfc50*/  STL.64 [R1+0x6340], R26 ;  /* 0x0063401a01007387 */ /* 0x000fe40000100a00 */
[----:B------:R-:W-:Y:S01]  /*bfc60*/  STL.64 [R1+0x6338], R24 ;  /* 0x0063381801007387 */ /* 0x000fe20000100a00 */
[----:B------:R-:W-:Y:S01]  /*bfc70*/  STL.64 [R1+0x6350], R22 ;  /* 0x0063501601007387 */ /* 0x000fe20000100a00 */
[----:B------:R2:W-:Y:S02]  /*bfc80*/  STL.64 [R1+0x6348], R20 ;  /* 0x0063481401007387 */ /* 0x0005e40000100a00 */
[----:B------:R-:W-:Y:S02]  /*bfc90*/  STL.64 [R1+0x6360], R18 ;  /* 0x0063601201007387 */ /* 0x000fe40000100a00 */
[----:B------:R3:W-:Y:S01]  /*bfca0*/  STL.64 [R1+0x6358], R16 ;  /* 0x0063581001007387 */ /* 0x0007e20000100a00 */
[----:B------:R-:W-:Y:S01]  /*bfcb0*/  STL.64 [R1+0x6370], R14 ;  /* 0x0063700e01007387 */ /* 0x000fe20000100a00 */
[----:B------:R4:W-:Y:S01]  /*bfcc0*/  STL.64 [R1+0x6368], R12 ;  /* 0x0063680c01007387 */ /* 0x0009e20000100a00 */
[C---:B--2---:R-:W-:Y:S08]  /*bfcd0*/  HMMA.1688.F32.TF32 R20, R140.reuse, R178, R108 ;  /* 0x000000b28c14723c */ /* 0x044ff0000008106c */
[C---:B---3--:R-:W-:Y:S08]  /*bfce0*/  HMMA.1688.F32.TF32 R16, R140.reuse, R186, R116 ;  /* 0x000000ba8c10723c */ /* 0x048ff00000081074 */
[C---:B----4-:R-:W-:Y:S07]  /*bfcf0*/  HMMA.1688.F32.TF32 R12, R140.reuse, R194, R124 ;  /* 0x000000c28c0c723c */ /* 0x050fee000008107c */
[----:B------:R-:W-:Y:S01]  /*bfd00*/  STL.64 [R1+0xe60], R20 ;  /* 0x000e601401007387 */ /* 0x000fe20000100a00 */
[----:B------:R2:W-:Y:S07]  /*bfd10*/  STL.64 [R1+0xe68], R22 ;  /* 0x000e681601007387 */ /* 0x0005ee0000100a00 */
[----:B------:R-:W-:Y:S02]  /*bfd20*/  STL.64 [R1+0xe50], R16 ;  /* 0x000e501001007387 */ /* 0x000fe40000100a00 */
[----:B------:R3:W-:Y:S06]  /*bfd30*/  STL.64 [R1+0xe58], R18 ;  /* 0x000e581201007387 */ /* 0x0007ec0000100a00 */
        /* <DEDUP_REMOVED lines=15> */
[----:B------:R-:W-:Y:S02]  /*bfe30*/  STL.64 [R1+0xe08], R22 ;  /* 0x000e081601007387 */ /* 0x000fe40000100a00 */
[----:B------:R-:W1:Y:S05]  /*bfe40*/  LDL.LU R4, [R1+0x410] ;  /* 0x0004100001047983 */ /* 0x000e6a0000300800 */
[----:B------:R2:W-:Y:S01]  /*bfe50*/  STL.64 [R1+0xdf0], R16 ;  /* 0x000df01001007387 */ /* 0x0005e20000100a00 */
[----:B------:R3:W-:Y:S07]  /*bfe60*/  STL.64 [R1+0xdf8], R18 ;  /* 0x000df81201007387 */ /* 0x0007ee0000100a00 */
[----:B------:R2:W-:Y:S02]  /*bfe70*/  STL.64 [R1+0xde0], R12 ;  /* 0x000de00c01007387 */ /* 0x0005e40000100a00 */
[----:B------:R2:W-:Y:S02]  /*bfe80*/  STL.64 [R1+0xde8], R14 ;  /* 0x000de80e01007387 */ /* 0x0005e40000100a00 */
[----:B------:R-:W1:Y:S01]  /*bfe90*/  LDL.LU R5, [R1+0x414] ;  /* 0x0004140001057983 */ /* 0x000e620000300800 */
[----:B------:R-:W1:Y:S01]  /*bfea0*/  LDL.LU R6, [R1+0x418] ;  /* 0x0004180001067983 */ /* 0x000e620000300800 */
[----:B------:R-:W1:Y:S02]  /*bfeb0*/  LDL.LU R7, [R1+0x41c] ;  /* 0x00041c0001077983 */ /* 0x000e640000300800 */
        /* <DEDUP_REMOVED lines=68> */
[----:B--2---:R-:W2:Y:S02]  /*c0300*/  LDL.LU R16, [R1+0xdc0] ;  /* 0x000dc00001107983 */ /* 0x004ea40000300800 */
[----:B------:R-:W2:Y:S01]  /*c0310*/  LDL.LU R17, [R1+0xdc4] ;  /* 0x000dc40001117983 */ /* 0x000ea20000300800 */
[----:B---3--:R-:W2:Y:S01]  /*c0320*/  LDL.LU R18, [R1+0xdc8] ;  /* 0x000dc80001127983 */ /* 0x008ea20000300800 */
[----:B------:R-:W2:Y:S02]  /*c0330*/  LDL.LU R19, [R1+0xdcc] ;  /* 0x000dcc0001137983 */ /* 0x000ea40000300800 */
[----:B------:R-:W3:Y:S02]  /*c0340*/  LDL.LU R12, [R1+0xdd0] ;  /* 0x000dd000010c7983 */ /* 0x000ee40000300800 */
[----:B------:R-:W3:Y:S01]  /*c0350*/  LDL.LU R13, [R1+0xdd4] ;  /* 0x000dd400010d7983 */ /* 0x000ee20000300800 */
[----:B------:R-:W3:Y:S01]  /*c0360*/  LDL.LU R14, [R1+0xdd8] ;  /* 0x000dd800010e7983 */ /* 0x000ee20000300800 */
[----:B------:R-:W3:Y:S02]  /*c0370*/  LDL.LU R15, [R1+0xddc] ;  /* 0x000ddc00010f7983 */ /* 0x000ee40000300800 */
[----:B------:R-:W2:Y:S02]  /*c0380*/  LDL.LU R20, [R1+0xdb0] ;  /* 0x000db00001147983 */ /* 0x000ea40000300800 */
        /* <DEDUP_REMOVED lines=30> */
[----:B------:R-:W4:Y:S01]  /*c0570*/  LDL.LU R251, [R1+0x40c] ;  /* 0x00040c0001fb7983 */ /* 0x000f220000300800 */
[C---:B---3--:R-:W-:Y:S08]  /*c0580*/  HMMA.1688.F32.TF32 R12, R140.reuse, R218, R12 ;  /* 0x000000da8c0c723c */ /* 0x048ff0000008100c */
[C---:B--2---:R-:W-:Y:S11]  /*c0590*/  HMMA.1688.F32.TF32 R16, R140.reuse, R206, R16 ;  /* 0x000000ce8c10723c */ /* 0x044ff60000081010 */
[----:B------:R-:W-:Y:S04]  /*c05a0*/  @!UPT UIADD3 URZ, URZ, URZ, URZ ;  /* 0x0000003f3f3ff290 */ /* 0x000fe8000fffe03f */
[----:B------:R-:W-:Y:S01]  /*c05b0*/  STL.64 [R1+0xdd0], R12 ;  /* 0x000dd00c01007387 */ /* 0x000fe20000100a00 */
[----:B------:R4:W-:Y:S02]  /*c05c0*/  STL.64 [R1+0xdd8], R14 ;  /* 0x000dd80e01007387 */ /* 0x0009e40000100a00 */
[C---:B----4-:R-:W-:Y:S05]  /*c05d0*/  HMMA.1688.F32.TF32 R12, R140.reuse, R198, R20 ;  /* 0x000000c68c0c723c */ /* 0x050fea0000081014 */
[----:B------:R-:W-:Y:S01]  /*c05e0*/  STL.64 [R1+0xdc0], R16 ;  /* 0x000dc01001007387 */ /* 0x000fe20000100a00 */
[----:B------:R2:W-:Y:S02]  /*c05f0*/  STL.64 [R1+0xdc8], R18 ;  /* 0x000dc81201007387 */ /* 0x0005e40000100a00 */
[C---:B------:R-:W-:Y:S08]  /*c0600*/  HMMA.1688.F32.TF32 R20, R140.reuse, R190, R28 ;  /* 0x000000be8c14723c */ /* 0x040ff0000008101c */
[C---:B--2---:R-:W-:Y:S07]  /*c0610*/  HMMA.1688.F32.TF32 R16, R140.reuse, R158, R24 ;  /* 0x0000009e8c10723c */ /* 0x044fee0000081018 */
[----:B------:R-:W-:Y:S01]  /*c0620*/  STL.64 [R1+0xdb0], R12 ;  /* 0x000db00c01007387 */ /* 0x000fe20000100a00 */
[----:B------:R2:W-:Y:S02]  /*c0630*/  STL.64 [R1+0xdb8], R14 ;  /* 0x000db80e01007387 */ /* 0x0005e40000100a00 */
[C---:B--2---:R-:W-:Y:S11]  /*c0640*/  HMMA.1688.F32.TF32 R12, R140.reuse, R182, R32 ;  /* 0x000000b68c0c723c */ /* 0x044ff60000081020 */
[----:B------:R-:W-:Y:S02]  /*c0650*/  @!UPT UIADD3 URZ, URZ, URZ, URZ ;  /* 0x0000003f3f3ff290 */ /* 0x000fe4000fffe03f */
[----:B------:R-:W-:Y:S01]  /*c0660*/  STL.64 [R1+0xda0], R16 ;  /* 0x000da01001007387 */ /* 0x000fe20000100a00 */
[----:B------:R2:W-:Y:S02]  /*c0670*/  STL.64 [R1+0xda8], R18 ;  /* 0x000da81201007387 */ /* 0x0005e40000100a00 */
        /* <DEDUP_REMOVED lines=48> */
[----:B---3--:R-:W-:Y:S08]  /*c0980*/  HMMA.1688.F32.TF32 R20, R140, R70, R132 ;  /* 0x000000468c14723c */ /* 0x008ff00000081084 */
[C---:B-1----:R-:W-:Y:S01]  /*c0990*/  HMMA.1688.F32.TF32 R4, R8.reuse, R202, R4 ;  /* 0x000000ca0804723c */ /* 0x042fe20000081004 */
[----:B------:R-:W-:Y:S04]  /*c09a0*/  LDS R140, [R2+0x14180] ;  /* 0x01418000028c7984 */ /* 0x000fe80000000800 */
[----:B------:R-:W-:Y:S04]  /*c09b0*/  LDS R142, [R2+0x16180] ;  /* 0x01618000028e7984 */ /* 0x000fe80000000800 */
[----:B------:R-:W-:Y:S04]  /*c09c0*/  LDS R141, [R0+0x14180] ;  /* 0x01418000008d7984 */ /* 0x000fe80000000800 */
[----:B------:R-:W1:Y:S04]  /*c09d0*/  LDS R143, [R0+0x16180] ;  /* 0x01618000008f7984 */ /* 0x000e680000000800 */
[----:B------:R-:W-:Y:S01]  /*c09e0*/  STL.64 [R1+0x480], R12 ;  /* 0x0004800c01007387 */ /* 0x000fe20000100a00 */
[----:B------:R2:W-:Y:S02]  /*c09f0*/  STL.64 [R1+0x488], R14 ;  /* 0x0004880e01007387 */ /* 0x0005e40000100a00 */
[C---:B--2---:R-:W-:Y:S01]  /*c0a00*/  HMMA.1688.F32.TF32 R12, R8.reuse, R178, R144 ;  /* 0x000000b2080c723c */ /* 0x044fe20000081090 */
[----:B------:R-:W-:Y:S01]  /*c0a10*/  STL.64 [R1+0x470], R16 ;  /* 0x0004701001007387 */ /* 0x000fe20000100a00 */
[----:B------:R2:W-:Y:S02]  /*c0a20*/  STL.64 [R1+0x478], R18 ;  /* 0x0004781201007387 */ /* 0x0005e40000100a00 */
[----:B------:R-:W-:Y:S02]  /*c0a30*/  STL.64 [R1+0x460], R20 ;  /* 0x0004601401007387 */ /* 0x000fe40000100a00 */
[----:B------:R-:W-:Y:S01]  /*c0a40*/  STL.64 [R1+0x468], R22 ;  /* 0x0004681601007387 */ /* 0x000fe20000100a00 */
[----:B------:R-:W-:Y:S01]  /*c0a50*/  STL.64 [R1+0x6388], R186 ;  /* 0x006388ba01007387 */ /* 0x000fe20000100a00 */
[C---:B--2---:R-:W-:Y:S11]  /*c0a60*/  HMMA.1688.F32.TF32 R16, R8.reuse, R186, R236 ;  /* 0x000000ba0810723c */ /* 0x044ff600000810ec */
[----:B------:R-:W-:Y:S04]  /*c0a70*/  @!UPT UIADD3 URZ, URZ, URZ, URZ ;  /* 0x0000003f3f3ff290 */ /* 0x000fe8000fffe03f */
[----:B------:R-:W-:Y:S01]  /*c0a80*/  STL.64 [R1+0xd10], R12 ;  /* 0x000d100c01007387 */ /* 0x000fe20000100a00 */
[----:B------:R2:W-:Y:S02]  /*c0a90*/  STL.64 [R1+0xd18], R14 ;  /* 0x000d180e01007387 */ /* 0x0005e40000100a00 */
[C---:B--2---:R-:W-:Y:S05]  /*c0aa0*/  HMMA.1688.F32.TF32 R12, R8.reuse, R194, R228 ;  /* 0x000000c2080c723c */ /* 0x044fea00000810e4 */
[----:B------:R-:W-:Y:S01]  /*c0ab0*/  STL.64 [R1+0xd00], R16 ;  /* 0x000d001001007387 */ /* 0x000fe20000100a00 */
[----:B------:R-:W-:Y:S02]  /*c0ac0*/  STL.64 [R1+0xd08], R18 ;  /* 0x000d081201007387 */ /* 0x000fe40000100a00 */
[----:B------:R-:W-:Y:S11]  /*c0ad0*/  STL.64 [R1+0x6380], R194 ;  /* 0x006380c201007387 */ /* 0x000ff60000100a00 */
[----:B------:R-:W-:Y:S04]  /*c0ae0*/  @!UPT UIADD3 URZ, URZ, URZ, URZ ;  /* 0x0000003f3f3ff290 */ /* 0x000fe8000fffe03f */
[----:B------:R-:W-:Y:S01]  /*c0af0*/  STL.64 [R1+0xcf0], R12 ;  /* 0x000cf00c01007387 */ /* 0x000fe20000100a00 */
[----:B------:R2:W-:Y:S02]  /*c0b00*/  STL.64 [R1+0xcf8], R14 ;  /* 0x000cf80e01007387 */ /* 0x0005e40000100a00 */
[C---:B--2---:R-:W-:Y:S01]  /*c0b10*/  HMMA.1688.F32.TF32 R12, R8.reuse, R210, R248 ;  /* 0x000000d2080c723c */ /* 0x044fe200000810f8 */
[----:B------:R-:W-:Y:S01]  /*c0b20*/  STL.64 [R1+0x6378], R202 ;  /* 0x006378ca01007387 */ /* 0x000fe20000100a00 */
[----:B------:R2:W-:Y:S02]  /*c0b30*/  STL.64 [R1+0xce0], R4 ;  /* 0x000ce00401007387 */ /* 0x0005e40000100a00 */
[----:B------:R3:W-:Y:S01]  /*c0b40*/  STL.64 [R1+0xce8], R6 ;  /* 0x000ce80601007387 */ /* 0x0007e20000100a00 */
[----:B--2---:R-:W2:Y:S11]  /*c0b50*/  LDL.LU R4, [R1+0xb20] ;  /* 0x000b200001047983 */ /* 0x004eb60000300800 */
[----:B------:R-:W-:Y:S07]  /*c0b60*/  @!UPT UIADD3 URZ, URZ, URZ, URZ ;  /* 0x0000003f3f3ff290 */ /* 0x000fee000fffe03f */
[----:B------:R-:W-:Y:S01]  /*c0b70*/  STL.64 [R1+0xcd0], R12 ;  /* 0x000cd00c01007387 */ /* 0x000fe20000100a00 */
[----:B------:R4:W-:Y:S02]  /*c0b80*/  STL.64 [R1+0xcd8], R14 ;  /* 0x000cd80e01007387 */ /* 0x0009e40000100a00 */
        /* <DEDUP_REMOVED lines=107> */
[C---:B----4-:R-:W-:Y:S08]  /*c1240*/  HMMA.1688.F32.TF32 R12, R8.reuse, R214, R16 ;  /* 0x000000d6080c723c */ /* 0x050ff00000081010 */
[C---:B--2---:R-:W-:Y:S08]  /*c1250*/  HMMA.1688.F32.TF32 R20, R8.reuse, R138, R20 ;  /* 0x0000008a0814723c */ /* 0x044ff00000081014 */
[C---:B---3--:R-:W-:Y:S07]  /*c1260*/  HMMA.1688.F32.TF32 R16, R8.reuse, R222, R24 ;  /* 0x000000de0810723c */ /* 0x048fee0000081018 */
[----:B------:R-:W-:Y:S01]  /*c1270*/  STL.64 [R1+0xcc0], R12 ;  /* 0x000cc00c01007387 */ /* 0x000fe20000100a00 */
[----:B------:R2:W-:Y:S02]  /*c1280*/  STL.64 [R1+0xcc8], R14 ;  /* 0x000cc80e01007387 */ /* 0x0005e40000100a00 */
[C---:B--2---:R-:W-:Y:S05]  /*c1290*/  HMMA.1688.F32.TF32 R12, R8.reuse, R226, R28 ;  /* 0x000000e2080c723c */ /* 0x044fea000008101c */
[----:B------:R-:W-:Y:S01]  /*c12a0*/  STL.64 [R1+0xcb0], R20 ;  /* 0x000cb01401007387 */ /* 0x000fe20000100a00 */
[----:B------:R-:W-:Y:S07]  /*c12b0*/  STL.64 [R1+0xcb8], R22 ;  /* 0x000cb81601007387 */ /* 0x000fee0000100a00 */
[----:B------:R-:W-:Y:S01]  /*c12c0*/  STL.64 [R1+0xca0], R16 ;  /* 0x000ca01001007387 */ /* 0x000fe20000100a00 */
[----:B------:R-:W-:Y:S09]  /*c12d0*/  STL.64 [R1+0xca8], R18 ;  /* 0x000ca81201007387 */ /* 0x000ff20000100a00 */
[----:B------:R-:W-:Y:S01]  /*c12e0*/  STL.64 [R1+0xc90], R12 ;  /* 0x000c900c01007387 */ /* 0x000fe20000100a00 */
[----:B------:R2:W-:Y:S02]  /*c12f0*/  STL.64 [R1+0xc98], R14 ;  /* 0x000c980e01007387 */ /* 0x0005e40000100a00 */
[C---:B--2---:R-:W-:Y:S08]  /*c1300*/  HMMA.1688.F32.TF32 R12, R8.reuse, R218, R32 ;  /* 0x000000da080c723c */ /* 0x044ff00000081020 */
[C---:B------:R-:W-:Y:S08]  /*c1310*/  HMMA.1688.F32.TF32 R20, R8.reuse, R206, R36 ;  /* 0x000000ce0814723c */ /* 0x040ff00000081024 */
[C---:B------:R-:W-:Y:S07]  /*c1320*/  HMMA.1688.F32.TF32 R16, R8.reuse, R198, R40 ;  /* 0x000000c60810723c */ /* 0x040fee0000081028 */
[----:B------:R-:W-:Y:S01]  /*c1330*/  STL.64 [R1+0xc80], R12 ;  /* 0x000c800c01007387 */ /* 0x000fe20000100a00 */
[----:B------:R2:W-:Y:S02]  /*c1340*/  STL.64 [R1+0xc88], R14 ;  /* 0x000c880e01007387 */ /* 0x0005e40000100a00 */
[C---:B--2---:R-:W-:Y:S05]  /*c1350*/  HMMA.1688.F32.TF32 R12, R8.reuse, R158, R44 ;  /* 0x0000009e080c723c */ /* 0x044fea000008102c */
        /* <DEDUP_REMOVED lines=53> */
[C---:B--2---:R-:W-:Y:S08]  /*c16b0*/  HMMA.1688.F32.TF32 R12, R8.reuse, R242, R4 ;  /* 0x000000f2080c723c */ /* 0x044ff00000081004 */
[----:B------:R-:W-:Y:S01]  /*c16c0*/  HMMA.1688.F32.TF32 R4, R8, R70, R248 ;  /* 0x000000460804723c */ /* 0x000fe200000810f8 */
[----:B------:R-:W-:Y:S01]  /*c16d0*/  STL.64 [R1+0xb50], R20 ;  /* 0x000b501401007387 */ /* 0x000fe20000100a00 */
[----:B------:R-:W-:Y:S05]  /*c16e0*/  STL.64 [R1+0xb58], R22 ;  /* 0x000b581601007387 */ /* 0x000fea0000100a00 */
[----:B------:R-:W-:Y:S02]  /*c16f0*/  STL.64 [R1+0xb40], R16 ;  /* 0x000b401001007387 */ /* 0x000fe40000100a00 */
[----:B------:R-:W-:Y:S01]  /*c1700*/  STL.64 [R1+0xb48], R18 ;  /* 0x000b481201007387 */ /* 0x000fe20000100a00 */
[----:B------:R-:W2:Y:S04]  /*c1710*/  LDL.LU R248, [R1+0x930] ;  /* 0x0009300001f87983 */ /* 0x000ea80000300800 */
[----:B------:R-:W-:Y:S04]  /*c1720*/  LDS R8, [R2+0x14200] ;  /* 0x0142000002087984 */ /* 0x000fe80000000800 */
[----:B------:R-:W-:Y:S04]  /*c1730*/  LDS R10, [R2+0x16200] ;  /* 0x01620000020a7984 */ /* 0x000fe80000000800 */
[----:B------:R-:W-:Y:S04]  /*c1740*/  LDS R9, [R0+0x14200] ;  /* 0x0142000000097984 */ /* 0x000fe80000000800 */
[----:B------:R-:W3:Y:S04]  /*c1750*/  LDS R11, [R0+0x16200] ;  /* 0x01620000000b7984 */ /* 0x000ee80000000800 */
[----:B------:R-:W-:Y:S01]  /*c1760*/  STL.64 [R1+0xb30], R12 ;  /* 0x000b300c01007387 */ /* 0x000fe20000100a00 */
[----:B------:R-:W-:Y:S02]  /*c1770*/  STL.64 [R1+0xb38], R14 ;  /* 0x000b380e01007387 */ /* 0x000fe40000100a00 */
[----:B------:R4:W-:Y:S02]  /*c1780*/  STL.64 [R1+0xb20], R4 ;  /* 0x000b200401007387 */ /* 0x0009e40000100a00 */
[----:B------:R1:W-:Y:S01]  /*c1790*/  STL.64 [R1+0xb28], R6 ;  /* 0x000b280601007387 */ /* 0x0003e20000100a00 */
[----:B------:R-:W2:Y:S01]  /*c17a0*/  LDL.LU R249, [R1+0x934] ;  /* 0x0009340001f97983 */ /* 0x000ea20000300800 */
[----:B------:R-:W2:Y:S02]  /*c17b0*/  LDL.LU R250, [R1+0x938] ;  /* 0x0009380001fa7983 */ /* 0x000ea40000300800 */
[----:B------:R-:W2:Y:S01]  /*c17c0*/  LDL.LU R251, [R1+0x93c] ;  /* 0x00093c0001fb7983 */ /* 0x000ea20000300800 */
[----:B----4-:R-:W4:Y:S01]  /*c17d0*/  LDL.LU R4, [R1+0x940] ;  /* 0x0009400001047983 */ /* 0x010f220000300800 */
[----:B------:R-:W4:Y:S02]  /*c17e0*/  LDL.LU R5, [R1+0x944] ;  /* 0x0009440001057983 */ /* 0x000f240000300800 */
[----:B-1----:R-:W4:Y:S02]  /*c17f0*/  LDL.LU R6, [R1+0x948] ;  /* 0x0009480001067983 */ /* 0x002f240000300800 */
[----:B------:R-:W4:Y:S01]  /*c1800*/  LDL.LU R7, [R1+0x94c] ;  /* 0x00094c0001077983 */ /* 0x000f220000300800 */
        /* <DEDUP_REMOVED lines=116> */
[C---:B--2---:R-:W-:Y:S11]  /*c1f50*/  HMMA.1688.F32.TF32 R184, R140.reuse, R178, R184 ;  /* 0x000000b28cb8723c */ /* 0x044ff600000810b8 */
[----:B------:R-:W-:Y:S11]  /*c1f60*/  @!UPT UIADD3 URZ, URZ, URZ, URZ ;  /* 0x0000003f3f3ff290 */ /* 0x000ff6000fffe03f */
[----:B------:R-:W-:Y:S01]  /*c1f70*/  @!UPT UIADD3 URZ, URZ, URZ, URZ ;  /* 0x0000003f3f3ff290 */ /* 0x000fe2000fffe03f */
[----:B------:R-:W-:Y:S01]  /*c1f80*/  STL.64 [R1+0xd20], R184 ;  /* 0x000d20b801007387 */ /* 0x000fe20000100a00 */
[----:B------:R1:W-:Y:S03]  /*c1f90*/  STL.64 [R1+0xd28], R186 ;  /* 0x000d28ba01007387 */ /* 0x0003e60000100a00 */
[----:B-1----:R-:W2:Y:S02]  /*c1fa0*/  LDL.LU.64 R186, [R1+0x6388] ;  /* 0x0063880001ba7983 */ /* 0x002ea40000300a00 */
[C---:B--2---:R-:W-:Y:S11]  /*c1fb0*/  HMMA.1688.F32.TF32 R192, R140.reuse, R186, R192 ;  /* 0x000000ba8cc0723c */ /* 0x044ff600000810c0 */
[----:B------:R-:W-:Y:S11]  /*c1fc0*/  @!UPT UIADD3 URZ, URZ, URZ, URZ ;  /* 0x0000003f3f3ff290 */ /* 0x000ff6000fffe03f */
[----:B------:R-:W-:Y:S01]  /*c1fd0*/  @!UPT UIADD3 URZ, URZ, URZ, URZ ;  /* 0x0000003f3f3ff290 */ /* 0x000fe2000fffe03f */
[----:B------:R-:W-:Y:S01]  /*c1fe0*/  STL.64 [R1+0xb10], R192 ;  /* 0x000b10c001007387 */ /* 0x000fe20000100a00 */
[----:B------:R1:W-:Y:S03]  /*c1ff0*/  STL.64 [R1+0xb18], R194 ;  /* 0x000b18c201007387 */ /* 0x0003e60000100a00 */
[----:B-1----:R-:W3:Y:S02]  /*c2000*/  LDL.LU.64 R194, [R1+0x6380] ;  /* 0x0063800001c27983 */ /* 0x002ee40000300a00 */
[C---:B---3--:R-:W-:Y:S11]  /*c2010*/  HMMA.1688.F32.TF32 R200, R140.reuse, R194, R200 ;  /* 0x000000c28cc8723c */ /* 0x048ff600000810c8 */
[----:B------:R-:W-:Y:S11]  /*c2020*/  @!UPT UIADD3 URZ, URZ, URZ, URZ ;  /* 0x0000003f3f3ff290 */ /* 0x000ff6000fffe03f */
[----:B------:R-:W-:Y:S01]  /*c2030*/  @!UPT UIADD3 URZ, URZ, URZ, URZ ;  /* 0x0000003f3f3ff290 */ /* 0x000fe2000fffe03f */
[----:B------:R-:W-:Y:S01]  /*c2040*/  STL.64 [R1+0xb00], R200 ;  /* 0x000b00c801007387 */ /* 0x000fe20000100a00 */
[----:B------:R1:W-:Y:S03]  /*c2050*/  STL.64 [R1+0xb08], R202 ;  /* 0x000b08ca01007387 */ /* 0x0003e60000100a00 */
[----:B-1----:R-:W2:Y:S01]  /*c2060*/  LDL.LU.64 R202, [R1+0x6378] ;  /* 0x0063780001ca7983 */ /* 0x002ea20000300a00 */
[C---:B------:R-:W-:Y:S08]  /*c2070*/  HMMA.1688.F32.TF32 R16, R140.reuse, R210, R16 ;  /* 0x000000d28c10723c */ /* 0x040ff00000081010 */
[C---:B------:R-:W-:Y:S08]  /*c2080*/  HMMA.1688.F32.TF32 R20, R140.reuse, R214, R20 ;  /* 0x000000d68c14723c */ /* 0x040ff00000081014 */
[C---:B--2---:R-:W-:Y:S11]  /*c2090*/  HMMA.1688.F32.TF32 R12, R140.reuse, R202, R12 ;  /* 0x000000ca8c0c723c */ /* 0x044ff6000008100c */
[----:B------:R-:W-:Y:S11]  /*c20a0*/  @!UPT UIADD3 URZ, URZ, URZ, URZ ;  /* 0x0000003f3f3ff290 */ /* 0x000ff6000fffe03f */
[----:B------:R-:W-:Y:S01]  /*c20b0*/  @!UPT UIADD3 URZ, URZ, URZ, URZ ;  /* 0x0000003f3f3ff290 */ /* 0x000fe2000fffe03f */
[----:B------:R-:W-:Y:S01]  /*c20c0*/  STL.64 [R1+0xaf0], R12 ;  /* 0x000af00c01007387 */ /* 0x000fe20000100a00 */
[----:B------:R1:W-:Y:S03]  /*c20d0*/  STL.64 [R1+0xaf8], R14 ;  /* 0x000af80e01007387 */ /* 0x0003e60000100a00 */
[----:B-1----:R-:W2:Y:S01]  /*c20e0*/  LDL.LU.64 R14, [R1+0x6370] ;  /* 0x00637000010e7983 */ /* 0x002ea20000300a00 */
[----:B------:R-:W3:Y:S02]  /*c20f0*/  LDL.LU.64 R12, [R1+0x6368] ;  /* 0x00636800010c7983 */ /* 0x000ee40000300a00 */
[----:B------:R-:W-:Y:S02]  /*c2100*/  STL.64 [R1+0xae0], R16 ;  /* 0x000ae01001007387 */ /* 0x000fe40000100a00 */
[----:B------:R1:W-:Y:S02]  /*c2110*/  STL.64 [R1+0xae8], R18 ;  /* 0x000ae81201007387 */ /* 0x0003e40000100a00 */
[C---:B-1----:R-:W-:Y:S08]  /*c2120*/  HMMA.1688.F32.TF32 R16, R140.reuse, R138, R24 ;  /* 0x0000008a8c10723c */ /* 0x042ff00000081018 */
        /* <DEDUP_REMOVED lines=71> */
[----:B------:R-:W-:Y:S02]  /*c25a0*/  STL.64 [R1+0x968], R26 ;  /* 0x0009681a01007387 */ /* 0x000fe40000100a00 */
        /* <DEDUP_REMOVED lines=112> */
[----:B--2---:R-:W-:Y:S08]  /*c2cb0*/  HMMA.1688.F32.TF32 R16, R140, R70, R16 ;  /* 0x000000468c10723c */ /* 0x004ff00000081010 */
[C---:B------:R-:W-:Y:S08]  /*c2cc0*/  HMMA.1688.F32.TF32 R140, R8.reuse, R178, R20 ;  /* 0x000000b2088c723c */ /* 0x040ff00000081014 */
[C---:B---3--:R-:W-:Y:S07]  /*c2cd0*/  HMMA.1688.F32.TF32 R20, R8.reuse, R186, R24 ;  /* 0x000000ba0814723c */ /* 0x048fee0000081018 */
[----:B------:R-:W-:Y:S01]  /*c2ce0*/  STL.64 [R1+0x930], R16 ;  /* 0x0009301001007387 */ /* 0x000fe20000100a00 */
[----:B------:R1:W-:Y:S02]  /*c2cf0*/  STL.64 [R1+0x938], R18 ;  /* 0x0009381201007387 */ /* 0x0003e40000100a00 */
[C---:B-1----:R-:W-:Y:S05]  /*c2d00*/  HMMA.1688.F32.TF32 R16, R8.reuse, R194, R28 ;  /* 0x000000c20810723c */ /* 0x042fea000008101c */
[----:B------:R-:W-:Y:S01]  /*c2d10*/  STL.64 [R1+0xf00], R140 ;  /* 0x000f008c01007387 */ /* 0x000fe20000100a00 */
[----:B------:R-:W-:Y:S02]  /*c2d20*/  STL.64 [R1+0xf08], R142 ;  /* 0x000f088e01007387 */ /* 0x000fe40000100a00 */
[C---:B------:R-:W-:Y:S05]  /*c2d30*/  HMMA.1688.F32.TF32 R24, R8.reuse, R202, R32 ;  /* 0x000000ca0818723c */ /* 0x040fea0000081020 */
[----:B------:R-:W-:Y:S01]  /*c2d40*/  STL.64 [R1+0xef0], R20 ;  /* 0x000ef01401007387 */ /* 0x000fe20000100a00 */
[----:B------:R1:W-:Y:S04]  /*c2d50*/  STL.64 [R1+0xef8], R22 ;  /* 0x000ef81601007387 */ /* 0x0003e80000100a00 */
[----:B------:R-:W-:Y:S04]  /*c2d60*/  LDS R140, [R2+0x14280] ;  /* 0x01428000028c7984 */ /* 0x000fe80000000800 */
[----:B------:R-:W-:Y:S04]  /*c2d70*/  LDS R142, [R2+0x16280] ;  /* 0x01628000028e7984 */ /* 0x000fe80000000800 */
[----:B------:R-:W-:Y:S04]  /*c2d80*/  LDS R141, [R0+0x14280] ;  /* 0x01428000008d7984 */ /* 0x000fe80000000800 */
[----:B------:R-:W2:Y:S01]  /*c2d90*/  LDS R143, [R0+0x16280] ;  /* 0x01628000008f7984 */ /* 0x000ea20000000800 */
[C---:B-1----:R-:W-:Y:S03]  /*c2da0*/  HMMA.1688.F32.TF32 R20, R8.reuse, R210, R36 ;  /* 0x000000d20814723c */ /* 0x042fe60000081024 */
[----:B------:R-:W-:Y:S01]  /*c2db0*/  STL.64 [R1+0xee0], R16 ;  /* 0x000ee01001007387 */ /* 0x000fe20000100a00 */
[----:B------:R4:W-:Y:S04]  /*c2dc0*/  STL.64 [R1+0xee8], R18 ;  /* 0x000ee81201007387 */ /* 0x0009e80000100a00 */
[C---:B----4-:R-:W-:Y:S01]  /*c2dd0*/  HMMA.1688.F32.TF32 R16, R8.reuse, R214, R40 ;  /* 0x000000d60810723c */ /* 0x050fe20000081028 */
[----:B------:R-:W-:Y:S01]  /*c2de0*/  STL.64 [R1+0xed0], R24 ;  /* 0x000ed01801007387 */ /* 0x000fe20000100a00 */
[----:B------:R1:W-:Y:S11]  /*c2df0*/  STL.64 [R1+0xed8], R26 ;  /* 0x000ed81a01007387 */ /* 0x0003f60000100a00 */
[----:B------:R-:W-:Y:S02]  /*c2e00*/  @!UPT UIADD3 URZ, URZ, URZ, URZ ;  /* 0x0000003f3f3ff290 */ /* 0x000fe4000fffe03f */
        /* <DEDUP_REMOVED lines=8> */
[----:B------:R-:W-:Y:S07]  /*c2e90*/  STL.64 [R1+0xea8], R26 ;  /* 0x000ea81a01007387 */ /* 0x000fee0000100a00 */
[----:B------:R-:W-:Y:S02]  /*c2ea0*/  STL.64 [R1+0xe90], R20 ;  /* 0x000e901401007387 */ /* 0x000fe40000100a00 */
[----:B------:R1:W-:Y:S02]  /*c2eb0*/  STL.64 [R1+0xe98], R22 ;  /* 0x000e981601007387 */ /* 0x0003e40000100a00 */
[C---:B-1----:R-:W-:Y:S04]  /*c2ec0*/  HMMA.1688.F32.TF32 R20, R8.reuse, R218, R60 ;  /* 0x000000da0814723c */ /* 0x042fe8000008103c */
[----:B------:R-:W-:Y:S01]  /*c2ed0*/  STL.64 [R1+0xe80], R16 ;  /* 0x000e801001007387 */ /* 0x000fe20000100a00 */
[----:B------:R1:W-:Y:S03]  /*c2ee0*/  STL.64 [R1+0xe88], R18 ;  /* 0x000e881201007387 */ /* 0x0003e60000100a00 */
[C---:B-1----:R-:W-:Y:S08]  /*c2ef0*/  HMMA.1688.F32.TF32 R16, R8.reuse, R206, R64 ;  /* 0x000000ce0810723c */ /* 0x042ff00000081040 */
        /* <DEDUP_REMOVED lines=44> */
[----:B------:R-:W-:Y:S02]  /*c31c0*/  STL.64 [R1+0x858], R26 ;  /* 0x0008581a01007387 */ /* 0x000fe40000100a00 */
[----:B------:R-:W3:Y:S05]  /*c31d0*/  LDL.LU R4, [R1+0x690] ;  /* 0x0006900001047983 */ /* 0x000eea0000300800 */
[----:B------:R1:W-:Y:S01]  /*c31e0*/  STL.64 [R1+0x840], R20 ;  /* 0x0008401401007387 */ /* 0x0003e20000100a00 */
[----:B------:R4:W-:Y:S07]  /*c31f0*/  STL.64 [R1+0x848], R22 ;  /* 0x0008481601007387 */ /* 0x0009ee0000100a00 */
[----:B------:R1:W-:Y:S01]  /*c3200*/  STL.64 [R1+0x830], R16 ;  /* 0x0008301001007387 */ /* 0x0003e20000100a00 */
[----:B------:R1:W-:Y:S02]  /*c3210*/  STL.64 [R1+0x838], R18 ;  /* 0x0008381201007387 */ /* 0x0003e40000100a00 */
        /* <DEDUP_REMOVED lines=109> */
[C---:B------:R-:W-:Y:S08]  /*c38f0*/  HMMA.1688.F32.TF32 R24, R8.reuse, R246, R24 ;  /* 0x000000f60818723c */ /* 0x040ff00000081018 */
[C---:B------:R-:W-:Y:S08]  /*c3900*/  HMMA.1688.F32.TF32 R28, R8.reuse, R234, R28 ;  /* 0x000000ea081c723c */ /* 0x040ff0000008101c */
[C---:B------:R-:W-:Y:S08]  /*c3910*/  HMMA.1688.F32.TF32 R32, R8.reuse, R242, R32 ;  /* 0x000000f20820723c */ /* 0x040ff00000081020 */
[----:B------:R-:W-:Y:S01]  /*c3920*/  HMMA.1688.F32.TF32 R8, R8, R70, R144 ;  /* 0x000000460808723c */ /* 0x000fe20000081090 */
[----:B------:R-:W-:Y:S04]  /*c3930*/  LDS R144, [R2+0x14300] ;  /* 0x0143000002907984 */ /* 0x000fe80000000800 */
[----:B------:R-:W-:Y:S04]  /*c3940*/  LDS R146, [R2+0x16300] ;  /* 0x0163000002927984 */ /* 0x000fe80000000800 */
[----:B------:R-:W-:Y:S04]  /*c3950*/  LDS R145, [R0+0x14300] ;  /* 0x0143000000917984 */ /* 0x000fe80000000800 */
[----:B------:R-:W1:Y:S04]  /*c3960*/  LDS R147, [R0+0x16300] ;  /* 0x0163000000937984 */ /* 0x000e680000000800 */
[----:B------:R-:W-:Y:S01]  /*c3970*/  STL.64 [R1+0x820], R16 ;  /* 0x0008201001007387 */ /* 0x000fe20000100a00 */
[----:B------:R2:W-:Y:S03]  /*c3980*/  STL.64 [R1+0x828], R18 ;  /* 0x0008281201007387 */ /* 0x0005e60000100a00 */
[----:B--2---:R-:W2:Y:S01]  /*c3990*/  LDL.LU.64 R18, [R1+0x6360] ;  /* 0x0063600001127983 */ /* 0x004ea20000300a00 */
[----:B------:R-:W4:Y:S02]  /*c39a0*/  LDL.LU.64 R16, [R1+0x6358] ;  /* 0x0063580001107983 */ /* 0x000f240000300a00 */
        /* <DEDUP_REMOVED lines=16> */
[C---:B---3--:R-:W-:Y:S08]  /*c3ab0*/  HMMA.1688.F32.TF32 R32, R140.reuse, R178, R36 ;  /* 0x000000b28c20723c */ /* 0x048ff00000081024 */
[C---:B-1----:R-:W-:Y:S08]  /*c3ac0*/  HMMA.1688.F32.TF32 R8, R140.reuse, R186, R40 ;  /* 0x000000ba8c08723c */ /* 0x042ff00000081028 */
        /* <DEDUP_REMOVED lines=51> */
[C---:B---3--:R-:W-:Y:S08]  /*c3e00*/  HMMA.1688.F32.TF32 R8, R140.reuse, R170, R4 ;  /* 0x000000aa8c08723c */ /* 0x048ff00000081004 */
[C---:B------:R-:W-:Y:S01]  /*c3e10*/  HMMA.1688.F32.TF32 R4, R140.reuse, R154, R248 ;  /* 0x0000009a8c04723c */ /* 0x040fe200000810f8 */
[----:B------:R1:W-:Y:S01]  /*c3e20*/  STL.64 [R1+0x6c0], R36 ;  /* 0x0006c02401007387 */ /* 0x0003e20000100a00 */
[----:B------:R3:W-:Y:S05]  /*c3e30*/  STL.64 [R1+0x6c8], R38 ;  /* 0x0006c82601007387 */ /* 0x0007ea0000100a00 */
[----:B------:R1:W-:Y:S01]  /*c3e40*/  STL.64 [R1+0x6b0], R32 ;  /* 0x0006b02001007387 */ /* 0x0003e20000100a00 */
[----:B------:R1:W-:Y:S02]  /*c3e50*/  STL.64 [R1+0x6b8], R34 ;  /* 0x0006b82201007387 */ /* 0x0003e40000100a00 */
[----:B------:R-:W2:Y:S05]  /*c3e60*/  LDL.LU R236, [R1+0x10] ;  /* 0x0000100001ec7983 */ /* 0x000eaa0000300800 */
[----:B------:R1:W-:Y:S01]  /*c3e70*/  STL.64 [R1+0x6a0], R8 ;  /* 0x0006a00801007387 */ /* 0x0003e20000100a00 */
[----:B------:R1:W-:Y:S07]  /*c3e80*/  STL.64 [R1+0x6a8], R10 ;  /* 0x0006a80a01007387 */ /* 0x0003ee0000100a00 */
[----:B------:R1:W-:Y:S02]  /*c3e90*/  STL.64 [R1+0x690], R4 ;  /* 0x0006900401007387 */ /* 0x0003e40000100a00 */
[----:B------:R1:W-:Y:S02]  /*c3ea0*/  STL.64 [R1+0x698], R6 ;  /* 0x0006980601007387 */ /* 0x0003e40000100a00 */
        /* <DEDUP_REMOVED lines=51> */
[----:B-1----:R-:W2:Y:S02]  /*c41e0*/  LDL.LU R36, [R1+0x660] ;  /* 0x0006600001247983 */ /* 0x002ea40000300800 */
[----:B------:R-:W2:Y:S01]  /*c41f0*/  LDL.LU R37, [R1+0x664] ;  /* 0x0006640001257983 */ /* 0x000ea20000300800 */
[----:B---3--:R-:W2:Y:S01]  /*c4200*/  LDL.LU R38, [R1+0x668] ;  /* 0x0006680001267983 */ /* 0x008ea20000300800 */
        /* <DEDUP_REMOVED lines=33> */
[----:B------:R-:W4:Y:S02]  /*c4420*/  LDL.LU R228, [R1] ;  /* 0x0000000001e47983 */ /* 0x000f240000300800 */
[----:B------:R-:W4:Y:S01]  /*c4430*/  LDL.LU R229, [R1+0x4] ;  /* 0x0000040001e57983 */ /* 0x000f220000300800 */
[----:B------:R-:W4:Y:S01]  /*c4440*/  LDL.LU R230, [R1+0x8] ;  /* 0x0000080001e67983 */ /* 0x000f220000300800 */
[----:B------:R-:W4:Y:S01]  /*c4450*/  LDL.LU R231, [R1+0xc] ;  /* 0x00000c0001e77983 */ /* 0x000f220000300800 */
[C---:B--2---:R-:W-:Y:S08]  /*c4460*/  HMMA.1688.F32.TF32 R36, R140.reuse, R98, R36 ;  /* 0x000000628c24723c */ /* 0x044ff00000081024 */
        /* <DEDUP_REMOVED lines=8> */
[----:B------:R-:W-:Y:S01]  /*c44f0*/  STL.64 [R1+0x680], R32 ;  /* 0x0006802001007387 */ /* 0x000fe20000100a00 */
[----:B------:R1:W-:Y:S06]  /*c4500*/  STL.64 [R1+0x688], R34 ;  /* 0x0006882201007387 */ /* 0x0003ec0000100a00 */
[----:B----4-:R-:W-:Y:S01]  /*c4510*/  HMMA.1688.F32.TF32 R4, R140, R234, R4 ;  /* 0x000000ea8c04723c */ /* 0x010fe20000081004 */
[----:B-1----:R-:W2:Y:S01]  /*c4520*/  LDL.LU.64 R34, [R1+0x6320] ;  /* 0x0063200001227983 */ /* 0x002ea20000300a00 */
[----:B------:R-:W2:Y:S02]  /*c4530*/  LDL.LU.64 R32, [R1+0x6318] ;  /* 0x0063180001207983 */ /* 0x000ea40000300a00 */
[----:B------:R-:W-:Y:S02]  /*c4540*/  STL.64 [R1+0x670], R36 ;  /* 0x0006702401007387 */ /* 0x000fe40000100a00 */
[----:B------:R1:W-:Y:S02]  /*c4550*/  STL.64 [R1+0x678], R38 ;  /* 0x0006782601007387 */ /* 0x0003e40000100a00 */
[----:B-1----:R-:W3:Y:S01]  /*c4560*/  LDL.LU.64 R38, [R1+0x6310] ;  /* 0x0063100001267983 */ /* 0x002ee20000300a00 */
[----:B------:R-:W3:Y:S02]  /*c4570*/  LDL.LU.64 R36, [R1+0x6308] ;  /* 0x0063080001247983 */ /* 0x000ee40000300a00 */
[----:B------:R-:W-:Y:S02]  /*c4580*/  STL.64 [R1+0x660], R40 ;  /* 0x0006602801007387 */ /* 0x000fe40000100a00 */
[----:B------:R1:W-:Y:S02]  /*c4590*/  STL.64 [R1+0x668], R42 ;  /* 0x0006682a01007387 */ /* 0x0003e40000100a00 */
[----:B-1----:R-:W4:Y:S01]  /*c45a0*/  LDL.LU.64 R42, [R1+0x6300] ;  /* 0x00630000012a7983 */ /* 0x002f220000300a00 */
        /* <DEDUP_REMOVED lines=15> */
[----:B-1----:R-:W-:Y:S01]  /*c46a0*/  IMAD.MOV.U32 R11, RZ, RZ, R58 ;  /* 0x000000ffff0b7224 */ /* 0x002fe200078e003a */
[----:B------:R-:W-:-:S02]  /*c46b0*/  MOV R10, R59 ;  /* 0x0000003b000a7202 */ /* 0x000fc40000000f00 */
[----:B------:R-:W2:Y:S01]  /*c46c0*/  LDL.LU.64 R58, [R1+0x62c0] ;  /* 0x0062c000013a7983 */ /* 0x000ea20000300a00 */
[----:B------:R-:W2:Y:S02]  /*c46d0*/  LDL.LU.64 R56, [R1+0x62b8] ;  /* 0x0062b80001387983 */ /* 0x000ea40000300a00 */
[----:B------:R-:W-:Y:S02]  /*c46e0*/  STL.64 [R1+0x610], R60 ;  /* 0x0006103c01007387 */ /* 0x000fe40000100a00 */
[----:B------:R1:W-:Y:S02]  /*c46f0*/  STL.64 [R1+0x618], R62 ;  /* 0x0006183e01007387 */ /* 0x0003e40000100a00 */
[----:B------:R-:W-:Y:S02]  /*c4700*/  IMAD.MOV.U32 R9, RZ, RZ, R234 ;  /* 0x000000ffff097224 */ /* 0x000fe400078e00ea */
[----:B------:R-:W-:Y:S01]  /*c4710*/  IMAD.MOV.U32 R8, RZ, RZ, R235 ;  /* 0x000000ffff087224 */ /* 0x000fe200078e00eb */
[----:B-1----:R-:W2:Y:S01]  /*c4720*/  LDL.LU.64 R62, [R1+0x62b0] ;  /* 0x0062b000013e7983 */ /* 0x002ea20000300a00 */
[----:B------:R-:W2:Y:S02]  /*c4730*/  LDL.LU.64 R60, [R1+0x62a8] ;  /* 0x0062a800013c7983 */ /* 0x000ea40000300a00 */
[----:B------:R-:W-:Y:S02]  /*c4740*/  STL.64 [R1+0x600], R4 ;  /* 0x0006000401007387 */ /* 0x000fe40000100a00 */
[----:B------:R1:W-:Y:S01]  /*c4750*/  STL.64 [R1+0x608], R6 ;  /* 0x0006080601007387 */ /* 0x0003e20000100a00 */
[----:B------:R-:W-:Y:S01]  /*c4760*/  HMMA.1688.F32.TF32 R140, R140, R70, R248 ;  /* 0x000000468c8c723c */ /* 0x000fe200000810f8 */
[----:B-1----:R-:W2:Y:S01]  /*c4770*/  LDL.LU.64 R6, [R1+0x62a0] ;  /* 0x0062a00001067983 */ /* 0x002ea20000300a00 */
[----:B------:R-:W2:Y:S02]  /*c4780*/  LDL.LU.64 R4, [R1+0x6298] ;  /* 0x0062980001047983 */ /* 0x000ea40000300a00 */
[----:B------:R-:W2:Y:S02]  /*c4790*/  LDL.LU.64 R234, [R1+0x6290] ;  /* 0x0062900001ea7983 */ /* 0x000ea40000300a00 */
[----:B------:R-:W2:Y:S01]  /*c47a0*/  LDL.LU.64 R232, [R1+0x6288] ;  /* 0x0062880001e87983 */ /* 0x000ea20000300a00 */
[----:B------:R1:W-:Y:S01]  /*c47b0*/  STL.64 [R1+0x5f0], R64 ;  /* 0x0005f04001007387 */ /* 0x0003e20000100a00 */
[----:B------:R1:W-:Y:S02]  /*c47c0*/  STL.64 [R1+0x5f8], R66 ;  /* 0x0005f84201007387 */ /* 0x0003e40000100a00 */
[----:B-1----:R-:W-:Y:S01]  /*c47d0*/  MOV R65, R242 ;  /* 0x000000f200417202 */ /* 0x002fe20000000f00 */
[----:B------:R-:W-:-:S02]  /*c47e0*/  IMAD.MOV.U32 R64, RZ, RZ, R243 ;  /* 0x000000ffff407224 */ /* 0x000fc400078e00f3 */
[----:B------:R-:W2:Y:S01]  /*c47f0*/  LDL.LU.64 R242, [R1+0x6280] ;  /* 0x0062800001f27983 */ /* 0x000ea20000300a00 */
[----:B------:R-:W2:Y:S02]  /*c4800*/  LDL.LU.64 R240, [R1+0x6278] ;  /* 0x0062780001f07983 */ /* 0x000ea40000300a00 */
[----:B------:R-:W2:Y:S02]  /*c4810*/  LDL.LU.64 R250, [R1+0x6270] ;  /* 0x0062700001fa7983 */ /* 0x000ea40000300a00 */
[----:B------:R-:W2:Y:S05]  /*c4820*/  LDL.LU.64 R248, [R1+0x6268] ;  /* 0x0062680001f87983 */ /* 0x000eaa0000300a00 */
[----:B------:R-:W-:Y:S01]  /*c4830*/  STL.64 [R1+0x5e0], R140 ;  /* 0x0005e08c01007387 */ /* 0x000fe20000100a00 */
[----:B------:R1:W-:Y:S02]  /*c4840*/  STL.64 [R1+0x5e8], R142 ;  /* 0x0005e88e01007387 */ /* 0x0003e40000100a00 */
[----:B------:R-:W-:Y:S01]  /*c4850*/  IMAD.MOV.U32 R67, RZ, RZ, R70 ;  /* 0x000000ffff437224 */ /* 0x000fe200078e0046 */
[----:B------:R-:W-:-:S02]  /*c4860*/  MOV R66, R71 ;  /* 0x0000004700427202 */ /* 0x000fc40000000f00 */
[C---:B------:R-:W-:Y:S08]  /*c4870*/  HMMA.1688.F32.TF32 R68, R144.reuse, R194, R80 ;  /* 0x000000c29044723c */ /* 0x040ff00000081050 */
[C---:B-1----:R-:W-:Y:S08]  /*c4880*/  HMMA.1688.F32.TF32 R140, R144.reuse, R178, R72 ;  /* 0x000000b2908c723c */ /* 0x042ff00000081048 */
[C---:B------:R-:W-:Y:S08]  /*c4890*/  HMMA.1688.F32.TF32 R72, R144.reuse, R186, R76 ;  /* 0x000000ba9048723c */ /* 0x040ff0000008104c */
[C---:B------:R-:W-:Y:S07]  /*c48a0*/  HMMA.1688.F32.TF32 R76, R144.reuse, R202, R84 ;  /* 0x000000ca904c723c */ /* 0x040fee0000081054 */
[----:B------:R-:W-:Y:S01]  /*c48b0*/  STL.64 [R1+0x1050], R140 ;  /* 0x0010508c01007387 */ /* 0x000fe20000100a00 */
[----:B------:R-:W-:Y:S07]  /*c48c0*/  STL.64 [R1+0x1058], R142 ;  /* 0x0010588e01007387 */ /* 0x000fee0000100a00 */
[----:B------:R-:W-:Y:S02]  /*c48d0*/  STL.64 [R1+0x1040], R72 ;  /* 0x0010404801007387 */ /* 0x000fe40000100a00 */
[----:B------:R1:W-:Y:S01]  /*c48e0*/  STL.64 [R1+0x1048], R74 ;  /* 0x0010484a01007387 */ /* 0x0003e20000100a00 */
[----:B------:R-:W-:Y:S01]  /*c48f0*/  STL.64 [R1+0x1030], R68 ;  /* 0x0010304401007387 */ /* 0x000fe20000100a00 */
[----:B------:R1:W-:Y:S02]  /*c4900*/  STL.64 [R1+0x1038], R70 ;  /* 0x0010384601007387 */ /* 0x0003e40000100a00 */
[C---:B-1----:R-:W-:Y:S08]  /*c4910*/  HMMA.1688.F32.TF32 R72, R144.reuse, R210, R92 ;  /* 0x000000d29048723c */ /* 0x042ff0000008105c */
[C---:B------:R-:W-:Y:S01]  /*c4920*/  HMMA.1688.F32.TF32 R68, R144.reuse, R214, R100 ;  /* 0x000000d69044723c */ /* 0x040fe20000081064 */
[----:B------:R-:W-:Y:S01]  /*c4930*/  STL.64 [R1+0x1020], R76 ;  /* 0x0010204c01007387 */ /* 0x000fe20000100a00 */
[----:B------:R1:W-:Y:S06]  /*c4940*/  STL.64 [R1+0x1028], R78 ;  /* 0x0010284e01007387 */ /* 0x0003ec0000100a00 */
[C---:B-1----:R-:W-:Y:S07]  /*c4950*/  HMMA.1688.F32.TF32 R76, R144.reuse, R138, R108 ;  /* 0x0000008a904c723c */ /* 0x042fee000008106c */
[----:B------:R-:W-:Y:S01]  /*c4960*/  STL.64 [R1+0x1010], R72 ;  /* 0x0010104801007387 */ /* 0x000fe20000100a00 */
[----:B------:R1:W-:Y:S07]  /*c4970*/  STL.64 [R1+0x1018], R74 ;  /* 0x0010184a01007387 */ /* 0x0003ee0000100a00 */
[----:B------:R-:W-:Y:S02]  /*c4980*/  STL.64 [R1+0x1000], R68 ;  /* 0x0010004401007387 */ /* 0x000fe40000100a00 */
[----:B------:R1:W-:Y:S02]  /*c4990*/  STL.64 [R1+0x1008], R70 ;  /* 0x0010084601007387 */ /* 0x0003e40000100a00 */
[C---:B-1----:R-:W-:Y:S08]  /*c49a0*/  HMMA.1688.F32.TF32 R72, R144.reuse, R222, R116 ;  /* 0x000000de9048723c */ /* 0x042ff00000081074 */
[C---:B------:R-:W-:Y:S01]  /*c49b0*/  HMMA.1688.F32.TF32 R68, R144.reuse, R226, R124 ;  /* 0x000000e29044723c */ /* 0x040fe2000008107c */
[----:B------:R-:W-:Y:S01]  /*c49c0*/  STL.64 [R1+0xff0], R76 ;  /* 0x000ff04c01007387 */ /* 0x000fe20000100a00 */
[----:B------:R-:W-:Y:S11]  /*c49d0*/  STL.64 [R1+0xff8], R78 ;  /* 0x000ff84e01007387 */ /* 0x000ff60000100a00 */
[----:B------:R-:W-:Y:S02]  /*c49e0*/  @!UPT UIADD3 URZ, URZ, URZ, URZ ;  /* 0x0000003f3f3ff290 */ /* 0x000fe4000fffe03f */
[----:B------:R-:W-:Y:S01]  /*c49f0*/  STL.64 [R1+0xfe0], R72 ;  /* 0x000fe04801007387 */ /* 0x000fe20000100a00 */
[----:B------:R-:W-:Y:S07]  /*c4a00*/  STL.64 [R1+0xfe8], R74 ;  /* 0x000fe84a01007387 */ /* 0x000fee0000100a00 */
[----:B------:R-:W-:Y:S02]  /*c4a10*/  STL.64 [R1+0xfd0], R68 ;  /* 0x000fd04401007387 */ /* 0x000fe40000100a00 */
[----:B------:R1:W-:Y:S02]  /*c4a20*/  STL.64 [R1+0xfd8], R70 ;  /* 0x000fd84601007387 */ /* 0x0003e40000100a00 */
[C---:B-1----:R-:W-:Y:S08]  /*c4a30*/  HMMA.1688.F32.TF32 R68, R144.reuse, R218, R132 ;  /* 0x000000da9044723c */ /* 0x042ff00000081084 */
[C---:B------:R-:W-:Y:S08]  /*c4a40*/  HMMA.1688.F32.TF32 R76, R144.reuse, R206, R236 ;  /* 0x000000ce904c723c */ /* 0x040ff000000810ec */
[C---:B------:R-:W-:Y:S07]  /*c4a50*/  HMMA.1688.F32.TF32 R72, R144.reuse, R198, R228 ;  /* 0x000000c69048723c */ /* 0x040fee00000810e4 */
[----:B------:R-:W-:Y:S01]  /*c4a60*/  STL.64 [R1+0xfc0], R68 ;  /* 0x000fc04401007387 */ /* 0x000fe20000100a00 */
[----:B------:R2:W-:Y:S07]  /*c4a70*/  STL.64 [R1+0xfc8], R70 ;  /* 0x000fc84601007387 */ /* 0x0005ee0000100a00 */
[----:B------:R-:W-:Y:S02]  /*c4a80*/  STL.64 [R1+0xfb0], R76 ;  /* 0x000fb04c01007387 */ /* 0x000fe40000100a00 */
[----:B------:R-:W-:Y:S06]  /*c4a90*/  STL.64 [R1+0xfb8], R78 ;  /* 0x000fb84e01007387 */ /* 0x000fec0000100a00 */
[----:B------:R1:W-:Y:S01]  /*c4aa0*/  STL.64 [R1+0xfa0], R72 ;  /* 0x000fa04801007387 */ /* 0x0003e20000100a00 */
[----:B------:R1:W-:Y:S01]  /*c4ab0*/  STL.64 [R1+0xfa8], R74 ;  /* 0x000fa84a01007387 */ /* 0x0003e20000100a00 */
[----:B--2---:R-:W-:Y:S01]  /*c4ac0*/  HMMA.1688.F32.TF32 R68, R144, R158, R248 ;  /* 0x0000009e9044723c */ /* 0x004fe200000810f8 */
[----:B------:R-:W-:Y:S01]  /*c4ad0*/  IMAD.MOV.U32 R236, RZ, RZ, R4 ;  /* 0x000000ffffec7224 */ /* 0x000fe200078e0004 */
[----:B------:R-:W-:Y:S01]  /*c4ae0*/  MOV R237, R232 ;  /* 0x000000e800ed7202 */ /* 0x000fe20000000f00 */
[----:B------:R-:W-:-:S02]  /*c4af0*/  IMAD.MOV.U32 R238, RZ, RZ, R240 ;  /* 0x000000ffffee7224 */ /* 0x000fc400078e00f0 */
[----:B------:R-:W-:Y:S11]  /*c4b00*/  IMAD.MOV.U32 R239, RZ, RZ, R233 ;  /* 0x000000ffffef7224 */ /* 0x000ff600078e00e9 */
[----:B------:R-:W-:Y:S07]  /*c4b10*/  @!UPT UIADD3 URZ, URZ, URZ, URZ ;  /* 0x0000003f3f3ff290 */ /* 0x000fee000fffe03f */
[----:B------:R2:W-:Y:S01]  /*c4b20*/  STL.64 [R1+0xf90], R68 ;  /* 0x000f904401007387 */ /* 0x0005e20000100a00 */
[----:B------:R1:W-:Y:S02]  /*c4b30*/  STL.64 [R1+0xf98], R70 ;  /* 0x000f984601007387 */ /* 0x0003e40000100a00 */
[----:B------:R-:W2:Y:S02]  /*c4b40*/  LDL.LU R4, [R1+0x6264] ;  /* 0x0062640001047983 */ /* 0x000ea40000300800 */
[----:B------:R-:W2:Y:S01]  /*c4b50*/  LDL.LU R232, [R1+0x6260] ;  /* 0x0062600001e87983 */ /* 0x000ea20000300800 */
[----:B------:R-:W2:Y:S01]  /*c4b60*/  LDL.LU R240, [R1+0x625c] ;  /* 0x00625c0001f07983 */ /* 0x000ea20000300800 */
[----:B------:R-:W3:Y:S02]  /*c4b70*/  LDL.LU R233, [R1+0x6258] ;  /* 0x0062580001e97983 */ /* 0x000ee40000300800 */
[----:B------:R-:W4:Y:S02]  /*c4b80*/  LDL.LU R124, [R1+0x530] ;  /* 0x00053000017c7983 */ /* 0x000f240000300800 */
[----:B------:R-:W4:Y:S01]  /*c4b90*/  LDL.LU R125, [R1+0x534] ;  /* 0x00053400017d7983 */ /* 0x000f220000300800 */
[----:B------:R-:W4:Y:S01]  /*c4ba0*/  LDL.LU R126, [R1+0x538] ;  /* 0x00053800017e7983 */ /* 0x000f220000300800 */
[----:B------:R-:W4:Y:S01]  /*c4bb0*/  LDL.LU R127, [R1+0x53c] ;  /* 0x00053c00017f7983 */ /* 0x000f220000300800 */
[----:B--2---:R-:W-:Y:S01]  /*c4bc0*/  MOV R116, R240 ;  /* 0x000000f000747202 */ /* 0x004fe20000000f00 */
[----:B---3--:R-:W-:Y:S01]  /*c4bd0*/  IMAD.MOV.U32 R117, RZ, RZ, R233 ;  /* 0x000000ffff757224 */ /* 0x008fe200078e00e9 */
[----:B------:R-:W2:Y:S01]  /*c4be0*/  LDL.LU R240, [R1+0x6254] ;  /* 0x0062540001f07983 */ /* 0x000ea20000300800 */
[----:B------:R-:W3:Y:S02]  /*c4bf0*/  LDL.LU R233, [R1+0x6250] ;  /* 0x0062500001e97983 */ /* 0x000ee40000300800 */
[----:B------:R-:W-:Y:S01]  /*c4c00*/  IMAD.MOV.U32 R118, RZ, RZ, R232 ;  /* 0x000000ffff767224 */ /* 0x000fe200078e00e8 */
[----:B------:R-:W-:Y:S01]  /*c4c10*/  MOV R119, R4 ;  /* 0x0000000400777202 */ /* 0x000fe20000000f00 */
        /* <DEDUP_REMOVED lines=18> */
[----:B-1----:R-:W4:Y:S02]  /*c4d40*/  LDL.LU R72, [R1+0x5b0] ;  /* 0x0005b00001487983 */ /* 0x002f240000300800 */
[----:B------:R-:W4:Y:S01]  /*c4d50*/  LDL.LU R73, [R1+0x5b4] ;  /* 0x0005b40001497983 */ /* 0x000f220000300800 */
[----:B------:R-:W4:Y:S01]  /*c4d60*/  LDL.LU R74, [R1+0x5b8] ;  /* 0x0005b800014a7983 */ /* 0x000f220000300800 */
[----:B------:R-:W4:Y:S02]  /*c4d70*/  LDL.LU R75, [R1+0x5bc] ;  /* 0x0005bc00014b7983 */ /* 0x000f240000300800 */
[----:B------:R-:W4:Y:S02]  /*c4d80*/  LDL.LU R68, [R1+0x5c0] ;  /* 0x0005c00001447983 */ /* 0x000f240000300800 */
[----:B------:R-:W4:Y:S01]  /*c4d90*/  LDL.LU R69, [R1+0x5c4] ;  /* 0x0005c40001457983 */ /* 0x000f220000300800 */
[----:B------:R-:W4:Y:S01]  /*c4da0*/  LDL.LU R70, [R1+0x5c8] ;  /* 0x0005c80001467983 */ /* 0x000f220000300800 */
[----:B------:R-:W-:-:S02]  /*c4db0*/  IMAD.MOV.U32 R251, RZ, RZ, R64 ;  /* 0x000000fffffb7224 */ /* 0x000fc400078e0040 */
[----:B------:R-:W4:Y:S01]  /*c4dc0*/  LDL.LU R71, [R1+0x5cc] ;  /* 0x0005cc0001477983 */ /* 0x000f220000300800 */
[----:B------:R-:W-:Y:S01]  /*c4dd0*/  MOV R250, R65 ;  /* 0x0000004100fa7202 */ /* 0x000fe20000000f00 */
[----:B------:R-:W4:Y:S01]  /*c4de0*/  LDL.LU R64, [R1+0x5d0] ;  /* 0x0005d00001407983 */ /* 0x000f220000300800 */
[----:B------:R-:W-:Y:S02]  /*c4df0*/  IMAD.MOV.U32 R143, RZ, RZ, R66 ;  /* 0x000000ffff8f7224 */ /* 0x000fe400078e0042 */
[----:B------:R-:W4:Y:S02]  /*c4e00*/  LDL.LU R65, [R1+0x5d4] ;  /* 0x0005d40001417983 */ /* 0x000f240000300800 */
[----:B------:R-:W-:Y:S01]  /*c4e10*/  IMAD.MOV.U32 R142, RZ, RZ, R67 ;  /* 0x000000ffff8e7224 */ /* 0x000fe200078e0043 */
        /* <DEDUP_REMOVED lines=14> */
[----:B--2---:R-:W-:Y:S01]  /*c4f00*/  IMAD.MOV.U32 R103, RZ, RZ, R240 ;  /* 0x000000ffff677224 */ /* 0x004fe200078e00f0 */
[----:B---3--:R-:W-:Y:S01]  /*c4f10*/  MOV R102, R233 ;  /* 0x000000e900667202 */ /* 0x008fe20000000f00 */
[----:B----4-:R-:W-:Y:S02]  /*c4f20*/  IMAD.MOV.U32 R101, RZ, RZ, R232 ;  /* 0x000000ffff657224 */ /* 0x010fe400078e00e8 */
[----:B------:R-:W-:-:S02]  /*c4f30*/  IMAD.MOV.U32 R100, RZ, RZ, R4 ;  /* 0x000000ffff647224 */ /* 0x000fc400078e0004 */
[----:B------:R-:W2:Y:S01]  /*c4f40*/  LDL.LU R4, [R1+0x6244] ;  /* 0x0062440001047983 */ /* 0x000ea20000300800 */
[----:B------:R-:W3:Y:S02]  /*c4f50*/  LDL.LU R232, [R1+0x6240] ;  /* 0x0062400001e87983 */ /* 0x000ee40000300800 */
[----:B------:R-:W3:Y:S02]  /*c4f60*/  LDL.LU R233, [R1+0x623c] ;  /* 0x00623c0001e97983 */ /* 0x000ee40000300800 */
[----:B------:R-:W4:Y:S01]  /*c4f70*/  LDL.LU R240, [R1+0x6238] ;  /* 0x0062380001f07983 */ /* 0x000f220000300800 */
[----:B------:R-:W4:Y:S01]  /*c4f80*/  LDL.LU R241, [R1+0x6234] ;  /* 0x0062340001f17983 */ /* 0x000f220000300800 */
[----:B------:R-:W4:Y:S02]  /*c4f90*/  LDL.LU R242, [R1+0x6230] ;  /* 0x0062300001f27983 */ /* 0x000f240000300800 */
[----:B------:R-:W4:Y:S02]  /*c4fa0*/  LDL.LU R243, [R1+0x622c] ;  /* 0x00622c0001f37983 */ /* 0x000f240000300800 */
[----:B------:R-:W3:Y:S01]  /*c4fb0*/  LDL.LU R234, [R1+0x6228] ;  /* 0x0062280001ea7983 */ /* 0x000ee20000300800 */
[----:B------:R-:W3:Y:S01]  /*c4fc0*/  LDL.LU R235, [R1+0x6224] ;  /* 0x0062240001eb7983 */ /* 0x000ee20000300800 */
[----:B------:R-:W2:Y:S02]  /*c4fd0*/  LDL.LU R5, [R1+0x6220] ;  /* 0x0062200001057983 */ /* 0x000ea40000300800 */
[----:B------:R-:W2:Y:S02]  /*c4fe0*/  LDL.LU R6, [R1+0x621c] ;  /* 0x00621c0001067983 */ /* 0x000ea40000300800 */
[----:B------:R-:W2:Y:S01]  /*c4ff0*/  LDL.LU R7, [R1+0x6218] ;  /* 0x0062180001077983 */ /* 0x000ea20000300800 */
        /* <DEDUP_REMOVED lines=12> */
[C---:B----4-:R-:W-:Y:S08]  /*c50c0*/  HMMA.1688.F32.TF32 R240, R144.reuse, R190, R240 ;  /* 0x000000be90f0723c */ /* 0x050ff000000810f0 */
[C---:B---3--:R-:W-:Y:S08]  /*c50d0*/  HMMA.1688.F32.TF32 R232, R144.reuse, R182, R232 ;  /* 0x000000b690e8723c */ /* 0x048ff000000810e8 */
[----:B--2---:R-:W-:Y:S07]  /*c50e0*/  HMMA.1688.F32.TF32 R4, R144, R166, R4 ;  /* 0x000000a69004723c */ /* 0x004fee0000081004 */
[----:B------:R-:W-:Y:S01]  /*c50f0*/  STL.64 [R1+0xf80], R240 ;  /* 0x000f80f001007387 */ /* 0x000fe20000100a00 */
[----:B------:R-:W-:Y:S07]  /*c5100*/  STL.64 [R1+0xf88], R242 ;  /* 0x000f88f201007387 */ /* 0x000fee0000100a00 */
[----:B------:R1:W-:Y:S02]  /*c5110*/  STL.64 [R1+0xf70], R232 ;  /* 0x000f70e801007387 */ /* 0x0003e40000100a00 */
[----:B------:R2:W-:Y:S01]  /*c5120*/  STL.64 [R1+0xf78], R234 ;  /* 0x000f78ea01007387 */ /* 0x0005e20000100a00 */
[----:B-1----:R-:W3:Y:S01]  /*c5130*/  LDL.LU R232, [R1+0xe0] ;  /* 0x0000e00001e87983 */ /* 0x002ee20000300800 */
[----:B------:R-:W3:Y:S02]  /*c5140*/  LDL.LU R233, [R1+0xe4] ;  /* 0x0000e40001e97983 */ /* 0x000ee40000300800 */
[----:B--2---:R-:W3:Y:S02]  /*c5150*/  LDL.LU R234, [R1+0xe8] ;  /* 0x0000e80001ea7983 */ /* 0x004ee40000300800 */
[----:B------:R-:W3:Y:S01]  /*c5160*/  LDL.LU R235, [R1+0xec] ;  /* 0x0000ec0001eb7983 */ /* 0x000ee20000300800 */
[----:B------:R-:W-:Y:S01]  /*c5170*/  STL.64 [R1+0xf60], R4 ;  /* 0x000f600401007387 */ /* 0x000fe20000100a00 */
[----:B------:R-:W-:Y:S02]  /*c5180*/  STL.64 [R1+0xf68], R6 ;  /* 0x000f680601007387 */ /* 0x000fe40000100a00 */
[----:B------:R-:W-:Y:S02]  /*c5190*/  STL.64 [R1+0xf50], R64 ;  /* 0x000f504001007387 */ /* 0x000fe40000100a00 */
[----:B------:R1:W-:Y:S02]  /*c51a0*/  STL.64 [R1+0xf58], R66 ;  /* 0x000f584201007387 */ /* 0x0003e40000100a00 */
[----:B-1----:R-:W2:Y:S01]  /*c51b0*/  LDL.LU.64 R66, [R1+0x6210] ;  /* 0x0062100001427983 */ /* 0x002ea20000300a00 */
[----:B------:R-:W2:Y:S02]  /*c51c0*/  LDL.LU.64 R64, [R1+0x6208] ;  /* 0x0062080001407983 */ /* 0x000ea40000300a00 */
        /* <DEDUP_REMOVED lines=14> */
[----:B------:R-:W-:-:S02]  /*c52b0*/  IMAD.MOV.U32 R242, RZ, RZ, R11 ;  /* 0x000000fffff27224 */ /* 0x000fc400078e000b */
[----:B------:R-:W-:Y:S01]  /*c52c0*/  IMAD.MOV.U32 R243, RZ, RZ, R10 ;  /* 0x000000fffff37224 */ /* 0x000fe200078e000a */
[----:B------:R-:W-:Y:S01]  /*c52d0*/  MOV R6, R9 ;  /* 0x0000000900067202 */ /* 0x000fe20000000f00 */
[----:B------:R-:W-:Y:S01]  /*c52e0*/  IMAD.MOV.U32 R7, RZ, RZ, R8 ;  /* 0x000000ffff077224 */ /* 0x000fe200078e0008 */
[----:B------:R-:W-:Y:S04]  /*c52f0*/  LDS R10, [R2+0x16380] ;  /* 0x01638000020a7984 */ /* 0x000fe80000000800 */
[----:B------:R-:W-:Y:S04]  /*c5300*/  LDS R8, [R2+0x14380] ;  /* 0x0143800002087984 */ /* 0x000fe80000000800 */
[----:B------:R-:W-:Y:S04]  /*c5310*/  LDS R9, [R0+0x14380] ;  /* 0x0143800000097984 */ /* 0x000fe80000000800 */
[----:B------:R-:W-:Y:S04]  /*c5320*/  LDS R11, [R0+0x16380] ;  /* 0x01638000000b7984 */ /* 0x000fe80000000800 */
        /* <DEDUP_REMOVED lines=41> */
[----:B------:R1:W-:Y:S01]  /*c55c0*/  STL.64 [R1+0x560], R240 ;  /* 0x000560f001007387 */ /* 0x0003e20000100a00 */
[----:B------:R1:W-:Y:S03]  /*c55d0*/  STL.64 [R1+0x568], R242 ;  /* 0x000568f201007387 */ /* 0x0003e60000100a00 */
[----:B-1----:R-:W2:Y:S01]  /*c55e0*/  LDL.LU R240, [R1+0x13c0] ;  /* 0x0013c00001f07983 */ /* 0x002ea20000300800 */
[----:B------:R-:W2:Y:S02]  /*c55f0*/  LDL.LU R241, [R1+0x13c4] ;  /* 0x0013c40001f17983 */ /* 0x000ea40000300800 */
[----:B------:R-:W2:Y:S02]  /*c5600*/  LDL.LU R242, [R1+0x13c8] ;  /* 0x0013c80001f27983 */ /* 0x000ea40000300800 */
[----:B------:R-:W2:Y:S01]  /*c5610*/  LDL.LU R243, [R1+0x13cc] ;  /* 0x0013cc0001f37983 */ /* 0x000ea20000300800 */
[----:B------:R-:W2:Y:S01]  /*c5620*/  LDL.LU.64 R238, [R1+0x60f0] ;  /* 0x0060f00001ee7983 */ /* 0x000ea20000300a00 */
[----:B------:R-:W2:Y:S02]  /*c5630*/  LDL.LU.64 R236, [R1+0x60e8] ;  /* 0x0060e80001ec7983 */ /* 0x000ea40000300a00 */
[----:B------:R-:W-:Y:S02]  /*c5640*/  STL.64 [R1+0x550], R244 ;  /* 0x000550f401007387 */ /* 0x000fe40000100a00 */
[----:B------:R1:W-:Y:S02]  /*c5650*/  STL.64 [R1+0x558], R246 ;  /* 0x000558f601007387 */ /* 0x0003e40000100a00 */
[----:B-1----:R-:W2:Y:S01]  /*c5660*/  LDL.LU.64 R246, [R1+0x60e0] ;  /* 0x0060e00001f67983 */ /* 0x002ea20000300a00 */
[----:B------:R-:W2:Y:S01]  /*c5670*/  LDL.LU.64 R244, [R1+0x60d8] ;  /* 0x0060d80001f47983 */ /* 0x000ea20000300a00 */
[C---:B------:R-:W-:Y:S01]  /*c5680*/  HMMA.1688.F32.TF32 R4, R144.reuse, R6, R228 ;  /* 0x000000069004723c */ /* 0x040fe200000810e4 */
[----:B------:R-:W4:Y:S01]  /*c5690*/  LDL.LU.64 R230, [R1+0x60d0] ;  /* 0x0060d00001e67983 */ /* 0x000f220000300a00 */
[----:B------:R-:W4:Y:S11]  /*c56a0*/  LDL.LU.64 R228, [R1+0x60c8] ;  /* 0x0060c80001e47983 */ /* 0x000f360000300a00 */
[----:B------:R-:W-:Y:S10]  /*c56b0*/  @!UPT UIADD3 URZ, URZ, URZ, URZ ;  /* 0x0000003f3f3ff290 */ /* 0x000ff4000fffe03f */
[----:B------:R-:W-:Y:S01]  /*c56c0*/  STL.64 [R1+0x540], R4 ;  /* 0x0005400401007387 */ /* 0x000fe20000100a00 */
[----:B------:R4:W-:Y:S01]  /*c56d0*/  STL.64 [R1+0x548], R6 ;  /* 0x0005480601007387 */ /* 0x0009e20000100a00 */
[C---:B---3--:R-:W-:Y:S11]  /*c56e0*/  HMMA.1688.F32.TF32 R232, R144.reuse, R250, R232 ;  /* 0x000000fa90e8723c */ /* 0x048ff600000810e8 */
[----:B------:R-:W-:Y:S11]  /*c56f0*/  @!UPT UIADD3 URZ, URZ, URZ, URZ ;  /* 0x0000003f3f3ff290 */ /* 0x000ff6000fffe03f */
[----:B------:R-:W-:Y:S01]  /*c5700*/  @!UPT UIADD3 URZ, URZ, URZ, URZ ;  /* 0x0000003f3f3ff290 */ /* 0x000fe2000fffe03f */
[----:B------:R-:W-:Y:S01]  /*c5710*/  STL.64 [R1+0x530], R232 ;  /* 0x000530e801007387 */ /* 0x000fe20000100a00 */
[----:B------:R-:W-:Y:S02]  /*c5720*/  STL.64 [R1+0x538], R234 ;  /* 0x000538ea01007387 */ /* 0x000fe40000100a00 */
[----:B--2---:R-:W-:Y:S02]  /*c5730*/  IMAD.MOV.U32 R248, RZ, RZ, R245 ;  /* 0x000000fffff87224 */ /* 0x004fe400078e00f5 */
[----:B------:R-:W2:Y:S01]  /*c5740*/  LDL.LU R245, [R1+0x60c0] ;  /* 0x0060c00001f57983 */ /* 0x000ea20000300800 */
[----:B----4-:R-:W-:Y:S11]  /*c5750*/  HMMA.1688.F32.TF32 R4, R144, R142, R228 ;  /* 0x0000008e9004723c */ /* 0x010ff600000810e4 */
[----:B------:R-:W-:Y:S11]  /*c5760*/  @!UPT UIADD3 URZ, URZ, URZ, URZ ;  /* 0x0000003f3f3ff290 */ /* 0x000ff6000fffe03f */
[----:B------:R-:W-:Y:S01]  /*c5770*/  @!UPT UIADD3 URZ, URZ, URZ, URZ ;  /* 0x0000003f3f3ff290 */ /* 0x000fe2000fffe03f */
[----:B------:R-:W-:Y:S01]  /*c5780*/  STL.64 [R1+0x520], R4 ;  /* 0x0005200401007387 */ /* 0x000fe20000100a00 */
[----:B------:R-:W-:Y:S02]  /*c5790*/  STL.64 [R1+0x528], R6 ;  /* 0x0005280601007387 */ /* 0x000fe40000100a00 */
[----:B------:R-:W3:Y:S02]  /*c57a0*/  LDL.LU R249, [R1+0x13d4] ;  /* 0x0013d40001f97983 */ /* 0x000ee40000300800 */
[----:B------:R-:W3:Y:S01]  /*c57b0*/  LDL.LU R250, [R1+0x13d8] ;  /* 0x0013d80001fa7983 */ /* 0x000ee20000300800 */
[----:B------:R-:W3:Y:S01]  /*c57c0*/  LDL.LU R251, [R1+0x13dc] ;  /* 0x0013dc0001fb7983 */ /* 0x000ee20000300800 */
[----:B------:R-:W-:Y:S01]  /*c57d0*/  IMAD.MOV.U32 R148, RZ, RZ, R244 ;  /* 0x000000ffff947224 */ /* 0x000fe200078e00f4 */
[----:B------:R-:W-:Y:S02]  /*c57e0*/  MOV R149, R3 ;  /* 0x0000000300957202 */ /* 0x000fe40000000f00 */
[----:B------:R-:W-:Y:S04]  /*c57f0*/  LDS R4, [R2+0x18000] ;  /* 0x0180000002047984 */ /* 0x000fe80000000800 */
[----:B------:R-:W-:Y:S04]  /*c5800*/  LDS R6, [R2+0x1a000] ;  /* 0x01a0000002067984 */ /* 0x000fe80000000800 */
[----:B------:R-:W-:Y:S04]  /*c5810*/  LDS R5, [R0+0x18000] ;  /* 0x0180000000057984 */ /* 0x000fe80000000800 */
[----:B------:R-:W-:Y:S04]  /*c5820*/  LDS R7, [R0+0x1a000] ;  /* 0x01a0000000077984 */ /* 0x000fe80000000800 */
[----:B--2---:R-:W1:Y:S04]  /*c5830*/  LDSM.16.M88.4 R228, [R245+0x80100] ;  /* 0x08010000f5e4783b */ /* 0x004e680000000200 */
[----:B------:R-:W2:Y:S04]  /*c5840*/  LDSM.16.M88.4 R144, [R245+0x80180] ;  /* 0x08018000f590783b */ /* 0x000ea80000000200 */
[----:B------:R-:W4:Y:S04]  /*c5850*/  LDSM.16.M88.4 R140, [R245+0x82100] ;  /* 0x08210000f58c783b */ /* 0x000f280000000200 */
[----:B------:R-:W-:Y:S04]  /*c5860*/  LDSM.16.M88.4 R232, [R245+0x8a100] ;  /* 0x08a10000f5e8783b */ /* 0x000fe80000000200 */
[----:B-1----:R-:W-:Y:S01]  /*c5870*/  STL.64 [R1+0x1f0], R228 ;  /* 0x0001f0e401007387 */ /* 0x002fe20000100a00 */
[----:B------:R-:W-:Y:S02]  /*c5880*/  STL.64 [R1+0x1f8], R230 ;  /* 0x0001f8e601007387 */ /* 0x000fe40000100a00 */
[----:B------:R-:W1:Y:S04]  /*c5890*/  LDSM.16.M88.4 R228, [R245+0x82180] ;  /* 0x08218000f5e4783b */ /* 0x000e680000000200 */
[----:B--2---:R-:W-:Y:S01]  /*c58a0*/  STL.64 [R1+0x1120], R144 ;  /* 0x0011209001007387 */ /* 0x004fe20000100a00 */
[----:B------:R-:W-:Y:S02]  /*c58b0*/  STL.64 [R1+0x1128], R146 ;  /* 0x0011289201007387 */ /* 0x000fe40000100a00 */
[----:B------:R-:W2:Y:S04]  /*c58c0*/  LDSM.16.M88.4 R144, [R245+0x84100] ;  /* 0x08410000f590783b */ /* 0x000ea80000000200 */
[----:B----4-:R-:W-:Y:S02]  /*c58d0*/  STL.64 [R1+0x200], R140 ;  /* 0x0002008c01007387 */ /* 0x010fe40000100a00 */
[----:B------:R-:W-:Y:S02]  /*c58e0*/  STL.64 [R1+0x208], R142 ;  /* 0x0002088e01007387 */ /* 0x000fe40000100a00 */
[----:B------:R-:W4:Y:S04]  /*c58f0*/  LDSM.16.M88.4 R140, [R245+0x84180] ;  /* 0x08418000f58c783b */ /* 0x000f280000000200 */
[----:B-1----:R-:W-:Y:S01]  /*c5900*/  STL.64 [R1+0x1130], R228 ;  /* 0x001130e401007387 */ /* 0x002fe20000100a00 */
[----:B------:R-:W-:Y:S02]  /*c5910*/  STL.64 [R1+0x1138], R230 ;  /* 0x001138e601007387 */ /* 0x000fe40000100a00 */
[----:B------:R-:W1:Y:S04]  /*c5920*/  LDSM.16.M88.4 R228, [R245+0x86100] ;  /* 0x08610000f5e4783b */ /* 0x000e680000000200 */
[----:B--2---:R-:W-:Y:S01]  /*c5930*/  STL.64 [R1+0x210], R144 ;  /* 0x0002109001007387 */ /* 0x004fe20000100a00 */
[----:B------:R-:W-:Y:S02]  /*c5940*/  STL.64 [R1+0x218], R146 ;  /* 0x0002189201007387 */ /* 0x000fe40000100a00 */
[----:B------:R-:W2:Y:S04]  /*c5950*/  LDSM.16.M88.4 R144, [R245+0x86180] ;  /* 0x08618000f590783b */ /* 0x000ea80000000200 */
[----:B----4-:R4:W-:Y:S01]  /*c5960*/  STL.64 [R1+0x1140], R140 ;  /* 0x0011408c01007387 */ /* 0x0109e20000100a00 */
[----:B------:R1:W-:Y:S04]  /*c5970*/  STL.64 [R1+0x1148], R142 ;  /* 0x0011488e01007387 */ /* 0x0003e80000100a00 */
[----:B----4-:R-:W4:Y:S04]  /*c5980*/  LDL.LU R140, [R1+0x15f0] ;  /* 0x0015f000018c7983 */ /* 0x010f280000300800 */
[----:B-1----:R-:W-:Y:S01]  /*c5990*/  STL.64 [R1+0x220], R228 ;  /* 0x000220e401007387 */ /* 0x002fe20000100a00 */
[----:B------:R-:W-:Y:S02]  /*c59a0*/  STL.64 [R1+0x228], R230 ;  /* 0x000228e601007387 */ /* 0x000fe40000100a00 */
[----:B--2---:R-:W-:Y:S02]  /*c59b0*/  STL.64 [R1+0x1150], R144 ;  /* 0x0011509001007387 */ /* 0x004fe40000100a00 */
[----:B------:R-:W1:Y:S01]  /*c59c0*/  LDSM.16.M88.4 R228, [R245+0x88100] ;  /* 0x08810000f5e4783b */ /* 0x000e620000000200 */
[----:B------:R-:W-:Y:S03]  /*c59d0*/  STL.64 [R1+0x1158], R146 ;  /* 0x0011589201007387 */ /* 0x000fe60000100a00 */
[----:B------:R-:W2:Y:S04]  /*c59e0*/  LDSM.16.M88.4 R144, [R245+0x88180] ;  /* 0x08818000f590783b */ /* 0x000ea80000000200 */
[----:B------:R-:W4:Y:S02]  /*c59f0*/  LDL.LU R141, [R1+0x15f4] ;  /* 0x0015f400018d7983 */ /* 0x000f240000300800 */
[----:B------:R-:W4:Y:S01]  /*c5a00*/  LDL.LU R142, [R1+0x15f8] ;  /* 0x0015f800018e7983 */ /* 0x000f220000300800 */
[----:B------:R-:W4:Y:S04]  /*c5a10*/  LDL.LU R143, [R1+0x15fc] ;  /* 0x0015fc00018f7983 */ /* 0x000f280000300800 */
[----:B-1----:R-:W-:Y:S01]  /*c5a20*/  STL.64 [R1+0x230], R228 ;  /* 0x000230e401007387 */ /* 0x002fe20000100a00 */
[----:B------:R-:W-:Y:S02]  /*c5a30*/  STL.64 [R1+0x238], R230 ;  /* 0x000238e601007387 */ /* 0x000fe40000100a00 */
[----:B------:R-:W1:Y:S04]  /*c5a40*/  LDSM.16.M88.4 R228, [R245+0x8a180] ;  /* 0x08a18000f5e4783b */ /* 0x000e680000000200 */
[----:B--2---:R-:W-:Y:S01]  /*c5a50*/  STL.64 [R1+0x1160], R144 ;  /* 0x0011609001007387 */ /* 0x004fe20000100a00 */
[----:B------:R-:W-:Y:S02]  /*c5a60*/  STL.64 [R1+0x1168], R146 ;  /* 0x0011689201007387 */ /* 0x000fe40000100a00 */
[----:B------:R-:W2:Y:S04]  /*c5a70*/  LDSM.16.M88.4 R144, [R245+0x8c100] ;  /* 0x08c10000f590783b */ /* 0x000ea80000000200 */
[----:B------:R-:W-:Y:S02]  /*c5a80*/  STL.64 [R1+0x240], R232 ;  /* 0x000240e801007387 */ /* 0x000fe40000100a00 */
[----:B------:R-:W-:Y:S02]  /*c5a90*/  STL.64 [R1+0x248], R234 ;  /* 0x000248ea01007387 */ /* 0x000fe40000100a00 */
[----:B------:R-:W3:Y:S04]  /*c5aa0*/  LDSM.16.M88.4 R232, [R245+0x8c180] ;  /* 0x08c18000f5e8783b */ /* 0x000ee80000000200 */
[----:B-1----:R-:W-:Y:S01]  /*c5ab0*/  STL.64 [R1+0x1170], R228 ;  /* 0x001170e401007387 */ /* 0x002fe20000100a00 */
[----:B------:R1:W-:Y:S02]  /*c5ac0*/  STL.64 [R1+0x1178], R230 ;  /* 0x001178e601007387 */ /* 0x0003e40000100a00 */
[----:B--2---:R-:W-:Y:S02]  /*c5ad0*/  STL.64 [R1+0x250], R144 ;  /* 0x0002509001007387 */ /* 0x004fe40000100a00 */
[----:B------:R-:W-:Y:S02]  /*c5ae0*/  STL.64 [R1+0x258], R146 ;  /* 0x0002589201007387 */ /* 0x000fe40000100a00 */
[----:B------:R-:W2:Y:S01]  /*c5af0*/  LDSM.16.M88.4 R144, [R245+0x8e100] ;  /* 0x08e10000f590783b */ /* 0x000ea20000000200 */
[C---:B-1----:R-:W-:Y:S03]  /*c5b00*/  HMMA.1688.F32.TF32 R228, R8.reuse, R178, R240 ;  /* 0x000000b208e4723c */ /* 0x042fe600000810f0 */
[----:B---3--:R-:W-:Y:S01]  /*c5b10*/  STL.64 [R1+0x1190], R232 ;  /* 0x001190e801007387 */ /* 0x008fe20000100a00 */
[----:B------:R-:W-:Y:S02]  /*c5b20*/  STL.64 [R1+0x1198], R234 ;  /* 0x001198ea01007387 */ /* 0x000fe40000100a00 */
[----:B------:R-:W3:Y:S02]  /*c5b30*/  LDL.LU R176, [R1+0x1610] ;  /* 0x0016100001b07983 */ /* 0x000ee40000300800 */
[----:B------:R-:W-:Y:S11]  /*c5b40*/  LDSM.16.M88.4 R232, [R245+0x90180] ;  /* 0x09018000f5e8783b */ /* 0x000ff60000000200 */
[----:B------:R-:W-:Y:S04]  /*c5b50*/  @!UPT UIADD3 URZ, URZ, URZ, URZ ;  /* 0x0000003f3f3ff290 */ /* 0x000fe8000fffe03f */
[----:B------:R-:W-:Y:S01]  /*c5b60*/  STL.64 [R1+0x1840], R228 ;  /* 0x001840e401007387 */ /* 0x000fe20000100a00 */
[----:B------:R-:W-:Y:S02]  /*c5b70*/  STL.64 [R1+0x1848], R230 ;  /* 0x001848e601007387 */ /* 0x000fe40000100a00 */
[----:B------:R-:W1:Y:S01]  /*c5b80*/  LDSM.16.M88.4 R228, [R245+0x8e180] ;  /* 0x08e18000f5e4783b */ /* 0x000e620000000200 */
[----:B--2---:R-:W-:Y:S03]  /*c5b90*/  STL.64 [R1+0x260], R144 ;  /* 0x0002609001007387 */ /* 0x004fe60000100a00 */
[----:B------:R-:W-:Y:S02]  /*c5ba0*/  STL.64 [R1+0x268], R146 ;  /* 0x0002689201007387 */ /* 0x000fe40000100a00 */
[----:B------:R-:W2:Y:S04]  /*c5bb0*/  LDSM.16.M88.4 R144, [R245+0x90100] ;  /* 0x09010000f590783b */ /* 0x000ea80000000200 */
[----:B------:R-:W3:Y:S01]  /*c5bc0*/  LDL.LU R177, [R1+0x1614] ;  /* 0x0016140001b17983 */ /* 0x000ee20000300800 */
[----:B------:R-:W3:Y:S01]  /*c5bd0*/  LDL.LU R178, [R1+0x1618] ;  /* 0x0016180001b27983 */ /* 0x000ee20000300800 */
[----:B------:R-:W3:Y:S03]  /*c5be0*/  LDL.LU R179, [R1+0x161c] ;  /* 0x00161c0001b37983 */ /* 0x000ee60000300800 */
[----:B-1----:R-:W-:Y:S01]  /*c5bf0*/  STL.64 [R1+0x1180], R228 ;  /* 0x001180e401007387 */ /* 0x002fe20000100a00 */
[----:B------:R-:W-:Y:S02]  /*c5c00*/  STL.64 [R1+0x1188], R230 ;  /* 0x001188e601007387 */ /* 0x000fe40000100a00 */
[----:B------:R-:W1:Y:S01]  /*c5c10*/  LDSM.16.M88.4 R228, [R245+0x92100] ;  /* 0x09210000f5e4783b */ /* 0x000e620000000200 */
[----:B--2---:R-:W-:Y:S03]  /*c5c20*/  STL.64 [R1+0x270], R144 ;  /* 0x0002709001007387 */ /* 0x004fe60000100a00 */
[----:B------:R-:W-:Y:S02]  /*c5c30*/  STL.64 [R1+0x278], R146 ;  /* 0x0002789201007387 */ /* 0x000fe40000100a00 */
[----:B------:R-:W2:Y:S04]  /*c5c40*/  LDSM.16.M88.4 R144, [R245+0x92180] ;  /* 0x09218000f590783b */ /* 0x000ea80000000200 */
[----:B------:R-:W-:Y:S01]  /*c5c50*/  STL.64 [R1+0x11a0], R232 ;  /* 0x0011a0e801007387 */ /* 0x000fe20000100a00 */
[----:B------:R-:W-:Y:S02]  /*c5c60*/  STL.64 [R1+0x11a8], R234 ;  /* 0x0011a8ea01007387 */ /* 0x000fe40000100a00 */
[----:B------:R-:W2:Y:S02]  /*c5c70*/  LDSM.16.M88.4 R232, [R245+0x94100] ;  /* 0x09410000f5e8783b */ /* 0x000ea40000000200 */
[----:B-1----:R-:W-:Y:S02]  /*c5c80*/  STL.64 [R1+0x280], R228 ;  /* 0x000280e401007387 */ /* 0x002fe40000100a00 */
[----:B------:R1:W-:Y:S02]  /*c5c90*/  STL.64 [R1+0x288], R230 ;  /* 0x000288e601007387 */ /* 0x0003e40000100a00 */
[----:B--2---:R-:W-:Y:S01]  /*c5ca0*/  STL.64 [R1+0x11c0], R144 ;  /* 0x0011c09001007387 */ /* 0x004fe20000100a00 */
[----:B------:R-:W-:Y:S02]  /*c5cb0*/  STL.64 [R1+0x11c8], R146 ;  /* 0x0011c89201007387 */ /* 0x000fe40000100a00 */
[----:B------:R-:W2:Y:S01]  /*c5cc0*/  LDSM.16.M88.4 R144, [R245+0x94180] ;  /* 0x09418000f590783b */ /* 0x000ea20000000200 */
[C---:B-1----:R-:W-:Y:S01]  /*c5cd0*/  HMMA.1688.F32.TF32 R228, R8.reuse, R186, R248 ;  /* 0x000000ba08e4723c */ /* 0x042fe200000810f8 */
[----:B------:R-:W-:Y:S02]  /*c5ce0*/  STL.64 [R1+0x1e0], R232 ;  /* 0x0001e0e801007387 */ /* 0x000fe40000100a00 */
[----:B------:R-:W-:Y:S02]  /*c5cf0*/  STL.64 [R1+0x1e8], R234 ;  /* 0x0001e8ea01007387 */ /* 0x000fe40000100a00 */
[----:B------:R-:W3:Y:S02]  /*c5d00*/  LDL.LU R184, [R1+0x1630] ;  /* 0x0016300001b87983 */ /* 0x000ee40000300800 */
[----:B------:R-:W-:Y:S11]  /*c5d10*/  LDSM.16.M88.4 R232, [R245+0x96180] ;  /* 0x09618000f5e8783b */ /* 0x000ff60000000200 */
[----:B------:R-:W-:Y:S05]  /*c5d20*/  @!UPT UIADD3 URZ, URZ, URZ, URZ ;  /* 0x0000003f3f3ff290 */ /* 0x000fea000fffe03f */
[----:B------:R-:W-:Y:S01]  /*c5d30*/  STL.64 [R1+0x1830], R228 ;  /* 0x001830e401007387 */ /* 0x000fe20000100a00 */
[----:B------:R-:W-:Y:S02]  /*c5d40*/  STL.64 [R1+0x1838], R230 ;  /* 0x001838e601007387 */ /* 0x000fe40000100a00 */
[----:B------:R-:W-:Y:S01]  /*c5d50*/  LDSM.16.M88.4 R228, [R245+0x98100] ;  /* 0x09810000f5e4783b */ /* 0x000fe20000000200 */
[----:B--2---:R-:W-:Y:S03]  /*c5d60*/  STL.64 [R1+0x11b0], R144 ;  /* 0x0011b09001007387 */ /* 0x004fe60000100a00 */
[----:B------:R-:W-:Y:S02]  /*c5d70*/  STL.64 [R1+0x11b8], R146 ;  /* 0x0011b89201007387 */ /* 0x000fe40000100a00 */
[----:B------:R-:W1:Y:S04]  /*c5d80*/  LDSM.16.M88.4 R144, [R245+0x96100] ;  /* 0x09610000f590783b */ /* 0x000e680000000200 */
[----:B------:R-:W2:Y:S01]  /*c5d90*/  LDL.LU R185, [R1+0x1634] ;  /* 0x0016340001b97983 */ /* 0x000ea20000300800 */
[----:B------:R-:W2:Y:S01]  /*c5da0*/  LDL.LU R186, [R1+0x1638] ;  /* 0x0016380001ba7983 */ /* 0x000ea20000300800 */
[----:B------:R-:W2:Y:S03]  /*c5db0*/  LDL.LU R187, [R1+0x163c] ;  /* 0x00163c0001bb7983 */ /* 0x000ea60000300800 */
[----:B-1----:R-:W-:Y:S01]  /*c5dc0*/  STL.64 [R1+0x290], R144 ;  /* 0x0002909001007387 */ /* 0x002fe20000100a00 */
[----:B------:R-:W-:Y:S02]  /*c5dd0*/  STL.64 [R1+0x298], R146 ;  /* 0x0002989201007387 */ /* 0x000fe40000100a00 */
[----:B------:R-:W1:Y:S04]  /*c5de0*/  LDSM.16.M88.4 R144, [R245+0x98180] ;  /* 0x09818000f590783b */ /* 0x000e680000000200 */
[----:B------:R-:W-:Y:S01]  /*c5df0*/  STL.64 [R1+0x11d0], R232 ;  /* 0x0011d0e801007387 */ /* 0x000fe20000100a00 */
[----:B------:R-:W-:Y:S02]  /*c5e00*/  STL.64 [R1+0x11d8], R234 ;  /* 0x0011d8ea01007387 */ /* 0x000fe40000100a00 */
[----:B------:R-:W4:Y:S04]  /*c5e10*/  LDSM.16.M88.4 R232, [R245+0x9a100] ;  /* 0x09a10000f5e8783b */ /* 0x000f280000000200 */
[----:B------:R-:W-:Y:S02]  /*c5e20*/  STL.64 [R1+0x2a0], R228 ;  /* 0x0002a0e401007387 */ /* 0x000fe40000100a00 */
[----:B------:R-:W-:Y:S02]  /*c5e30*/  STL.64 [R1+0x2a8], R230 ;  /* 0x0002a8e601007387 */ /* 0x000fe40000100a00 */
[----:B------:R-:W4:Y:S04]  /*c5e40*/  LDSM.16.M88.4 R228, [R245+0x9a180] ;  /* 0x09a18000f5e4783b */ /* 0x000f280000000200 */
[----:B-1----:R-:W-:Y:S01]  /*c5e50*/  STL.64 [R1+0x11e0], R144 ;  /* 0x0011e09001007387 */ /* 0x002fe20000100a00 */
[----:B------:R4:W-:Y:S02]  /*c5e60*/  STL.64 [R1+0x11e8], R146 ;  /* 0x0011e89201007387 */ /* 0x0009e40000100a00 */
[C---:B----4-:R-:W-:Y:S01]  /*c5e70*/  HMMA.1688.F32.TF32 R144, R8.reuse, R194, R140 ;  /* 0x000000c20890723c */ /* 0x050fe2000008108c */
[----:B------:R-:W1:Y:S04]  /*c5e80*/  LDSM.16.M88.4 R140, [R245+0x9c100] ;  /* 0x09c10000f58c783b */ /* 0x000e680000000200 */
[----:B------:R-:W-:Y:S01]  /*c5e90*/  STL.64 [R1+0x2b0], R232 ;  /* 0x0002b0e801007387 */ /* 0x000fe20000100a00 */
[----:B------:R-:W-:Y:S02]  /*c5ea0*/  STL.64 [R1+0x2b8], R234 ;  /* 0x0002b8ea01007387 */ /* 0x000fe40000100a00 */
[----:B------:R-:W-:Y:S02]  /*c5eb0*/  STL.64 [R1+0x1200], R228 ;  /* 0x001200e401007387 */ /* 0x000fe40000100a00 */
[----:B------:R-:W-:Y:S01]  /*c5ec0*/  STL.64 [R1+0x1208], R230 ;  /* 0x001208e601007387 */ /* 0x000fe20000100a00 */
[----:B------:R-:W4:Y:S04]  /*c5ed0*/  LDL.LU R192, [R1+0x1650] ;  /* 0x0016500001c07983 */ /* 0x000f280000300800 */
[----:B------:R-:W-:Y:S08]  /*c5ee0*/  LDSM.16.M88.4 R228, [R245+0x9e180] ;  /* 0x09e18000f5e4783b */ /* 0x000ff00000000200 */
[----:B------:R-:W-:Y:S01]  /*c5ef0*/  STL.64 [R1+0x1820], R144 ;  /* 0x0018209001007387 */ /* 0x000fe20000100a00 */
[----:B------:R-:W-:Y:S02]  /*c5f00*/  STL.64 [R1+0x1828], R146 ;  /* 0x0018289201007387 */ /* 0x000fe40000100a00 */
[----:B------:R-:W1:Y:S02]  /*c5f10*/  LDSM.16.M88.4 R144, [R245+0x9c180] ;  /* 0x09c18000f590783b */ /* 0x000e640000000200 */
[----:B-1----:R-:W-:Y:S02]  /*c5f20*/  STL.64 [R1+0x2c0], R140 ;  /* 0x0002c08c01007387 */ /* 0x002fe40000100a00 */
[----:B------:R-:W-:Y:S02]  /*c5f30*/  STL.64 [R1+0x2c8], R142 ;  /* 0x0002c88e01007387 */ /* 0x000fe40000100a00 */
[----:B------:R-:W1:Y:S04]  /*c5f40*/  LDSM.16.M88.4 R140, [R245+0x9e100] ;  /* 0x09e10000f58c783b */ /* 0x000e680000000200 */
[----:B------:R-:W4:Y:S01]  /*c5f50*/  LDL.LU R193, [R1+0x1654] ;  /* 0x0016540001c17983 */ /* 0x000f220000300800 */
[----:B------:R-:W4:Y:S01]  /*c5f60*/  LDL.LU R194, [R1+0x1658] ;  /* 0x0016580001c27983 */ /* 0x000f220000300800 */
[----:B------:R-:W4:Y:S03]  /*c5f70*/  LDL.LU R195, [R1+0x165c] ;  /* 0x00165c0001c37983 */ /* 0x000f260000300800 */
[----:B------:R-:W-:Y:S01]  /*c5f80*/  STL.64 [R1+0x11f0], R144 ;  /* 0x0011f09001007387 */ /* 0x000fe20000100a00 */
[----:B------:R-:W-:Y:S02]  /*c5f90*/  STL.64 [R1+0x11f8], R146 ;  /* 0x0011f89201007387 */ /* 0x000fe40000100a00 */
[----:B------:R-:W3:Y:S01]  /*c5fa0*/  LDSM.16.M88.4 R144, [R245+0xa0100] ;  /* 0x0a010000f590783b */ /* 0x000ee20000000200 */
[----:B-1----:R-:W-:Y:S03]  /*c5fb0*/  STL.64 [R1+0x2d0], R140 ;  /* 0x0002d08c01007387 */ /* 0x002fe60000100a00 */
[----:B------:R-:W-:Y:S02]  /*c5fc0*/  STL.64 [R1+0x2d8], R142 ;  /* 0x0002d88e01007387 */ /* 0x000fe40000100a00 */
[----:B------:R-:W1:Y:S04]  /*c5fd0*/  LDSM.16.M88.4 R140, [R245+0xa0180] ;  /* 0x0a018000f58c783b */ /* 0x000e680000000200 */
[----:B------:R-:W-:Y:S01]  /*c5fe0*/  STL.64 [R1+0x1210], R228 ;  /* 0x001210e401007387 */ /* 0x000fe20000100a00 */
[----:B------:R-:W-:Y:S02]  /*c5ff0*/  STL.64 [R1+0x1218], R230 ;  /* 0x001218e601007387 */ /* 0x000fe40000100a00 */
[----:B------:R-:W3:Y:S02]  /*c6000*/  LDSM.16.M88.4 R228, [R245+0xa2100] ;  /* 0x0a210000f5e4783b */ /* 0x000ee40000000200 */
[----:B---3--:R-:W-:Y:S02]  /*c6010*/  STL.64 [R1+0x2e0], R144 ;  /* 0x0002e09001007387 */ /* 0x008fe40000100a00 */
[----:B------:R3:W-:Y:S02]  /*c6020*/  STL.64 [R1+0x2e8], R146 ;  /* 0x0002e89201007387 */ /* 0x0007e40000100a00 */
[----:B-1----:R-:W-:Y:S01]  /*c6030*/  STL.64 [R1+0x1220], R140 ;  /* 0x0012208c01007387 */ /* 0x002fe20000100a00 */
[----:B------:R-:W-:Y:S02]  /*c6040*/  STL.64 [R1+0x1228], R142 ;  /* 0x0012288e01007387 */ /* 0x000fe40000100a00 */
[----:B------:R-:W1:Y:S01]  /*c6050*/  LDSM.16.M88.4 R140, [R245+0xa2180] ;  /* 0x0a218000f58c783b */ /* 0x000e620000000200 */
[C---:B---3--:R-:W-:Y:S01]  /*c6060*/  HMMA.1688.F32.TF32 R144, R8.reuse, R202, R176 ;  /* 0x000000ca0890723c */ /* 0x048fe200000810b0 */
[----:B------:R-:W-:Y:S02]  /*c6070*/  STL.64 [R1+0x2f0], R228 ;  /* 0x0002f0e401007387 */ /* 0x000fe40000100a00 */
[----:B------:R-:W-:Y:S02]  /*c6080*/  STL.64 [R1+0x2f8], R230 ;  /* 0x0002f8e601007387 */ /* 0x000fe40000100a00 */
[----:B------:R-:W3:Y:S01]  /*c6090*/  LDL.LU R200, [R1+0x1670] ;  /* 0x0016700001c87983 */ /* 0x000ee20000300800 */
[----:B------:R-:W-:Y:S11]  /*c60a0*/  LDSM.16.M88.4 R176, [R245+0xa6100] ;  /* 0x0a610000f5b0783b */ /* 0x000ff60000000200 */
[----:B------:R-:W-:Y:S06]  /*c60b0*/  @!UPT UIADD3 URZ, URZ, URZ, URZ ;  /* 0x0000003f3f3ff290 */ /* 0x000fec000fffe03f */
[----:B------:R-:W-:Y:S01]  /*c60c0*/  STL.64 [R1+0x1810], R144 ;  /* 0x0018109001007387 */ /* 0x000fe20000100a00 */
[----:B------:R-:W-:Y:S02]  /*c60d0*/  STL.64 [R1+0x1818], R146 ;  /* 0x0018189201007387 */ /* 0x000fe40000100a00 */
[----:B------:R-:W2:Y:S01]  /*c60e0*/  LDSM.16.M88.4 R144, [R245+0xa4100] ;  /* 0x0a410000f590783b */ /* 0x000ea20000000200 */
[----:B-1----:R-:W-:Y:S03]  /*c60f0*/  STL.64 [R1+0x1230], R140 ;  /* 0x0012308c01007387 */ /* 0x002fe60000100a00 */
[----:B------:R-:W-:Y:S02]  /*c6100*/  STL.64 [R1+0x1238], R142 ;  /* 0x0012388e01007387 */ /* 0x000fe40000100a00 */
[----:B------:R-:W1:Y:S04]  /*c6110*/  LDSM.16.M88.4 R140, [R245+0xa4180] ;  /* 0x0a418000f58c783b */ /* 0x000e680000000200 */
[----:B------:R-:W3:Y:S01]  /*c6120*/  LDL.LU R201, [R1+0x1674] ;  /* 0x0016740001c97983 */ /* 0x000ee20000300800 */
[----:B------:R-:W3:Y:S01]  /*c6130*/  LDL.LU R202, [R1+0x1678] ;  /* 0x0016780001ca7983 */ /* 0x000ee20000300800 */
[----:B------:R-:W3:Y:S03]  /*c6140*/  LDL.LU R203, [R1+0x167c] ;  /* 0x00167c0001cb7983 */ /* 0x000ee60000300800 */
[----:B--2---:R-:W-:Y:S01]  /*c6150*/  STL.64 [R1+0x300], R144 ;  /* 0x0003009001007387 */ /* 0x004fe20000100a00 */
[----:B------:R-:W-:Y:S02]  /*c6160*/  STL.64 [R1+0x308], R146 ;  /* 0x0003089201007387 */ /* 0x000fe40000100a00 */
[----:B------:R-:W2:Y:S01]  /*c6170*/  LDSM.16.M88.4 R144, [R245+0xa6180] ;  /* 0x0a618000f590783b */ /* 0x000ea20000000200 */
[----:B-1----:R-:W-:Y:S03]  /*c6180*/  STL.64 [R1+0x1240], R140 ;  /* 0x0012408c01007387 */ /* 0x002fe60000100a00 */
[----:B------:R-:W-:Y:S02]  /*c6190*/  STL.64 [R1+0x1248], R142 ;  /* 0x0012488e01007387 */ /* 0x000fe40000100a00 */
[----:B------:R-:W1:Y:S04]  /*c61a0*/  LDSM.16.M88.4 R140, [R245+0xa8100] ;  /* 0x0a810000f58c783b */ /* 0x000e680000000200 */
[----:B------:R-:W-:Y:S01]  /*c61b0*/  STL.64 [R1+0x310], R176 ;  /* 0x000310b001007387 */ /* 0x000fe20000100a00 */
[----:B------:R-:W-:Y:S02]  /*c61c0*/  STL.64 [R1+0x318], R178 ;  /* 0x000318b201007387 */ /* 0x000fe40000100a00 */
[----:B------:R-:W1:Y:S02]  /*c61d0*/  LDSM.16.M88.4 R176, [R245+0xa8180] ;  /* 0x0a818000f5b0783b */ /* 0x000e640000000200 */
[----:B--2---:R-:W-:Y:S02]  /*c61e0*/  STL.64 [R1+0x1250], R144 ;  /* 0x0012509001007387 */ /* 0x004fe40000100a00 */
[----:B------:R2:W-:Y:S02]  /*c61f0*/  STL.64 [R1+0x1258], R146 ;  /* 0x0012589201007387 */ /* 0x0005e40000100a00 */
[----:B-1----:R-:W-:Y:S01]  /*c6200*/  STL.64 [R1+0x320], R140 ;  /* 0x0003208c01007387 */ /* 0x002fe20000100a00 */
[----:B------:R-:W-:Y:S02]  /*c6210*/  STL.64 [R1+0x328], R142 ;  /* 0x0003288e01007387 */ /* 0x000fe40000100a00 */
[----:B------:R-:W1:Y:S01]  /*c6220*/  LDSM.16.M88.4 R140, [R245+0xaa100] ;  /* 0x0aa10000f58c783b */ /* 0x000e620000000200 */
[C---:B--2---:R-:W-:Y:S01]  /*c6230*/  HMMA.1688.F32.TF32 R144, R8.reuse, R210, R184 ;  /* 0x000000d20890723c */ /* 0x044fe200000810b8 */
[----:B------:R-:W-:Y:S02]  /*c6240*/  STL.64 [R1+0x1260], R176 ;  /* 0x001260b001007387 */ /* 0x000fe40000100a00 */
[----:B------:R-:W-:Y:S02]  /*c6250*/  STL.64 [R1+0x1268], R178 ;  /* 0x001268b201007387 */ /* 0x000fe40000100a00 */
[----:B------:R-:W2:Y:S02]  /*c6260*/  LDL.LU R208, [R1+0x1690] ;  /* 0x0016900001d07983 */ /* 0x000ea40000300800 */
[----:B------:R-:W-:Y:S11]  /*c6270*/  LDSM.16.M88.4 R176, [R245+0xac180] ;  /* 0x0ac18000f5b0783b */ /* 0x000ff60000000200 */
[----:B------:R-:W-:Y:S05]  /*c6280*/  @!UPT UIADD3 URZ, URZ, URZ, URZ ;  /* 0x0000003f3f3ff290 */ /* 0x000fea000fffe03f */
[----:B------:R-:W-:Y:S01]  /*c6290*/  STL.64 [R1+0x1800], R144 ;  /* 0x0018009001007387 */ /* 0x000fe20000100a00 */
[----:B------:R-:W-:Y:S02]  /*c62a0*/  STL.64 [R1+0x1808], R146 ;  /* 0x0018089201007387 */ /* 0x000fe40000100a00 */
[----:B------:R-:W1:Y:S02]  /*c62b0*/  LDSM.16.M88.4 R144, [R245+0xaa180] ;  /* 0x0aa18000f590783b */ /* 0x000e640000000200 */
[----:B-1----:R-:W-:Y:S02]  /*c62c0*/  STL.64 [R1+0x330], R140 ;  /* 0x0003308c01007387 */ /* 0x002fe40000100a00 */
[----:B------:R-:W-:Y:S02]  /*c62d0*/  STL.64 [R1+0x338], R142 ;  /* 0x0003388e01007387 */ /* 0x000fe40000100a00 */
[----:B------:R-:W1:Y:S04]  /*c62e0*/  LDSM.16.M88.4 R140, [R245+0xac100] ;  /* 0x0ac10000f58c783b */ /* 0x000e680000000200 */
[----:B------:R-:W2:Y:S01]  /*c62f0*/  LDL.LU R209, [R1+0x1694] ;  /* 0x0016940001d17983 */ /* 0x000ea20000300800 */
[----:B------:R-:W2:Y:S01]  /*c6300*/  LDL.LU R210, [R1+0x1698] ;  /* 0x0016980001d27983 */ /* 0x000ea20000300800 */
[----:B------:R-:W2:Y:S03]  /*c6310*/  LDL.LU R211, [R1+0x169c] ;  /* 0x00169c0001d37983 */ /* 0x000ea60000300800 */
[----:B------:R-:W-:Y:S01]  /*c6320*/  STL.64 [R1+0x1270], R144 ;  /* 0x0012709001007387 */ /* 0x000fe20000100a00 */
[----:B------:R-:W-:Y:S02]  /*c6330*/  STL.64 [R1+0x1278], R146 ;  /* 0x0012789201007387 */ /* 0x000fe40000100a00 */
[----:B------:R-:W4:Y:S01]  /*c6340*/  LDSM.16.M88.4 R144, [R245+0xae100] ;  /* 0x0ae10000f590783b */ /* 0x000f220000000200 */
[----:B-1----:R-:W-:Y:S03]  /*c6350*/  STL.64 [R1+0x340], R140 ;  /* 0x0003408c01007387 */ /* 0x002fe60000100a00 */
[----:B------:R-:W-:Y:S02]  /*c6360*/  STL.64 [R1+0x348], R142 ;  /* 0x0003488e01007387 */ /* 0x000fe40000100a00 */
[----:B------:R-:W1:Y:S04]  /*c6370*/  LDSM.16.M88.4 R140, [R245+0xae180] ;  /* 0x0ae18000f58c783b */ /* 0x000e680000000200 */
[----:B------:R-:W-:Y:S01]  /*c6380*/  STL.64 [R1+0x1280], R176 ;  /* 0x001280b001007387 */ /* 0x000fe20000100a00 */
[----:B------:R-:W-:Y:S02]  /*c6390*/  STL.64 [R1+0x1288], R178 ;  /* 0x001288b201007387 */ /* 0x000fe40000100a00 */
[----:B------:R-:W1:Y:S02]  /*c63a0*/  LDSM.16.M88.4 R176, [R245+0xb0100] ;  /* 0x0b010000f5b0783b */ /* 0x000e640000000200 */
[----:B----4-:R-:W-:Y:S02]  /*c63b0*/  STL.64 [R1+0x350], R144 ;  /* 0x0003509001007387 */ /* 0x010fe40000100a00 */
[----:B------:R4:W-:Y:S02]  /*c63c0*/  STL.64 [R1+0x358], R146 ;  /* 0x0003589201007387 */ /* 0x0009e40000100a00 */
[----:B-1----:R-:W-:Y:S01]  /*c63d0*/  STL.64 [R1+0x1290], R140 ;  /* 0x0012908c01007387 */ /* 0x002fe20000100a00 */
[----:B------:R-:W-:Y:S02]  /*c63e0*/  STL.64 [R1+0x1298], R142 ;  /* 0x0012988e01007387 */ /* 0x000fe40000100a00 */
[----:B------:R-:W1:Y:S01]  /*c63f0*/  LDSM.16.M88.4 R140, [R245+0xb0180] ;  /* 0x0b018000f58c783b */ /* 0x000e620000000200 */
[C---:B----4-:R-:W-:Y:S01]  /*c6400*/  HMMA.1688.F32.TF32 R144, R8.reuse, R214, R192 ;  /* 0x000000d60890723c */ /* 0x050fe200000810c0 */
[----:B------:R-:W-:Y:S02]  /*c6410*/  STL.64 [R1+0x360], R176 ;  /* 0x000360b001007387 */ /* 0x000fe40000100a00 */
[----:B------:R-:W-:Y:S02]  /*c6420*/  STL.64 [R1+0x368], R178 ;  /* 0x000368b201007387 */ /* 0x000fe40000100a00 */
[----:B------:R-:W4:Y:S02]  /*c6430*/  LDL.LU R212, [R1+0x1950] ;  /* 0x0019500001d47983 */ /* 0x000f240000300800 */
        /* <DEDUP_REMOVED lines=19> */
[----:B------:R-:W1:Y:S02]  /*c6570*/  LDSM.16.M88.4 R176, [R245+0xb6180] ;  /* 0x0b618000f5b0783b */ /* 0x000e640000000200 */
        /* <DEDUP_REMOVED lines=8> */
[----:B------:R-:W3:Y:S02]  /*c6600*/  LDL.LU R136, [R1+0x19c0] ;  /* 0x0019c00001887983 */ /* 0x000ee40000300800 */
[----:B------:R-:W-:Y:S01]  /*c6610*/  LDSM.16.M88.4 R176, [R245+0xba180] ;  /* 0x0ba18000f5b0783b */ /* 0x000fe20000000200 */
[----:B------:R-:W-:Y:S11]  /*c6620*/  MOV R139, R236 ;  /* 0x000000ec008b7202 */ /* 0x000ff60000000f00 */
[----:B------:R-:W-:Y:S04]  /*c6630*/  @!UPT UIADD3 URZ, URZ, URZ, URZ ;  /* 0x0000003f3f3ff290 */ /* 0x000fe8000fffe03f */
[----:B------:R-:W-:Y:S01]  /*c6640*/  STL.64 [R1+0x17e0], R144 ;  /* 0x0017e09001007387 */ /* 0x000fe20000100a00 */
[----:B------:R-:W-:Y:S02]  /*c6650*/  STL.64 [R1+0x17e8], R146 ;  /* 0x0017e89201007387 */ /* 0x000fe40000100a00 */
[----:B------:R-:W1:Y:S02]  /*c6660*/  LDSM.16.M88.4 R144, [R245+0xb8180] ;  /* 0x0b818000f590783b */ /* 0x000e640000000200 */
[----:B-1----:R-:W-:Y:S02]  /*c6670*/  STL.64 [R1+0x3a0], R140 ;  /* 0x0003a08c01007387 */ /* 0x002fe40000100a00 */
[----:B------:R-:W-:Y:S02]  /*c6680*/  STL.64 [R1+0x3a8], R142 ;  /* 0x0003a88e01007387 */ /* 0x000fe40000100a00 */
[----:B------:R-:W3:Y:S02]  /*c6690*/  LDL.LU R137, [R1+0x19c4] ;  /* 0x0019c40001897983 */ /* 0x000ee40000300800 */
[----:B------:R-:W3:Y:S01]  /*c66a0*/  LDL.LU R138, [R1+0x19c8] ;  /* 0x0019c800018a7983 */ /* 0x000ee20000300800 */
[----:B------:R-:W3:Y:S04]  /*c66b0*/  LDL.LU R236, [R1+0x60bc] ;  /* 0x0060bc0001ec7983 */ /* 0x000ee80000300800 */
[----:B------:R-:W1:Y:S04]  /*c66c0*/  LDSM.16.M88.4 R140, [R245+0xba100] ;  /* 0x0ba10000f58c783b */ /* 0x000e680000000200 */
[----:B------:R-:W-:Y:S01]  /*c66d0*/  STL.64 [R1+0x12e0], R144 ;  /* 0x0012e09001007387 */ /* 0x000fe20000100a00 */
        /* <DEDUP_REMOVED lines=16> */
[----:B------:R-:W2:Y:S11]  /*c67e0*/  LDL.LU R220, [R1+0x1a10] ;  /* 0x001a100001dc7983 */ /* 0x000eb60000300800 */
[----:B------:R-:W-:Y:S07]  /*c67f0*/  @!UPT UIADD3 URZ, URZ, URZ, URZ ;  /* 0x0000003f3f3ff290 */ /* 0x000fee000fffe03f */
[----:B------:R-:W-:Y:S01]  /*c6800*/  STL.64 [R1+0x17d0], R144 ;  /* 0x0017d09001007387 */ /* 0x000fe20000100a00 */
[----:B------:R-:W-:Y:S03]  /*c6810*/  STL.64 [R1+0x17d8], R146 ;  /* 0x0017d89201007387 */ /* 0x000fe60000100a00 */
[----:B-1----:R-:W-:Y:S01]  /*c6820*/  STL.64 [R1+0x1300], R140 ;  /* 0x0013008c01007387 */ /* 0x002fe20000100a00 */
[----:B------:R-:W-:Y:S02]  /*c6830*/  STL.64 [R1+0x1308], R142 ;  /* 0x0013088e01007387 */ /* 0x000fe40000100a00 */
[----:B------:R-:W2:Y:S02]  /*c6840*/  LDL.LU R221, [R1+0x1a14] ;  /* 0x001a140001dd7983 */ /* 0x000ea40000300800 */
[----:B------:R-:W2:Y:S01]  /*c6850*/  LDL.LU R222, [R1+0x1a18] ;  /* 0x001a180001de7983 */ /* 0x000ea20000300800 */
[----:B------:R-:W2:Y:S04]  /*c6860*/  LDL.LU R223, [R1+0x1a1c] ;  /* 0x001a1c0001df7983 */ /* 0x000ea80000300800 */
[----:B---3--:R-:W1:Y:S04]  /*c6870*/  LDSM.16.M88.4 R140, [R236+0x80100] ;  /* 0x08010000ec8c783b */ /* 0x008e680000000200 */
[----:B------:R-:W3:Y:S04]  /*c6880*/  LDSM.16.M88.4 R176, [R236+0x80180] ;  /* 0x08018000ecb0783b */ /* 0x000ee80000000200 */
[----:B------:R-:W3:Y:S04]  /*c6890*/  LDSM.16.M88.4 R144, [R236+0x82080] ;  /* 0x08208000ec90783b */ /* 0x000ee80000000200 */
[----:B------:R-:W-:Y:S04]  /*c68a0*/  LDSM.16.M88.4 R228, [R236+0xa8100] ;  /* 0x0a810000ece4783b */ /* 0x000fe80000000200 */
[----:B------:R-:W-:Y:S04]  /*c68b0*/  LDSM.16.M88.4 R248, [R236+0x80080] ;  /* 0x08008000ecf8783b */ /* 0x000fe80000000200 */
[----:B------:R-:W-:Y:S04]  /*c68c0*/  LDSM.16.M88.4 R240, [R236+0x94080] ;  /* 0x09408000ecf0783b */ /* 0x000fe80000000200 */
[----:B------:R-:W-:Y:S04]  /*c68d0*/  LDSM.16.M88.4 R232, [R236+0xa8080] ;  /* 0x0a808000ece8783b */ /* 0x000fe80000000200 */
[----:B------:R-:W-:Y:S04]  /*c68e0*/  LDSM.16.M88.4 R208, [R236+0xae080] ;  /* 0x0ae08000ecd0783b */ /* 0x000fe80000000200 */
[----:B------:R-:W-:Y:S04]  /*c68f0*/  LDSM.16.M88.4 R200, [R236+0xb0080] ;  /* 0x0b008000ecc8783b */ /* 0x000fe80000000200 */
[----:B------:R-:W-:Y:S04]  /*c6900*/  LDSM.16.M88.4 R192, [R236+0xb2080] ;  /* 0x0b208000ecc0783b */ /* 0x000fe80000000200 */
[----:B------:R-:W-:Y:S04]  /*c6910*/  LDSM.16.M88.4 R184, [R236+0xb4080] ;  /* 0x0b408000ecb8783b */ /* 0x000fe80000000200 */
[----:B-1----:R-:W-:Y:S01]  /*c6920*/  STL.64 [R1+0x3f0], R140 ;  /* 0x0003f08c01007387 */ /* 0x002fe20000100a00 */
[----:B------:R-:W-:Y:S02]  /*c6930*/  STL.64 [R1+0x3f8], R142 ;  /* 0x0003f88e01007387 */ /* 0x000fe40000100a00 */
[----:B------:R-:W1:Y:S04]  /*c6940*/  LDSM.16.M88.4 R140, [R236+0x82100] ;  /* 0x08210000ec8c783b */ /* 0x000e680000000200 */
[----:B---3--:R-:W-:Y:S01]  /*c6950*/  STL.64 [R1+0x13a0], R176 ;  /* 0x0013a0b001007387 */ /* 0x008fe20000100a00 */
[----:B------:R-:W-:Y:S02]  /*c6960*/  STL.64 [R1+0x13a8], R178 ;  /* 0x0013a8b201007387 */ /* 0x000fe40000100a00 */
[----:B------:R-:W3:Y:S04]  /*c6970*/  LDSM.16.M88.4 R176, [R236+0x82180] ;  /* 0x08218000ecb0783b */ /* 0x000ee80000000200 */
[----:B------:R-:W-:Y:S02]  /*c6980*/  STL.64 [R1], R144 ;  /* 0x0000009001007387 */ /* 0x000fe40000100a00 */
[----:B------:R4:W-:Y:S02]  /*c6990*/  STL.64 [R1+0x8], R146 ;  /* 0x0000089201007387 */ /* 0x0009e40000100a00 */
[C---:B----4-:R-:W-:Y:S01]  /*c69a0*/  HMMA.1688.F32.TF32 R144, R8.reuse, R226, R212 ;  /* 0x000000e20890723c */ /* 0x050fe200000810d4 */
[----:B------:R-:W-:Y:S04]  /*c69b0*/  LDSM.16.M88.4 R212, [R236+0xac100] ;  /* 0x0ac10000ecd4783b */ /* 0x000fe80000000200 */
[----:B-1----:R-:W-:Y:S01]  /*c69c0*/  STL.64 [R1+0x400], R140 ;  /* 0x0004008c01007387 */ /* 0x002fe20000100a00 */
[----:B------:R-:W-:Y:S02]  /*c69d0*/  STL.64 [R1+0x408], R142 ;  /* 0x0004088e01007387 */ /* 0x000fe40000100a00 */
[----:B------:R-:W1:Y:S04]  /*c69e0*/  LDSM.16.M88.4 R140, [R236+0x84080] ;  /* 0x08408000ec8c783b */ /* 0x000e680000000200 */
[----:B---3--:R-:W-:Y:S01]  /*c69f0*/  STL.64 [R1+0x1390], R176 ;  /* 0x001390b001007387 */ /* 0x008fe20000100a00 */
[----:B------:R-:W-:Y:S01]  /*c6a00*/  STL.64 [R1+0x1398], R178 ;  /* 0x001398b201007387 */ /* 0x000fe20000100a00 */
[----:B------:R-:W3:Y:S09]  /*c6a10*/  LDL.LU R224, [R1+0x1a30] ;  /* 0x001a300001e07983 */ /* 0x000ef20000300800 */
[----:B------:R-:W-:Y:S02]  /*c6a20*/  STL.64 [R1+0x17c0], R144 ;  /* 0x0017c09001007387 */ /* 0x000fe40000100a00 */
[----:B------:R-:W-:Y:S01]  /*c6a30*/  STL.64 [R1+0x17c8], R146 ;  /* 0x0017c89201007387 */ /* 0x000fe20000100a00 */
[----:B------:R-:W-:Y:S04]  /*c6a40*/  LDSM.16.M88.4 R176, [R236+0x84180] ;  /* 0x08418000ecb0783b */ /* 0x000fe80000000200 */
[----:B------:R-:W-:Y:S04]  /*c6a50*/  LDSM.16.M88.4 R144, [R236+0x86080] ;  /* 0x08608000ec90783b */ /* 0x000fe80000000200 */
[----:B-1----:R-:W-:Y:S01]  /*c6a60*/  STL.64 [R1+0x10], R140 ;  /* 0x0000108c01007387 */ /* 0x002fe20000100a00 */
[----:B------:R-:W-:Y:S02]  /*c6a70*/  STL.64 [R1+0x18], R142 ;  /* 0x0000188e01007387 */ /* 0x000fe40000100a00 */
[----:B------:R-:W1:Y:S04]  /*c6a80*/  LDSM.16.M88.4 R140, [R236+0x84100] ;  /* 0x08410000ec8c783b */ /* 0x000e680000000200 */
[----:B------:R-:W3:Y:S01]  /*c6a90*/  LDL.LU R225, [R1+0x1a34] ;  /* 0x001a340001e17983 */ /* 0x000ee20000300800 */
[----:B------:R-:W3:Y:S01]  /*c6aa0*/  LDL.LU R226, [R1+0x1a38] ;  /* 0x001a380001e27983 */ /* 0x000ee20000300800 */
[----:B------:R-:W3:Y:S03]  /*c6ab0*/  LDL.LU R227, [R1+0x1a3c] ;  /* 0x001a3c0001e37983 */ /* 0x000ee60000300800 */
        /* <DEDUP_REMOVED lines=8> */
[----:B------:R-:W2:Y:S04]  /*c6b40*/  LDSM.16.M88.4 R144, [R236+0x88080] ;  /* 0x08808000ec90783b */ /* 0x000ea80000000200 */
[----:B-1----:R-:W-:Y:S01]  /*c6b50*/  STL.64 [R1+0x420], R140 ;  /* 0x0004208c01007387 */ /* 0x002fe20000100a00 */
[----:B------:R1:W-:Y:S02]  /*c6b60*/  STL.64 [R1+0x428], R142 ;  /* 0x0004288e01007387 */ /* 0x0003e40000100a00 */
[C---:B-1----:R-:W-:Y:S01]  /*c6b70*/  HMMA.1688.F32.TF32 R140, R8.reuse, R218, R136 ;  /* 0x000000da088c723c */ /* 0x042fe20000081088 */
[----:B------:R-:W1:Y:S04]  /*c6b80*/  LDSM.16.M88.4 R136, [R236+0x88100] ;  /* 0x08810000ec88783b */ /* 0x000e680000000200 */
[----:B----4-:R-:W-:Y:S01]  /*c6b90*/  STL.64 [R1+0x1370], R176 ;  /* 0x001370b001007387 */ /* 0x010fe20000100a00 */
[----:B------:R-:W-:Y:S02]  /*c6ba0*/  STL.64 [R1+0x1378], R178 ;  /* 0x001378b201007387 */ /* 0x000fe40000100a00 */
[----:B--2---:R-:W-:Y:S02]  /*c6bb0*/  STL.64 [R1+0x30], R144 ;  /* 0x0000309001007387 */ /* 0x004fe40000100a00 */
[----:B------:R-:W-:Y:S01]  /*c6bc0*/  STL.64 [R1+0x38], R146 ;  /* 0x0000389201007387 */ /* 0x000fe20000100a00 */
[----:B------:R-:W2:Y:S04]  /*c6bd0*/  LDL.LU R216, [R1+0x1aa0] ;  /* 0x001aa00001d87983 */ /* 0x000ea80000300800 */
[----:B------:R-:W-:Y:S04]  /*c6be0*/  LDSM.16.M88.4 R144, [R236+0x8a100] ;  /* 0x08a10000ec90783b */ /* 0x000fe80000000200 */
[----:B------:R-:W-:Y:S04]  /*c6bf0*/  LDSM.16.M88.4 R176, [R236+0xb6080] ;  /* 0x0b608000ecb0783b */ /* 0x000fe80000000200 */
[----:B------:R-:W-:Y:S01]  /*c6c00*/  STL.64 [R1+0x17b0], R140 ;  /* 0x0017b08c01007387 */ /* 0x000fe20000100a00 */
[----:B------:R-:W-:Y:S02]  /*c6c10*/  STL.64 [R1+0x17b8], R142 ;  /* 0x0017b88e01007387 */ /* 0x000fe40000100a00 */
[----:B------:R-:W4:Y:S01]  /*c6c20*/  LDSM.16.M88.4 R140, [R236+0x88180] ;  /* 0x08818000ec8c783b */ /* 0x000f220000000200 */
[----:B-1----:R-:W-:Y:S03]  /*c6c30*/  STL.64 [R1+0x430], R136 ;  /* 0x0004308801007387 */ /* 0x002fe60000100a00 */
[----:B------:R-:W-:Y:S02]  /*c6c40*/  STL.64 [R1+0x438], R138 ;  /* 0x0004388a01007387 */ /* 0x000fe40000100a00 */
[----:B------:R-:W1:Y:S04]  /*c6c50*/  LDSM.16.M88.4 R136, [R236+0x8a080] ;  /* 0x08a08000ec88783b */ /* 0x000e680000000200 */
[----:B------:R-:W2:Y:S01]  /*c6c60*/  LDL.LU R217, [R1+0x1aa4] ;  /* 0x001aa40001d97983 */ /* 0x000ea20000300800 */
[----:B------:R-:W2:Y:S01]  /*c6c70*/  LDL.LU R218, [R1+0x1aa8] ;  /* 0x001aa80001da7983 */ /* 0x000ea20000300800 */
[----:B------:R-:W2:Y:S03]  /*c6c80*/  LDL.LU R219, [R1+0x1aac] ;  /* 0x001aac0001db7983 */ /* 0x000ea60000300800 */
[----:B----4-:R-:W-:Y:S01]  /*c6c90*/  STL.64 [R1+0x1360], R140 ;  /* 0x0013608c01007387 */ /* 0x010fe20000100a00 */
        /* <DEDUP_REMOVED lines=17> */
[----:B------:R-:W-:Y:S01]  /*c6db0*/  LDSM.16.M88.4 R144, [R236+0x8e180] ;  /* 0x08e18000ec90783b */ /* 0x000fe20000000200 */
[----:B------:R-:W-:Y:S11]  /*c6dc0*/  LDSM.16.M88.4 R220, [R236+0xaa100] ;  /* 0x0aa10000ecdc783b */ /* 0x000ff60000000200 */
[----:B------:R-:W-:Y:S04]  /*c6dd0*/  @!UPT UIADD3 URZ, URZ, URZ, URZ ;  /* 0x0000003f3f3ff290 */ /* 0x000fe8000fffe03f */
[----:B------:R-:W-:Y:S01]  /*c6de0*/  STL.64 [R1+0x17a0], R140 ;  /* 0x0017a08c01007387 */ /* 0x000fe20000100a00 */
[----:B------:R-:W-:Y:S02]  /*c6df0*/  STL.64 [R1+0x17a8], R142 ;  /* 0x0017a88e01007387 */ /* 0x000fe40000100a00 */
[----:B------:R-:W3:Y:S01]  /*c6e00*/  LDSM.16.M88.4 R140, [R236+0x8e080] ;  /* 0x08e08000ec8c783b */ /* 0x000ee20000000200 */
[----:B-1----:R-:W-:Y:S03]  /*c6e10*/  STL.64 [R1+0x1340], R136 ;  /* 0x0013408801007387 */ /* 0x002fe60000100a00 */
[----:B------:R-:W-:Y:S02]  /*c6e20*/  STL.64 [R1+0x1348], R138 ;  /* 0x0013488a01007387 */ /* 0x000fe40000100a00 */
[----:B------:R-:W1:Y:S04]  /*c6e30*/  LDSM.16.M88.4 R136, [R236+0x8e100] ;  /* 0x08e10000ec88783b */ /* 0x000e680000000200 */
[----:B------:R-:W4:Y:S01]  /*c6e40*/  LDL.LU R205, [R1+0x1ac4] ;  /* 0x001ac40001cd7983 */ /* 0x000f220000300800 */
[----:B------:R-:W4:Y:S01]  /*c6e50*/  LDL.LU R206, [R1+0x1ac8] ;  /* 0x001ac80001ce7983 */ /* 0x000f220000300800 */
[----:B------:R-:W4:Y:S03]  /*c6e60*/  LDL.LU R207, [R1+0x1acc] ;  /* 0x001acc0001cf7983 */ /* 0x000f260000300800 */
[----:B---3--:R-:W-:Y:S01]  /*c6e70*/  STL.64 [R1+0x60], R140 ;  /* 0x0000608c01007387 */ /* 0x008fe20000100a00 */
        /* <DEDUP_REMOVED lines=18> */
[----:B------:R-:W-:Y:S11]  /*c6fa0*/  LDSM.16.M88.4 R224, [R236+0xaa080] ;  /* 0x0aa08000ece0783b */ /* 0x000ff60000000200 */
[----:B------:R-:W-:Y:S04]  /*c6fb0*/  @!UPT UIADD3 URZ, URZ, URZ, URZ ;  /* 0x0000003f3f3ff290 */ /* 0x000fe8000fffe03f */
[----:B------:R-:W-:Y:S01]  /*c6fc0*/  STL.64 [R1+0x1790], R140 ;  /* 0x0017908c01007387 */ /* 0x000fe20000100a00 */
[----:B------:R-:W-:Y:S02]  /*c6fd0*/  STL.64 [R1+0x1798], R142 ;  /* 0x0017988e01007387 */ /* 0x000fe40000100a00 */
[----:B------:R-:W1:Y:S02]  /*c6fe0*/  LDSM.16.M88.4 R140, [R236+0x92100] ;  /* 0x09210000ec8c783b */ /* 0x000e640000000200 */
[----:B-1----:R-:W-:Y:S02]  /*c6ff0*/  STL.64 [R1+0x80], R136 ;  /* 0x0000808801007387 */ /* 0x002fe40000100a00 */
[----:B------:R-:W-:Y:S02]  /*c7000*/  STL.64 [R1+0x88], R138 ;  /* 0x0000888a01007387 */ /* 0x000fe40000100a00 */
[----:B------:R-:W1:Y:S04]  /*c7010*/  LDSM.16.M88.4 R136, [R236+0x92180] ;  /* 0x09218000ec88783b */ /* 0x000e680000000200 */
[----:B------:R-:W3:Y:S01]  /*c7020*/  LDL.LU R197, [R1+0x1ae4] ;  /* 0x001ae40001c57983 */ /* 0x000ee20000300800 */
[----:B------:R-:W3:Y:S01]  /*c7030*/  LDL.LU R198, [R1+0x1ae8] ;  /* 0x001ae80001c67983 */ /* 0x000ee20000300800 */
[----:B------:R-:W3:Y:S03]  /*c7040*/  LDL.LU R199, [R1+0x1aec] ;  /* 0x001aec0001c77983 */ /* 0x000ee60000300800 */
[----:B------:R-:W-:Y:S01]  /*c7050*/  STL.64 [R1+0x1c0], R140 ;  /* 0x0001c08c01007387 */ /* 0x000fe20000100a00 */
[----:B------:R-:W-:Y:S02]  /*c7060*/  STL.64 [R1+0x1c8], R142 ;  /* 0x0001c88e01007387 */ /* 0x000fe40000100a00 */
[----:B------:R-:W2:Y:S01]  /*c7070*/  LDSM.16.M88.4 R140, [R236+0x94100] ;  /* 0x09410000ec8c783b */ /* 0x000ea20000000200 */
[----:B-1----:R-:W-:Y:S03]  /*c7080*/  STL.64 [R1+0x13b0], R136 ;  /* 0x0013b08801007387 */ /* 0x002fe60000100a00 */
[----:B------:R-:W-:Y:S02]  /*c7090*/  STL.64 [R1+0x13b8], R138 ;  /* 0x0013b88a01007387 */ /* 0x000fe40000100a00 */
[----:B------:R-:W1:Y:S01]  /*c70a0*/  LDSM.16.M88.4 R136, [R236+0x94180] ;  /* 0x09418000ec88783b */ /* 0x000e620000000200 */
[----:B--2---:R-:W-:Y:S03]  /*c70b0*/  STL.64 [R1+0x1b0], R140 ;  /* 0x0001b08c01007387 */ /* 0x004fe60000100a00 */
[----:B------:R2:W-:Y:S01]  /*c70c0*/  STL.64 [R1+0x1b8], R142 ;  /* 0x0001b88e01007387 */ /* 0x0005e20000100a00 */
[----:B-1----:R-:W-:Y:S01]  /*c70d0*/  STL.64 [R1+0x13c0], R136 ;  /* 0x0013c08801007387 */ /* 0x002fe20000100a00 */
[----:B------:R-:W-:Y:S02]  /*c70e0*/  STL.64 [R1+0x13c8], R138 ;  /* 0x0013c88a01007387 */ /* 0x000fe40000100a00 */
[----:B------:R-:W1:Y:S01]  /*c70f0*/  LDSM.16.M88.4 R136, [R236+0x96100] ;  /* 0x09610000ec88783b */ /* 0x000e620000000200 */
[C---:B--2---:R-:W-:Y:S01]  /*c7100*/  HMMA.1688.F32.TF32 R140, R8.reuse, R158, R216 ;  /* 0x0000009e088c723c */ /* 0x044fe200000810d8 */
[----:B------:R-:W-:Y:S02]  /*c7110*/  STL.64 [R1+0x90], R144 ;  /* 0x0000909001007387 */ /* 0x000fe40000100a00 */
[----:B------:R-:W-:Y:S02]  /*c7120*/  STL.64 [R1+0x98], R146 ;  /* 0x0000989201007387 */ /* 0x000fe40000100a00 */
[----:B------:R-:W2:Y:S02]  /*c7130*/  LDL.LU R156, [R1+0x1b00] ;  /* 0x001b0000019c7983 */ /* 0x000ea40000300800 */
[----:B------:R-:W1:Y:S01]  /*c7140*/  LDSM.16.M88.4 R144, [R236+0x96180] ;  /* 0x09618000ec90783b */ /* 0x000e620000000200 */
        /* <DEDUP_REMOVED lines=10> */
[----:B------:R-:W2:Y:S02]  /*c71f0*/  LDL.LU R159, [R1+0x1b0c] ;  /* 0x001b0c00019f7983 */ /* 0x000ea40000300800 */
[----:B------:R-:W-:Y:S02]  /*c7200*/  STL.64 [R1+0x13d0], R144 ;  /* 0x0013d09001007387 */ /* 0x000fe40000100a00 */
[----:B------:R-:W-:Y:S02]  /*c7210*/  STL.64 [R1+0x13d8], R146 ;  /* 0x0013d89201007387 */ /* 0x000fe40000100a00 */
[----:B------:R-:W4:Y:S04]  /*c7220*/  LDSM.16.M88.4 R144, [R236+0x98180] ;  /* 0x09818000ec90783b */ /* 0x000f280000000200 */
[----:B------:R-:W-:Y:S01]  /*c7230*/  STL.64 [R1+0xa0], R140 ;  /* 0x0000a08c01007387 */ /* 0x000fe20000100a00 */
[----:B------:R-:W-:Y:S02]  /*c7240*/  STL.64 [R1+0xa8], R142 ;  /* 0x0000a88e01007387 */ /* 0x000fe40000100a00 */
[----:B------:R-:W4:Y:S01]  /*c7250*/  LDSM.16.M88.4 R140, [R236+0x9a080] ;  /* 0x09a08000ec8c783b */ /* 0x000f220000000200 */
[----:B-1----:R-:W-:Y:S03]  /*c7260*/  STL.64 [R1+0x190], R136 ;  /* 0x0001908801007387 */ /* 0x002fe60000100a00 */
[----:B------:R-:W-:Y:S02]  /*c7270*/  STL.64 [R1+0x198], R138 ;  /* 0x0001988a01007387 */ /* 0x000fe40000100a00 */
[----:B------:R-:W1:Y:S01]  /*c7280*/  LDSM.16.M88.4 R136, [R236+0x9a100] ;  /* 0x09a10000ec88783b */ /* 0x000e620000000200 */
[----:B----4-:R-:W-:Y:S03]  /*c7290*/  STL.64 [R1+0x15e0], R144 ;  /* 0x0015e09001007387 */ /* 0x010fe60000100a00 */
[----:B------:R4:W-:Y:S01]  /*c72a0*/  STL.64 [R1+0x15e8], R146 ;  /* 0x0015e89201007387 */ /* 0x0009e20000100a00 */
[----:B------:R-:W-:Y:S01]  /*c72b0*/  STL.64 [R1+0xb0], R140 ;  /* 0x0000b08c01007387 */ /* 0x000fe20000100a00 */
[----:B------:R-:W-:Y:S02]  /*c72c0*/  STL.64 [R1+0xb8], R142 ;  /* 0x0000b88e01007387 */ /* 0x000fe40000100a00 */
[----:B------:R-:W4:Y:S01]  /*c72d0*/  LDSM.16.M88.4 R140, [R236+0x9a180] ;  /* 0x09a18000ec8c783b */ /* 0x000f220000000200 */
[----:B-1----:R-:W-:Y:S03]  /*c72e0*/  STL.64 [R1+0x180], R136 ;  /* 0x0001808801007387 */ /* 0x002fe60000100a00 */
[----:B------:R-:W-:Y:S02]  /*c72f0*/  STL.64 [R1+0x188], R138 ;  /* 0x0001888a01007387 */ /* 0x000fe40000100a00 */
[----:B------:R-:W1:Y:S01]  /*c7300*/  LDSM.16.M88.4 R136, [R236+0x9c080] ;  /* 0x09c08000ec88783b */ /* 0x000e620000000200 */
[C---:B----4-:R-:W-:Y:S01]  /*c7310*/  HMMA.1688.F32.TF32 R144, R8.reuse, R190, R204 ;  /* 0x000000be0890723c */ /* 0x050fe200000810cc */
[----:B------:R-:W-:Y:S11]  /*c7320*/  LDSM.16.M88.4 R204, [R236+0xae100] ;  /* 0x0ae10000eccc783b */ /* 0x000ff60000000200 */
[----:B------:R-:W-:Y:S11]  /*c7330*/  @!UPT UIADD3 URZ, URZ, URZ, URZ ;  /* 0x0000003f3f3ff290 */ /* 0x000ff6000fffe03f */
[----:B------:R-:W-:Y:S01]  /*c7340*/  STL.64 [R1+0x1770], R144 ;  /* 0x0017709001007387 */ /* 0x000fe20000100a00 */
[----:B------:R-:W-:Y:S02]  /*c7350*/  STL.64 [R1+0x1778], R146 ;  /* 0x0017789201007387 */ /* 0x000fe40000100a00 */
[----:B------:R-:W4:Y:S04]  /*c7360*/  LDSM.16.M88.4 R144, [R236+0x9c100] ;  /* 0x09c10000ec90783b */ /* 0x000f280000000200 */
[----:B------:R-:W-:Y:S01]  /*c7370*/  STL.64 [R1+0x15f0], R140 ;  /* 0x0015f08c01007387 */ /* 0x000fe20000100a00 */
[----:B------:R-:W-:Y:S02]  /*c7380*/  STL.64 [R1+0x15f8], R142 ;  /* 0x0015f88e01007387 */ /* 0x000fe40000100a00 */
[----:B------:R-:W4:Y:S02]  /*c7390*/  LDSM.16.M88.4 R140, [R236+0x9c180] ;  /* 0x09c18000ec8c783b */ /* 0x000f240000000200 */
[----:B-1----:R-:W-:Y:S02]  /*c73a0*/  STL.64 [R1+0xc0], R136 ;  /* 0x0000c08801007387 */ /* 0x002fe40000100a00 */
[----:B------:R-:W-:Y:S02]  /*c73b0*/  STL.64 [R1+0xc8], R138 ;  /* 0x0000c88a01007387 */ /* 0x000fe40000100a00 */
[----:B------:R-:W1:Y:S01]  /*c73c0*/  LDSM.16.M88.4 R136, [R236+0x9e080] ;  /* 0x09e08000ec88783b */ /* 0x000e620000000200 */
[----:B----4-:R-:W-:Y:S03]  /*c73d0*/  STL.64 [R1+0x170], R144 ;  /* 0x0001709001007387 */ /* 0x010fe60000100a00 */
[----:B------:R3:W-:Y:S02]  /*c73e0*/  STL.64 [R1+0x178], R146 ;  /* 0x0001789201007387 */ /* 0x0007e40000100a00 */
[----:B------:R-:W4:Y:S02]  /*c73f0*/  LDL.LU R188, [R1+0x1b20] ;  /* 0x001b200001bc7983 */ /* 0x000f240000300800 */
[----:B------:R-:W-:Y:S01]  /*c7400*/  STL.64 [R1+0x1600], R140 ;  /* 0x0016008c01007387 */ /* 0x000fe20000100a00 */
[----:B------:R-:W-:Y:S02]  /*c7410*/  STL.64 [R1+0x1608], R142 ;  /* 0x0016088e01007387 */ /* 0x000fe40000100a00 */
[----:B------:R-:W3:Y:S02]  /*c7420*/  LDSM.16.M88.4 R140, [R236+0x9e100] ;  /* 0x09e10000ec8c783b */ /* 0x000ee40000000200 */
[----:B-1----:R-:W-:Y:S02]  /*c7430*/  STL.64 [R1+0xd0], R136 ;  /* 0x0000d08801007387 */ /* 0x002fe40000100a00 */
[----:B------:R-:W-:Y:S02]  /*c7440*/  STL.64 [R1+0xd8], R138 ;  /* 0x0000d88a01007387 */ /* 0x000fe40000100a00 */
[----:B------:R-:W1:Y:S04]  /*c7450*/  LDSM.16.M88.4 R136, [R236+0x9e180] ;  /* 0x09e18000ec88783b */ /* 0x000e680000000200 */
[----:B------:R-:W4:Y:S01]  /*c7460*/  LDL.LU R189, [R1+0x1b24] ;  /* 0x001b240001bd7983 */ /* 0x000f220000300800 */
[----:B------:R-:W4:Y:S01]  /*c7470*/  LDL.LU R190, [R1+0x1b28] ;  /* 0x001b280001be7983 */ /* 0x000f220000300800 */
[----:B------:R-:W4:Y:S01]  /*c7480*/  LDL.LU R191, [R1+0x1b2c] ;  /* 0x001b2c0001bf7983 */ /* 0x000f220000300800 */
[C---:B---3--:R-:W-:Y:S02]  /*c7490*/  HMMA.1688.F32.TF32 R144, R8.reuse, R182, R196 ;  /* 0x000000b60890723c */ /* 0x048fe400000810c4 */
[----:B------:R-:W-:Y:S04]  /*c74a0*/  LDSM.16.M88.4 R196, [R236+0xb0100] ;  /* 0x0b010000ecc4783b */ /* 0x000fe80000000200 */
[----:B------:R-:W-:Y:S01]  /*c74b0*/  STL.64 [R1+0x160], R140 ;  /* 0x0001608c01007387 */ /* 0x000fe20000100a00 */
[----:B------:R-:W-:Y:S02]  /*c74c0*/  STL.64 [R1+0x168], R142 ;  /* 0x0001688e01007387 */ /* 0x000fe40000100a00 */
[----:B------:R-:W3:Y:S01]  /*c74d0*/  LDSM.16.M88.4 R140, [R236+0xa0080] ;  /* 0x0a008000ec8c783b */ /* 0x000ee20000000200 */
[----:B-1----:R-:W-:Y:S03]  /*c74e0*/  STL.64 [R1+0x1610], R136 ;  /* 0x0016108801007387 */ /* 0x002fe60000100a00 */
[----:B------:R-:W-:Y:S02]  /*c74f0*/  STL.64 [R1+0x1618], R138 ;  /* 0x0016188a01007387 */ /* 0x000fe40000100a00 */
[----:B------:R-:W1:Y:S08]  /*c7500*/  LDSM.16.M88.4 R136, [R236+0xa0100] ;  /* 0x0a010000ec88783b */ /* 0x000e700000000200 */
[----:B------:R-:W-:Y:S01]  /*c7510*/  STL.64 [R1+0x1760], R144 ;  /* 0x0017609001007387 */ /* 0x000fe20000100a00 */
[----:B------:R-:W-:Y:S02]  /*c7520*/  STL.64 [R1+0x1768], R146 ;  /* 0x0017689201007387 */ /* 0x000fe40000100a00 */
[----:B------:R-:W1:Y:S02]  /*c7530*/  LDSM.16.M88.4 R144, [R236+0xa0180] ;  /* 0x0a018000ec90783b */ /* 0x000e640000000200 */
[----:B---3--:R-:W-:Y:S02]  /*c7540*/  STL.64 [R1+0xe0], R140 ;  /* 0x0000e08c01007387 */ /* 0x008fe40000100a00 */
[----:B------:R-:W-:Y:S02]  /*c7550*/  STL.64 [R1+0xe8], R142 ;  /* 0x0000e88e01007387 */ /* 0x000fe40000100a00 */
[----:B------:R-:W3:Y:S01]  /*c7560*/  LDSM.16.M88.4 R140, [R236+0xa2080] ;  /* 0x0a208000ec8c783b */ /* 0x000ee20000000200 */
[----:B-1----:R-:W-:Y:S03]  /*c7570*/  STL.64 [R1+0x150], R136 ;  /* 0x0001508801007387 */ /* 0x002fe60000100a00 */
[----:B------:R-:W-:Y:S02]  /*c7580*/  STL.64 [R1+0x158], R138 ;  /* 0x0001588a01007387 */ /* 0x000fe40000100a00 */
[----:B------:R-:W1:Y:S04]  /*c7590*/  LDSM.16.M88.4 R136, [R236+0xa2100] ;  /* 0x0a210000ec88783b */ /* 0x000e680000000200 */
[----:B------:R-:W-:Y:S01]  /*c75a0*/  STL.64 [R1+0x1620], R144 ;  /* 0x0016209001007387 */ /* 0x000fe20000100a00 */
[----:B------:R-:W-:Y:S01]  /*c75b0*/  STL.64 [R1+0x1628], R146 ;  /* 0x0016289201007387 */ /* 0x000fe20000100a00 */
[----:B------:R-:W4:Y:S02]  /*c75c0*/  LDL.LU R180, [R1+0x1b40] ;  /* 0x001b400001b47983 */ /* 0x000f240000300800 */
[----:B------:R-:W-:Y:S01]  /*c75d0*/  LDSM.16.M88.4 R144, [R236+0xa4080] ;  /* 0x0a408000ec90783b */ /* 0x000fe20000000200 */
[----:B---3--:R-:W-:Y:S03]  /*c75e0*/  STL.64 [R1+0xf0], R140 ;  /* 0x0000f08c01007387 */ /* 0x008fe60000100a00 */
[----:B------:R2:W-:Y:S01]  /*c75f0*/  STL.64 [R1+0xf8], R142 ;  /* 0x0000f88e01007387 */ /* 0x0005e20000100a00 */
[----:B-1----:R-:W-:Y:S01]  /*c7600*/  STL.64 [R1+0x140], R136 ;  /* 0x0001408801007387 */ /* 0x002fe20000100a00 */
[----:B------:R-:W-:Y:S02]  /*c7610*/  STL.64 [R1+0x148], R138 ;  /* 0x0001488a01007387 */ /* 0x000fe40000100a00 */
[----:B------:R-:W3:Y:S02]  /*c7620*/  LDL.LU R181, [R1+0x1b44] ;  /* 0x001b440001b57983 */ /* 0x000ee40000300800 */
[----:B------:R-:W3:Y:S01]  /*c7630*/  LDL.LU R182, [R1+0x1b48] ;  /* 0x001b480001b67983 */ /* 0x000ee20000300800 */
[----:B------:R-:W3:Y:S04]  /*c7640*/  LDL.LU R183, [R1+0x1b4c] ;  /* 0x001b4c0001b77983 */ /* 0x000ee80000300800 */
[----:B------:R-:W1:Y:S01]  /*c7650*/  LDSM.16.M88.4 R136, [R236+0xa2180] ;  /* 0x0a218000ec88783b */ /* 0x000e620000000200 */
[C---:B--2---:R-:W-:Y:S03]  /*c7660*/  HMMA.1688.F32.TF32 R140, R8.reuse, R166, R156 ;  /* 0x000000a6088c723c */ /* 0x044fe6000008109c */
[----:B-1----:R-:W-:Y:S01]  /*c7670*/  STL.64 [R1+0x1630], R136 ;  /* 0x0016308801007387 */ /* 0x002fe20000100a00 */
[----:B------:R-:W-:Y:S02]  /*c7680*/  STL.64 [R1+0x1638], R138 ;  /* 0x0016388a01007387 */ /* 0x000fe40000100a00 */
[----:B------:R-:W1:Y:S04]  /*c7690*/  LDSM.16.M88.4 R136, [R236+0xa4100] ;  /* 0x0a410000ec88783b */ /* 0x000e680000000200 */
[----:B------:R-:W-:Y:S01]  /*c76a0*/  STL.64 [R1+0x100], R144 ;  /* 0x0001009001007387 */ /* 0x000fe20000100a00 */
[----:B------:R-:W-:Y:S01]  /*c76b0*/  STL.64 [R1+0x108], R146 ;  /* 0x0001089201007387 */ /* 0x000fe20000100a00 */
[----:B------:R-:W2:Y:S11]  /*c76c0*/  LDL.LU R156, [R1+0x1b50] ;  /* 0x001b5000019c7983 */ /* 0x000eb60000300800 */
[----:B------:R-:W-:Y:S02]  /*c76d0*/  STL.64 [R1+0x1750], R140 ;  /* 0x0017508c01007387 */ /* 0x000fe40000100a00 */
[----:B------:R-:W-:Y:S01]  /*c76e0*/  STL.64 [R1+0x1758], R142 ;  /* 0x0017588e01007387 */ /* 0x000fe20000100a00 */
[----:B------:R-:W-:Y:S04]  /*c76f0*/  LDSM.16.M88.4 R144, [R236+0xa6080] ;  /* 0x0a608000ec90783b */ /* 0x000fe80000000200 */
[----:B------:R-:W-:Y:S04]  /*c7700*/  LDSM.16.M88.4 R140, [R236+0xa6100] ;  /* 0x0a610000ec8c783b */ /* 0x000fe80000000200 */
[----:B-1----:R-:W-:Y:S01]  /*c7710*/  STL.64 [R1+0x130], R136 ;  /* 0x0001308801007387 */ /* 0x002fe20000100a00 */
[----:B------:R-:W-:Y:S02]  /*c7720*/  STL.64 [R1+0x138], R138 ;  /* 0x0001388a01007387 */ /* 0x000fe40000100a00 */
[----:B------:R-:W2:Y:S02]  /*c7730*/  LDL.LU R157, [R1+0x1b54] ;  /* 0x001b5400019d7983 */ /* 0x000ea40000300800 */
[----:B------:R-:W2:Y:S01]  /*c7740*/  LDL.LU R158, [R1+0x1b58] ;  /* 0x001b5800019e7983 */ /* 0x000ea20000300800 */
[----:B------:R-:W1:Y:S04]  /*c7750*/  LDSM.16.M88.4 R136, [R236+0xa4180] ;  /* 0x0a418000ec88783b */ /* 0x000e680000000200 */
[----:B------:R-:W2:Y:S04]  /*c7760*/  LDL.LU R159, [R1+0x1b5c] ;  /* 0x001b5c00019f7983 */ /* 0x000ea80000300800 */
[----:B-1----:R-:W-:Y:S01]  /*c7770*/  STL.64 [R1+0x1640], R136 ;  /* 0x0016408801007387 */ /* 0x002fe20000100a00 */
[----:B------:R-:W-:Y:S02]  /*c7780*/  STL.64 [R1+0x1648], R138 ;  /* 0x0016488a01007387 */ /* 0x000fe40000100a00 */
[----:B------:R-:W1:Y:S04]  /*c7790*/  LDSM.16.M88.4 R136, [R236+0xa6180] ;  /* 0x0a618000ec88783b */ /* 0x000e680000000200 */
[----:B------:R-:W-:Y:S01]  /*c77a0*/  STL.64 [R1+0x110], R144 ;  /* 0x0001109001007387 */ /* 0x000fe20000100a00 */
[----:B------:R-:W-:Y:S01]  /*c77b0*/  STL.64 [R1+0x118], R146 ;  /* 0x0001189201007387 */ /* 0x000fe20000100a00 */
[----:B------:R-:W2:Y:S02]  /*c77c0*/  LDL.LU R164, [R1+0x1b60] ;  /* 0x001b600001a47983 */ /* 0x000ea40000300800 */
[----:B------:R-:W-:Y:S02]  /*c77d0*/  STL.64 [R1+0x120], R140 ;  /* 0x0001208c01007387 */ /* 0x000fe40000100a00 */
[----:B------:R4:W-:Y:S02]  /*c77e0*/  STL.64 [R1+0x128], R142 ;  /* 0x0001288e01007387 */ /* 0x0009e40000100a00 */
[----:B------:R-:W-:Y:S01]  /*c77f0*/  IMAD.MOV.U32 R167, RZ, RZ, R252 ;  /* 0x000000ffffa77224 */ /* 0x000fe200078e00fc */
[----:B------:R-:W-:Y:S04]  /*c7800*/  LDSM.16.M88.4 R144, [R236+0xbe080] ;  /* 0x0be08000ec90783b */ /* 0x000fe80000000200 */
[----:B-1----:R-:W-:Y:S01]  /*c7810*/  STL.64 [R1+0x1650], R136 ;  /* 0x0016508801007387 */ /* 0x002fe20000100a00 */
[----:B------:R-:W-:Y:S02]  /*c7820*/  STL.64 [R1+0x1658], R138 ;  /* 0x0016588a01007387 */ /* 0x000fe40000100a00 */
[----:B------:R-:W2:Y:S02]  /*c7830*/  LDL.LU R165, [R1+0x1b64] ;  /* 0x001b640001a57983 */ /* 0x000ea40000300800 */
[----:B------:R-:W2:Y:S01]  /*c7840*/  LDL.LU R166, [R1+0x1b68] ;  /* 0x001b680001a67983 */ /* 0x000ea20000300800 */
[----:B------:R-:W1:Y:S04]  /*c7850*/  LDSM.16.M88.4 R136, [R236+0xa8180] ;  /* 0x0a818000ec88783b */ /* 0x000e680000000200 */
[----:B------:R-:W2:Y:S01]  /*c7860*/  LDL.LU R252, [R1+0x60b8] ;  /* 0x0060b80001fc7983 */ /* 0x000ea20000300800 */
[C---:B----4-:R-:W-:Y:S01]  /*c7870*/  HMMA.1688.F32.TF32 R140, R8.reuse, R150, R188 ;  /* 0x00000096088c723c */ /* 0x050fe200000810bc */
[----:B------:R-:W-:Y:S11]  /*c7880*/  LDSM.16.M88.4 R188, [R236+0xb2100] ;  /* 0x0b210000ecbc783b */ /* 0x000ff60000000200 */
[----:B------:R-:W-:Y:S11]  /*c7890*/  @!UPT UIADD3 URZ, URZ, URZ, URZ ;  /* 0x0000003f3f3ff290 */ /* 0x000ff6000fffe03f */
[----:B------:R-:W-:Y:S01]  /*c78a0*/  STL.64 [R1+0x1740], R140 ;  /* 0x0017408c01007387 */ /* 0x000fe20000100a00 */
[----:B------:R-:W-:Y:S02]  /*c78b0*/  STL.64 [R1+0x1748], R142 ;  /* 0x0017488e01007387 */ /* 0x000fe40000100a00 */
[----:B------:R-:W4:Y:S02]  /*c78c0*/  LDL.LU R244, [R1+0x60b4] ;  /* 0x0060b40001f47983 */ /* 0x000f240000300800 */
[----:B------:R-:W-:Y:S01]  /*c78d0*/  LDSM.16.M88.4 R140, [R236+0xac180] ;  /* 0x0ac18000ec8c783b */ /* 0x000fe20000000200 */
[----:B-1----:R-:W-:Y:S03]  /*c78e0*/  STL.64 [R1+0x1660], R136 ;  /* 0x0016608801007387 */ /* 0x002fe60000100a00 */
[----:B------:R-:W-:Y:S02]  /*c78f0*/  STL.64 [R1+0x1668], R138 ;  /* 0x0016688a01007387 */ /* 0x000fe40000100a00 */
[----:B------:R-:W1:Y:S04]  /*c7900*/  LDSM.16.M88.4 R136, [R236+0xaa180] ;  /* 0x0aa18000ec88783b */ /* 0x000e680000000200 */
[----:B------:R-:W4:Y:S01]  /*c7910*/  LDL.LU R3, [R1+0x60b0] ;  /* 0x0060b00001037983 */ /* 0x000f220000300800 */
[----:B-1----:R-:W-:Y:S01]  /*c7920*/  STL.64 [R1+0x1670], R136 ;  /* 0x0016708801007387 */ /* 0x002fe20000100a00 */
[----:B------:R3:W-:Y:S02]  /*c7930*/  STL.64 [R1+0x1678], R138 ;  /* 0x0016788a01007387 */ /* 0x0007e40000100a00 */
[----:B------:R-:W-:Y:S02]  /*c7940*/  STL.64 [R1+0x1680], R140 ;  /* 0x0016808c01007387 */ /* 0x000fe40000100a00 */
[----:B------:R-:W-:Y:S01]  /*c7950*/  STL.64 [R1+0x1688], R142 ;  /* 0x0016888e01007387 */ /* 0x000fe20000100a00 */
[----:B---3--:R-:W-:Y:S01]  /*c7960*/  HMMA.1688.F32.TF32 R136, R8, R174, R180 ;  /* 0x000000ae0888723c */ /* 0x008fe200000810b4 */
[----:B------:R-:W-:-:S02]  /*c7970*/  IMAD.MOV.U32 R150, RZ, RZ, R247 ;  /* 0x000000ffff967224 */ /* 0x000fc400078e00f7 */
[----:B------:R-:W-:Y:S01]  /*c7980*/  IMAD.MOV.U32 R151, RZ, RZ, R246 ;  /* 0x000000ffff977224 */ /* 0x000fe200078e00f6 */
[----:B------:R-:W-:Y:S04]  /*c7990*/  LDSM.16.M88.4 R180, [R236+0xb4100] ;  /* 0x0b410000ecb4783b */ /* 0x000fe80000000200 */
[----:B------:R-:W-:Y:S11]  /*c79a0*/  LDSM.16.M88.4 R172, [R236+0xb6100] ;  /* 0x0b610000ecac783b */ /* 0x000ff60000000200 */
[----:B------:R-:W-:Y:S04]  /*c79b0*/  @!UPT UIADD3 URZ, URZ, URZ, URZ ;  /* 0x0000003f3f3ff290 */ /* 0x000fe8000fffe03f */
[----:B------:R-:W-:Y:S01]  /*c79c0*/  STL.64 [R1+0x1730], R136 ;  /* 0x0017308801007387 */ /* 0x000fe20000100a00 */
[----:B------:R-:W-:Y:S02]  /*c79d0*/  STL.64 [R1+0x1738], R138 ;  /* 0x0017388a01007387 */ /* 0x000fe40000100a00 */
[----:B------:R-:W1:Y:S02]  /*c79e0*/  LDSM.16.M88.4 R136, [R236+0xae180] ;  /* 0x0ae18000ec88783b */ /* 0x000e640000000200 */
[----:B-1----:R-:W-:Y:S02]  /*c79f0*/  STL.64 [R1+0x1690], R136 ;  /* 0x0016908801007387 */ /* 0x002fe40000100a00 */
[----:B------:R-:W-:Y:S02]  /*c7a00*/  STL.64 [R1+0x1698], R138 ;  /* 0x0016988a01007387 */ /* 0x000fe40000100a00 */
[----:B------:R-:W1:Y:S01]  /*c7a10*/  LDSM.16.M88.4 R136, [R236+0xb0180] ;  /* 0x0b018000ec88783b */ /* 0x000e620000000200 */
[C---:B--2---:R-:W-:Y:S01]  /*c7a20*/  HMMA.1688.F32.TF32 R140, R8.reuse, R162, R156 ;  /* 0x000000a2088c723c */ /* 0x044fe2000008109c */
[----:B------:R-:W-:Y:S04]  /*c7a30*/  LDSM.16.M88.4 R160, [R236+0xba080] ;  /* 0x0ba08000eca0783b */ /* 0x000fe80000000200 */
[----:B------:R-:W-:Y:S04]  /*c7a40*/  LDSM.16.M88.4 R156, [R236+0xba100] ;  /* 0x0ba10000ec9c783b */ /* 0x000fe80000000200 */
[----:B-1----:R-:W-:Y:S01]  /*c7a50*/  STL.64 [R1+0x16a0], R136 ;  /* 0x0016a08801007387 */ /* 0x002fe20000100a00 */
[----:B------:R-:W-:Y:S02]  /*c7a60*/  STL.64 [R1+0x16a8], R138 ;  /* 0x0016a88a01007387 */ /* 0x000fe40000100a00 */
[----:B------:R-:W1:Y:S11]  /*c7a70*/  LDSM.16.M88.4 R136, [R236+0xb2180] ;  /* 0x0b218000ec88783b */ /* 0x000e760000000200 */
[----:B------:R-:W-:Y:S01]  /*c7a80*/  STL.64 [R1+0x1720], R140 ;  /* 0x0017208c01007387 */ /* 0x000fe20000100a00 */
[----:B------:R2:W-:Y:S03]  /*c7a90*/  STL.64 [R1+0x1728], R142 ;  /* 0x0017288e01007387 */ /* 0x0005e60000100a00 */
[----:B-1----:R-:W-:Y:S01]  /*c7aa0*/  STL.64 [R1+0x16b0], R136 ;  /* 0x0016b08801007387 */ /* 0x002fe20000100a00 */
        /* <DEDUP_REMOVED lines=9> */
[----:B------:R-:W-:Y:S02]  /*c7b40*/  STL.64 [R1+0x1118], R142 ;  /* 0x0011188e01007387 */ /* 0x000fe40000100a00 */
[----:B------:R-:W-:Y:S01]  /*c7b50*/  LDSM.16.M88.4 R140, [R236+0xba180] ;  /* 0x0ba18000ec8c783b */ /* 0x000fe20000000200 */
[----:B-1----:R-:W-:Y:S03]  /*c7b60*/  STL.64 [R1+0x16d0], R136 ;  /* 0x0016d08801007387 */ /* 0x002fe60000100a00 */
[----:B------:R-:W-:Y:S02]  /*c7b70*/  STL.64 [R1+0x16d8], R138 ;  /* 0x0016d88a01007387 */ /* 0x000fe40000100a00 */
[----:B------:R-:W1:Y:S02]  /*c7b80*/  LDSM.16.M88.4 R136, [R236+0xb8180] ;  /* 0x0b818000ec88783b */ /* 0x000e640000000200 */
[----:B-1----:R-:W-:Y:S02]  /*c7b90*/  STL.64 [R1+0x16e0], R136 ;  /* 0x0016e08801007387 */ /* 0x002fe40000100a00 */
[----:B------:R1:W-:Y:S02]  /*c7ba0*/  STL.64 [R1+0x16e8], R138 ;  /* 0x0016e88a01007387 */ /* 0x0003e40000100a00 */
[----:B-1----:R-:W-:Y:S01]  /*c7bb0*/  HMMA.1688.F32.TF32 R136, R8, R154, R148 ;  /* 0x0000009a0888723c */ /* 0x002fe20000081094 */
[----:B------:R-:W-:Y:S01]  /*c7bc0*/  STL.64 [R1+0x16f0], R140 ;  /* 0x0016f08c01007387 */ /* 0x000fe20000100a00 */
[----:B------:R-:W-:Y:S03]  /*c7bd0*/  STL.64 [R1+0x16f8], R142 ;  /* 0x0016f88e01007387 */ /* 0x000fe60000100a00 */
[----:B------:R-:W-:Y:S04]  /*c7be0*/  LDSM.16.M88.4 R152, [R236+0xbc080] ;  /* 0x0bc08000ec98783b */ /* 0x000fe80000000200 */
[----:B------:R-:W-:Y:S01]  /*c7bf0*/  LDSM.16.M88.4 R148, [R236+0xbc100] ;  /* 0x0bc10000ec94783b */ /* 0x000fe20000000200 */
[----:B------:R-:W-:Y:S11]  /*c7c00*/  LDSM.16.M88.4 R140, [R236+0xbe100] ;  /* 0x0be10000ec8c783b */ /* 0x000ff60000000200 */
[----:B------:R-:W-:Y:S02]  /*c7c10*/  @!UPT UIADD3 URZ, URZ, URZ, URZ ;  /* 0x0000003f3f3ff290 */ /* 0x000fe4000fffe03f */
[----:B------:R-:W-:Y:S01]  /*c7c20*/  STL.64 [R1+0x1100], R136 ;  /* 0x0011008801007387 */ /* 0x000fe20000100a00 */
[----:B------:R-:W-:Y:S02]  /*c7c30*/  STL.64 [R1+0x1108], R138 ;  /* 0x0011088a01007387 */ /* 0x000fe40000100a00 */
[----:B------:R-:W1:Y:S02]  /*c7c40*/  LDSM.16.M88.4 R136, [R236+0xbc180] ;  /* 0x0bc18000ec88783b */ /* 0x000e640000000200 */
[----:B-1----:R-:W-:Y:S02]  /*c7c50*/  STL.64 [R1+0x1710], R136 ;  /* 0x0017108801007387 */ /* 0x002fe40000100a00 */
[----:B------:R-:W-:Y:S02]  /*c7c60*/  STL.64 [R1+0x1718], R138 ;  /* 0x0017188a01007387 */ /* 0x000fe40000100a00 */
[----:B------:R-:W1:Y:S02]  /*c7c70*/  LDSM.16.M88.4 R136, [R236+0xbe180] ;  /* 0x0be18000ec88783b */ /* 0x000e640000000200 */
[----:B-1----:R-:W-:Y:S02]  /*c7c80*/  STL.64 [R1+0x1700], R136 ;  /* 0x0017008801007387 */ /* 0x002fe40000100a00 */
[----:B------:R1:W-:Y:S02]  /*c7c90*/  STL.64 [R1+0x1708], R138 ;  /* 0x0017088a01007387 */ /* 0x0003e40000100a00 */
[----:B-1----:R-:W2:Y:S01]  /*c7ca0*/  LDL.LU.64 R138, [R1+0x60a8] ;  /* 0x0060a800018a7983 */ /* 0x002ea20000300a00 */
[----:B------:R-:W2:Y:S02]  /*c7cb0*/  LDL.LU.64 R136, [R1+0x60a0] ;  /* 0x0060a00001887983 */ /* 0x000ea40000300a00 */
        /* <DEDUP_REMOVED lines=10> */
[----:B------:R-:W3:Y:S01]  /*c7d60*/  LDL.LU R236, [R1+0x1bc0] ;  /* 0x001bc00001ec7983 */ /* 0x000ee20000300800 */
[----:B------:R1:W-:Y:S02]  /*c7d70*/  STL.64 [R1+0x90d0], R154 ;  /* 0x0090d09a01007387 */ /* 0x0003e40000100a00 */
[----:B------:R-:W-:Y:S01]  /*c7d80*/  STL.64 [R1+0x90c8], R152 ;  /* 0x0090c89801007387 */ /* 0x000fe20000100a00 */
[----:B-1----:R-:W3:Y:S01]  /*c7d90*/  LDL.64 R154, [R1+0x15d8] ;  /* 0x0015d800019a7983 */ /* 0x002ee20000100a00 */
[----:B------:R1:W-:Y:S02]  /*c7da0*/  STL.64 [R1+0x90c0], R14 ;  /* 0x0090c00e01007387 */ /* 0x0003e40000100a00 */
[----:B------:R-:W-:Y:S01]  /*c7db0*/  STL.64 [R1+0x90b8], R12 ;  /* 0x0090b80c01007387 */ /* 0x000fe20000100a00 */
[----:B-1----:R-:W2:Y:S04]  /*c7dc0*/  LDL R14, [R1+0x15c8] ;  /* 0x0015c800010e7983 */ /* 0x002ea80000100800 */
[----:B------:R-:W2:Y:S01]  /*c7dd0*/  LDL R15, [R1+0x15cc] ;  /* 0x0015cc00010f7983 */ /* 0x000ea20000100800 */
[----:B------:R-:W-:Y:S02]  /*c7de0*/  STL.64 [R1+0x90b0], R146 ;  /* 0x0090b09201007387 */ /* 0x000fe40000100a00 */
[----:B------:R1:W-:Y:S02]  /*c7df0*/  STL.64 [R1+0x90a8], R144 ;  /* 0x0090a89001007387 */ /* 0x0003e40000100a00 */
[----:B-1----:R-:W2:Y:S01]  /*c7e00*/  LDL.LU R144, [R1+0x1bd0] ;  /* 0x001bd00001907983 */ /* 0x002ea20000300800 */
[----:B------:R-:W2:Y:S02]  /*c7e10*/  LDL.LU R145, [R1+0x1bd4] ;  /* 0x001bd40001917983 */ /* 0x000ea40000300800 */
[----:B------:R-:W2:Y:S02]  /*c7e20*/  LDL.LU R146, [R1+0x1bd8] ;  /* 0x001bd80001927983 */ /* 0x000ea40000300800 */
[----:B------:R-:W2:Y:S01]  /*c7e30*/  LDL.LU R147, [R1+0x1bdc] ;  /* 0x001bdc0001937983 */ /* 0x000ea20000300800 */
[----:B------:R1:W-:Y:S01]  /*c7e40*/  STL.64 [R1+0x8fa8], R230 ;  /* 0x008fa8e601007387 */ /* 0x0003e20000100a00 */
[----:B------:R-:W-:Y:S03]  /*c7e50*/  STL.64 [R1+0x8fa0], R228 ;  /* 0x008fa0e401007387 */ /* 0x000fe60000100a00 */
[----:B-1----:R-:W3:Y:S01]  /*c7e60*/  LDL.64 R230, [R1+0x15b8] ;  /* 0x0015b80001e67983 */ /* 0x002ee20000100a00 */
[----:B------:R-:W-:Y:S02]  /*c7e70*/  STL.64 [R1+0x8f98], R222 ;  /* 0x008f98de01007387 */ /* 0x000fe40000100a00 */
[----:B------:R1:W-:Y:S02]  /*c7e80*/  STL.64 [R1+0x8f90], R220 ;  /* 0x008f90dc01007387 */ /* 0x0003e40000100a00 */
[----:B-1----:R-:W3:Y:S01]  /*c7e90*/  LDL.LU R220, [R1+0x1be0] ;  /* 0x001be00001dc7983 */ /* 0x002ee20000300800 */
[----:B------:R-:W3:Y:S02]  /*c7ea0*/  LDL.LU R221, [R1+0x1be4] ;  /* 0x001be40001dd7983 */ /* 0x000ee40000300800 */
[----:B------:R-:W3:Y:S02]  /*c7eb0*/  LDL.LU R222, [R1+0x1be8] ;  /* 0x001be80001de7983 */ /* 0x000ee40000300800 */
[----:B------:R-:W3:Y:S01]  /*c7ec0*/  LDL.LU R223, [R1+0x1bec] ;  /* 0x001bec0001df7983 */ /* 0x000ee20000300800 */
[----:B------:R1:W-:Y:S01]  /*c7ed0*/  STL.64 [R1+0x8f88], R214 ;  /* 0x008f88d601007387 */ /* 0x0003e20000100a00 */
[----:B------:R-:W-:Y:S03]  /*c7ee0*/  STL.64 [R1+0x8f80], R212 ;  /* 0x008f80d401007387 */ /* 0x000fe60000100a00 */
[----:B-1----:R-:W3:Y:S04]  /*c7ef0*/  LDL R214, [R1+0x15a8] ;  /* 0x0015a80001d67983 */ /* 0x002ee80000100800 */
[----:B------:R-:W3:Y:S01]  /*c7f00*/  LDL R215, [R1+0x15ac] ;  /* 0x0015ac0001d77983 */ /* 0x000ee20000100800 */
        /* <DEDUP_REMOVED lines=19> */
[----:B------:R-:W3:Y:S02]  /*c8040*/  LDL.LU R16, [R1+0x1c40] ;  /* 0x001c400001107983 */ /* 0x000ee40000300800 */
[----:B------:R-:W3:Y:S02]  /*c8050*/  LDL.LU R17, [R1+0x1c44] ;  /* 0x001c440001117983 */ /* 0x000ee40000300800 */
[----:B------:R-:W3:Y:S01]  /*c8060*/  LDL.LU R18, [R1+0x1c48] ;  /* 0x001c480001127983 */ /* 0x000ee20000300800 */
[----:B------:R-:W3:Y:S01]  /*c8070*/  LDL.LU R19, [R1+0x1c4c] ;  /* 0x001c4c0001137983 */ /* 0x000ee20000300800 */
[----:B------:R-:W3:Y:S02]  /*c8080*/  LDL R162, [R1+0x1548] ;  /* 0x0015480001a27983 */ /* 0x000ee40000100800 */
[----:B------:R-:W3:Y:S02]  /*c8090*/  LDL R163, [R1+0x154c] ;  /* 0x00154c0001a37983 */ /* 0x000ee40000100800 */
[----:B------:R-:W3:Y:S01]  /*c80a0*/  LDL.LU R20, [R1+0x1c50] ;  /* 0x001c500001147983 */ /* 0x000ee20000300800 */
[----:B------:R-:W3:Y:S01]  /*c80b0*/  LDL.LU R21, [R1+0x1c54] ;  /* 0x001c540001157983 */ /* 0x000ee20000300800 */
[----:B------:R-:W3:Y:S02]  /*c80c0*/  LDL.LU R22, [R1+0x1c58] ;  /* 0x001c580001167983 */ /* 0x000ee40000300800 */
[----:B------:R-:W3:Y:S02]  /*c80d0*/  LDL.LU R23, [R1+0x1c5c] ;  /* 0x001c5c0001177983 */ /* 0x000ee40000300800 */
[----:B------:R-:W3:Y:S01]  /*c80e0*/  LDL R170, [R1+0x1538] ;  /* 0x0015380001aa7983 */ /* 0x000ee20000100800 */
[----:B------:R-:W3:Y:S01]  /*c80f0*/  LDL R171, [R1+0x153c] ;  /* 0x00153c0001ab7983 */ /* 0x000ee20000100800 */
[----:B------:R-:W3:Y:S02]  /*c8100*/  LDL.LU R24, [R1+0x1c60] ;  /* 0x001c600001187983 */ /* 0x000ee40000300800 */
[----:B------:R-:W3:Y:S02]  /*c8110*/  LDL.LU R25, [R1+0x1c64] ;  /* 0x001c640001197983 */ /* 0x000ee40000300800 */
[----:B------:R-:W3:Y:S01]  /*c8120*/  LDL.LU R26, [R1+0x1c68] ;  /* 0x001c6800011a7983 */ /* 0x000ee20000300800 */
[----:B------:R-:W3:Y:S01]  /*c8130*/  LDL.LU R27, [R1+0x1c6c] ;  /* 0x001c6c00011b7983 */ /* 0x000ee20000300800 */
[----:B------:R-:W-:Y:S02]  /*c8140*/  STL.64 [R1+0x8f38], R174 ;  /* 0x008f38ae01007387 */ /* 0x000fe40000100a00 */
[----:B------:R1:W-:Y:S02]  /*c8150*/  STL.64 [R1+0x8f30], R172 ;  /* 0x008f30ac01007387 */ /* 0x0003e40000100a00 */
[----:B------:R-:W-:Y:S01]  /*c8160*/  IMAD.MOV.U32 R247, RZ, RZ, c[0x0][0x18c] ;  /* 0x00006300fff77624 */ /* 0x000fe200078e00ff */
[----:B------:R-:W-:Y:S01]  /*c8170*/  MOV R246, c[0x0][0x188] ;  /* 0x0000620000f67a02 */ /* 0x000fe20000000f00 */
[----:B-1----:R-:W3:Y:S01]  /*c8180*/  LDL.LU R172, [R1+0x1c10] ;  /* 0x001c100001ac7983 */ /* 0x002ee20000300800 */
[----:B------:R-:W3:Y:S02]  /*c8190*/  LDL.LU R173, [R1+0x1c14] ;  /* 0x001c140001ad7983 */ /* 0x000ee40000300800 */
[----:B------:R-:W3:Y:S02]  /*c81a0*/  LDL.LU R174, [R1+0x1c18] ;  /* 0x001c180001ae7983 */ /* 0x000ee40000300800 */
[----:B------:R-:W3:Y:S01]  /*c81b0*/  LDL.LU R175, [R1+0x1c1c] ;  /* 0x001c1c0001af7983 */ /* 0x000ee20000300800 */
[----:B------:R1:W-:Y:S01]  /*c81c0*/  STL.64 [R1+0x8f28], R166 ;  /* 0x008f28a601007387 */ /* 0x0003e20000100a00 */
[----:B------:R-:W-:Y:S01]  /*c81d0*/  STL.64 [R1+0x8f20], R164 ;  /* 0x008f20a401007387 */ /* 0x000fe20000100a00 */
[----:B------:R-:W-:Y:S01]  /*c81e0*/  SHF.L.U32 R247, R247, 0x7, RZ ;  /* 0x00000007f7f77819 */ /* 0x000fe200000006ff */
[----:B------:R-:W-:Y:S01]  /*c81f0*/  IMAD.SHL.U32 R246, R246, 0x80, RZ ;  /* 0x00000080f6f67824 */ /* 0x000fe200078e00ff */
[----:B-1----:R-:W3:Y:S04]  /*c8200*/  LDL R166, [R1+0x1578] ;  /* 0x0015780001a67983 */ /* 0x002ee80000100800 */
[----:B------:R-:W3:Y:S01]  /*c8210*/  LDL R167, [R1+0x157c] ;  /* 0x00157c0001a77983 */ /* 0x000ee20000100800 */
[----:B------:R-:W-:Y:S02]  /*c8220*/  STL.64 [R1+0x8f18], R158 ;  /* 0x008f189e01007387 */ /* 0x000fe40000100a00 */
[----:B------:R1:W-:Y:S02]  /*c8230*/  STL.64 [R1+0x8f10], R156 ;  /* 0x008f109c01007387 */ /* 0x0003e40000100a00 */
[----:B------:R-:W-:-:S02]  /*c8240*/  IMAD.SHL.U32 R247, R247, 0x4, RZ ;  /* 0x00000004f7f77824 */ /* 0x000fc400078e00ff */
[----:B------:R-:W-:Y:S01]  /*c8250*/  IMAD.SHL.U32 R246, R246, 0x4, RZ ;  /* 0x00000004f6f67824 */ /* 0x000fe200078e00ff */
        /* <DEDUP_REMOVED lines=14> */
[----:B------:R-:W-:Y:S01]  /*c8340*/  STL [R1+0x60b8], R252 ;  /* 0x0060b8fc01007387 */ /* 0x000fe20000100800 */
[----:B----4-:R-:W-:Y:S02]  /*c8350*/  STL [R1+0x60b4], R244 ;  /* 0x0060b4f401007387 */ /* 0x010fe40000100800 */
[----:B------:R-:W4:Y:S02]  /*c8360*/  LDL R246, [R1+0x1558] ;  /* 0x0015580001f67983 */ /* 0x000f240000100800 */
[----:B------:R-:W4:Y:S01]  /*c8370*/  LDL R247, [R1+0x155c] ;  /* 0x00155c0001f77983 */ /* 0x000f220000100800 */
[----:B------:R-:W-:Y:S01]  /*c8380*/  STL [R1+0x60b0], R3 ;  /* 0x0060b00301007387 */ /* 0x000fe20000100800 */
[C---:B--2---:R-:W-:Y:S08]  /*c8390*/  HMMA.1688.F32.TF32 R12, R8.reuse, R14, R144 ;  /* 0x0000000e080c723c */ /* 0x044ff00000081090 */
[C---:B---3--:R-:W-:Y:S08]  /*c83a0*/  HMMA.1688.F32.TF32 R160, R8.reuse, R162, R20 ;  /* 0x000000a208a0723c */ /* 0x048ff00000081014 */
[C---:B------:R-:W-:Y:S01]  /*c83b0*/  HMMA.1688.F32.TF32 R168, R8.reuse, R170, R24 ;  /* 0x000000aa08a8723c */ /* 0x040fe20000081018 */
[----:B------:R-:W2:Y:S01]  /*c83c0*/  LDL.LU.64 R26, [R1+0x9120] ;  /* 0x00912000011a7983 */ /* 0x000ea20000300a00 */
[----:B------:R-:W2:Y:S11]  /*c83d0*/  LDL.LU.64 R24, [R1+0x9118] ;  /* 0x0091180001187983 */ /* 0x000eb60000300a00 */
[----:B------:R-:W-:Y:S10]  /*c83e0*/  @!UPT UIADD3 URZ, URZ, URZ, URZ ;  /* 0x0000003f3f3ff290 */ /* 0x000ff4000fffe03f */
[----:B------:R-:W-:Y:S01]  /*c83f0*/  STL.64 [R1+0x10f0], R168 ;  /* 0x0010f0a801007387 */ /* 0x000fe20000100a00 */
[----:B------:R1:W-:Y:S03]  /*c8400*/  STL.64 [R1+0x10f8], R170 ;  /* 0x0010f8aa01007387 */ /* 0x0003e60000100a00 */
[----:B-1----:R-:W3:Y:S01]  /*c8410*/  LDL.LU.64 R170, [R1+0x9110] ;  /* 0x0091100001aa7983 */ /* 0x002ee20000300a00 */
[----:B------:R-:W2:Y:S02]  /*c8420*/  LDL.LU.64 R168, [R1+0x9108] ;  /* 0x0091080001a87983 */ /* 0x000ea40000300a00 */
[----:B------:R-:W2:Y:S02]  /*c8430*/  LDL.LU.64 R22, [R1+0x9100] ;  /* 0x0091000001167983 */ /* 0x000ea40000300a00 */
[----:B------:R-:W2:Y:S01]  /*c8440*/  LDL.LU.64 R20, [R1+0x90f8] ;  /* 0x0090f80001147983 */ /* 0x000ea20000300a00 */
[----:B------:R-:W-:Y:S01]  /*c8450*/  STL.64 [R1+0x10e0], R160 ;  /* 0x0010e0a001007387 */ /* 0x000fe20000100a00 */
[----:B------:R1:W-:Y:S03]  /*c8460*/  STL.64 [R1+0x10e8], R162 ;  /* 0x0010e8a201007387 */ /* 0x0003e60000100a00 */
[----:B-1----:R-:W2:Y:S01]  /*c8470*/  LDL.LU.64 R162, [R1+0x90f0] ;  /* 0x0090f00001a27983 */ /* 0x002ea20000300a00 */
[----:B------:R-:W2:Y:S01]  /*c8480*/  LDL.LU.64 R160, [R1+0x90e8] ;  /* 0x0090e80001a07983 */ /* 0x000ea20000300a00 */
[C---:B------:R-:W-:Y:S08]  /*c8490*/  HMMA.1688.F32.TF32 R156, R8.reuse, R166, R156 ;  /* 0x000000a6089c723c */ /* 0x040ff0000008109c */
[C---:B------:R-:W-:Y:S08]  /*c84a0*/  HMMA.1688.F32.TF32 R140, R8.reuse, R150, R140 ;  /* 0x00000096088c723c */ /* 0x040ff0000008108c */
[C---:B----4-:R-:W-:Y:S01]  /*c84b0*/  HMMA.1688.F32.TF32 R244, R8.reuse, R246, R16 ;  /* 0x000000f608f4723c */ /* 0x050fe20000081010 */
[----:B------:R-:W4:Y:S01]  /*c84c0*/  LDL.LU.64 R18, [R1+0x90e0] ;  /* 0x0090e00001127983 */ /* 0x000f220000300a00 */
[----:B------:R-:W4:Y:S06]  /*c84d0*/  LDL.LU.64 R16, [R1+0x90d8] ;  /* 0x0090d80001107983 */ /* 0x000f2c0000300a00 */
[C---:B------:R-:W-:Y:S11]  /*c84e0*/  HMMA.1688.F32.TF32 R148, R8.reuse, R182, R172 ;  /* 0x000000b60894723c */ /* 0x040ff600000810ac */
[----:B------:R-:W-:Y:S04]  /*c84f0*/  @!UPT UIADD3 URZ, URZ, URZ, URZ ;  /* 0x0000003f3f3ff290 */ /* 0x000fe8000fffe03f */
[----:B------:R-:W-:Y:S01]  /*c8500*/  STL.64 [R1+0x10d0], R244 ;  /* 0x0010d0f401007387 */ /* 0x000fe20000100a00 */
[----:B------:R-:W-:Y:S02]  /*c8510*/  STL.64 [R1+0x10d8], R246 ;  /* 0x0010d8f601007387 */ /* 0x000fe40000100a00 */
[----:B------:R-:W-:Y:S02]  /*c8520*/  STL.64 [R1+0x10c0], R140 ;  /* 0x0010c08c01007387 */ /* 0x000fe40000100a00 */
[----:B------:R1:W-:Y:S02]  /*c8530*/  STL.64 [R1+0x10c8], R142 ;  /* 0x0010c88e01007387 */ /* 0x0003e40000100a00 */
[C---:B-1----:R-:W-:Y:S01]  /*c8540*/  HMMA.1688.F32.TF32 R140, R8.reuse, R198, R188 ;  /* 0x000000c6088c723c */ /* 0x042fe200000810bc */
[----:B------:R-:W-:Y:S01]  /*c8550*/  MOV R245, R199 ;  /* 0x000000c700f57202 */ /* 0x000fe20000000f00 */
[----:B------:R-:W-:Y:S01]  /*c8560*/  STL.64 [R1+0x10b0], R156 ;  /* 0x0010b09c01007387 */ /* 0x000fe20000100a00 */
[----:B------:R-:W-:Y:S02]  /*c8570*/  STL.64 [R1+0x10b8], R158 ;  /* 0x0010b89e01007387 */ /* 0x000fe40000100a00 */
[----:B------:R-:W-:Y:S02]  /*c8580*/  STL.64 [R1+0x10a0], R148 ;  /* 0x0010a09401007387 */ /* 0x000fe40000100a00 */
[----:B------:R1:W-:Y:S01]  /*c8590*/  STL.64 [R1+0x10a8], R150 ;  /* 0x0010a89601007387 */ /* 0x0003e20000100a00 */
[----:B------:R-:W-:Y:S01]  /*c85a0*/  STL [R1+0x7520], R245 ;  /* 0x007520f501007387 */ /* 0x000fe20000100800 */
[C---:B-1----:R-:W-:Y:S11]  /*c85b0*/  HMMA.1688.F32.TF32 R148, R8.reuse, R214, R204 ;  /* 0x000000d60894723c */ /* 0x042ff600000810cc */
[----:B------:R-:W-:Y:S03]  /*c85c0*/  @!UPT UIADD3 URZ, URZ, URZ, URZ ;  /* 0x0000003f3f3ff290 */ /* 0x000fe6000fffe03f */
[----:B------:R-:W-:Y:S01]  /*c85d0*/  STL.64 [R1+0x1090], R140 ;  /* 0x0010908c01007387 */ /* 0x000fe20000100a00 */
[----:B------:R1:W-:Y:S02]  /*c85e0*/  STL.64 [R1+0x1098], R142 ;  /* 0x0010988e01007387 */ /* 0x0003e40000100a00 */
[----:B-1----:R-:W-:Y:S01]  /*c85f0*/  HMMA.1688.F32.TF32 R140, R8, R230, R220 ;  /* 0x000000e6088c723c */ /* 0x002fe200000810dc */
[----:B------:R-:W-:-:S05]  /*c8600*/  IMAD.MOV.U32 R245, RZ, RZ, R231 ;  /* 0x000000fffff57224 */ /* 0x000fca00078e00e7 */
[----:B------:R-:W-:Y:S01]  /*c8610*/  STL.64 [R1+0x1080], R148 ;  /* 0x0010809401007387 */ /* 0x000fe20000100a00 */
[----:B------:R-:W-:Y:S02]  /*c8620*/  STL.64 [R1+0x1088], R150 ;  /* 0x0010889601007387 */ /* 0x000fe40000100a00 */
[----:B------:R-:W-:Y:S11]  /*c8630*/  STL [R1+0x7524], R245 ;  /* 0x007524f501007387 */ /* 0x000ff60000100800 */
[----:B------:R-:W-:Y:S03]  /*c8640*/  @!UPT UIADD3 URZ, URZ, URZ, URZ ;  /* 0x0000003f3f3ff290 */ /* 0x000fe6000fffe03f */
[----:B------:R-:W-:Y:S01]  /*c8650*/  STL.64 [R1+0x1070], R140 ;  /* 0x0010708c01007387 */ /* 0x000fe20000100a00 */
[----:B------:R-:W-:Y:S02]  /*c8660*/  STL.64 [R1+0x1078], R142 ;  /* 0x0010788e01007387 */ /* 0x000fe40000100a00 */
[----:B------:R1:W-:Y:S02]  /*c8670*/  STL.64 [R1+0x1060], R12 ;  /* 0x0010600c01007387 */ /* 0x0003e40000100a00 */
[----:B------:R-:W-:Y:S01]  /*c8680*/  STL.64 [R1+0x1068], R14 ;  /* 0x0010680e01007387 */ /* 0x000fe20000100a00 */
[----:B------:R-:W2:Y:S04]  /*c8690*/  LDL R152, [R1] ;  /* 0x0000000001987983 */ /* 0x000ea80000100800 */
[----:B------:R-:W2:Y:S04]  /*c86a0*/  LDL R153, [R1+0x4] ;  /* 0x0000040001997983 */ /* 0x000ea80000100800 */
[----:B------:R-:W2:Y:S04]  /*c86b0*/  LDL R144, [R1+0x40] ;  /* 0x0000400001907983 */ /* 0x000ea80000100800 */
[----:B------:R-:W2:Y:S01]  /*c86c0*/  LDL R145, [R1+0x44] ;  /* 0x0000440001917983 */ /* 0x000ea20000100800 */
[----:B------:R-:W-:Y:S03]  /*c86d0*/  HMMA.1688.F32.TF32 R236, R8, R154, R236 ;  /* 0x0000009a08ec723c */ /* 0x000fe600000810ec */
[----:B------:R-:W2:Y:S04]  /*c86e0*/  LDL R212, [R1+0xf0] ;  /* 0x0000f00001d47983 */ /* 0x000ea80000100800 */
[----:B------:R-:W2:Y:S04]  /*c86f0*/  LDL R213, [R1+0xf4] ;  /* 0x0000f40001d57983 */ /* 0x000ea80000100800 */
[----:B------:R-:W2:Y:S04]  /*c8700*/  LDL R214, [R1+0xf8] ;  /* 0x0000f80001d67983 */ /* 0x000ea80000100800 */
[----:B-1----:R-:W2:Y:S04]  /*c8710*/  LDL.64 R12, [R1+0x10] ;  /* 0x00001000010c7983 */ /* 0x002ea80000100a00 */
[----:B------:R-:W3:Y:S04]  /*c8720*/  LDL R215, [R1+0xfc] ;  /* 0x0000fc0001d77983 */ /* 0x000ee80000100800 */
        /* <DEDUP_REMOVED lines=29> */
[----:B------:R-:W3:Y:S01]  /*c8900*/  LDL.64 R230, [R1+0x118] ;  /* 0x0001180001e67983 */ /* 0x000ee20000100a00 */
[----:B------:R-:W-:-:S02]  /*c8910*/  IMAD.MOV.U32 R245, RZ, RZ, R155 ;  /* 0x000000fffff57224 */ /* 0x000fc400078e009b */
[----:B------:R1:W-:Y:S02]  /*c8920*/  STL [R1+0x7734], R236 ;  /* 0x007734ec01007387 */ /* 0x0003e40000100800 */
[----:B------:R1:W-:Y:S01]  /*c8930*/  STL [R1+0x7730], R237 ;  /* 0x007730ed01007387 */ /* 0x0003e20000100800 */
[----:B------:R1:W-:Y:S01]  /*c8940*/  STL [R1+0x772c], R238 ;  /* 0x00772cee01007387 */ /* 0x0003e20000100800 */
[----:B------:R1:W-:Y:S01]  /*c8950*/  STL [R1+0x7728], R239 ;  /* 0x007728ef01007387 */ /* 0x0003e20000100800 */
[C---:B------:R-:W-:Y:S02]  /*c8960*/  HMMA.1688.F32.TF32 R136, R4.reuse, R248, R136 ;  /* 0x000000f80488723c */ /* 0x040fe40000081088 */
[----:B------:R-:W-:Y:S04]  /*c8970*/  LDS R8, [R2+0x1c000] ;  /* 0x01c0000002087984 */ /* 0x000fe80000000800 */
[----:B------:R-:W-:Y:S04]  /*c8980*/  LDS R10, [R2+0x1e000] ;  /* 0x01e00000020a7984 */ /* 0x000fe80000000800 */
[----:B------:R-:W-:Y:S04]  /*c8990*/  LDS R9, [R0+0x1c000] ;  /* 0x01c0000000097984 */ /* 0x000fe80000000800 */
[----:B-1----:R-:W3:Y:S04]  /*c89a0*/  LDL R236, [R1+0x20] ;  /* 0x0000200001ec7983 */ /* 0x002ee80000100800 */
[----:B------:R-:W3:Y:S04]  /*c89b0*/  LDL R237, [R1+0x24] ;  /* 0x0000240001ed7983 */ /* 0x000ee80000100800 */
[----:B------:R-:W3:Y:S04]  /*c89c0*/  LDL R238, [R1+0x28] ;  /* 0x0000280001ee7983 */ /* 0x000ee80000100800 */
[----:B------:R-:W3:Y:S01]  /*c89d0*/  LDL R239, [R1+0x2c] ;  /* 0x00002c0001ef7983 */ /* 0x000ee20000100800 */
[----:B------:R1:W-:Y:S02]  /*c89e0*/  STL [R1+0x7528], R245 ;  /* 0x007528f501007387 */ /* 0x0003e40000100800 */
[----:B------:R-:W3:Y:S01]  /*c89f0*/  LDL.64 R246, [R1+0x58] ;  /* 0x0000580001f67983 */ /* 0x000ee20000100a00 */
[----:B------:R-:W2:Y:S04]  /*c8a00*/  LDS R11, [R0+0x1e000] ;  /* 0x01e00000000b7984 */ /* 0x000ea80000000800 */
[----:B-1----:R-:W4:Y:S01]  /*c8a10*/  LDL.64 R244, [R1+0x50] ;  /* 0x0000500001f47983 */ /* 0x002f220000100a00 */
[----:B------:R1:W-:Y:S02]  /*c8a20*/  STL [R1+0x8dc8], R248 ;  /* 0x008dc8f801007387 */ /* 0x0003e40000100800 */
[----:B------:R1:W-:Y:S02]  /*c8a30*/  STL [R1+0x8dc4], R249 ;  /* 0x008dc4f901007387 */ /* 0x0003e40000100800 */
[----:B------:R-:W4:Y:S01]  /*c8a40*/  LDL.LU.64 R154, [R1+0x90d0] ;  /* 0x0090d000019a7983 */ /* 0x000f220000300a00 */
[C---:B--2---:R-:W-:Y:S08]  /*c8a50*/  HMMA.1688.F32.TF32 R128, R4.reuse, R12, R128 ;  /* 0x0000000c0480723c */ /* 0x044ff00000081080 */
[----:B------:R-:W-:Y:S01]  /*c8a60*/  HMMA.1688.F32.TF32 R132, R4, R152, R132 ;  /* 0x000000980484723c */ /* 0x000fe20000081084 */
[----:B------:R-:W2:Y:S01]  /*c8a70*/  LDL.LU.64 R152, [R1+0x90c8] ;  /* 0x0090c80001987983 */ /* 0x000ea20000300a00 */
[----:B-1----:R-:W-:Y:S01]  /*c8a80*/  MOV R248, R12 ;  /* 0x0000000c00f87202 */ /* 0x002fe20000000f00 */
[----:B------:R-:W-:-:S02]  /*c8a90*/  IMAD.MOV.U32 R249, RZ, RZ, R13 ;  /* 0x000000fffff97224 */ /* 0x000fc400078e000d */
[----:B------:R-:W2:Y:S01]  /*c8aa0*/  LDL.LU.64 R14, [R1+0x90c0] ;  /* 0x0090c000010e7983 */ /* 0x000ea20000300a00 */
[----:B------:R-:W2:Y:S09]  /*c8ab0*/  LDL.LU.64 R12, [R1+0x90b8] ;  /* 0x0090b800010c7983 */ /* 0x000eb20000300a00 */
[----:B------:R1:W-:Y:S01]  /*c8ac0*/  STL.64 [R1+0x90a0], R130 ;  /* 0x0090a08201007387 */ /* 0x0003e20000100a00 */
[----:B------:R1:W-:Y:S03]  /*c8ad0*/  STL.64 [R1+0x9098], R128 ;  /* 0x0090988001007387 */ /* 0x0003e60000100a00 */
[----:B-1----:R-:W2:Y:S04]  /*c8ae0*/  LDL R130, [R1+0x8] ;  /* 0x0000080001827983 */ /* 0x002ea80000100800 */
[----:B------:R-:W2:Y:S04]  /*c8af0*/  LDL R131, [R1+0xc] ;  /* 0x00000c0001837983 */ /* 0x000ea80000100800 */
[----:B------:R-:W2:Y:S04]  /*c8b00*/  LDL R128, [R1+0x30] ;  /* 0x0000300001807983 */ /* 0x000ea80000100800 */
[----:B------:R-:W2:Y:S01]  /*c8b10*/  LDL R129, [R1+0x34] ;  /* 0x0000340001817983 */ /* 0x000ea20000100800 */
[C---:B------:R-:W-:Y:S01]  /*c8b20*/  HMMA.1688.F32.TF32 R116, R4.reuse, R144, R116 ;  /* 0x000000900474723c */ /* 0x040fe20000081074 */
[----:B------:R-:W2:Y:S02]  /*c8b30*/  LDL.LU.64 R146, [R1+0x90b0] ;  /* 0x0090b00001927983 */ /* 0x000ea40000300a00 */
[----:B------:R-:W2:Y:S05]  /*c8b40*/  LDL.LU.64 R144, [R1+0x90a8] ;  /* 0x0090a80001907983 */ /* 0x000eaa0000300a00 */
[----:B------:R-:W-:Y:S01]  /*c8b50*/  HMMA.1688.F32.TF32 R96, R4, R240, R96 ;  /* 0x000000f00460723c */ /* 0x000fe20000081060 */
[----:B------:R3:W-:Y:S01]  /*c8b60*/  STL [R1+0x8d94], R240 ;  /* 0x008d94f001007387 */ /* 0x0007e20000100800 */
[----:B------:R1:W-:Y:S05]  /*c8b70*/  STL [R1+0x8d90], R241 ;  /* 0x008d90f101007387 */ /* 0x0003ea0000100800 */
[----:B---3--:R-:W-:Y:S01]  /*c8b80*/  IMAD.MOV.U32 R240, RZ, RZ, R220 ;  /* 0x000000fffff07224 */ /* 0x008fe200078e00dc */
[----:B-1----:R-:W-:-:S04]  /*c8b90*/  MOV R241, R221 ;  /* 0x000000dd00f17202 */ /* 0x002fc80000000f00 */
[----:B------:R-:W-:Y:S01]  /*c8ba0*/  STL [R1+0x8da0], R240 ;  /* 0x008da0f001007387 */ /* 0x000fe20000100800 */
[----:B------:R1:W-:Y:S02]  /*c8bb0*/  STL [R1+0x8d9c], R241 ;  /* 0x008d9cf101007387 */ /* 0x0003e40000100800 */
[----:B------:R3:W-:Y:S02]  /*c8bc0*/  STL [R1+0x8d98], R232 ;  /* 0x008d98e801007387 */ /* 0x0007e40000100800 */
[----:B------:R-:W-:Y:S01]  /*c8bd0*/  STL [R1+0x8d8c], R233 ;  /* 0x008d8ce901007387 */ /* 0x000fe20000100800 */
[----:B------:R1:W-:Y:S01]  /*c8be0*/  STL [R1+0x8da4], R224 ;  /* 0x008da4e001007387 */ /* 0x0003e20000100800 */
[----:B------:R-:W-:Y:S02]  /*c8bf0*/  STL [R1+0x8d88], R225 ;  /* 0x008d88e101007387 */ /* 0x000fe40000100800 */
[----:B------:R-:W-:Y:S02]  /*c8c00*/  STL [R1+0x8dac], R216 ;  /* 0x008dacd801007387 */ /* 0x000fe40000100800 */
[----:B------:R-:W-:Y:S01]  /*c8c10*/  STL [R1+0x8da8], R217 ;  /* 0x008da8d901007387 */ /* 0x000fe20000100800 */
[----:B------:R-:W-:Y:S01]  /*c8c20*/  STL [R1+0x8db4], R208 ;  /* 0x008db4d001007387 */ /* 0x000fe20000100800 */
[----:B------:R-:W-:Y:S02]  /*c8c30*/  STL [R1+0x8db0], R209 ;  /* 0x008db0d101007387 */ /* 0x000fe40000100800 */
[----:B------:R-:W-:Y:S02]  /*c8c40*/  STL [R1+0x8dbc], R200 ;  /* 0x008dbcc801007387 */ /* 0x000fe40000100800 */
[----:B------:R-:W-:Y:S01]  /*c8c50*/  STL [R1+0x8db8], R201 ;  /* 0x008db8c901007387 */ /* 0x000fe20000100800 */
[C---:B------:R-:W-:Y:S08]  /*c8c60*/  HMMA.1688.F32.TF32 R124, R4.reuse, R236, R124 ;  /* 0x000000ec047c723c */ /* 0x040ff0000008107c */
        /* <DEDUP_REMOVED lines=19> */
[----:B------:R-:W-:Y:S07]  /*c8da0*/  STL [R1+0x8dc0], R193 ;  /* 0x008dc0c101007387 */ /* 0x000fee0000100800 */
[C---:B------:R-:W-:Y:S08]  /*c8db0*/  HMMA.1688.F32.TF32 R32, R4.reuse, R184, R32 ;  /* 0x000000b80420723c */ /* 0x040ff00000081020 */
[C---:B------:R-:W-:Y:S08]  /*c8dc0*/  HMMA.1688.F32.TF32 R28, R4.reuse, R176, R28 ;  /* 0x000000b0041c723c */ /* 0x040ff0000008101c */
[C---:B------:R-:W-:Y:S08]  /*c8dd0*/  HMMA.1688.F32.TF32 R24, R4.reuse, R168, R24 ;  /* 0x000000a80418723c */ /* 0x040ff00000081018 */
[----:B------:R-:W-:Y:S08]  /*c8de0*/  HMMA.1688.F32.TF32 R20, R4, R160, R20 ;  /* 0x000000a00414723c */ /* 0x000ff00000081014 */
[----:B------:R-:W-:Y:S08]  /*c8df0*/  HMMA.1688.F32.TF32 R136, R8, R250, R136 ;  /* 0x000000fa0888723c */ /* 0x000ff00000081088 */
[----:B--2---:R-:W-:Y:S08]  /*c8e00*/  HMMA.1688.F32.TF32 R16, R4, R152, R16 ;  /* 0x000000980410723c */ /* 0x004ff00000081010 */
[----:B------:R-:W-:Y:S08]  /*c8e10*/  HMMA.1688.F32.TF32 R132, R8, R130, R132 ;  /* 0x000000820884723c */ /* 0x000ff00000081084 */
[C---:B------:R-:W-:Y:S08]  /*c8e20*/  HMMA.1688.F32.TF32 R120, R4.reuse, R128, R120 ;  /* 0x000000800478723c */ /* 0x040ff00000081078 */
[----:B------:R-:W-:Y:S01]  /*c8e30*/  HMMA.1688.F32.TF32 R12, R4, R144, R12 ;  /* 0x00000090040c723c */ /* 0x000fe2000008100c */
[----:B------:R-:W2:Y:S04]  /*c8e40*/  LDL R6, [R1+0x48] ;  /* 0x0000480001067983 */ /* 0x000ea80000100800 */
[----:B------:R-:W2:Y:S01]  /*c8e50*/  LDL R7, [R1+0x4c] ;  /* 0x00004c0001077983 */ /* 0x000ea20000100800 */
[----:B------:R4:W-:Y:S02]  /*c8e60*/  STL.64 [R1+0x8dd8], R250 ;  /* 0x008dd8fa01007387 */ /* 0x0009e40000100a00 */
[----:B------:R-:W-:Y:S01]  /*c8e70*/  STL.64 [R1+0x8dd0], R248 ;  /* 0x008dd0f801007387 */ /* 0x000fe20000100a00 */
[C---:B------:R-:W-:Y:S08]  /*c8e80*/  HMMA.1688.F32.TF32 R124, R8.reuse, R238, R124 ;  /* 0x000000ee087c723c */ /* 0x040ff0000008107c */
[----:B------:R-:W-:Y:S01]  /*c8e90*/  HMMA.1688.F32.TF32 R100, R8, R158, R100 ;  /* 0x0000009e0864723c */ /* 0x000fe20000081064 */
[----:B-1----:R-:W-:-:S02]  /*c8ea0*/  MOV R241, R174 ;  /* 0x000000ae00f17202 */ /* 0x002fc40000000f00 */
[----:B------:R-:W-:Y:S01]  /*c8eb0*/  MOV R240, R183 ;  /* 0x000000b700f07202 */ /* 0x000fe20000000f00 */
[----:B------:R-:W-:-:S04]  /*c8ec0*/  IMAD.MOV.U32 R245, RZ, RZ, R207 ;  /* 0x000000fffff57224 */ /* 0x000fc800078e00cf */
[C---:B------:R-:W-:Y:S08]  /*c8ed0*/  HMMA.1688.F32.TF32 R92, R8.reuse, R166, R92 ;  /* 0x000000a6085c723c */ /* 0x040ff0000008105c */
[----:B------:R-:W-:Y:S01]  /*c8ee0*/  HMMA.1688.F32.TF32 R88, R8, R174, R88 ;  /* 0x000000ae0858723c */ /* 0x000fe20000081058 */
[----:B---3--:R-:W-:-:S07]  /*c8ef0*/  IMAD.MOV.U32 R232, RZ, RZ, R175 ;  /* 0x000000ffffe87224 */ /* 0x008fce00078e00af */
[C---:B------:R-:W-:Y:S01]  /*c8f00*/  HMMA.1688.F32.TF32 R84, R8.reuse, R182, R84 ;  /* 0x000000b60854723c */ /* 0x040fe20000081054 */
[----:B------:R-:W-:Y:S01]  /*c8f10*/  IMAD.MOV.U32 R224, RZ, RZ, R182 ;  /* 0x000000ffffe07224 */ /* 0x000fe200078e00b6 */
[----:B----4-:R-:W3:Y:S01]  /*c8f20*/  LDL.64 R250, [R1+0x38] ;  /* 0x0000380001fa7983 */ /* 0x010ee20000100a00 */
[----:B------:R-:W4:Y:S02]  /*c8f30*/  LDL.LU.64 R130, [R1+0x90a0] ;  /* 0x0090a00001827983 */ /* 0x000f240000300a00 */
[----:B------:R-:W4:Y:S03]  /*c8f40*/  LDL.LU.64 R128, [R1+0x9098] ;  /* 0x0090980001807983 */ /* 0x000f260000300a00 */
[C---:B------:R-:W-:Y:S08]  /*c8f50*/  HMMA.1688.F32.TF32 R80, R8.reuse, R190, R80 ;  /* 0x000000be0850723c */ /* 0x040ff00000081050 */
[----:B------:R-:W-:Y:S01]  /*c8f60*/  HMMA.1688.F32.TF32 R76, R8, R198, R76 ;  /* 0x000000c6084c723c */ /* 0x000fe2000008104c */
[----:B------:R-:W-:Y:S01]  /*c8f70*/  IMAD.MOV.U32 R208, RZ, RZ, R198 ;  /* 0x000000ffffd07224 */ /* 0x000fe200078e00c6 */
[----:B------:R1:W-:Y:S01]  /*c8f80*/  STL.64 [R1+0x9090], R134 ;  /* 0x0090908601007387 */ /* 0x0003e20000100a00 */
[----:B------:R-:W-:Y:S02]  /*c8f90*/  STL.64 [R1+0x9088], R132 ;  /* 0x0090888401007387 */ /* 0x000fe40000100a00 */
[----:B------:R-:W-:-:S03]  /*c8fa0*/  IMAD.MOV.U32 R209, RZ, RZ, R199 ;  /* 0x000000ffffd17224 */ /* 0x000fc600078e00c7 */
[----:B------:R-:W-:Y:S01]  /*c8fb0*/  HMMA.1688.F32.TF32 R72, R8, R206, R72 ;  /* 0x000000ce0848723c */ /* 0x000fe20000081048 */
[----:B------:R-:W-:-:S07]  /*c8fc0*/  MOV R201, R206 ;  /* 0x000000ce00c97202 */ /* 0x000fce0000000f00 */
[C---:B------:R-:W-:Y:S08]  /*c8fd0*/  HMMA.1688.F32.TF32 R68, R8.reuse, R214, R68 ;  /* 0x000000d60844723c */ /* 0x040ff00000081044 */
[C---:B------:R-:W-:Y:S08]  /*c8fe0*/  HMMA.1688.F32.TF32 R64, R8.reuse, R222, R64 ;  /* 0x000000de0840723c */ /* 0x040ff00000081040 */
[----:B------:R-:W-:Y:S01]  /*c8ff0*/  HMMA.1688.F32.TF32 R60, R8, R230, R60 ;  /* 0x000000e6083c723c */ /* 0x000fe2000008103c */
[----:B------:R-:W-:-:S02]  /*c9000*/  IMAD.MOV.U32 R193, RZ, RZ, R230 ;  /* 0x000000ffffc17224 */ /* 0x000fc400078e00e6 */
[----:B------:R-:W-:-:S05]  /*c9010*/  IMAD.MOV.U32 R200, RZ, RZ, R231 ;  /* 0x000000ffffc87224 */ /* 0x000fca00078e00e7 */
[C---:B------:R-:W-:Y:S08]  /*c9020*/  HMMA.1688.F32.TF32 R112, R8.reuse, R246, R112 ;  /* 0x000000f60870723c */ /* 0x040ff00000081070 */
[----:B------:R-:W-:Y:S01]  /*c9030*/  HMMA.1688.F32.TF32 R108, R8, R142, R108 ;  /* 0x0000008e086c723c */ /* 0x000fe2000008106c */
[----:B-1----:R-:W4:Y:S01]  /*c9040*/  LDL.64 R134, [R1+0x18] ;  /* 0x0000180001867983 */ /* 0x002f220000100a00 */
[----:B------:R-:W-:Y:S01]  /*c9050*/  IMAD.MOV.U32 R239, RZ, RZ, R222 ;  /* 0x000000ffffef7224 */ /* 0x000fe200078e00de */
[----:B------:R-:W-:Y:S01]  /*c9060*/  MOV R238, R223 ;  /* 0x000000df00ee7202 */ /* 0x000fe20000000f00 */
[----:B------:R-:W-:-:S02]  /*c9070*/  IMAD.MOV.U32 R216, RZ, RZ, R142 ;  /* 0x000000ffffd87224 */ /* 0x000fc400078e008e */
[----:B------:R-:W-:Y:S02]  /*c9080*/  IMAD.MOV.U32 R217, RZ, RZ, R143 ;  /* 0x000000ffffd97224 */ /* 0x000fe400078e008f */
[C---:B------:R-:W-:Y:S01]  /*c9090*/  HMMA.1688.F32.TF32 R104, R8.reuse, R150, R104 ;  /* 0x000000960868723c */ /* 0x040fe20000081068 */
[----:B------:R-:W-:Y:S04]  /*c90a0*/  LDS R4, [R2+0x20000] ;  /* 0x0200000002047984 */ /* 0x000fe80000000800 */
[----:B------:R-:W-:Y:S03]  /*c90b0*/  LDS R5, [R0+0x20000] ;  /* 0x0200000000057984 */ /* 0x000fe60000000800 */
[C---:B----4-:R-:W-:Y:S01]  /*c90c0*/  HMMA.1688.F32.TF32 R128, R8.reuse, R134, R128 ;  /* 0x000000860880723c */ /* 0x050fe20000081080 */
[----:B---3--:R-:W-:Y:S01]  /*c90d0*/  IMAD.MOV.U32 R236, RZ, RZ, R251 ;  /* 0x000000ffffec7224 */ /* 0x008fe200078e00fb */
[----:B------:R-:W-:Y:S11]  /*c90e0*/  MOV R237, R250 ;  /* 0x000000fa00ed7202 */ /* 0x000ff60000000f00 */
[----:B------:R-:W-:Y:S10]  /*c90f0*/  @!UPT UIADD3 URZ, URZ, URZ, URZ ;  /* 0x0000003f3f3ff290 */ /* 0x000ff4000fffe03f */
[----:B------:R-:W-:Y:S01]  /*c9100*/  STL.64 [R1+0x9080], R130 ;  /* 0x0090808201007387 */ /* 0x000fe20000100a00 */
[----:B------:R-:W-:Y:S02]  /*c9110*/  STL.64 [R1+0x9078], R128 ;  /* 0x0090788001007387 */ /* 0x000fe40000100a00 */
[----:B------:R-:W-:Y:S02]  /*c9120*/  STL.64 [R1+0x9070], R126 ;  /* 0x0090707e01007387 */ /* 0x000fe40000100a00 */
[----:B------:R-:W-:Y:S01]  /*c9130*/  STL.64 [R1+0x9068], R124 ;  /* 0x0090687c01007387 */ /* 0x000fe20000100a00 */
[----:B------:R1:W-:Y:S01]  /*c9140*/  STL [R1+0x8d84], R236 ;  /* 0x008d84ec01007387 */ /* 0x0003e20000100800 */
[----:B------:R3:W-:Y:S02]  /*c9150*/  STL [R1+0x8d80], R237 ;  /* 0x008d80ed01007387 */ /* 0x0007e40000100800 */
[----:B------:R-:W-:Y:S02]  /*c9160*/  STL.64 [R1+0x9060], R102 ;  /* 0x0090606601007387 */ /* 0x000fe40000100a00 */
[----:B------:R-:W-:Y:S01]  /*c9170*/  STL.64 [R1+0x9058], R100 ;  /* 0x0090586401007387 */ /* 0x000fe20000100a00 */
[----:B------:R-:W-:Y:S01]  /*c9180*/  STL.64 [R1+0x8de8], R242 ;  /* 0x008de8f201007387 */ /* 0x000fe20000100a00 */
[----:B------:R-:W-:Y:S02]  /*c9190*/  STL.64 [R1+0x8de0], R240 ;  /* 0x008de0f001007387 */ /* 0x000fe40000100a00 */
[----:B------:R-:W-:Y:S02]  /*c91a0*/  STL [R1+0x8eb0], R245 ;  /* 0x008eb0f501007387 */ /* 0x000fe40000100800 */
[----:B-1----:R-:W-:Y:S01]  /*c91b0*/  IMAD.MOV.U32 R236, RZ, RZ, R246 ;  /* 0x000000ffffec7224 */ /* 0x002fe200078e00f6 */
[----:B---3--:R-:W-:Y:S01]  /*c91c0*/  MOV R237, R247 ;  /* 0x000000f700ed7202 */ /* 0x008fe20000000f00 */
[----:B------:R1:W-:Y:S04]  /*c91d0*/  STL.64 [R1+0x8df8], R238 ;  /* 0x008df8ee01007387 */ /* 0x0003e80000100a00 */
[----:B------:R3:W-:Y:S01]  /*c91e0*/  STL.64 [R1+0x8df0], R236 ;  /* 0x008df0ec01007387 */ /* 0x0007e20000100a00 */
[----:B------:R-:W4:Y:S02]  /*c91f0*/  LDL R132, [R1+0x1f0] ;  /* 0x0001f00001847983 */ /* 0x000f240000100800 */
[----:B------:R-:W4:Y:S02]  /*c9200*/  LDL R133, [R1+0x1f4] ;  /* 0x0001f40001857983 */ /* 0x000f240000100800 */
[----:B------:R-:W4:Y:S01]  /*c9210*/  LDL.64 R128, [R1+0x200] ;  /* 0x0002000001807983 */ /* 0x000f220000100a00 */
[----:B------:R-:W4:Y:S04]  /*c9220*/  LDL.64 R228, [R1+0x2d0] ;  /* 0x0002d00001e47983 */ /* 0x000f280000100a00 */
[----:B------:R-:W4:Y:S04]  /*c9230*/  LDL.64 R230, [R1+0x2d8] ;  /* 0x0002d80001e67983 */ /* 0x000f280000100a00 */
[----:B-1----:R-:W4:Y:S04]  /*c9240*/  LDL.64 R238, [R1+0x378] ;  /* 0x0003780001ee7983 */ /* 0x002f280000100a00 */
[----:B------:R-:W4:Y:S04]  /*c9250*/  LDL.64 R220, [R1+0x2e0] ;  /* 0x0002e00001dc7983 */ /* 0x000f280000100a00 */
[----:B------:R-:W4:Y:S04]  /*c9260*/  LDL.64 R222, [R1+0x2e8] ;  /* 0x0002e80001de7983 */ /* 0x000f280000100a00 */
[----:B------:R-:W4:Y:S04]  /*c9270*/  LDL.64 R212, [R1+0x2f0] ;  /* 0x0002f00001d47983 */ /* 0x000f280000100a00 */
[----:B---3--:R-:W3:Y:S04]  /*c9280*/  LDL.64 R236, [R1+0x370] ;  /* 0x0003700001ec7983 */ /* 0x008ee80000100a00 */
        /* <DEDUP_REMOVED lines=13> */
[C---:B--2---:R-:W-:Y:S08]  /*c9360*/  HMMA.1688.F32.TF32 R116, R8.reuse, R6, R116 ;  /* 0x000000060874723c */ /* 0x044ff00000081074 */
[C---:B------:R-:W-:Y:S01]  /*c9370*/  HMMA.1688.F32.TF32 R120, R8.reuse, R250, R120 ;  /* 0x000000fa0878723c */ /* 0x040fe20000081078 */
[----:B------:R-:W-:Y:S01]  /*c9380*/  LDS R6, [R2+0x22000] ;  /* 0x0220000002067984 */ /* 0x000fe20000000800 */
[----:B------:R-:W1:Y:S06]  /*c9390*/  LDS R7, [R0+0x22000] ;  /* 0x0220000000077984 */ /* 0x000e6c0000000800 */
        /* <DEDUP_REMOVED lines=8> */
[----:B------:R-:W-:Y:S01]  /*c9420*/  HMMA.1688.F32.TF32 R28, R8, R178, R28 ;  /* 0x000000b2081c723c */ /* 0x000fe2000008101c */
[----:B------:R-:W-:Y:S01]  /*c9430*/  IMAD.MOV.U32 R233, RZ, RZ, R134 ;  /* 0x000000ffffe97224 */ /* 0x000fe200078e0086 */
[----:B----4-:R-:W-:Y:S04]  /*c9440*/  STL.64 [R1+0x9050], R238 ;  /* 0x009050ee01007387 */ /* 0x010fe80000100a00 */
[----:B---3--:R-:W-:Y:S01]  /*c9450*/  STL.64 [R1+0x9048], R236 ;  /* 0x009048ec01007387 */ /* 0x008fe20000100a00 */
[----:B------:R-:W2:Y:S02]  /*c9460*/  LDL.64 R244, [R1+0x380] ;  /* 0x0003800001f47983 */ /* 0x000ea40000100a00 */
[----:B------:R-:W3:Y:S02]  /*c9470*/  LDL.64 R246, [R1+0x388] ;  /* 0x0003880001f67983 */ /* 0x000ee40000100a00 */
[----:B------:R-:W4:Y:S01]  /*c9480*/  LDL.64 R240, [R1+0x390] ;  /* 0x0003900001f07983 */ /* 0x000f220000100a00 */
        /* <DEDUP_REMOVED lines=9> */
[----:B------:R-:W-:Y:S02]  /*c9520*/  STL [R1+0x8cec], R234 ;  /* 0x008cecea01007387 */ /* 0x000fe40000100800 */
[----:B------:R-:W-:Y:S02]  /*c9530*/  STL [R1+0x8ce8], R235 ;  /* 0x008ce8eb01007387 */ /* 0x000fe40000100800 */
[----:B------:R-:W-:Y:S01]  /*c9540*/  STL [R1+0x8ce0], R226 ;  /* 0x008ce0e201007387 */ /* 0x000fe20000100800 */
[----:B------:R1:W-:Y:S01]  /*c9550*/  STL [R1+0x8cdc], R227 ;  /* 0x008cdce301007387 */ /* 0x0003e20000100800 */
[----:B------:R1:W-:Y:S03]  /*c9560*/  STL.64 [R1+0x8fb0], R224 ;  /* 0x008fb0e001007387 */ /* 0x0003e60000100a00 */
[----:B-1----:R-:W2:Y:S04]  /*c9570*/  LDL.64 R226, [R1+0x2c8] ;  /* 0x0002c80001e27983 */ /* 0x002ea80000100a00 */
[----:B------:R-:W2:Y:S01]  /*c9580*/  LDL.64 R224, [R1+0x2c0] ;  /* 0x0002c00001e07983 */ /* 0x000ea20000100a00 */
[----:B------:R-:W-:Y:S02]  /*c9590*/  STL [R1+0x8cd8], R218 ;  /* 0x008cd8da01007387 */ /* 0x000fe40000100800 */
[----:B------:R1:W-:Y:S02]  /*c95a0*/  STL [R1+0x8cd4], R219 ;  /* 0x008cd4db01007387 */ /* 0x0003e40000100800 */
[----:B------:R1:W-:Y:S02]  /*c95b0*/  STL.64 [R1+0x8fb8], R216 ;  /* 0x008fb8d801007387 */ /* 0x0003e40000100a00 */
        /* <DEDUP_REMOVED lines=22> */
[----:B------:R1:W-:Y:S02]  /*c9720*/  STL [R1+0x8cb0], R178 ;  /* 0x008cb0b201007387 */ /* 0x0003e40000100800 */
[----:B------:R1:W-:Y:S02]  /*c9730*/  STL [R1+0x8cac], R179 ;  /* 0x008cacb301007387 */ /* 0x0003e40000100800 */
[----:B------:R1:W-:Y:S01]  /*c9740*/  STL.64 [R1+0x8fe0], R176 ;  /* 0x008fe0b001007387 */ /* 0x0003e20000100a00 */
[----:B------:R-:W2:Y:S04]  /*c9750*/  LDL R124, [R1+0x210] ;  /* 0x00021000017c7983 */ /* 0x000ea80000100800 */
[----:B------:R-:W2:Y:S04]  /*c9760*/  LDL R125, [R1+0x214] ;  /* 0x00021400017d7983 */ /* 0x000ea80000100800 */
[----:B------:R-:W2:Y:S04]  /*c9770*/  LDL R236, [R1+0x250] ;  /* 0x0002500001ec7983 */ /* 0x000ea80000100800 */
[----:B------:R-:W2:Y:S04]  /*c9780*/  LDL R237, [R1+0x254] ;  /* 0x0002540001ed7983 */ /* 0x000ea80000100800 */
[----:B------:R-:W2:Y:S04]  /*c9790*/  LDL.64 R100, [R1+0x270] ;  /* 0x0002700001647983 */ /* 0x000ea80000100a00 */
[----:B-1----:R-:W2:Y:S04]  /*c97a0*/  LDL R178, [R1+0x268] ;  /* 0x0002680001b27983 */ /* 0x002ea80000100800 */
[----:B------:R-:W2:Y:S04]  /*c97b0*/  LDL R179, [R1+0x26c] ;  /* 0x00026c0001b37983 */ /* 0x000ea80000100800 */
[----:B------:R-:W2:Y:S04]  /*c97c0*/  LDL R176, [R1+0x260] ;  /* 0x0002600001b07983 */ /* 0x000ea80000100800 */
[----:B------:R-:W2:Y:S01]  /*c97d0*/  LDL R177, [R1+0x264] ;  /* 0x0002640001b17983 */ /* 0x000ea20000100800 */
[----:B------:R-:W-:Y:S02]  /*c97e0*/  STL [R1+0x8c90], R170 ;  /* 0x008c90aa01007387 */ /* 0x000fe40000100800 */
[----:B------:R-:W-:Y:S02]  /*c97f0*/  STL [R1+0x8c8c], R171 ;  /* 0x008c8cab01007387 */ /* 0x000fe40000100800 */
[----:B------:R1:W-:Y:S01]  /*c9800*/  STL [R1+0x8c84], R162 ;  /* 0x008c84a201007387 */ /* 0x0003e20000100800 */
[----:B------:R1:W-:Y:S01]  /*c9810*/  STL [R1+0x8c80], R163 ;  /* 0x008c80a301007387 */ /* 0x0003e20000100800 */
[----:B------:R-:W-:Y:S02]  /*c9820*/  STL [R1+0x8c74], R154 ;  /* 0x008c749a01007387 */ /* 0x000fe40000100800 */
[----:B------:R-:W-:Y:S02]  /*c9830*/  STL [R1+0x8c70], R155 ;  /* 0x008c709b01007387 */ /* 0x000fe40000100800 */
[----:B------:R-:W-:Y:S01]  /*c9840*/  STL [R1+0x8c6c], R146 ;  /* 0x008c6c9201007387 */ /* 0x000fe20000100800 */
[----:B------:R-:W-:Y:S01]  /*c9850*/  STL [R1+0x8c68], R147 ;  /* 0x008c689301007387 */ /* 0x000fe20000100800 */
[----:B------:R-:W-:Y:S01]  /*c9860*/  HMMA.1688.F32.TF32 R136, R4, R132, R136 ;  /* 0x000000840488723c */ /* 0x000fe20000081088 */
[----:B------:R-:W2:Y:S02]  /*c9870*/  LDL.LU.64 R134, [R1+0x9090] ;  /* 0x0090900001867983 */ /* 0x000ea40000300a00 */
[----:B------:R-:W2:Y:S05]  /*c9880*/  LDL.LU.64 R132, [R1+0x9088] ;  /* 0x0090880001847983 */ /* 0x000eaa0000300a00 */
[----:B------:R-:W-:Y:S01]  /*c9890*/  HMMA.1688.F32.TF32 R20, R8, R162, R20 ;  /* 0x000000a20814723c */ /* 0x000fe20000081014 */
[----:B------:R-:W3:Y:S06]  /*c98a0*/  LDL.LU.64 R130, [R1+0x9080] ;  /* 0x0090800001827983 */ /* 0x000eec0000300a00 */
[----:B-1----:R-:W-:Y:S01]  /*c98b0*/  MOV R162, R128 ;  /* 0x0000008000a27202 */ /* 0x002fe20000000f00 */
[----:B------:R-:W-:Y:S01]  /*c98c0*/  IMAD.MOV.U32 R163, RZ, RZ, R129 ;  /* 0x000000ffffa37224 */ /* 0x000fe200078e0081 */
[C---:B--2---:R-:W-:Y:S01]  /*c98d0*/  HMMA.1688.F32.TF32 R132, R4.reuse, R128, R132 ;  /* 0x000000800484723c */ /* 0x044fe20000081084 */
[----:B------:R-:W3:Y:S11]  /*c98e0*/  LDL.LU.64 R128, [R1+0x9078] ;  /* 0x0090780001807983 */ /* 0x000ef60000300a00 */
[----:B------:R-:W-:Y:S11]  /*c98f0*/  @!UPT UIADD3 URZ, URZ, URZ, URZ ;  /* 0x0000003f3f3ff290 */ /* 0x000ff6000fffe03f */
[----:B------:R-:W-:Y:S01]  /*c9900*/  STL.64 [R1+0x9040], R134 ;  /* 0x0090408601007387 */ /* 0x000fe20000100a00 */
[----:B------:R1:W-:Y:S03]  /*c9910*/  STL.64 [R1+0x9038], R132 ;  /* 0x0090388401007387 */ /* 0x0003e60000100a00 */
[----:B-1----:R-:W2:Y:S01]  /*c9920*/  LDL.64 R132, [R1+0x240] ;  /* 0x0002400001847983 */ /* 0x002ea20000100a00 */
[----:B------:R-:W-:Y:S02]  /*c9930*/  STL [R1+0x8c98], R162 ;  /* 0x008c98a201007387 */ /* 0x000fe40000100800 */
[----:B------:R1:W-:Y:S02]  /*c9940*/  STL [R1+0x8c94], R163 ;  /* 0x008c94a301007387 */ /* 0x0003e40000100800 */
[----:B------:R4:W-:Y:S01]  /*c9950*/  STL.64 [R1+0x9010], R160 ;  /* 0x009010a001007387 */ /* 0x0009e20000100a00 */
[----:B-1----:R-:W2:Y:S04]  /*c9960*/  LDL.64 R162, [R1+0x228] ;  /* 0x0002280001a27983 */ /* 0x002ea80000100a00 */
[----:B----4-:R-:W4:Y:S01]  /*c9970*/  LDL.64 R160, [R1+0x220] ;  /* 0x0002200001a07983 */ /* 0x010f220000100a00 */
[----:B------:R-:W4:Y:S01]  /*c9980*/  LDL.LU.64 R126, [R1+0x9070] ;  /* 0x00907000017e7983 */ /* 0x000f220000300a00 */
[C---:B---3--:R-:W-:Y:S02]  /*c9990*/  HMMA.1688.F32.TF32 R128, R4.reuse, R124, R128 ;  /* 0x0000007c0480723c */ /* 0x048fe40000081080 */
[----:B------:R-:W3:Y:S06]  /*c99a0*/  LDL.LU.64 R124, [R1+0x9068] ;  /* 0x00906800017c7983 */ /* 0x000eec0000300a00 */
[----:B------:R-:W-:Y:S08]  /*c99b0*/  HMMA.1688.F32.TF32 R112, R4, R236, R112 ;  /* 0x000000ec0470723c */ /* 0x000ff00000081070 */
[C---:B------:R-:W-:Y:S08]  /*c99c0*/  HMMA.1688.F32.TF32 R24, R8.reuse, R170, R24 ;  /* 0x000000aa0818723c */ /* 0x040ff00000081018 */
[----:B------:R-:W-:Y:S08]  /*c99d0*/  HMMA.1688.F32.TF32 R12, R8, R146, R12 ;  /* 0x00000092080c723c */ /* 0x000ff0000008100c */
[C---:B--2---:R-:W-:Y:S01]  /*c99e0*/  HMMA.1688.F32.TF32 R116, R4.reuse, R132, R116 ;  /* 0x000000840474723c */ /* 0x044fe20000081074 */
[----:B------:R-:W-:Y:S01]  /*c99f0*/  STL.64 [R1+0x9030], R130 ;  /* 0x0090308201007387 */ /* 0x000fe20000100a00 */
[----:B------:R1:W-:Y:S02]  /*c9a00*/  STL.64 [R1+0x9028], R128 ;  /* 0x0090288001007387 */ /* 0x0003e40000100a00 */
[----:B------:R-:W-:Y:S01]  /*c9a10*/  IMAD.MOV.U32 R147, RZ, RZ, R133 ;  /* 0x000000ffff937224 */ /* 0x000fe200078e0085 */
[----:B------:R-:W-:Y:S01]  /*c9a20*/  MOV R146, R132 ;  /* 0x0000008400927202 */ /* 0x000fe20000000f00 */
[----:B----4-:R-:W-:Y:S01]  /*c9a30*/  IMAD.MOV.U32 R170, RZ, RZ, R161 ;  /* 0x000000ffffaa7224 */ /* 0x010fe200078e00a1 */
[----:B-1----:R-:W2:Y:S04]  /*c9a40*/  LDL R128, [R1+0x230] ;  /* 0x0002300001807983 */ /* 0x002ea80000100800 */
[----:B------:R-:W2:Y:S01]  /*c9a50*/  LDL R129, [R1+0x234] ;  /* 0x0002340001817983 */ /* 0x000ea20000100800 */
[----:B---3--:R-:W-:Y:S11]  /*c9a60*/  HMMA.1688.F32.TF32 R124, R4, R160, R124 ;  /* 0x000000a0047c723c */ /* 0x008ff6000008107c */
[----:B------:R-:W-:Y:S11]  /*c9a70*/  @!UPT UIADD3 URZ, URZ, URZ, URZ ;  /* 0x0000003f3f3ff290 */ /* 0x000ff6000fffe03f */
[----:B------:R-:W-:Y:S01]  /*c9a80*/  @!UPT UIADD3 URZ, URZ, URZ, URZ ;  /* 0x0000003f3f3ff290 */ /* 0x000fe2000fffe03f */
[----:B------:R1:W-:Y:S01]  /*c9a90*/  STL.64 [R1+0x9020], R126 ;  /* 0x0090207e01007387 */ /* 0x0003e20000100a00 */
[----:B------:R-:W-:Y:S02]  /*c9aa0*/  STL.64 [R1+0x9018], R124 ;  /* 0x0090187c01007387 */ /* 0x000fe40000100a00 */
[----:B------:R-:W-:Y:S02]  /*c9ab0*/  STL [R1+0x8c9c], R170 ;  /* 0x008c9caa01007387 */ /* 0x000fe40000100800 */
[----:B------:R-:W-:Y:S01]  /*c9ac0*/  STL.64 [R1+0x9008], R118 ;  /* 0x0090087601007387 */ /* 0x000fe20000100a00 */
[----:B------:R-:W-:Y:S01]  /*c9ad0*/  STL.64 [R1+0x9000], R116 ;  /* 0x0090007401007387 */ /* 0x000fe20000100a00 */
[----:B------:R3:W-:Y:S02]  /*c9ae0*/  STL [R1+0x8c7c], R147 ;  /* 0x008c7c9301007387 */ /* 0x0007e40000100800 */
[----:B------:R-:W-:Y:S02]  /*c9af0*/  STL [R1+0x8c78], R146 ;  /* 0x008c789201007387 */ /* 0x000fe40000100800 */
[----:B------:R4:W-:Y:S01]  /*c9b00*/  STL.64 [R1+0x8ff8], R114 ;  /* 0x008ff87201007387 */ /* 0x0009e20000100a00 */
[----:B------:R-:W-:Y:S01]  /*c9b10*/  STL.64 [R1+0x8ff0], R112 ;  /* 0x008ff07001007387 */ /* 0x000fe20000100a00 */
[----:B------:R4:W-:Y:S02]  /*c9b20*/  STL.64 [R1+0x8fe8], R178 ;  /* 0x008fe8b201007387 */ /* 0x0009e40000100a00 */
[----:B------:R-:W2:Y:S02]  /*c9b30*/  LDL R236, [R1+0x360] ;  /* 0x0003600001ec7983 */ /* 0x000ea40000100800 */
[----:B------:R-:W2:Y:S01]  /*c9b40*/  LDL R237, [R1+0x364] ;  /* 0x0003640001ed7983 */ /* 0x000ea20000100800 */
[C---:B------:R-:W-:Y:S08]  /*c9b50*/  HMMA.1688.F32.TF32 R16, R8.reuse, R154, R16 ;  /* 0x0000009a0810723c */ /* 0x040ff00000081010 */
[----:B------:R-:W-:Y:S01]  /*c9b60*/  HMMA.1688.F32.TF32 R56, R8, R234, R56 ;  /* 0x000000ea0838723c */ /* 0x000fe20000081038 */
[----:B-1----:R-:W2:Y:S01]  /*c9b70*/  LDL R126, [R1+0x218] ;  /* 0x00021800017e7983 */ /* 0x002ea20000100800 */
[----:B---3--:R-:W-:-:S03]  /*c9b80*/  MOV R147, R185 ;  /* 0x000000b900937202 */ /* 0x008fc60000000f00 */
[----:B------:R-:W3:Y:S04]  /*c9b90*/  LDL R127, [R1+0x21c] ;  /* 0x00021c00017f7983 */ /* 0x000ee80000100800 */
[----:B----4-:R-:W4:Y:S04]  /*c9ba0*/  LDL R114, [R1+0x248] ;  /* 0x0002480001727983 */ /* 0x010f280000100800 */
[----:B------:R-:W4:Y:S01]  /*c9bb0*/  LDL R115, [R1+0x24c] ;  /* 0x00024c0001737983 */ /* 0x000f220000100800 */
[----:B------:R-:W-:-:S03]  /*c9bc0*/  IMAD.MOV.U32 R155, RZ, RZ, R100 ;  /* 0x000000ffff9b7224 */ /* 0x000fc600078e0064 */
[----:B------:R-:W3:Y:S04]  /*c9bd0*/  LDL R178, [R1+0x258] ;  /* 0x0002580001b27983 */ /* 0x000ee80000100800 */
[----:B------:R-:W3:Y:S04]  /*c9be0*/  LDL R179, [R1+0x25c] ;  /* 0x00025c0001b37983 */ /* 0x000ee80000100800 */
[----:B------:R-:W3:Y:S04]  /*c9bf0*/  LDL R130, [R1+0x208] ;  /* 0x0002080001827983 */ /* 0x000ee80000100800 */
[----:B------:R-:W3:Y:S04]  /*c9c00*/  LDL R131, [R1+0x20c] ;  /* 0x00020c0001837983 */ /* 0x000ee80000100800 */
[----:B------:R-:W3:Y:S04]  /*c9c10*/  LDL R134, [R1+0x1f8] ;  /* 0x0001f80001867983 */ /* 0x000ee80000100800 */
[----:B------:R-:W3:Y:S04]  /*c9c20*/  LDL R135, [R1+0x1fc] ;  /* 0x0001fc0001877983 */ /* 0x000ee80000100800 */
[----:B------:R-:W3:Y:S01]  /*c9c30*/  LDL.64 R118, [R1+0x238] ;  /* 0x0002380001767983 */ /* 0x000ee20000100a00 */
[----:B------:R-:W-:Y:S01]  /*c9c40*/  IMAD.MOV.U32 R234, RZ, RZ, R197 ;  /* 0x000000ffffea7224 */ /* 0x000fe200078e00c5 */
[C---:B------:R-:W-:Y:S01]  /*c9c50*/  HMMA.1688.F32.TF32 R104, R4.reuse, R100, R104 ;  /* 0x000000640468723c */ /* 0x040fe20000081068 */
[----:B------:R-:W3:Y:S01]  /*c9c60*/  LDL.LU.64 R102, [R1+0x9060] ;  /* 0x0090600001667983 */ /* 0x000ee20000300a00 */
[----:B------:R-:W3:Y:S01]  /*c9c70*/  LDL.LU.64 R100, [R1+0x9058] ;  /* 0x0090580001647983 */ /* 0x000ee20000300a00 */
[----:B------:R-:W-:Y:S02]  /*c9c80*/  STL [R1+0x8c88], R155 ;  /* 0x008c889b01007387 */ /* 0x000fe40000100800 */
[----:B------:R-:W-:Y:S02]  /*c9c90*/  STL [R1+0x8ca0], R147 ;  /* 0x008ca09301007387 */ /* 0x000fe40000100800 */
[----:B------:R-:W-:Y:S01]  /*c9ca0*/  STL [R1+0x8cf8], R234 ;  /* 0x008cf8ea01007387 */ /* 0x000fe20000100800 */
[----:B------:R-:W4:Y:S04]  /*c9cb0*/  LDL.LU.64 R238, [R1+0x9050] ;  /* 0x0090500001ee7983 */ /* 0x000f280000300a00 */
[----:B------:R-:W-:Y:S04]  /*c9cc0*/  LDS R8, [R2+0x24000] ;  /* 0x0240000002087984 */ /* 0x000fe80000000800 */
[----:B------:R-:W-:Y:S04]  /*c9cd0*/  LDS R10, [R2+0x26000] ;  /* 0x02600000020a7984 */ /* 0x000fe80000000800 */
[----:B------:R-:W-:Y:S04]  /*c9ce0*/  LDS R9, [R0+0x24000] ;  /* 0x0240000000097984 */ /* 0x000fe80000000800 */
[----:B------:R-:W1:Y:S01]  /*c9cf0*/  LDS R11, [R0+0x26000] ;  /* 0x02600000000b7984 */ /* 0x000e620000000800 */
[C---:B--2---:R-:W-:Y:S03]  /*c9d00*/  HMMA.1688.F32.TF32 R40, R4.reuse, R236, R40 ;  /* 0x000000ec0428723c */ /* 0x044fe60000081028 */
        /* <DEDUP_REMOVED lines=12> */
[C---:B---3--:R-:W-:Y:S08]  /*c9dd0*/  HMMA.1688.F32.TF32 R100, R4.reuse, R184, R100 ;  /* 0x000000b80464723c */ /* 0x048ff00000081064 */
        /* <DEDUP_REMOVED lines=10> */
[----:B------:R-:W-:Y:S08]  /*c9e80*/  HMMA.1688.F32.TF32 R12, R4, R140, R12 ;  /* 0x0000008c040c723c */ /* 0x000ff0000008100c */
[----:B-1----:R-:W-:Y:S08]  /*c9e90*/  HMMA.1688.F32.TF32 R136, R8, R134, R136 ;  /* 0x000000860888723c */ /* 0x002ff00000081088 */
[----:B--2---:R-:W-:Y:S01]  /*c9ea0*/  HMMA.1688.F32.TF32 R36, R4, R236, R36 ;  /* 0x000000ec0424723c */ /* 0x004fe20000081024 */
[----:B------:R-:W2:Y:S04]  /*c9eb0*/  LDL R6, [R1+0x278] ;  /* 0x0002780001067983 */ /* 0x000ea80000100800 */
[----:B------:R-:W2:Y:S01]  /*c9ec0*/  LDL R7, [R1+0x27c] ;  /* 0x00027c0001077983 */ /* 0x000ea20000100800 */
[----:B------:R-:W3:Y:S02]  /*c9ed0*/  LDL.LU.64 R134, [R1+0x9040] ;  /* 0x0090400001867983 */ /* 0x000ee40000300a00 */
[----:B------:R-:W3:Y:S01]  /*c9ee0*/  LDL.LU.64 R132, [R1+0x9038] ;  /* 0x0090380001847983 */ /* 0x000ee20000300a00 */
[----:B------:R-:W-:Y:S01]  /*c9ef0*/  MOV R155, R163 ;  /* 0x000000a3009b7202 */ /* 0x000fe20000000f00 */
[----:B------:R-:W-:Y:S01]  /*c9f00*/  IMAD.MOV.U32 R171, RZ, RZ, R162 ;  /* 0x000000ffffab7224 */ /* 0x000fe200078e00a2 */
[----:B------:R-:W-:Y:S01]  /*c9f10*/  HMMA.1688.F32.TF32 R120, R8, R118, R120 ;  /* 0x000000760878723c */ /* 0x000fe20000081078 */
[----:B------:R-:W-:Y:S01]  /*c9f20*/  IMAD.MOV.U32 R154, RZ, RZ, R187 ;  /* 0x000000ffff9a7224 */ /* 0x000fe200078e00bb */
[----:B------:R-:W-:-:S02]  /*c9f30*/  MOV R146, R186 ;  /* 0x000000ba00927202 */ /* 0x000fc40000000f00 */
[----:B------:R-:W-:Y:S01]  /*c9f40*/  MOV R170, R195 ;  /* 0x000000c300aa7202 */ /* 0x000fe20000000f00 */
[----:B------:R-:W-:-:S03]  /*c9f50*/  IMAD.MOV.U32 R147, RZ, RZ, R194 ;  /* 0x000000ffff937224 */ /* 0x000fc600078e00c2 */
        /* <DEDUP_REMOVED lines=9> */
[----:B------:R-:W-:Y:S01]  /*c9ff0*/  HMMA.1688.F32.TF32 R64, R8, R206, R64 ;  /* 0x000000ce0840723c */ /* 0x000fe20000081040 */
[----:B------:R-:W-:-:S07]  /*ca000*/  IMAD.MOV.U32 R235, RZ, RZ, R198 ;  /* 0x000000ffffeb7224 */ /* 0x000fce00078e00c6 */
[C---:B------:R-:W-:Y:S08]  /*ca010*/  HMMA.1688.F32.TF32 R60, R8.reuse, R198, R60 ;  /* 0x000000c6083c723c */ /* 0x040ff0000008103c */
[C---:B------:R-:W-:Y:S08]  /*ca020*/  HMMA.1688.F32.TF32 R56, R8.reuse, R190, R56 ;  /* 0x000000be0838723c */ /* 0x040ff00000081038 */
[----:B------:R-:W-:Y:S01]  /*ca030*/  HMMA.1688.F32.TF32 R52, R8, R182, R52 ;  /* 0x000000b60834723c */ /* 0x000fe20000081034 */
[----:B------:R-:W-:-:S07]  /*ca040*/  IMAD.MOV.U32 R234, RZ, RZ, R183 ;  /* 0x000000ffffea7224 */ /* 0x000fce00078e00b7 */
[C---:B------:R-:W-:Y:S08]  /*ca050*/  HMMA.1688.F32.TF32 R48, R8.reuse, R174, R48 ;  /* 0x000000ae0830723c */ /* 0x040ff00000081030 */
[C---:B------:R-:W-:Y:S01]  /*ca060*/  HMMA.1688.F32.TF32 R44, R8.reuse, R166, R44 ;  /* 0x000000a6082c723c */ /* 0x040fe2000008102c */
[----:B------:R-:W-:Y:S04]  /*ca070*/  LDS R4, [R2+0x28000] ;  /* 0x0280000002047984 */ /* 0x000fe80000000800 */
[----:B------:R-:W-:Y:S03]  /*ca080*/  LDS R5, [R0+0x28000] ;  /* 0x0280000000057984 */ /* 0x000fe60000000800 */
[C---:B---3--:R-:W-:Y:S01]  /*ca090*/  HMMA.1688.F32.TF32 R132, R8.reuse, R130, R132 ;  /* 0x000000820884723c */ /* 0x048fe20000081084 */
[----:B------:R-:W3:Y:S01]  /*ca0a0*/  LDL.LU.64 R130, [R1+0x9030] ;  /* 0x0090300001827983 */ /* 0x000ee20000300a00 */
[----:B------:R-:W3:Y:S06]  /*ca0b0*/  LDL.LU.64 R128, [R1+0x9028] ;  /* 0x0090280001807983 */ /* 0x000eec0000300a00 */
[C---:B---3--:R-:W-:Y:S01]  /*ca0c0*/  HMMA.1688.F32.TF32 R128, R8.reuse, R126, R128 ;  /* 0x0000007e0880723c */ /* 0x048fe20000081080 */
[----:B------:R-:W3:Y:S01]  /*ca0d0*/  LDL.LU.64 R126, [R1+0x9020] ;  /* 0x00902000017e7983 */ /* 0x000ee20000300a00 */
[----:B------:R-:W3:Y:S02]  /*ca0e0*/  LDL.LU.64 R124, [R1+0x9018] ;  /* 0x00901800017c7983 */ /* 0x000ee40000300a00 */
[----:B------:R-:W2:Y:S02]  /*ca0f0*/  LDL.LU.64 R160, [R1+0x9010] ;  /* 0x0090100001a07983 */ /* 0x000ea40000300a00 */
[----:B------:R-:W-:Y:S01]  /*ca100*/  STL [R1+0x8ca8], R155 ;  /* 0x008ca89b01007387 */ /* 0x000fe20000100800 */
[----:B------:R1:W-:Y:S01]  /*ca110*/  STL [R1+0x8ca4], R171 ;  /* 0x008ca4ab01007387 */ /* 0x0003e20000100800 */
[----:B---3--:R-:W-:Y:S07]  /*ca120*/  HMMA.1688.F32.TF32 R124, R8, R162, R124 ;  /* 0x000000a2087c723c */ /* 0x008fee000008107c */
[----:B------:R-:W-:-:S02]  /*ca130*/  IMAD.MOV.U32 R162, RZ, RZ, R118 ;  /* 0x000000ffffa27224 */ /* 0x000fc400078e0076 */
[----:B------:R-:W-:Y:S02]  /*ca140*/  IMAD.MOV.U32 R163, RZ, RZ, R119 ;  /* 0x000000ffffa37224 */ /* 0x000fe400078e0077 */
[----:B------:R-:W4:Y:S01]  /*ca150*/  LDL.LU.64 R118, [R1+0x9008] ;  /* 0x0090080001767983 */ /* 0x000f220000300a00 */
[----:B------:R-:W4:Y:S02]  /*ca160*/  LDL.LU.64 R116, [R1+0x9000] ;  /* 0x0090000001747983 */ /* 0x000f240000300a00 */
[----:B------:R-:W-:Y:S02]  /*ca170*/  STL [R1+0x8cf0], R163 ;  /* 0x008cf0a301007387 */ /* 0x000fe40000100800 */
[----:B------:R3:W-:Y:S01]  /*ca180*/  STL [R1+0x8ce4], R162 ;  /* 0x008ce4a201007387 */ /* 0x0007e20000100800 */
[----:B----4-:R-:W-:Y:S01]  /*ca190*/  HMMA.1688.F32.TF32 R116, R8, R114, R116 ;  /* 0x000000720874723c */ /* 0x010fe20000081074 */
[----:B------:R-:W4:Y:S01]  /*ca1a0*/  LDL.LU.64 R114, [R1+0x8ff8] ;  /* 0x008ff80001727983 */ /* 0x000f220000300a00 */
[----:B------:R-:W4:Y:S02]  /*ca1b0*/  LDL.LU.64 R112, [R1+0x8ff0] ;  /* 0x008ff00001707983 */ /* 0x000f240000300a00 */
[----:B-1----:R-:W-:-:S04]  /*ca1c0*/  IMAD.MOV.U32 R171, RZ, RZ, R203 ;  /* 0x000000ffffab7224 */ /* 0x002fc800078e00cb */
[----:B----4-:R-:W-:Y:S01]  /*ca1d0*/  HMMA.1688.F32.TF32 R112, R8, R178, R112 ;  /* 0x000000b20870723c */ /* 0x010fe20000081070 */
[----:B------:R-:W4:Y:S01]  /*ca1e0*/  LDL.LU.64 R178, [R1+0x8fe8] ;  /* 0x008fe80001b27983 */ /* 0x000f220000300a00 */
[----:B------:R-:W2:Y:S02]  /*ca1f0*/  LDL.LU.64 R176, [R1+0x8fe0] ;  /* 0x008fe00001b07983 */ /* 0x000ea40000300a00 */
[----:B------:R-:W2:Y:S02]  /*ca200*/  LDL.LU.64 R184, [R1+0x8fd8] ;  /* 0x008fd80001b87983 */ /* 0x000ea40000300a00 */
[----:B------:R-:W-:Y:S01]  /*ca210*/  STL [R1+0x8cfc], R154 ;  /* 0x008cfc9a01007387 */ /* 0x000fe20000100800 */
[----:B------:R1:W-:Y:S01]  /*ca220*/  STL [R1+0x8cf4], R146 ;  /* 0x008cf49201007387 */ /* 0x0003e20000100800 */
[----:B------:R-:W2:Y:S02]  /*ca230*/  LDL.LU.64 R192, [R1+0x8fd0] ;  /* 0x008fd00001c07983 */ /* 0x000ea40000300a00 */
[----:B------:R-:W-:-:S02]  /*ca240*/  IMAD.MOV.U32 R155, RZ, RZ, R202 ;  /* 0x000000ffff9b7224 */ /* 0x000fc400078e00ca */
[----:B------:R-:W-:Y:S01]  /*ca250*/  STL [R1+0x8d04], R170 ;  /* 0x008d04aa01007387 */ /* 0x000fe20000100800 */
[----:B------:R1:W-:Y:S01]  /*ca260*/  STL [R1+0x8d00], R147 ;  /* 0x008d009301007387 */ /* 0x0003e20000100800 */
[----:B------:R-:W2:Y:S02]  /*ca270*/  LDL.LU.64 R200, [R1+0x8fc8] ;  /* 0x008fc80001c87983 */ /* 0x000ea40000300a00 */
[----:B------:R-:W-:Y:S02]  /*ca280*/  STL [R1+0x8d0c], R171 ;  /* 0x008d0cab01007387 */ /* 0x000fe40000100800 */
[----:B------:R-:W-:Y:S01]  /*ca290*/  STL [R1+0x8d08], R155 ;  /* 0x008d089b01007387 */ /* 0x000fe20000100800 */
[----:B------:R-:W-:Y:S01]  /*ca2a0*/  MOV R187, R219 ;  /* 0x000000db00bb7202 */ /* 0x000fe20000000f00 */
[----:B------:R-:W2:Y:S01]  /*ca2b0*/  LDL.LU.64 R208, [R1+0x8fc0] ;  /* 0x008fc00001d07983 */ /* 0x000ea20000300a00 */
[----:B------:R-:W-:Y:S02]  /*ca2c0*/  IMAD.MOV.U32 R186, RZ, RZ, R218 ;  /* 0x000000ffffba7224 */ /* 0x000fe400078e00da */
[----:B------:R-:W-:-:S02]  /*ca2d0*/  IMAD.MOV.U32 R195, RZ, RZ, R227 ;  /* 0x000000ffffc37224 */ /* 0x000fc400078e00e3 */
[----:B------:R-:W-:Y:S02]  /*ca2e0*/  IMAD.MOV.U32 R194, RZ, RZ, R226 ;  /* 0x000000ffffc27224 */ /* 0x000fe400078e00e2 */
[----:B------:R-:W-:Y:S01]  /*ca2f0*/  IMAD.MOV.U32 R203, RZ, RZ, R231 ;  /* 0x000000ffffcb7224 */ /* 0x000fe200078e00e7 */
[----:B------:R-:W-:Y:S01]  /*ca300*/  MOV R202, R230 ;  /* 0x000000e600ca7202 */ /* 0x000fe20000000f00 */
[----:B------:R-:W-:Y:S02]  /*ca310*/  IMAD.MOV.U32 R219, RZ, RZ, R215 ;  /* 0x000000ffffdb7224 */ /* 0x000fe400078e00d7 */
[----:B------:R-:W-:Y:S02]  /*ca320*/  IMAD.MOV.U32 R218, RZ, RZ, R214 ;  /* 0x000000ffffda7224 */ /* 0x000fe400078e00d6 */
[----:B------:R-:W-:Y:S01]  /*ca330*/  IMAD.MOV.U32 R227, RZ, RZ, R207 ;  /* 0x000000ffffe37224 */ /* 0x000fe200078e00cf */
[----:B------:R-:W-:Y:S02]  /*ca340*/  MOV R226, R206 ;  /* 0x000000ce00e27202 */ /* 0x000fe40000000f00 */
[----:B---3--:R-:W-:Y:S01]  /*ca350*/  MOV R162, R199 ;  /* 0x000000c700a27202 */ /* 0x008fe20000000f00 */
[----:B-1----:R-:W-:-:S02]  /*ca360*/  IMAD.MOV.U32 R146, RZ, RZ, R190 ;  /* 0x000000ffff927224 */ /* 0x002fc400078e00be */
[----:B------:R-:W-:Y:S01]  /*ca370*/  IMAD.MOV.U32 R163, RZ, RZ, R191 ;  /* 0x000000ffffa37224 */ /* 0x000fe200078e00bf */
[----:B------:R-:W-:Y:S02]  /*ca380*/  MOV R154, R182 ;  /* 0x000000b6009a7202 */ /* 0x000fe40000000f00 */
[----:B------:R-:W-:Y:S01]  /*ca390*/  MOV R147, R175 ;  /* 0x000000af00937202 */ /* 0x000fe20000000f00 */
[----:B------:R-:W-:Y:S01]  /*ca3a0*/  IMAD.MOV.U32 R170, RZ, RZ, R174 ;  /* 0x000000ffffaa7224 */ /* 0x000fe200078e00ae */
[----:B----4-:R-:W-:Y:S07]  /*ca3b0*/  HMMA.1688.F32.TF32 R108, R8, R178, R108 ;  /* 0x000000b2086c723c */ /* 0x010fee000008106c */
[----:B------:R-:W-:Y:S01]  /*ca3c0*/  IMAD.MOV.U32 R179, RZ, RZ, R211 ;  /* 0x000000ffffb37224 */ /* 0x000fe200078e00d3 */
[----:B------:R-:W-:-:S04]  /*ca3d0*/  MOV R178, R210 ;  /* 0x000000d200b27202 */ /* 0x000fc80000000f00 */
[----:B------:R-:W-:Y:S01]  /*ca3e0*/  STL [R1+0x8d14], R179 ;  /* 0x008d14b301007387 */ /* 0x000fe20000100800 */
[----:B------:R-:W-:Y:S02]  /*ca3f0*/  STL [R1+0x8d10], R178 ;  /* 0x008d10b201007387 */ /* 0x000fe40000100800 */
[----:B------:R-:W3:Y:S02]  /*ca400*/  LDL.LU.64 R216, [R1+0x8fb8] ;  /* 0x008fb80001d87983 */ /* 0x000ee40000300a00 */
[----:B------:R-:W-:Y:S01]  /*ca410*/  STL [R1+0x8d1c], R187 ;  /* 0x008d1cbb01007387 */ /* 0x000fe20000100800 */
[----:B------:R-:W-:Y:S01]  /*ca420*/  STL [R1+0x8d18], R186 ;  /* 0x008d18ba01007387 */ /* 0x000fe20000100800 */
[----:B------:R-:W4:Y:S02]  /*ca430*/  LDL.LU.64 R224, [R1+0x8fb0] ;  /* 0x008fb00001e07983 */ /* 0x000f240000300a00 */
[----:B------:R-:W-:Y:S02]  /*ca440*/  STL [R1+0x8d24], R195 ;  /* 0x008d24c301007387 */ /* 0x000fe40000100800 */
[----:B------:R-:W-:Y:S01]  /*ca450*/  STL [R1+0x8d20], R194 ;  /* 0x008d20c201007387 */ /* 0x000fe20000100800 */
[----:B------:R-:W3:Y:S01]  /*ca460*/  LDL.LU.64 R230, [R1+0x8fa8] ;  /* 0x008fa80001e67983 */ /* 0x000ee20000300a00 */
[----:B------:R-:W3:Y:S01]  /*ca470*/  LDL.LU.64 R228, [R1+0x8fa0] ;  /* 0x008fa00001e47983 */ /* 0x000ee20000300a00 */
[----:B------:R-:W-:Y:S01]  /*ca480*/  MOV R211, R223 ;  /* 0x000000df00d37202 */ /* 0x000fe20000000f00 */
[----:B------:R-:W-:Y:S02]  /*ca490*/  STL [R1+0x8d2c], R203 ;  /* 0x008d2ccb01007387 */ /* 0x000fe40000100800 */
[----:B------:R-:W-:Y:S01]  /*ca4a0*/  IMAD.MOV.U32 R210, RZ, RZ, R222 ;  /* 0x000000ffffd27224 */ /* 0x000fe200078e00de */
[----:B------:R-:W-:Y:S01]  /*ca4b0*/  STL [R1+0x8d28], R202 ;  /* 0x008d28ca01007387 */ /* 0x000fe20000100800 */
[----:B------:R-:W3:Y:S02]  /*ca4c0*/  LDL.LU.64 R222, [R1+0x8f98] ;  /* 0x008f980001de7983 */ /* 0x000ee40000300a00 */
[----:B------:R-:W3:Y:S02]  /*ca4d0*/  LDL.LU.64 R220, [R1+0x8f90] ;  /* 0x008f900001dc7983 */ /* 0x000ee40000300a00 */
[----:B------:R-:W-:Y:S01]  /*ca4e0*/  STL [R1+0x8d34], R211 ;  /* 0x008d34d301007387 */ /* 0x000fe20000100800 */
        /* <DEDUP_REMOVED lines=15> */
[----:B------:R-:W3:Y:S01]  /*ca5e0*/  LDL.LU.64 R182, [R1+0x8f48] ;  /* 0x008f480001b67983 */ /* 0x000ee20000300a00 */
[----:B------:R-:W3:Y:S01]  /*ca5f0*/  LDL.LU.64 R180, [R1+0x8f40] ;  /* 0x008f400001b47983 */ /* 0x000ee20000300a00 */
[----:B------:R-:W3:Y:S02]  /*ca600*/  LDL.LU.64 R174, [R1+0x8f38] ;  /* 0x008f380001ae7983 */ /* 0x000ee40000300a00 */
[----:B------:R-:W3:Y:S02]  /*ca610*/  LDL.LU.64 R172, [R1+0x8f30] ;  /* 0x008f300001ac7983 */ /* 0x000ee40000300a00 */
[----:B------:R1:W-:Y:S01]  /*ca620*/  STL.64 [R1+0x8e08], R146 ;  /* 0x008e089201007387 */ /* 0x0003e20000100a00 */
[----:B------:R2:W-:Y:S04]  /*ca630*/  STL.64 [R1+0x8e00], R144 ;  /* 0x008e009001007387 */ /* 0x0005e80000100a00 */
[----:B-1----:R-:W3:Y:S01]  /*ca640*/  LDL.64 R146, [R1+0x368] ;  /* 0x0003680001927983 */ /* 0x002ee20000100a00 */
[----:B------:R-:W-:-:S02]  /*ca650*/  IMAD.MOV.U32 R155, RZ, RZ, R167 ;  /* 0x000000ffff9b7224 */ /* 0x000fc400078e00a7 */
[----:B------:R-:W-:Y:S02]  /*ca660*/  IMAD.MOV.U32 R171, RZ, RZ, R166 ;  /* 0x000000ffffab7224 */ /* 0x000fe400078e00a6 */
[----:B------:R-:W4:Y:S01]  /*ca670*/  LDL.LU.64 R166, [R1+0x8f28] ;  /* 0x008f280001a67983 */ /* 0x000f220000300a00 */
[----:B------:R-:W4:Y:S02]  /*ca680*/  LDL.LU.64 R164, [R1+0x8f20] ;  /* 0x008f200001a47983 */ /* 0x000f240000300a00 */
[----:B------:R-:W-:Y:S02]  /*ca690*/  STL.64 [R1+0x8e28], R154 ;  /* 0x008e289a01007387 */ /* 0x000fe40000100a00 */
[----:B------:R-:W-:Y:S02]  /*ca6a0*/  STL.64 [R1+0x8e20], R152 ;  /* 0x008e209801007387 */ /* 0x000fe40000100a00 */
[----:B------:R-:W-:Y:S01]  /*ca6b0*/  IMAD.MOV.U32 R187, RZ, RZ, R238 ;  /* 0x000000ffffbb7224 */ /* 0x000fe200078e00ee */
[----:B------:R-:W-:Y:S01]  /*ca6c0*/  MOV R186, R239 ;  /* 0x000000ef00ba7202 */ /* 0x000fe20000000f00 */
[----:B------:R-:W-:Y:S01]  /*ca6d0*/  STL.64 [R1+0x8e18], R170 ;  /* 0x008e18aa01007387 */ /* 0x000fe20000100a00 */
[----:B------:R1:W-:Y:S02]  /*ca6e0*/  STL.64 [R1+0x8e10], R168 ;  /* 0x008e10a801007387 */ /* 0x0003e40000100a00 */
        /* <DEDUP_REMOVED lines=8> */
[----:B--2---:R-:W-:Y:S01]  /*ca770*/  HMMA.1688.F32.TF32 R104, R8, R6, R104 ;  /* 0x000000060868723c */ /* 0x004fe20000081068 */
[----:B------:R-:W-:Y:S04]  /*ca780*/  LDS R6, [R2+0x2a000] ;  /* 0x02a0000002067984 */ /* 0x000fe80000000800 */
[----:B------:R-:W2:Y:S01]  /*ca790*/  LDS R7, [R0+0x2a000] ;  /* 0x02a0000000077984 */ /* 0x000ea20000000800 */
[----:B---3--:R-:W-:Y:S01]  /*ca7a0*/  MOV R179, R146 ;  /* 0x0000009200b37202 */ /* 0x008fe20000000f00 */
[----:B------:R-:W-:-:S05]  /*ca7b0*/  IMAD.MOV.U32 R178, RZ, RZ, R147 ;  /* 0x000000ffffb27224 */ /* 0x000fca00078e0093 */
[----:B------:R-:W-:Y:S01]  /*ca7c0*/  STL.64 [R1+0x8e38], R178 ;  /* 0x008e38b201007387 */ /* 0x000fe20000100a00 */
[----:B------:R-:W-:Y:S02]  /*ca7d0*/  STL.64 [R1+0x8e30], R176 ;  /* 0x008e30b001007387 */ /* 0x000fe40000100a00 */
[----:B------:R-:W-:Y:S02]  /*ca7e0*/  STL.64 [R1+0x8e48], R186 ;  /* 0x008e48ba01007387 */ /* 0x000fe40000100a00 */
[----:B------:R3:W-:Y:S01]  /*ca7f0*/  STL.64 [R1+0x8e40], R184 ;  /* 0x008e40b801007387 */ /* 0x0007e20000100a00 */
[----:B------:R-:W-:Y:S01]  /*ca800*/  STL.64 [R1+0x8e58], R194 ;  /* 0x008e58c201007387 */ /* 0x000fe20000100a00 */
[----:B------:R1:W-:Y:S02]  /*ca810*/  STL.64 [R1+0x8e50], R192 ;  /* 0x008e50c001007387 */ /* 0x0003e40000100a00 */
[----:B------:R-:W-:Y:S02]  /*ca820*/  STL.64 [R1+0x8e68], R202 ;  /* 0x008e68ca01007387 */ /* 0x000fe40000100a00 */
[----:B------:R1:W-:Y:S01]  /*ca830*/  STL.64 [R1+0x8e60], R200 ;  /* 0x008e60c801007387 */ /* 0x0003e20000100a00 */
[----:B------:R-:W-:Y:S01]  /*ca840*/  STL.64 [R1+0x8e78], R210 ;  /* 0x008e78d201007387 */ /* 0x000fe20000100a00 */
[----:B------:R-:W-:Y:S02]  /*ca850*/  STL.64 [R1+0x8e70], R208 ;  /* 0x008e70d001007387 */ /* 0x000fe40000100a00 */
[----:B------:R-:W-:Y:S02]  /*ca860*/  STL.64 [R1+0x8e88], R218 ;  /* 0x008e88da01007387 */ /* 0x000fe40000100a00 */
[----:B------:R1:W-:Y:S01]  /*ca870*/  STL.64 [R1+0x8e80], R216 ;  /* 0x008e80d801007387 */ /* 0x0003e20000100a00 */
[----:B------:R-:W2:Y:S04]  /*ca880*/  LDL R148, [R1+0x400] ;  /* 0x0004000001947983 */ /* 0x000ea80000100800 */
[----:B------:R-:W2:Y:S04]  /*ca890*/  LDL R149, [R1+0x404] ;  /* 0x0004040001957983 */ /* 0x000ea80000100800 */
[----:B------:R-:W2:Y:S04]  /*ca8a0*/  LDL R156, [R1+0x3f0] ;  /* 0x0003f000019c7983 */ /* 0x000ea80000100800 */
[----:B------:R-:W2:Y:S01]  /*ca8b0*/  LDL R157, [R1+0x3f4] ;  /* 0x0003f400019d7983 */ /* 0x000ea20000100800 */
[----:B------:R-:W-:Y:S01]  /*ca8c0*/  MOV R227, R158 ;  /* 0x0000009e00e37202 */ /* 0x000fe20000000f00 */
[----:B------:R-:W-:Y:S01]  /*ca8d0*/  IMAD.MOV.U32 R226, RZ, RZ, R159 ;  /* 0x000000ffffe27224 */ /* 0x000fe200078e009f */
[C---:B------:R-:W-:Y:S08]  /*ca8e0*/  HMMA.1688.F32.TF32 R40, R8.reuse, R146, R40 ;  /* 0x000000920828723c */ /* 0x040ff00000081028 */
[C---:B------:R-:W-:Y:S08]  /*ca8f0*/  HMMA.1688.F32.TF32 R36, R8.reuse, R238, R36 ;  /* 0x000000ee0824723c */ /* 0x040ff00000081024 */
[C---:B------:R-:W-:Y:S08]  /*ca900*/  HMMA.1688.F32.TF32 R32, R8.reuse, R246, R32 ;  /* 0x000000f60820723c */ /* 0x040ff00000081020 */
[C---:B------:R-:W-:Y:S08]  /*ca910*/  HMMA.1688.F32.TF32 R28, R8.reuse, R242, R28 ;  /* 0x000000f2081c723c */ /* 0x040ff0000008101c */
[C---:B------:R-:W-:Y:S01]  /*ca920*/  HMMA.1688.F32.TF32 R24, R8.reuse, R250, R24 ;  /* 0x000000fa0818723c */ /* 0x040fe20000081018 */
[----:B------:R-:W-:Y:S01]  /*ca930*/  MOV R235, R143 ;  /* 0x0000008f00eb7202 */ /* 0x000fe20000000f00 */
[----:B------:R-:W2:Y:S04]  /*ca940*/  LDL R240, [R1+0x130] ;  /* 0x0001300001f07983 */ /* 0x000ea80000100800 */
[----:B------:R-:W2:Y:S04]  /*ca950*/  LDL R241, [R1+0x134] ;  /* 0x0001340001f17983 */ /* 0x000ea80000100800 */
[----:B------:R-:W2:Y:S04]  /*ca960*/  LDL R242, [R1+0x138] ;  /* 0x0001380001f27983 */ /* 0x000ea80000100800 */
[----:B------:R-:W2:Y:S04]  /*ca970*/  LDL R243, [R1+0x13c] ;  /* 0x00013c0001f37983 */ /* 0x000ea80000100800 */
[----:B------:R-:W2:Y:S04]  /*ca980*/  LDL R144, [R1+0x150] ;  /* 0x0001500001907983 */ /* 0x000ea80000100800 */
[----:B------:R-:W2:Y:S04]  /*ca990*/  LDL R145, [R1+0x154] ;  /* 0x0001540001917983 */ /* 0x000ea80000100800 */
[----:B------:R-:W2:Y:S04]  /*ca9a0*/  LDL R146, [R1+0x158] ;  /* 0x0001580001927983 */ /* 0x000ea80000100800 */
[----:B------:R-:W2:Y:S04]  /*ca9b0*/  LDL R147, [R1+0x15c] ;  /* 0x00015c0001937983 */ /* 0x000ea80000100800 */
[----:B-1----:R-:W2:Y:S04]  /*ca9c0*/  LDL R168, [R1+0x170] ;  /* 0x0001700001a87983 */ /* 0x002ea80000100800 */
[----:B------:R-:W2:Y:S04]  /*ca9d0*/  LDL R169, [R1+0x174] ;  /* 0x0001740001a97983 */ /* 0x000ea80000100800 */
[----:B------:R-:W2:Y:S04]  /*ca9e0*/  LDL R170, [R1+0x178] ;  /* 0x0001780001aa7983 */ /* 0x000ea80000100800 */
[----:B------:R-:W2:Y:S04]  /*ca9f0*/  LDL R171, [R1+0x17c] ;  /* 0x00017c0001ab7983 */ /* 0x000ea80000100800 */
[----:B---3--:R-:W3:Y:S04]  /*caa00*/  LDL R184, [R1+0x190] ;  /* 0x0001900001b87983 */ /* 0x008ee80000100800 */
        /* <DEDUP_REMOVED lines=32> */
[----:B------:R-:W3:Y:S01]  /*cac10*/  LDL.64 R250, [R1+0x128] ;  /* 0x0001280001fa7983 */ /* 0x000ee20000100a00 */
[----:B------:R1:W-:Y:S02]  /*cac20*/  STL.64 [R1+0x8e98], R226 ;  /* 0x008e98e201007387 */ /* 0x0003e40000100a00 */
[----:B----4-:R4:W-:Y:S02]  /*cac30*/  STL.64 [R1+0x8e90], R224 ;  /* 0x008e90e001007387 */ /* 0x0109e40000100a00 */
[----:B------:R-:W-:Y:S01]  /*cac40*/  IMAD.MOV.U32 R162, RZ, RZ, R142 ;  /* 0x000000ffffa27224 */ /* 0x000fe200078e008e */
[----:B------:R-:W3:Y:S04]  /*cac50*/  LDL R140, [R1+0x440] ;  /* 0x00044000018c7983 */ /* 0x000ee80000100800 */
[----:B------:R-:W3:Y:S01]  /*cac60*/  LDL R141, [R1+0x444] ;  /* 0x00044400018d7983 */ /* 0x000ee20000100800 */
[C---:B------:R-:W-:Y:S03]  /*cac70*/  HMMA.1688.F32.TF32 R16, R8.reuse, R158, R16 ;  /* 0x0000009e0810723c */ /* 0x040fe60000081010 */
[----:B-1----:R-:W3:Y:S04]  /*cac80*/  LDL R226, [R1+0x3e8] ;  /* 0x0003e80001e27983 */ /* 0x002ee80000100800 */
[----:B----4-:R-:W4:Y:S04]  /*cac90*/  LDL R224, [R1+0x3e0] ;  /* 0x0003e00001e07983 */ /* 0x010f280000100800 */
[----:B------:R-:W4:Y:S04]  /*caca0*/  LDL R225, [R1+0x3e4] ;  /* 0x0003e40001e17983 */ /* 0x000f280000100800 */
[----:B------:R-:W4:Y:S01]  /*cacb0*/  LDL R227, [R1+0x3ec] ;  /* 0x0003ec0001e37983 */ /* 0x000f220000100800 */
[----:B------:R1:W-:Y:S02]  /*cacc0*/  STL.64 [R1+0x8ec0], R234 ;  /* 0x008ec0ea01007387 */ /* 0x0003e40000100a00 */
[----:B------:R1:W-:Y:S01]  /*cacd0*/  STL.64 [R1+0x8eb8], R232 ;  /* 0x008eb8e801007387 */ /* 0x0003e20000100a00 */
[----:B------:R-:W-:Y:S01]  /*cace0*/  HMMA.1688.F32.TF32 R20, R8, R150, R20 ;  /* 0x000000960814723c */ /* 0x000fe20000081014 */
[----:B-1----:R-:W4:Y:S04]  /*cacf0*/  LDL R234, [R1+0x428] ;  /* 0x0004280001ea7983 */ /* 0x002f280000100800 */
[----:B------:R-:W4:Y:S04]  /*cad00*/  LDL R232, [R1+0x420] ;  /* 0x0004200001e87983 */ /* 0x000f280000100800 */
[----:B------:R-:W4:Y:S04]  /*cad10*/  LDL R233, [R1+0x424] ;  /* 0x0004240001e97983 */ /* 0x000f280000100800 */
[----:B------:R-:W4:Y:S01]  /*cad20*/  LDL R235, [R1+0x42c] ;  /* 0x00042c0001eb7983 */ /* 0x000f220000100800 */
[----:B------:R1:W-:Y:S02]  /*cad30*/  STL.64 [R1+0x8ea8], R162 ;  /* 0x008ea8a201007387 */ /* 0x0003e40000100a00 */
[----:B------:R1:W-:Y:S02]  /*cad40*/  STL.64 [R1+0x8ea0], R160 ;  /* 0x008ea0a001007387 */ /* 0x0003e40000100a00 */
[----:B-1----:R-:W4:Y:S04]  /*cad50*/  LDL R162, [R1+0x458] ;  /* 0x0004580001a27983 */ /* 0x002f280000100800 */
[----:B------:R-:W4:Y:S04]  /*cad60*/  LDL R160, [R1+0x450] ;  /* 0x0004500001a07983 */ /* 0x000f280000100800 */
[----:B------:R-:W4:Y:S04]  /*cad70*/  LDL R161, [R1+0x454] ;  /* 0x0004540001a17983 */ /* 0x000f280000100800 */
[----:B------:R-:W4:Y:S01]  /*cad80*/  LDL R163, [R1+0x45c] ;  /* 0x00045c0001a37983 */ /* 0x000f220000100800 */
[----:B------:R-:W4:Y:S01]  /*cad90*/  LDL.LU.64 R158, [R1+0x8f18] ;  /* 0x008f1800019e7983 */ /* 0x000f220000300a00 */
[C---:B--2---:R-:W-:Y:S08]  /*cada0*/  HMMA.1688.F32.TF32 R132, R4.reuse, R148, R132 ;  /* 0x000000940484723c */ /* 0x044ff00000081084 */
[----:B------:R-:W-:Y:S01]  /*cadb0*/  HMMA.1688.F32.TF32 R136, R4, R156, R136 ;  /* 0x0000009c0488723c */ /* 0x000fe20000081088 */
[----:B------:R-:W2:Y:S01]  /*cadc0*/  LDL.LU.64 R156, [R1+0x8f10] ;  /* 0x008f1000019c7983 */ /* 0x000ea20000300a00 */
[----:B------:R-:W2:Y:S02]  /*cadd0*/  LDL.LU.64 R150, [R1+0x8f08] ;  /* 0x008f080001967983 */ /* 0x000ea40000300a00 */
[----:B------:R-:W2:Y:S11]  /*cade0*/  LDL.LU.64 R148, [R1+0x8f00] ;  /* 0x008f000001947983 */ /* 0x000eb60000300a00 */
[----:B------:R1:W-:Y:S01]  /*cadf0*/  STL.64 [R1+0x8ee8], R134 ;  /* 0x008ee88601007387 */ /* 0x0003e20000100a00 */
[----:B------:R1:W-:Y:S01]  /*cae00*/  STL.64 [R1+0x8ee0], R132 ;  /* 0x008ee08401007387 */ /* 0x0003e20000100a00 */
[----:B------:R-:W-:Y:S01]  /*cae10*/  HMMA.1688.F32.TF32 R12, R8, R142, R12 ;  /* 0x0000008e080c723c */ /* 0x000fe2000008100c */
[----:B------:R-:W-:Y:S01]  /*cae20*/  LDS R8, [R2+0x2c000] ;  /* 0x02c0000002087984 */ /* 0x000fe20000000800 */
[----:B------:R-:W-:Y:S04]  /*cae30*/  LDS R10, [R2+0x2e000] ;  /* 0x02e00000020a7984 */ /* 0x000fe80000000800 */
[----:B------:R-:W-:Y:S04]  /*cae40*/  LDS R9, [R0+0x2c000] ;  /* 0x02c0000000097984 */ /* 0x000fe80000000800 */
[----:B------:R-:W2:Y:S04]  /*cae50*/  LDS R11, [R0+0x2e000] ;  /* 0x02e00000000b7984 */ /* 0x000ea80000000800 */
[----:B-1----:R-:W2:Y:S04]  /*cae60*/  LDL R134, [R1+0x3f8] ;  /* 0x0003f80001867983 */ /* 0x002ea80000100800 */
[----:B------:R-:W2:Y:S04]  /*cae70*/  LDL R132, [R1+0x410] ;  /* 0x0004100001847983 */ /* 0x000ea80000100800 */
[----:B------:R-:W2:Y:S04]  /*cae80*/  LDL R133, [R1+0x414] ;  /* 0x0004140001857983 */ /* 0x000ea80000100800 */
[----:B------:R-:W4:Y:S01]  /*cae90*/  LDL R135, [R1+0x3fc] ;  /* 0x0003fc0001877983 */ /* 0x000f220000100800 */
[C---:B---3--:R-:W-:Y:S08]  /*caea0*/  HMMA.1688.F32.TF32 R116, R4.reuse, R140, R116 ;  /* 0x0000008c0474723c */ /* 0x048ff00000081074 */
[C---:B--2---:R-:W-:Y:S11]  /*caeb0*/  HMMA.1688.F32.TF32 R128, R4.reuse, R132, R128 ;  /* 0x000000840480723c */ /* 0x044ff60000081080 */
[----:B------:R-:W-:Y:S11]  /*caec0*/  @!UPT UIADD3 URZ, URZ, URZ, URZ ;  /* 0x0000003f3f3ff290 */ /* 0x000ff6000fffe03f */
[----:B------:R-:W-:Y:S01]  /*caed0*/  @!UPT UIADD3 URZ, URZ, URZ, URZ ;  /* 0x0000003f3f3ff290 */ /* 0x000fe2000fffe03f */
[----:B------:R1:W-:Y:S01]  /*caee0*/  STL.64 [R1+0x8ed8], R130 ;  /* 0x008ed88201007387 */ /* 0x0003e20000100a00 */
[----:B------:R-:W-:Y:S03]  /*caef0*/  STL.64 [R1+0x8ed0], R128 ;  /* 0x008ed08001007387 */ /* 0x000fe60000100a00 */
[----:B-1----:R-:W2:Y:S01]  /*caf00*/  LDL.64 R130, [R1+0x408] ;  /* 0x0004080001827983 */ /* 0x002ea20000100a00 */
[----:B----4-:R1:W-:Y:S03]  /*caf10*/  STL.64 [R1+0x8ec8], R234 ;  /* 0x008ec8ea01007387 */ /* 0x0103e60000100a00 */
[----:B-1----:R-:W3:Y:S01]  /*caf20*/  LDL.64 R234, [R1+0x418] ;  /* 0x0004180001ea7983 */ /* 0x002ee20000100a00 */
[----:B------:R-:W4:Y:S02]  /*caf30*/  LDL.LU.64 R142, [R1+0x8ef8] ;  /* 0x008ef800018e7983 */ /* 0x000f240000300a00 */
[----:B------:R-:W2:Y:S02]  /*caf40*/  LDL.LU.64 R140, [R1+0x8ef0] ;  /* 0x008ef000018c7983 */ /* 0x000ea40000300a00 */
[----:B------:R1:W-:Y:S01]  /*caf50*/  STL [R1+0x8b3c], R220 ;  /* 0x008b3cdc01007387 */ /* 0x0003e20000100800 */
[----:B------:R1:W-:Y:S01]  /*caf60*/  STL [R1+0x8b38], R221 ;  /* 0x008b38dd01007387 */ /* 0x0003e20000100800 */
[----:B------:R3:W-:Y:S02]  /*caf70*/  STL [R1+0x8b44], R212 ;  /* 0x008b44d401007387 */ /* 0x0007e40000100800 */
[----:B------:R1:W-:Y:S02]  /*caf80*/  STL [R1+0x8b40], R213 ;  /* 0x008b40d501007387 */ /* 0x0003e40000100800 */
[----:B------:R-:W-:Y:S01]  /*caf90*/  STL [R1+0x8bdc], R204 ;  /* 0x008bdccc01007387 */ /* 0x000fe20000100800 */
        /* <DEDUP_REMOVED lines=24> */
[C---:B------:R-:W-:Y:S08]  /*cb120*/  HMMA.1688.F32.TF32 R28, R4.reuse, R172, R28 ;  /* 0x000000ac041c723c */ /* 0x040ff0000008101c */
[C---:B------:R-:W-:Y:S08]  /*cb130*/  HMMA.1688.F32.TF32 R24, R4.reuse, R164, R24 ;  /* 0x000000a40418723c */ /* 0x040ff00000081018 */
[C---:B------:R-:W-:Y:S08]  /*cb140*/  HMMA.1688.F32.TF32 R20, R4.reuse, R156, R20 ;  /* 0x0000009c0414723c */ /* 0x040ff00000081014 */
[----:B------:R-:W-:Y:S08]  /*cb150*/  HMMA.1688.F32.TF32 R16, R4, R148, R16 ;  /* 0x000000940410723c */ /* 0x000ff00000081010 */
[----:B------:R-:W-:Y:S08]  /*cb160*/  HMMA.1688.F32.TF32 R136, R8, R134, R136 ;  /* 0x000000860888723c */ /* 0x000ff00000081088 */
[----:B--2---:R-:W-:Y:S01]  /*cb170*/  HMMA.1688.F32.TF32 R12, R4, R140, R12 ;  /* 0x0000008c040c723c */ /* 0x004fe2000008100c */
[----:B------:R-:W2:Y:S04]  /*cb180*/  LDL R6, [R1+0x448] ;  /* 0x0004480001067983 */ /* 0x000ea80000100800 */
[----:B------:R-:W2:Y:S01]  /*cb190*/  LDL R7, [R1+0x44c] ;  /* 0x00044c0001077983 */ /* 0x000ea20000100800 */
[----:B------:R-:W2:Y:S02]  /*cb1a0*/  LDL.LU.64 R134, [R1+0x8ee8] ;  /* 0x008ee80001867983 */ /* 0x000ea40000300a00 */
[----:B------:R-:W2:Y:S02]  /*cb1b0*/  LDL.LU.64 R132, [R1+0x8ee0] ;  /* 0x008ee00001847983 */ /* 0x000ea40000300a00 */
[----:B-1----:R-:W-:-:S02]  /*cb1c0*/  IMAD.MOV.U32 R220, RZ, RZ, R130 ;  /* 0x000000ffffdc7224 */ /* 0x002fc400078e0082 */
[----:B------:R-:W-:Y:S01]  /*cb1d0*/  IMAD.MOV.U32 R221, RZ, RZ, R131 ;  /* 0x000000ffffdd7224 */ /* 0x000fe200078e0083 */
[----:B---3--:R-:W-:Y:S01]  /*cb1e0*/  MOV R212, R234 ;  /* 0x000000ea00d47202 */ /* 0x008fe20000000f00 */
[----:B------:R-:W-:Y:S01]  /*cb1f0*/  IMAD.MOV.U32 R213, RZ, RZ, R235 ;  /* 0x000000ffffd57224 */ /* 0x000fe200078e00eb */
[----:B------:R-:W-:Y:S04]  /*cb200*/  LDS R4, [R2+0x30000] ;  /* 0x0300000002047984 */ /* 0x000fe80000000800 */
[----:B------:R-:W-:Y:S01]  /*cb210*/  LDS R5, [R0+0x30000] ;  /* 0x0300000000057984 */ /* 0x000fe20000000800 */
[C---:B--2---:R-:W-:Y:S03]  /*cb220*/  HMMA.1688.F32.TF32 R132, R8.reuse, R130, R132 ;  /* 0x000000820884723c */ /* 0x044fe60000081084 */
[----:B------:R-:W2:Y:S01]  /*cb230*/  LDL.LU.64 R130, [R1+0x8ed8] ;  /* 0x008ed80001827983 */ /* 0x000ea20000300a00 */
[----:B------:R-:W2:Y:S04]  /*cb240*/  LDL.LU.64 R128, [R1+0x8ed0] ;  /* 0x008ed00001807983 */ /* 0x000ea80000300a00 */
[C---:B--2---:R-:W-:Y:S01]  /*cb250*/  HMMA.1688.F32.TF32 R128, R8.reuse, R234, R128 ;  /* 0x000000ea0880723c */ /* 0x044fe20000081080 */
[----:B------:R-:W2:Y:S01]  /*cb260*/  LDL.LU.64 R234, [R1+0x8ec8] ;  /* 0x008ec80001ea7983 */ /* 0x000ea20000300a00 */
[----:B------:R1:W-:Y:S02]  /*cb270*/  STL [R1+0x8be4], R213 ;  /* 0x008be4d501007387 */ /* 0x0003e40000100800 */
[----:B------:R3:W-:Y:S02]  /*cb280*/  STL [R1+0x8be0], R212 ;  /* 0x008be0d401007387 */ /* 0x0007e40000100800 */
[----:B-1----:R-:W-:Y:S01]  /*cb290*/  IMAD.MOV.U32 R213, RZ, RZ, R154 ;  /* 0x000000ffffd57224 */ /* 0x002fe200078e009a */
[----:B---3--:R-:W-:Y:S01]  /*cb2a0*/  MOV R212, R155 ;  /* 0x0000009b00d47202 */ /* 0x008fe20000000f00 */
[C---:B------:R-:W-:Y:S01]  /*cb2b0*/  HMMA.1688.F32.TF32 R116, R8.reuse, R6, R116 ;  /* 0x000000060874723c */ /* 0x040fe20000081074 */
[----:B------:R-:W-:Y:S04]  /*cb2c0*/  LDS R6, [R2+0x32000] ;  /* 0x0320000002067984 */ /* 0x000fe80000000800 */
[----:B------:R-:W1:Y:S03]  /*cb2d0*/  LDS R7, [R0+0x32000] ;  /* 0x0320000000077984 */ /* 0x000e660000000800 */
[C---:B------:R-:W-:Y:S08]  /*cb2e0*/  HMMA.1688.F32.TF32 R72, R8.reuse, R146, R72 ;  /* 0x000000920848723c */ /* 0x040ff00000081048 */
[C---:B------:R-:W-:Y:S08]  /*cb2f0*/  HMMA.1688.F32.TF32 R68, R8.reuse, R238, R68 ;  /* 0x000000ee0844723c */ /* 0x040ff00000081044 */
[C---:B------:R-:W-:Y:S08]  /*cb300*/  HMMA.1688.F32.TF32 R64, R8.reuse, R242, R64 ;  /* 0x000000f20840723c */ /* 0x040ff00000081040 */
[----:B------:R-:W-:Y:S01]  /*cb310*/  HMMA.1688.F32.TF32 R60, R8, R250, R60 ;  /* 0x000000fa083c723c */ /* 0x000fe2000008103c */
[----:B------:R-:W-:Y:S01]  /*cb320*/  MOV R204, R250 ;  /* 0x000000fa00cc7202 */ /* 0x000fe20000000f00 */
[----:B------:R-:W-:-:S06]  /*cb330*/  IMAD.MOV.U32 R205, RZ, RZ, R251 ;  /* 0x000000ffffcd7224 */ /* 0x000fcc00078e00fb */
[----:B--2---:R-:W-:Y:S01]  /*cb340*/  HMMA.1688.F32.TF32 R124, R8, R234, R124 ;  /* 0x000000ea087c723c */ /* 0x004fe2000008107c */
[----:B------:R-:W2:Y:S01]  /*cb350*/  LDL.LU.64 R234, [R1+0x8ec0] ;  /* 0x008ec00001ea7983 */ /* 0x000ea20000300a00 */
[----:B------:R-:W3:Y:S02]  /*cb360*/  LDL.LU.64 R232, [R1+0x8eb8] ;  /* 0x008eb80001e87983 */ /* 0x000ee40000300a00 */
[----:B------:R-:W2:Y:S02]  /*cb370*/  LDL.LU R245, [R1+0x8eb0] ;  /* 0x008eb00001f57983 */ /* 0x000ea40000300800 */
[----:B------:R1:W-:Y:S01]  /*cb380*/  STL [R1+0x8bec], R212 ;  /* 0x008becd401007387 */ /* 0x0003e20000100800 */
[----:B------:R1:W-:Y:S01]  /*cb390*/  STL [R1+0x8be8], R213 ;  /* 0x008be8d501007387 */ /* 0x0003e20000100800 */
[----:B------:R-:W2:Y:S02]  /*cb3a0*/  LDL R192, [R1+0x1120] ;  /* 0x0011200001c07983 */ /* 0x000ea40000100800 */
[----:B------:R-:W2:Y:S02]  /*cb3b0*/  LDL R193, [R1+0x1124] ;  /* 0x0011240001c17983 */ /* 0x000ea40000100800 */
[----:B------:R-:W3:Y:S01]  /*cb3c0*/  LDL R184, [R1+0x1150] ;  /* 0x0011500001b87983 */ /* 0x000ee20000100800 */
[----:B------:R-:W3:Y:S04]  /*cb3d0*/  LDL R185, [R1+0x1154] ;  /* 0x0011540001b97983 */ /* 0x000ee80000100800 */
[----:B------:R-:W3:Y:S04]  /*cb3e0*/  LDL.64 R160, [R1+0x1160] ;  /* 0x0011600001a07983 */ /* 0x000ee80000100a00 */
[----:B------:R-:W3:Y:S04]  /*cb3f0*/  LDL R176, [R1+0x1180] ;  /* 0x0011800001b07983 */ /* 0x000ee80000100800 */
[----:B------:R-:W3:Y:S04]  /*cb400*/  LDL R177, [R1+0x1184] ;  /* 0x0011840001b17983 */ /* 0x000ee80000100800 */
[----:B------:R-:W3:Y:S04]  /*cb410*/  LDL.64 R208, [R1+0x11a0] ;  /* 0x0011a00001d07983 */ /* 0x000ee80000100a00 */
[----:B------:R-:W3:Y:S04]  /*cb420*/  LDL.64 R248, [R1+0x11d0] ;  /* 0x0011d00001f87983 */ /* 0x000ee80000100a00 */
[----:B------:R-:W3:Y:S04]  /*cb430*/  LDL R152, [R1+0x11b0] ;  /* 0x0011b00001987983 */ /* 0x000ee80000100800 */
[----:B------:R-:W3:Y:S04]  /*cb440*/  LDL R153, [R1+0x11b4] ;  /* 0x0011b40001997983 */ /* 0x000ee80000100800 */
[----:B------:R-:W3:Y:S04]  /*cb450*/  LDL.64 R200, [R1+0x11e0] ;  /* 0x0011e00001c87983 */ /* 0x000ee80000100a00 */
[----:B------:R-:W3:Y:S01]  /*cb460*/  LDL.64 R168, [R1+0x1200] ;  /* 0x0012000001a87983 */ /* 0x000ee20000100a00 */
[----:B-1----:R-:W-:-:S02]  /*cb470*/  IMAD.MOV.U32 R212, RZ, RZ, R238 ;  /* 0x000000ffffd47224 */ /* 0x002fc400078e00ee */
[----:B------:R-:W-:Y:S01]  /*cb480*/  IMAD.MOV.U32 R213, RZ, RZ, R239 ;  /* 0x000000ffffd57224 */ /* 0x000fe200078e00ef */
[----:B------:R-:W3:Y:S04]  /*cb490*/  LDL R236, [R1+0x1140] ;  /* 0x0011400001ec7983 */ /* 0x000ee80000100800 */
[----:B------:R-:W3:Y:S01]  /*cb4a0*/  LDL R237, [R1+0x1144] ;  /* 0x0011440001ed7983 */ /* 0x000ee20000100800 */
[----:B------:R-:W3:Y:S03]  /*cb4b0*/  LDL R238, [R1+0x1148] ;  /* 0x0011480001ee7983 */ /* 0x000ee60000100800 */
        /* <DEDUP_REMOVED lines=9> */
[----:B------:R-:W3:Y:S01]  /*cb550*/  LDL.64 R250, [R1+0x11d8] ;  /* 0x0011d80001fa7983 */ /* 0x000ee20000100a00 */
[----:B------:R1:W-:Y:S01]  /*cb560*/  STL.64 [R1+0x8b30], R230 ;  /* 0x008b30e601007387 */ /* 0x0003e20000100a00 */
[C---:B------:R-:W-:Y:S01]  /*cb570*/  HMMA.1688.F32.TF32 R56, R8.reuse, R230, R56 ;  /* 0x000000e60838723c */ /* 0x040fe20000081038 */
[----:B------:R4:W-:Y:S07]  /*cb580*/  STL.64 [R1+0x8b28], R228 ;  /* 0x008b28e401007387 */ /* 0x0009ee0000100a00 */
[C---:B------:R-:W-:Y:S01]  /*cb590*/  HMMA.1688.F32.TF32 R52, R8.reuse, R222, R52 ;  /* 0x000000de0834723c */ /* 0x040fe20000081034 */
[----:B-1----:R-:W3:Y:S04]  /*cb5a0*/  LDL.64 R230, [R1+0x12d8] ;  /* 0x0012d80001e67983 */ /* 0x002ee80000100a00 */
[----:B----4-:R-:W4:Y:S01]  /*cb5b0*/  LDL.64 R228, [R1+0x12d0] ;  /* 0x0012d00001e47983 */ /* 0x010f220000100a00 */
[----:B------:R1:W-:Y:S02]  /*cb5c0*/  STL.64 [R1+0x8b50], R222 ;  /* 0x008b50de01007387 */ /* 0x0003e40000100a00 */
[----:B------:R1:W-:Y:S01]  /*cb5d0*/  STL.64 [R1+0x8b48], R220 ;  /* 0x008b48dc01007387 */ /* 0x0003e20000100a00 */
[C---:B------:R-:W-:Y:S01]  /*cb5e0*/  HMMA.1688.F32.TF32 R108, R8.reuse, R226, R108 ;  /* 0x000000e2086c723c */ /* 0x040fe2000008106c */
[----:B-1----:R-:W4:Y:S04]  /*cb5f0*/  LDL.64 R222, [R1+0x12c8] ;  /* 0x0012c80001de7983 */ /* 0x002f280000100a00 */
[----:B------:R-:W4:Y:S01]  /*cb600*/  LDL.64 R220, [R1+0x12c0] ;  /* 0x0012c00001dc7983 */ /* 0x000f220000100a00 */
[----:B------:R-:W-:Y:S02]  /*cb610*/  STL [R1+0x8ae4], R214 ;  /* 0x008ae4d601007387 */ /* 0x000fe40000100800 */
[----:B------:R-:W-:Y:S02]  /*cb620*/  STL [R1+0x8ae0], R215 ;  /* 0x008ae0d701007387 */ /* 0x000fe40000100800 */
[----:B------:R-:W-:Y:S01]  /*cb630*/  STL [R1+0x8ad4], R206 ;  /* 0x008ad4ce01007387 */ /* 0x000fe20000100800 */
[----:B------:R-:W-:Y:S01]  /*cb640*/  STL [R1+0x8ad0], R207 ;  /* 0x008ad0cf01007387 */ /* 0x000fe20000100800 */
        /* <DEDUP_REMOVED lines=10> */
[----:B------:R1:W-:Y:S01]  /*cb6f0*/  STL [R1+0x8a64], R158 ;  /* 0x008a649e01007387 */ /* 0x0003e20000100800 */
[----:B------:R-:W-:Y:S01]  /*cb700*/  STL [R1+0x8a60], R159 ;  /* 0x008a609f01007387 */ /* 0x000fe20000100800 */
[----:B------:R1:W-:Y:S02]  /*cb710*/  STL [R1+0x8a0c], R150 ;  /* 0x008a0c9601007387 */ /* 0x0003e40000100800 */
[----:B------:R-:W-:Y:S02]  /*cb720*/  STL [R1+0x8a08], R151 ;  /* 0x008a089701007387 */ /* 0x000fe40000100800 */
[----:B------:R-:W-:Y:S01]  /*cb730*/  STL [R1+0x8a04], R142 ;  /* 0x008a048e01007387 */ /* 0x000fe20000100800 */
[----:B------:R1:W-:Y:S01]  /*cb740*/  STL [R1+0x8a00], R143 ;  /* 0x008a008f01007387 */ /* 0x0003e20000100800 */
[C---:B------:R-:W-:Y:S08]  /*cb750*/  HMMA.1688.F32.TF32 R96, R8.reuse, R202, R96 ;  /* 0x000000ca0860723c */ /* 0x040ff00000081060 */
[C---:B------:R-:W-:Y:S08]  /*cb760*/  HMMA.1688.F32.TF32 R20, R8.reuse, R158, R20 ;  /* 0x0000009e0814723c */ /* 0x040ff00000081014 */
[C---:B------:R-:W-:Y:S08]  /*cb770*/  HMMA.1688.F32.TF32 R84, R8.reuse, R178, R84 ;  /* 0x000000b20854723c */ /* 0x040ff00000081054 */
[C---:B------:R-:W-:Y:S08]  /*cb780*/  HMMA.1688.F32.TF32 R16, R8.reuse, R150, R16 ;  /* 0x000000960810723c */ /* 0x040ff00000081010 */
[C---:B------:R-:W-:Y:S08]  /*cb790*/  HMMA.1688.F32.TF32 R12, R8.reuse, R142, R12 ;  /* 0x0000008e080c723c */ /* 0x040ff0000008100c */
[----:B------:R-:W-:Y:S08]  /*cb7a0*/  HMMA.1688.F32.TF32 R120, R8, R246, R120 ;  /* 0x000000f60878723c */ /* 0x000ff00000081078 */
[C---:B--2---:R-:W-:Y:S01]  /*cb7b0*/  HMMA.1688.F32.TF32 R136, R4.reuse, R192, R136 ;  /* 0x000000c00488723c */ /* 0x044fe20000081088 */
[----:B------:R-:W2:Y:S07]  /*cb7c0*/  LDL.64 R192, [R1+0x11f0] ;  /* 0x0011f00001c07983 */ /* 0x000eae0000100a00 */
[----:B---3--:R-:W-:Y:S01]  /*cb7d0*/  HMMA.1688.F32.TF32 R124, R4, R184, R124 ;  /* 0x000000b8047c723c */ /* 0x008fe2000008107c */
[----:B------:R-:W3:Y:S01]  /*cb7e0*/  LDL.64 R184, [R1+0x1210] ;  /* 0x0012100001b87983 */ /* 0x000ee20000100a00 */
[----:B-1----:R-:W-:-:S06]  /*cb7f0*/  IMAD.MOV.U32 R158, RZ, RZ, R161 ;  /* 0x000000ffff9e7224 */ /* 0x002fcc00078e00a1 */
[----:B------:R-:W-:Y:S01]  /*cb800*/  HMMA.1688.F32.TF32 R108, R4, R176, R108 ;  /* 0x000000b0046c723c */ /* 0x000fe2000008106c */
[----:B------:R-:W-:Y:S01]  /*cb810*/  STL [R1+0x8a70], R158 ;  /* 0x008a709e01007387 */ /* 0x000fe20000100800 */
[----:B------:R-:W4:Y:S01]  /*cb820*/  LDL.64 R176, [R1+0x1220] ;  /* 0x0012200001b07983 */ /* 0x000f220000100a00 */
[----:B------:R-:W-:Y:S01]  /*cb830*/  MOV R150, R209 ;  /* 0x000000d100967202 */ /* 0x000fe20000000f00 */
[----:B------:R-:W-:-:S04]  /*cb840*/  IMAD.MOV.U32 R143, RZ, RZ, R248 ;  /* 0x000000ffff8f7224 */ /* 0x000fc800078e00f8 */
[C---:B------:R-:W-:Y:S01]  /*cb850*/  HMMA.1688.F32.TF32 R96, R4.reuse, R152, R96 ;  /* 0x000000980460723c */ /* 0x040fe20000081060 */
[----:B------:R-:W-:Y:S01]  /*cb860*/  IMAD.MOV.U32 R151, RZ, RZ, R200 ;  /* 0x000000ffff977224 */ /* 0x000fe200078e00c8 */
[----:B------:R-:W-:Y:S01]  /*cb870*/  MOV R142, R201 ;  /* 0x000000c9008e7202 */ /* 0x000fe20000000f00 */
[----:B------:R-:W-:Y:S01]  /*cb880*/  STL [R1+0x8a1c], R150 ;  /* 0x008a1c9601007387 */ /* 0x000fe20000100800 */
[----:B------:R-:W4:Y:S02]  /*cb890*/  LDL.64 R152, [R1+0x1230] ;  /* 0x0012300001987983 */ /* 0x000f240000100a00 */
[----:B------:R2:W-:Y:S02]  /*cb8a0*/  STL [R1+0x8a10], R143 ;  /* 0x008a108f01007387 */ /* 0x0005e40000100800 */
[----:B------:R-:W-:Y:S01]  /*cb8b0*/  STL [R1+0x8a18], R151 ;  /* 0x008a189701007387 */ /* 0x000fe20000100800 */
[----:B------:R4:W-:Y:S01]  /*cb8c0*/  STL [R1+0x8a14], R142 ;  /* 0x008a148e01007387 */ /* 0x0009e20000100800 */
[----:B------:R-:W-:Y:S01]  /*cb8d0*/  HMMA.1688.F32.TF32 R84, R4, R168, R84 ;  /* 0x000000a80454723c */ /* 0x000fe20000081054 */
[----:B------:R-:W-:-:S02]  /*cb8e0*/  IMAD.MOV.U32 R247, RZ, RZ, R168 ;  /* 0x000000fffff77224 */ /* 0x000fc400078e00a8 */
[----:B------:R-:W-:Y:S02]  /*cb8f0*/  IMAD.MOV.U32 R246, RZ, RZ, R169 ;  /* 0x000000fffff67224 */ /* 0x000fe400078e00a9 */
[----:B------:R-:W4:Y:S03]  /*cb900*/  LDL.64 R168, [R1+0x1240] ;  /* 0x0012400001a87983 */ /* 0x000f260000100a00 */
[C---:B------:R-:W-:Y:S08]  /*cb910*/  HMMA.1688.F32.TF32 R112, R8.reuse, R162, R112 ;  /* 0x000000a20870723c */ /* 0x040ff00000081070 */
[C---:B------:R-:W-:Y:S08]  /*cb920*/  HMMA.1688.F32.TF32 R104, R8.reuse, R218, R104 ;  /* 0x000000da0868723c */ /* 0x040ff00000081068 */
[C---:B------:R-:W-:Y:S08]  /*cb930*/  HMMA.1688.F32.TF32 R80, R8.reuse, R170, R80 ;  /* 0x000000aa0850723c */ /* 0x040ff00000081050 */
[C---:B------:R-:W-:Y:S01]  /*cb940*/  HMMA.1688.F32.TF32 R88, R8.reuse, R186, R88 ;  /* 0x000000ba0858723c */ /* 0x040fe20000081058 */
[----:B------:R-:W-:Y:S07]  /*cb950*/  STL [R1+0x8a24], R246 ;  /* 0x008a24f601007387 */ /* 0x000fee0000100800 */
[----:B------:R-:W-:Y:S01]  /*cb960*/  HMMA.1688.F32.TF32 R76, R8, R154, R76 ;  /* 0x0000009a084c723c */ /* 0x000fe2000008104c */
[----:B------:R1:W-:Y:S07]  /*cb970*/  STL [R1+0x8a20], R247 ;  /* 0x008a20f701007387 */ /* 0x0003ee0000100800 */
[C---:B------:R-:W-:Y:S08]  /*cb980*/  HMMA.1688.F32.TF32 R120, R4.reuse, R160, R120 ;  /* 0x000000a00478723c */ /* 0x040ff00000081078 */
[C---:B------:R-:W-:Y:S08]  /*cb990*/  HMMA.1688.F32.TF32 R116, R4.reuse, R224, R116 ;  /* 0x000000e00474723c */ /* 0x040ff00000081074 */
[C---:B------:R-:W-:Y:S08]  /*cb9a0*/  HMMA.1688.F32.TF32 R112, R4.reuse, R216, R112 ;  /* 0x000000d80470723c */ /* 0x040ff00000081070 */
[C---:B------:R-:W-:Y:S08]  /*cb9b0*/  HMMA.1688.F32.TF32 R104, R4.reuse, R208, R104 ;  /* 0x000000d00468723c */ /* 0x040ff00000081068 */
[----:B------:R-:W-:Y:S01]  /*cb9c0*/  HMMA.1688.F32.TF32 R88, R4, R200, R88 ;  /* 0x000000c80458723c */ /* 0x000fe20000081058 */
[----:B--2---:R-:W-:Y:S01]  /*cb9d0*/  MOV R143, R192 ;  /* 0x000000c0008f7202 */ /* 0x004fe20000000f00 */
[----:B---3--:R-:W-:-:S04]  /*cb9e0*/  IMAD.MOV.U32 R3, RZ, RZ, R185 ;  /* 0x000000ffff037224 */ /* 0x008fc800078e00b9 */
[----:B------:R2:W-:Y:S01]  /*cb9f0*/  STL [R1+0x8a28], R143 ;  /* 0x008a288f01007387 */ /* 0x0005e20000100800 */
[----:B------:R-:W3:Y:S02]  /*cba00*/  LDL.64 R160, [R1+0x1250] ;  /* 0x0012500001a07983 */ /* 0x000ee40000100a00 */
[----:B------:R-:W-:Y:S02]  /*cba10*/  IMAD.MOV.U32 R244, RZ, RZ, R184 ;  /* 0x000000fffff47224 */ /* 0x000fe400078e00b8 */
[----:B------:R-:W3:Y:S01]  /*cba20*/  LDL.64 R224, [R1+0x1260] ;  /* 0x0012600001e07983 */ /* 0x000ee20000100a00 */
[----:B------:R-:W-:Y:S02]  /*cba30*/  STL [R1+0x8a30], R3 ;  /* 0x008a300301007387 */ /* 0x000fe40000100800 */
[----:B------:R3:W-:Y:S02]  /*cba40*/  STL [R1+0x8a2c], R244 ;  /* 0x008a2cf401007387 */ /* 0x0007e40000100800 */
[----:B----4-:R-:W-:Y:S01]  /*cba50*/  IMAD.MOV.U32 R142, RZ, RZ, R177 ;  /* 0x000000ffff8e7224 */ /* 0x010fe200078e00b1 */
[----:B------:R-:W4:Y:S01]  /*cba60*/  LDL.64 R216, [R1+0x1270] ;  /* 0x0012700001d87983 */ /* 0x000f220000100a00 */
[----:B------:R-:W-:Y:S01]  /*cba70*/  MOV R151, R176 ;  /* 0x000000b000977202 */ /* 0x000fe20000000f00 */
[C---:B------:R-:W-:Y:S02]  /*cba80*/  HMMA.1688.F32.TF32 R80, R4.reuse, R192, R80 ;  /* 0x000000c00450723c */ /* 0x040fe40000081050 */
[----:B------:R-:W-:Y:S02]  /*cba90*/  STL [R1+0x8a38], R142 ;  /* 0x008a388e01007387 */ /* 0x000fe40000100800 */
[----:B------:R2:W-:Y:S02]  /*cbaa0*/  STL [R1+0x8a34], R151 ;  /* 0x008a349701007387 */ /* 0x0005e40000100800 */
[----:B------:R-:W4:Y:S02]  /*cbab0*/  LDL R208, [R1+0x1280] ;  /* 0x0012800001d07983 */ /* 0x000f240000100800 */
[----:B------:R-:W4:Y:S01]  /*cbac0*/  LDL R209, [R1+0x1284] ;  /* 0x0012840001d17983 */ /* 0x000f220000100800 */
[----:B------:R-:W4:Y:S04]  /*cbad0*/  LDL.64 R192, [R1+0x12a0] ;  /* 0x0012a00001c07983 */ /* 0x000f280000100a00 */
[----:B------:R-:W4:Y:S04]  /*cbae0*/  LDL R200, [R1+0x1290] ;  /* 0x0012900001c87983 */ /* 0x000f280000100800 */
[----:B------:R-:W4:Y:S01]  /*cbaf0*/  LDL R201, [R1+0x1294] ;  /* 0x0012940001c97983 */ /* 0x000f220000100800 */
[----:B------:R-:W-:Y:S01]  /*cbb00*/  MOV R150, R153 ;  /* 0x0000009900967202 */ /* 0x000fe20000000f00 */
[----:B------:R-:W-:Y:S01]  /*cbb10*/  HMMA.1688.F32.TF32 R76, R4, R184, R76 ;  /* 0x000000b8044c723c */ /* 0x000fe2000008104c */
[----:B-1----:R-:W-:-:S07]  /*cbb20*/  IMAD.MOV.U32 R247, RZ, RZ, R152 ;  /* 0x000000fffff77224 */ /* 0x002fce00078e0098 */
[C---:B------:R-:W-:Y:S01]  /*cbb30*/  HMMA.1688.F32.TF32 R68, R4.reuse, R152, R68 ;  /* 0x000000980444723c */ /* 0x040fe20000081044 */
[----:B------:R-:W4:Y:S04]  /*cbb40*/  LDL R184, [R1+0x12b0] ;  /* 0x0012b00001b87983 */ /* 0x000f280000100800 */
[----:B------:R-:W4:Y:S03]  /*cbb50*/  LDL R185, [R1+0x12b4] ;  /* 0x0012b40001b97983 */ /* 0x000f260000100800 */
[C---:B------:R-:W-:Y:S01]  /*cbb60*/  HMMA.1688.F32.TF32 R72, R4.reuse, R176, R72 ;  /* 0x000000b00448723c */ /* 0x040fe20000081048 */
[----:B------:R-:W4:Y:S01]  /*cbb70*/  LDL.64 R152, [R1+0x12f0] ;  /* 0x0012f00001987983 */ /* 0x000f220000100a00 */
[----:B------:R-:W4:Y:S02]  /*cbb80*/  LDL R176, [R1+0x12e0] ;  /* 0x0012e00001b07983 */ /* 0x000f240000100800 */
[----:B------:R-:W4:Y:S02]  /*cbb90*/  LDL R177, [R1+0x12e4] ;  /* 0x0012e40001b17983 */ /* 0x000f240000100800 */
[----:B------:R-:W-:Y:S01]  /*cbba0*/  STL [R1+0x8a40], R150 ;  /* 0x008a409601007387 */ /* 0x000fe20000100800 */
[----:B------:R4:W-:Y:S01]  /*cbbb0*/  STL [R1+0x8a3c], R247 ;  /* 0x008a3cf701007387 */ /* 0x0009e20000100800 */
[----:B------:R-:W-:Y:S01]  /*cbbc0*/  HMMA.1688.F32.TF32 R64, R4, R168, R64 ;  /* 0x000000a80440723c */ /* 0x000fe20000081040 */
[----:B--2---:R-:W-:-:S02]  /*cbbd0*/  IMAD.MOV.U32 R143, RZ, RZ, R168 ;  /* 0x000000ffff8f7224 */ /* 0x004fc400078e00a8 */
[----:B------:R-:W-:Y:S02]  /*cbbe0*/  IMAD.MOV.U32 R246, RZ, RZ, R169 ;  /* 0x000000fffff67224 */ /* 0x000fe400078e00a9 */
[----:B------:R-:W2:Y:S03]  /*cbbf0*/  LDL.64 R168, [R1+0x1310] ;  /* 0x0013100001a87983 */ /* 0x000ea60000100a00 */
[C---:B------:R-:W-:Y:S08]  /*cbc00*/  HMMA.1688.F32.TF32 R48, R8.reuse, R214, R48 ;  /* 0x000000d60830723c */ /* 0x040ff00000081030 */
[C---:B------:R-:W-:Y:S08]  /*cbc10*/  HMMA.1688.F32.TF32 R44, R8.reuse, R206, R44 ;  /* 0x000000ce082c723c */ /* 0x040ff0000008102c */
[C---:B------:R-:W-:Y:S08]  /*cbc20*/  HMMA.1688.F32.TF32 R40, R8.reuse, R198, R40 ;  /* 0x000000c60828723c */ /* 0x040ff00000081028 */
[C---:B------:R-:W-:Y:S08]  /*cbc30*/  HMMA.1688.F32.TF32 R36, R8.reuse, R190, R36 ;  /* 0x000000be0824723c */ /* 0x040ff00000081024 */
[C---:B------:R-:W-:Y:S01]  /*cbc40*/  HMMA.1688.F32.TF32 R24, R8.reuse, R166, R24 ;  /* 0x000000a60818723c */ /* 0x040fe20000081018 */
[----:B------:R-:W-:Y:S01]  /*cbc50*/  STL [R1+0x8a48], R246 ;  /* 0x008a48f601007387 */ /* 0x000fe20000100800 */
[----:B------:R-:W-:Y:S02]  /*cbc60*/  STL [R1+0x8a44], R143 ;  /* 0x008a448f01007387 */ /* 0x000fe40000100800 */
[----:B------:R-:W2:Y:S04]  /*cbc70*/  LDL.LU.64 R162, [R1+0x8ea8] ;  /* 0x008ea80001a27983 */ /* 0x000ea80000300a00 */
[C---:B------:R-:W-:Y:S08]  /*cbc80*/  HMMA.1688.F32.TF32 R100, R8.reuse, R210, R100 ;  /* 0x000000d20864723c */ /* 0x040ff00000081064 */
[C---:B------:R-:W-:Y:S08]  /*cbc90*/  HMMA.1688.F32.TF32 R92, R8.reuse, R194, R92 ;  /* 0x000000c2085c723c */ /* 0x040ff0000008105c */
[----:B------:R-:W-:Y:S01]  /*cbca0*/  HMMA.1688.F32.TF32 R32, R8, R182, R32 ;  /* 0x000000b60820723c */ /* 0x000fe20000081020 */
[----:B---3--:R-:W-:Y:S01]  /*cbcb0*/  IMAD.MOV.U32 R244, RZ, RZ, R161 ;  /* 0x000000fffff47224 */ /* 0x008fe200078e00a1 */
[----:B------:R-:W-:-:S06]  /*cbcc0*/  MOV R3, R160 ;  /* 0x000000a000037202 */ /* 0x000fcc0000000f00 */
[C---:B------:R-:W-:Y:S01]  /*cbcd0*/  HMMA.1688.F32.TF32 R60, R4.reuse, R160, R60 ;  /* 0x000000a0043c723c */ /* 0x040fe2000008103c */
[----:B------:R-:W3:Y:S01]  /*cbce0*/  LDL.LU.64 R160, [R1+0x8ea0] ;  /* 0x008ea00001a07983 */ /* 0x000ee20000300a00 */
[----:B------:R-:W-:Y:S01]  /*cbcf0*/  MOV R151, R225 ;  /* 0x000000e100977202 */ /* 0x000fe20000000f00 */
[----:B------:R-:W-:Y:S02]  /*cbd00*/  STL [R1+0x8a50], R244 ;  /* 0x008a50f401007387 */ /* 0x000fe40000100800 */
[----:B------:R-:W-:Y:S01]  /*cbd10*/  IMAD.MOV.U32 R142, RZ, RZ, R224 ;  /* 0x000000ffff8e7224 */ /* 0x000fe200078e00e0 */
[----:B------:R1:W-:Y:S02]  /*cbd20*/  STL [R1+0x8a4c], R3 ;  /* 0x008a4c0301007387 */ /* 0x0003e40000100800 */
[----:B------:R-:W-:Y:S01]  /*cbd30*/  HMMA.1688.F32.TF32 R56, R4, R224, R56 ;  /* 0x000000e00438723c */ /* 0x000fe20000081038 */
[----:B------:R-:W3:Y:S02]  /*cbd40*/  LDL.LU.64 R226, [R1+0x8e98] ;  /* 0x008e980001e27983 */ /* 0x000ee40000300a00 */
[----:B------:R-:W3:Y:S02]  /*cbd50*/  LDL.LU.64 R224, [R1+0x8e90] ;  /* 0x008e900001e07983 */ /* 0x000ee40000300a00 */
[----:B----4-:R-:W-:Y:S01]  /*cbd60*/  IMAD.MOV.U32 R247, RZ, RZ, R217 ;  /* 0x000000fffff77224 */ /* 0x010fe200078e00d9 */
[----:B------:R-:W-:Y:S01]  /*cbd70*/  STL [R1+0x8a58], R151 ;  /* 0x008a589701007387 */ /* 0x000fe20000100800 */
[----:B------:R-:W-:-:S02]  /*cbd80*/  IMAD.MOV.U32 R150, RZ, RZ, R216 ;  /* 0x000000ffff967224 */ /* 0x000fc400078e00d8 */
[----:B------:R-:W-:Y:S01]  /*cbd90*/  STL [R1+0x8a54], R142 ;  /* 0x008a548e01007387 */ /* 0x000fe20000100800 */
[C---:B------:R-:W-:Y:S01]  /*cbda0*/  HMMA.1688.F32.TF32 R52, R4.reuse, R216, R52 ;  /* 0x000000d80434723c */ /* 0x040fe20000081034 */
[----:B------:R-:W4:Y:S01]  /*cbdb0*/  LDL.LU.64 R218, [R1+0x8e88] ;  /* 0x008e880001da7983 */ /* 0x000f220000300a00 */
[----:B------:R-:W3:Y:S02]  /*cbdc0*/  LDL.LU.64 R216, [R1+0x8e80] ;  /* 0x008e800001d87983 */ /* 0x000ee40000300a00 */
[----:B------:R-:W-:Y:S02]  /*cbdd0*/  STL [R1+0x8a68], R247 ;  /* 0x008a68f701007387 */ /* 0x000fe40000100800 */
[----:B------:R-:W-:Y:S02]  /*cbde0*/  STL [R1+0x8a5c], R150 ;  /* 0x008a5c9601007387 */ /* 0x000fe40000100800 */
[----:B------:R-:W-:Y:S01]  /*cbdf0*/  HMMA.1688.F32.TF32 R48, R4, R208, R48 ;  /* 0x000000d00430723c */ /* 0x000fe20000081030 */
[----:B------:R-:W3:Y:S01]  /*cbe00*/  LDL.LU.64 R210, [R1+0x8e78] ;  /* 0x008e780001d27983 */ /* 0x000ee20000300a00 */
[----:B------:R-:W3:Y:S02]  /*cbe10*/  LDL.LU.64 R208, [R1+0x8e70] ;  /* 0x008e700001d07983 */ /* 0x000ee40000300a00 */
[----:B-1----:R-:W-:-:S04]  /*cbe20*/  IMAD.MOV.U32 R3, RZ, RZ, R193 ;  /* 0x000000ffff037224 */ /* 0x002fc800078e00c1 */
[C---:B------:R-:W-:Y:S01]  /*cbe30*/  HMMA.1688.F32.TF32 R44, R4.reuse, R200, R44 ;  /* 0x000000c8042c723c */ /* 0x040fe2000008102c */
[----:B------:R-:W3:Y:S01]  /*cbe40*/  LDL.LU.64 R202, [R1+0x8e68] ;  /* 0x008e680001ca7983 */ /* 0x000ee20000300a00 */
[----:B------:R-:W-:Y:S01]  /*cbe50*/  MOV R244, R192 ;  /* 0x000000c000f47202 */ /* 0x000fe20000000f00 */
[----:B------:R-:W3:Y:S05]  /*cbe60*/  LDL.LU.64 R200, [R1+0x8e60] ;  /* 0x008e600001c87983 */ /* 0x000eea0000300a00 */
[C---:B------:R-:W-:Y:S01]  /*cbe70*/  HMMA.1688.F32.TF32 R40, R4.reuse, R192, R40 ;  /* 0x000000c00428723c */ /* 0x040fe20000081028 */
[----:B------:R-:W3:Y:S01]  /*cbe80*/  LDL.LU.64 R194, [R1+0x8e58] ;  /* 0x008e580001c27983 */ /* 0x000ee20000300a00 */
[----:B------:R-:W3:Y:S02]  /*cbe90*/  LDL.LU.64 R192, [R1+0x8e50] ;  /* 0x008e500001c07983 */ /* 0x000ee40000300a00 */
[----:B------:R-:W-:Y:S02]  /*cbea0*/  STL [R1+0x8a74], R3 ;  /* 0x008a740301007387 */ /* 0x000fe40000100800 */
[----:B------:R-:W-:Y:S02]  /*cbeb0*/  STL [R1+0x8a6c], R244 ;  /* 0x008a6cf401007387 */ /* 0x000fe40000100800 */
[----:B------:R-:W-:Y:S01]  /*cbec0*/  HMMA.1688.F32.TF32 R36, R4, R184, R36 ;  /* 0x000000b80424723c */ /* 0x000fe20000081024 */
[----:B------:R-:W3:Y:S01]  /*cbed0*/  LDL.LU.64 R186, [R1+0x8e48] ;  /* 0x008e480001ba7983 */ /* 0x000ee20000300a00 */
[----:B------:R-:W3:Y:S01]  /*cbee0*/  LDL.LU.64 R184, [R1+0x8e40] ;  /* 0x008e400001b87983 */ /* 0x000ee20000300a00 */
[----:B------:R-:W-:-:S05]  /*cbef0*/  MOV R183, R153 ;  /* 0x0000009900b77202 */ /* 0x000fca0000000f00 */
[C---:B------:R-:W-:Y:S01]  /*cbf00*/  HMMA.1688.F32.TF32 R24, R4.reuse, R176, R24 ;  /* 0x000000b00418723c */ /* 0x040fe20000081018 */
[----:B------:R-:W3:Y:S01]  /*cbf10*/  LDL.LU.64 R178, [R1+0x8e38] ;  /* 0x008e380001b27983 */ /* 0x000ee20000300a00 */
[----:B------:R-:W-:Y:S02]  /*cbf20*/  IMAD.MOV.U32 R182, RZ, RZ, R152 ;  /* 0x000000ffffb67224 */ /* 0x000fe400078e0098 */
[----:B------:R-:W3:Y:S04]  /*cbf30*/  LDL.LU.64 R176, [R1+0x8e30] ;  /* 0x008e300001b07983 */ /* 0x000ee80000300a00 */
[----:B------:R-:W-:Y:S01]  /*cbf40*/  HMMA.1688.F32.TF32 R20, R4, R152, R20 ;  /* 0x000000980414723c */ /* 0x000fe20000081014 */
[----:B------:R-:W3:Y:S01]  /*cbf50*/  LDL.LU.64 R154, [R1+0x8e28] ;  /* 0x008e2800019a7983 */ /* 0x000ee20000300a00 */
[----:B------:R-:W3:Y:S02]  /*cbf60*/  LDL.LU.64 R152, [R1+0x8e20] ;  /* 0x008e200001987983 */ /* 0x000ee40000300a00 */
[----:B--2---:R-:W-:-:S02]  /*cbf70*/  IMAD.MOV.U32 R198, RZ, RZ, R168 ;  /* 0x000000ffffc67224 */ /* 0x004fc400078e00a8 */
[----:B------:R-:W-:Y:S01]  /*cbf80*/  IMAD.MOV.U32 R199, RZ, RZ, R169 ;  /* 0x000000ffffc77224 */ /* 0x000fe200078e00a9 */
[----:B------:R-:W-:Y:S01]  /*cbf90*/  STL [R1+0x8aec], R183 ;  /* 0x008aecb701007387 */ /* 0x000fe20000100800 */
[----:B------:R-:W-:Y:S01]  /*cbfa0*/  STL [R1+0x8ae8], R182 ;  /* 0x008ae8b601007387 */ /* 0x000fe20000100800 */
[----:B------:R-:W-:Y:S01]  /*cbfb0*/  HMMA.1688.F32.TF32 R16, R4, R168, R16 ;  /* 0x000000a80410723c */ /* 0x000fe20000081010 */
[----:B------:R-:W2:Y:S01]  /*cbfc0*/  LDL.LU.64 R170, [R1+0x8e18] ;  /* 0x008e180001aa7983 */ /* 0x000ea20000300a00 */
[----:B------:R-:W2:Y:S01]  /*cbfd0*/  LDL.LU.64 R168, [R1+0x8e10] ;  /* 0x008e100001a87983 */ /* 0x000ea20000300a00 */
[----:B------:R-:W-:Y:S02]  /*cbfe0*/  STL.64 [R1+0x8b60], R198 ;  /* 0x008b60c601007387 */ /* 0x000fe40000100a00 */
[----:B------:R1:W-:Y:S03]  /*cbff0*/  STL.64 [R1+0x8b58], R196 ;  /* 0x008b58c401007387 */ /* 0x0003e60000100a00 */
[----:B------:R-:W-:Y:S08]  /*cc000*/  HMMA.1688.F32.TF32 R28, R8, R174, R28 ;  /* 0x000000ae081c723c */ /* 0x000ff0000008101c */
        /* <DEDUP_REMOVED lines=8> */
[----:B-1----:R-:W2:Y:S04]  /*cc090*/  LDL.64 R196, [R1+0x1300] ;  /* 0x0013000001c47983 */ /* 0x002ea80000100a00 */
[----:B------:R-:W1:Y:S04]  /*cc0a0*/  LDS R11, [R0+0x36000] ;  /* 0x03600000000b7984 */ /* 0x000e680000000800 */
[----:B------:R-:W3:Y:S01]  /*cc0b0*/  LDL.64 R198, [R1+0x1198] ;  /* 0x0011980001c67983 */ /* 0x000ee20000100a00 */
[C---:B------:R-:W-:Y:S08]  /*cc0c0*/  HMMA.1688.F32.TF32 R28, R4.reuse, R228, R28 ;  /* 0x000000e4041c723c */ /* 0x040ff0000008101c */
[----:B--2---:R-:W-:Y:S01]  /*cc0d0*/  HMMA.1688.F32.TF32 R12, R4, R196, R12 ;  /* 0x000000c4040c723c */ /* 0x004fe2000008100c */
[----:B------:R-:W2:Y:S07]  /*cc0e0*/  LDL.64 R6, [R1+0x1128] ;  /* 0x0011280001067983 */ /* 0x000eae0000100a00 */
[C---:B-1----:R-:W-:Y:S08]  /*cc0f0*/  HMMA.1688.F32.TF32 R132, R8.reuse, R146, R132 ;  /* 0x000000920884723c */ /* 0x042ff00000081084 */
[----:B------:R-:W-:Y:S01]  /*cc100*/  HMMA.1688.F32.TF32 R128, R8, R238, R128 ;  /* 0x000000ee0880723c */ /* 0x000fe20000081080 */
[----:B------:R-:W-:Y:S01]  /*cc110*/  MOV R183, R196 ;  /* 0x000000c400b77202 */ /* 0x000fe20000000f00 */
[----:B------:R-:W-:-:S05]  /*cc120*/  IMAD.MOV.U32 R182, RZ, RZ, R197 ;  /* 0x000000ffffb67224 */ /* 0x000fca00078e00c5 */
[----:B------:R1:W-:Y:S01]  /*cc130*/  STL.64 [R1+0x8b70], R182 ;  /* 0x008b70b601007387 */ /* 0x0003e20000100a00 */
[----:B------:R-:W-:Y:S02]  /*cc140*/  STL.64 [R1+0x8b68], R180 ;  /* 0x008b68b401007387 */ /* 0x000fe40000100a00 */
[----:B------:R-:W-:Y:S02]  /*cc150*/  IMAD.MOV.U32 R247, RZ, RZ, R147 ;  /* 0x000000fffff77224 */ /* 0x000fe400078e0093 */
[----:B------:R-:W-:Y:S01]  /*cc160*/  IMAD.MOV.U32 R244, RZ, RZ, R146 ;  /* 0x000000fffff47224 */ /* 0x000fe200078e0092 */
[C---:B--2---:R-:W-:Y:S01]  /*cc170*/  HMMA.1688.F32.TF32 R136, R8.reuse, R6, R136 ;  /* 0x000000060888723c */ /* 0x044fe20000081088 */
[----:B------:R-:W-:Y:S01]  /*cc180*/  MOV R158, R7 ;  /* 0x00000007009e7202 */ /* 0x000fe20000000f00 */
[----:B------:R-:W-:Y:S11]  /*cc190*/  IMAD.MOV.U32 R3, RZ, RZ, R6 ;  /* 0x000000ffff037224 */ /* 0x000ff600078e0006 */
[----:B------:R-:W-:Y:S10]  /*cc1a0*/  @!UPT UIADD3 URZ, URZ, URZ, URZ ;  /* 0x0000003f3f3ff290 */ /* 0x000ff4000fffe03f */
[----:B------:R-:W-:Y:S01]  /*cc1b0*/  STL.64 [R1+0x34e0], R136 ;  /* 0x0034e08801007387 */ /* 0x000fe20000100a00 */
[----:B------:R2:W-:Y:S02]  /*cc1c0*/  STL.64 [R1+0x34e8], R138 ;  /* 0x0034e88a01007387 */ /* 0x0005e40000100a00 */
[----:B-1----:R-:W4:Y:S02]  /*cc1d0*/  LDL.64 R182, [R1+0x1188] ;  /* 0x0011880001b67983 */ /* 0x002f240000100a00 */
[----:B------:R-:W4:Y:S01]  /*cc1e0*/  LDL R6, [R1+0x11a8] ;  /* 0x0011a80001067983 */ /* 0x000f220000100800 */
[----:B------:R-:W4:Y:S04]  /*cc1f0*/  LDL R7, [R1+0x11ac] ;  /* 0x0011ac0001077983 */ /* 0x000f280000100800 */
[----:B--2---:R-:W2:Y:S01]  /*cc200*/  LDL.64 R138, [R1+0x1178] ;  /* 0x00117800018a7983 */ /* 0x004ea20000100a00 */
[----:B------:R-:W-:Y:S02]  /*cc210*/  STL [R1+0x8a7c], R158 ;  /* 0x008a7c9e01007387 */ /* 0x000fe40000100800 */
[----:B------:R-:W-:Y:S02]  /*cc220*/  STL [R1+0x8a78], R3 ;  /* 0x008a780301007387 */ /* 0x000fe40000100800 */
[----:B------:R-:W-:Y:S01]  /*cc230*/  STL.64 [R1+0x34d0], R132 ;  /* 0x0034d08401007387 */ /* 0x000fe20000100a00 */
[----:B------:R1:W-:Y:S01]  /*cc240*/  STL.64 [R1+0x34d8], R134 ;  /* 0x0034d88601007387 */ /* 0x0003e20000100a00 */
[----:B------:R-:W4:Y:S02]  /*cc250*/  LDL.LU.64 R146, [R1+0x8e08] ;  /* 0x008e080001927983 */ /* 0x000f240000300a00 */
[----:B------:R-:W4:Y:S01]  /*cc260*/  LDL.LU.64 R144, [R1+0x8e00] ;  /* 0x008e000001907983 */ /* 0x000f220000300a00 */
[----:B-1----:R-:W4:Y:S01]  /*cc270*/  LDL.64 R134, [R1+0x1168] ;  /* 0x0011680001867983 */ /* 0x002f220000100a00 */
[----:B------:R-:W-:Y:S02]  /*cc280*/  STL [R1+0x8a84], R247 ;  /* 0x008a84f701007387 */ /* 0x000fe40000100800 */
[----:B------:R-:W-:Y:S02]  /*cc290*/  STL [R1+0x8a80], R244 ;  /* 0x008a80f401007387 */ /* 0x000fe40000100800 */
[----:B------:R-:W4:Y:S01]  /*cc2a0*/  LDL.LU.64 R238, [R1+0x8df8] ;  /* 0x008df80001ee7983 */ /* 0x000f220000300a00 */
[----:B------:R-:W4:Y:S01]  /*cc2b0*/  LDL.LU.64 R236, [R1+0x8df0] ;  /* 0x008df00001ec7983 */ /* 0x000f220000300a00 */
[----:B------:R-:W-:Y:S02]  /*cc2c0*/  STL.64 [R1+0x34c0], R128 ;  /* 0x0034c08001007387 */ /* 0x000fe40000100a00 */
[----:B------:R1:W-:Y:S02]  /*cc2d0*/  STL.64 [R1+0x34c8], R130 ;  /* 0x0034c88201007387 */ /* 0x0003e40000100a00 */
[----:B-1----:R-:W4:Y:S01]  /*cc2e0*/  LDL.64 R130, [R1+0x1158] ;  /* 0x0011580001827983 */ /* 0x002f220000100a00 */
[C---:B---3--:R-:W-:Y:S08]  /*cc2f0*/  HMMA.1688.F32.TF32 R112, R8.reuse, R198, R112 ;  /* 0x000000c60870723c */ /* 0x048ff00000081070 */
[C---:B--2---:R-:W-:Y:S08]  /*cc300*/  HMMA.1688.F32.TF32 R116, R8.reuse, R138, R116 ;  /* 0x0000008a0874723c */ /* 0x044ff00000081074 */
[C---:B----4-:R-:W-:Y:S08]  /*cc310*/  HMMA.1688.F32.TF32 R120, R8.reuse, R134, R120 ;  /* 0x000000860878723c */ /* 0x050ff00000081078 */
[----:B------:R-:W-:Y:S01]  /*cc320*/  HMMA.1688.F32.TF32 R124, R8, R130, R124 ;  /* 0x00000082087c723c */ /* 0x000fe2000008107c */
[----:B------:R-:W-:Y:S01]  /*cc330*/  IMAD.MOV.U32 R3, RZ, RZ, R131 ;  /* 0x000000ffff037224 */ /* 0x000fe200078e0083 */
[----:B------:R-:W-:-:S02]  /*cc340*/  MOV R158, R130 ;  /* 0x00000082009e7202 */ /* 0x000fc40000000f00 */
[----:B------:R-:W-:Y:S01]  /*cc350*/  MOV R150, R135 ;  /* 0x0000008700967202 */ /* 0x000fe20000000f00 */
[----:B------:R-:W-:Y:S02]  /*cc360*/  IMAD.MOV.U32 R159, RZ, RZ, R134 ;  /* 0x000000ffff9f7224 */ /* 0x000fe400078e0086 */
[----:B------:R-:W-:Y:S02]  /*cc370*/  IMAD.MOV.U32 R244, RZ, RZ, R139 ;  /* 0x000000fffff47224 */ /* 0x000fe400078e008b */
[----:B------:R-:W-:Y:S11]  /*cc380*/  IMAD.MOV.U32 R247, RZ, RZ, R138 ;  /* 0x000000fffff77224 */ /* 0x000ff600078e008a */
[----:B------:R-:W-:Y:S03]  /*cc390*/  @!UPT UIADD3 URZ, URZ, URZ, URZ ;  /* 0x0000003f3f3ff290 */ /* 0x000fe6000fffe03f */
[----:B------:R-:W-:Y:S01]  /*cc3a0*/  STL.64 [R1+0x34b0], R124 ;  /* 0x0034b07c01007387 */ /* 0x000fe20000100a00 */
[----:B------:R-:W-:Y:S02]  /*cc3b0*/  STL.64 [R1+0x34b8], R126 ;  /* 0x0034b87e01007387 */ /* 0x000fe40000100a00 */
[----:B------:R1:W-:Y:S02]  /*cc3c0*/  STL [R1+0x8a8c], R3 ;  /* 0x008a8c0301007387 */ /* 0x0003e40000100800 */
[----:B------:R2:W-:Y:S01]  /*cc3d0*/  STL [R1+0x8a88], R158 ;  /* 0x008a889e01007387 */ /* 0x0005e20000100800 */
[----:B------:R-:W-:Y:S01]  /*cc3e0*/  STL.64 [R1+0x34a0], R120 ;  /* 0x0034a07801007387 */ /* 0x000fe20000100a00 */
[----:B------:R-:W-:Y:S02]  /*cc3f0*/  STL.64 [R1+0x34a8], R122 ;  /* 0x0034a87a01007387 */ /* 0x000fe40000100a00 */
[----:B------:R-:W-:Y:S02]  /*cc400*/  STL [R1+0x8a94], R150 ;  /* 0x008a949601007387 */ /* 0x000fe40000100800 */
[----:B------:R3:W-:Y:S01]  /*cc410*/  STL [R1+0x8a90], R159 ;  /* 0x008a909f01007387 */ /* 0x0007e20000100800 */
[----:B------:R-:W-:Y:S01]  /*cc420*/  STL.64 [R1+0x3490], R116 ;  /* 0x0034907401007387 */ /* 0x000fe20000100a00 */
[----:B------:R-:W-:Y:S02]  /*cc430*/  STL.64 [R1+0x3498], R118 ;  /* 0x0034987601007387 */ /* 0x000fe40000100a00 */
[----:B------:R-:W-:Y:S02]  /*cc440*/  STL [R1+0x8a9c], R244 ;  /* 0x008a9cf401007387 */ /* 0x000fe40000100800 */
[----:B------:R-:W-:Y:S01]  /*cc450*/  STL [R1+0x8a98], R247 ;  /* 0x008a98f701007387 */ /* 0x000fe20000100800 */
[----:B------:R-:W-:Y:S01]  /*cc460*/  STL.64 [R1+0x3480], R112 ;  /* 0x0034807001007387 */ /* 0x000fe20000100a00 */
[----:B-1----:R-:W-:Y:S01]  /*cc470*/  MOV R3, R198 ;  /* 0x000000c600037202 */ /* 0x002fe20000000f00 */
[----:B--2---:R-:W-:-:S02]  /*cc480*/  IMAD.MOV.U32 R158, RZ, RZ, R199 ;  /* 0x000000ffff9e7224 */ /* 0x004fc400078e00c7 */
[----:B------:R-:W-:Y:S01]  /*cc490*/  STL.64 [R1+0x3488], R114 ;  /* 0x0034887201007387 */ /* 0x000fe20000100a00 */
[----:B------:R-:W2:Y:S01]  /*cc4a0*/  LDL.64 R198, [R1+0x11b8] ;  /* 0x0011b80001c67983 */ /* 0x000ea20000100a00 */
[C---:B------:R-:W-:Y:S08]  /*cc4b0*/  HMMA.1688.F32.TF32 R108, R8.reuse, R182, R108 ;  /* 0x000000b6086c723c */ /* 0x040ff0000008106c */
[C---:B------:R-:W-:Y:S08]  /*cc4c0*/  HMMA.1688.F32.TF32 R4, R8.reuse, R6, R104 ;  /* 0x000000060804723c */ /* 0x040ff00000081068 */
[C---:B------:R-:W-:Y:S08]  /*cc4d0*/  HMMA.1688.F32.TF32 R100, R8.reuse, R242, R100 ;  /* 0x000000f20864723c */ /* 0x040ff00000081064 */
[----:B------:R-:W-:Y:S01]  /*cc4e0*/  HMMA.1688.F32.TF32 R92, R8, R250, R92 ;  /* 0x000000fa085c723c */ /* 0x000fe2000008105c */
[----:B---3--:R-:W-:Y:S01]  /*cc4f0*/  MOV R159, R183 ;  /* 0x000000b7009f7202 */ /* 0x008fe20000000f00 */
[----:B------:R-:W-:Y:S01]  /*cc500*/  STL [R1+0x8aa4], R158 ;  /* 0x008aa49e01007387 */ /* 0x000fe20000100800 */
[----:B------:R-:W-:-:S02]  /*cc510*/  IMAD.MOV.U32 R150, RZ, RZ, R182 ;  /* 0x000000ffff967224 */ /* 0x000fc400078e00b6 */
[----:B------:R-:W-:Y:S02]  /*cc520*/  STL [R1+0x8aa0], R3 ;  /* 0x008aa00301007387 */ /* 0x000fe40000100800 */
[----:B------:R-:W-:Y:S02]  /*cc530*/  IMAD.MOV.U32 R151, RZ, RZ, R242 ;  /* 0x000000ffff977224 */ /* 0x000fe400078e00f2 */
[----:B------:R-:W-:Y:S01]  /*cc540*/  IMAD.MOV.U32 R142, RZ, RZ, R243 ;  /* 0x000000ffff8e7224 */ /* 0x000fe200078e00f3 */
[----:B------:R-:W-:Y:S01]  /*cc550*/  STL.64 [R1+0x3470], R108 ;  /* 0x0034706c01007387 */ /* 0x000fe20000100a00 */
[----:B------:R1:W-:Y:S02]  /*cc560*/  STL.64 [R1+0x3478], R110 ;  /* 0x0034786e01007387 */ /* 0x0003e40000100a00 */
[----:B------:R-:W-:Y:S02]  /*cc570*/  STL [R1+0x8aac], R159 ;  /* 0x008aac9f01007387 */ /* 0x000fe40000100800 */
[----:B------:R-:W-:Y:S01]  /*cc580*/  STL [R1+0x8aa8], R150 ;  /* 0x008aa89601007387 */ /* 0x000fe20000100800 */
[----:B------:R-:W3:Y:S01]  /*cc590*/  LDL R138, [R1+0x1298] ;  /* 0x00129800018a7983 */ /* 0x000ee20000100800 */
[----:B------:R-:W-:Y:S02]  /*cc5a0*/  STL.64 [R1+0x3460], R4 ;  /* 0x0034600401007387 */ /* 0x000fe40000100a00 */
[----:B------:R-:W-:Y:S02]  /*cc5b0*/  STL.64 [R1+0x3468], R6 ;  /* 0x0034680601007387 */ /* 0x000fe40000100a00 */
[----:B------:R-:W3:Y:S01]  /*cc5c0*/  LDL R139, [R1+0x129c] ;  /* 0x00129c00018b7983 */ /* 0x000ee20000100800 */
[----:B------:R-:W4:Y:S04]  /*cc5d0*/  LDL.64 R106, [R1+0x1218] ;  /* 0x00121800016a7983 */ /* 0x000f280000100a00 */
[----:B------:R-:W3:Y:S04]  /*cc5e0*/  LDL R134, [R1+0x1288] ;  /* 0x0012880001867983 */ /* 0x000ee80000100800 */
[----:B------:R-:W3:Y:S04]  /*cc5f0*/  LDL R135, [R1+0x128c] ;  /* 0x00128c0001877983 */ /* 0x000ee80000100800 */
[----:B-1----:R-:W3:Y:S04]  /*cc600*/  LDL R110, [R1+0x1228] ;  /* 0x00122800016e7983 */ /* 0x002ee80000100800 */
[----:B------:R-:W3:Y:S04]  /*cc610*/  LDL R111, [R1+0x122c] ;  /* 0x00122c00016f7983 */ /* 0x000ee80000100800 */
[----:B------:R-:W3:Y:S04]  /*cc620*/  LDL.64 R114, [R1+0x1238] ;  /* 0x0012380001727983 */ /* 0x000ee80000100a00 */
[----:B------:R-:W3:Y:S04]  /*cc630*/  LDL R118, [R1+0x1248] ;  /* 0x0012480001767983 */ /* 0x000ee80000100800 */
[----:B------:R-:W3:Y:S04]  /*cc640*/  LDL R119, [R1+0x124c] ;  /* 0x00124c0001777983 */ /* 0x000ee80000100800 */
[----:B------:R-:W3:Y:S04]  /*cc650*/  LDL.64 R122, [R1+0x1258] ;  /* 0x00125800017a7983 */ /* 0x000ee80000100a00 */
[----:B------:R-:W3:Y:S04]  /*cc660*/  LDL R126, [R1+0x1268] ;  /* 0x00126800017e7983 */ /* 0x000ee80000100800 */
[----:B------:R-:W3:Y:S04]  /*cc670*/  LDL R127, [R1+0x126c] ;  /* 0x00126c00017f7983 */ /* 0x000ee80000100800 */
[----:B------:R-:W3:Y:S04]  /*cc680*/  LDL.64 R130, [R1+0x1278] ;  /* 0x0012780001827983 */ /* 0x000ee80000100a00 */
[----:B------:R-:W3:Y:S01]  /*cc690*/  LDL.64 R182, [R1+0x12a8] ;  /* 0x0012a80001b67983 */ /* 0x000ee20000100a00 */
[----:B------:R-:W-:Y:S02]  /*cc6a0*/  STL.64 [R1+0x3640], R100 ;  /* 0x0036406401007387 */ /* 0x000fe40000100a00 */
[----:B------:R1:W-:Y:S02]  /*cc6b0*/  STL.64 [R1+0x3648], R102 ;  /* 0x0036486601007387 */ /* 0x0003e40000100a00 */
[----:B------:R-:W3:Y:S01]  /*cc6c0*/  LDL.LU.64 R242, [R1+0x8de8] ;  /* 0x008de80001f27983 */ /* 0x000ee20000300a00 */
[----:B------:R-:W3:Y:S01]  /*cc6d0*/  LDL.LU.64 R240, [R1+0x8de0] ;  /* 0x008de00001f07983 */ /* 0x000ee20000300a00 */
[----:B------:R-:W-:Y:S01]  /*cc6e0*/  IMAD.MOV.U32 R252, RZ, RZ, R251 ;  /* 0x000000fffffc7224 */ /* 0x000fe200078e00fb */
[C---:B--2---:R-:W-:Y:S02]  /*cc6f0*/  HMMA.1688.F32.TF32 R96, R8.reuse, R198, R96 ;  /* 0x000000c60860723c */ /* 0x044fe40000081060 */
[----:B-1----:R-:W2:Y:S04]  /*cc700*/  LDL R102, [R1+0x11f8] ;  /* 0x0011f80001667983 */ /* 0x002ea80000100800 */
[----:B------:R-:W2:Y:S01]  /*cc710*/  LDL R103, [R1+0x11fc] ;  /* 0x0011fc0001677983 */ /* 0x000ea20000100800 */
[----:B------:R-:W-:Y:S01]  /*cc720*/  MOV R244, R198 ;  /* 0x000000c600f47202 */ /* 0x000fe20000000f00 */
[----:B------:R-:W-:Y:S01]  /*cc730*/  IMAD.MOV.U32 R247, RZ, RZ, R199 ;  /* 0x000000fffff77224 */ /* 0x000fe200078e00c7 */
[C---:B------:R-:W-:Y:S08]  /*cc740*/  HMMA.1688.F32.TF32 R32, R8.reuse, R222, R32 ;  /* 0x000000de0820723c */ /* 0x040ff00000081020 */
[C---:B------:R-:W-:Y:S01]  /*cc750*/  HMMA.1688.F32.TF32 R28, R8.reuse, R230, R28 ;  /* 0x000000e6081c723c */ /* 0x040fe2000008101c */
[----:B------:R-:W-:Y:S01]  /*cc760*/  IMAD.MOV.U32 R150, RZ, RZ, R223 ;  /* 0x000000ffff967224 */ /* 0x000fe200078e00df */
[----:B------:R-:W-:Y:S01]  /*cc770*/  MOV R159, R222 ;  /* 0x000000de009f7202 */ /* 0x000fe20000000f00 */
[----:B------:R-:W-:Y:S04]  /*cc780*/  LDS R4, [R2+0x18080] ;  /* 0x0180800002047984 */ /* 0x000fe80000000800 */
[----:B------:R-:W-:Y:S04]  /*cc790*/  LDS R6, [R2+0x1a080] ;  /* 0x01a0800002067984 */ /* 0x000fe80000000800 */
[----:B------:R-:W-:Y:S04]  /*cc7a0*/  LDS R5, [R0+0x18080] ;  /* 0x0180800000057984 */ /* 0x000fe80000000800 */
[----:B------:R-:W1:Y:S04]  /*cc7b0*/  LDS R7, [R0+0x1a080] ;  /* 0x01a0800000077984 */ /* 0x000e680000000800 */
[----:B------:R-:W-:Y:S01]  /*cc7c0*/  STL.64 [R1+0x3630], R96 ;  /* 0x0036306001007387 */ /* 0x000fe20000100a00 */
[----:B------:R4:W-:Y:S02]  /*cc7d0*/  STL.64 [R1+0x3638], R98 ;  /* 0x0036386201007387 */ /* 0x0009e40000100a00 */
[----:B------:R-:W2:Y:S01]  /*cc7e0*/  LDL.64 R198, [R1+0x12b8] ;  /* 0x0012b80001c67983 */ /* 0x000ea20000100a00 */
[----:B----4-:R-:W4:Y:S01]  /*cc7f0*/  LDL.64 R98, [R1+0x1208] ;  /* 0x0012080001627983 */ /* 0x010f220000100a00 */
[----:B------:R-:W4:Y:S02]  /*cc800*/  LDL.LU.64 R250, [R1+0x8dd8] ;  /* 0x008dd80001fa7983 */ /* 0x000f240000300a00 */
[----:B------:R-:W-:Y:S02]  /*cc810*/  STL.64 [R1+0x3620], R92 ;  /* 0x0036205c01007387 */ /* 0x000fe40000100a00 */
[----:B------:R3:W-:Y:S01]  /*cc820*/  STL.64 [R1+0x3628], R94 ;  /* 0x0036285e01007387 */ /* 0x0007e20000100a00 */
[----:B------:R-:W4:Y:S04]  /*cc830*/  LDL.LU.64 R248, [R1+0x8dd0] ;  /* 0x008dd00001f87983 */ /* 0x000f280000300a00 */
[----:B---3--:R-:W3:Y:S04]  /*cc840*/  LDL R94, [R1+0x11e8] ;  /* 0x0011e800015e7983 */ /* 0x008ee80000100800 */
[----:B------:R-:W3:Y:S01]  /*cc850*/  LDL R95, [R1+0x11ec] ;  /* 0x0011ec00015f7983 */ /* 0x000ee20000100800 */
[C---:B------:R-:W-:Y:S08]  /*cc860*/  HMMA.1688.F32.TF32 R76, R8.reuse, R106, R76 ;  /* 0x0000006a084c723c */ /* 0x040ff0000008104c */
[C---:B------:R-:W-:Y:S08]  /*cc870*/  HMMA.1688.F32.TF32 R72, R8.reuse, R110, R72 ;  /* 0x0000006e0848723c */ /* 0x040ff00000081048 */
[C---:B------:R-:W-:Y:S08]  /*cc880*/  HMMA.1688.F32.TF32 R68, R8.reuse, R114, R68 ;  /* 0x000000720844723c */ /* 0x040ff00000081044 */
[C---:B------:R-:W-:Y:S01]  /*cc890*/  HMMA.1688.F32.TF32 R64, R8.reuse, R118, R64 ;  /* 0x000000760840723c */ /* 0x040fe20000081040 */
[----:B------:R1:W-:Y:S07]  /*cc8a0*/  STL [R1+0x8898], R252 ;  /* 0x008898fc01007387 */ /* 0x0003ee0000100800 */
[C---:B------:R-:W-:Y:S08]  /*cc8b0*/  HMMA.1688.F32.TF32 R60, R8.reuse, R122, R60 ;  /* 0x0000007a083c723c */ /* 0x040ff0000008103c */
[C---:B------:R-:W-:Y:S08]  /*cc8c0*/  HMMA.1688.F32.TF32 R56, R8.reuse, R126, R56 ;  /* 0x0000007e0838723c */ /* 0x040ff00000081038 */
[C---:B------:R-:W-:Y:S08]  /*cc8d0*/  HMMA.1688.F32.TF32 R52, R8.reuse, R130, R52 ;  /* 0x000000820834723c */ /* 0x040ff00000081034 */
[C---:B------:R-:W-:Y:S08]  /*cc8e0*/  HMMA.1688.F32.TF32 R48, R8.reuse, R134, R48 ;  /* 0x000000860830723c */ /* 0x040ff00000081030 */
[C---:B------:R-:W-:Y:S08]  /*cc8f0*/  HMMA.1688.F32.TF32 R44, R8.reuse, R138, R44 ;  /* 0x0000008a082c723c */ /* 0x040ff0000008102c */
[----:B------:R-:W-:Y:S01]  /*cc900*/  HMMA.1688.F32.TF32 R40, R8, R182, R40 ;  /* 0x000000b60828723c */ /* 0x000fe20000081028 */
[----:B------:R-:W-:Y:S01]  /*cc910*/  IMAD.MOV.U32 R246, RZ, RZ, R182 ;  /* 0x000000fffff67224 */ /* 0x000fe200078e00b6 */
[----:B------:R-:W-:-:S06]  /*cc920*/  MOV R143, R183 ;  /* 0x000000b7008f7202 */ /* 0x000fcc0000000f00 */
[C---:B--2---:R-:W-:Y:S08]  /*cc930*/  HMMA.1688.F32.TF32 R80, R8.reuse, R102, R80 ;  /* 0x000000660850723c */ /* 0x044ff00000081050 */
[C---:B----4-:R-:W-:Y:S08]  /*cc940*/  HMMA.1688.F32.TF32 R84, R8.reuse, R98, R84 ;  /* 0x000000620854723c */ /* 0x050ff00000081054 */
[----:B---3--:R-:W-:Y:S01]  /*cc950*/  HMMA.1688.F32.TF32 R88, R8, R94, R88 ;  /* 0x0000005e0858723c */ /* 0x008fe20000081058 */
[----:B-1----:R-:W-:-:S07]  /*cc960*/  MOV R252, R99 ;  /* 0x0000006300fc7202 */ /* 0x002fce0000000f00 */
[----:B------:R-:W-:Y:S11]  /*cc970*/  HMMA.1688.F32.TF32 R36, R8, R198, R36 ;  /* 0x000000c60824723c */ /* 0x000ff60000081024 */
[----:B------:R-:W-:Y:S04]  /*cc980*/  @!UPT UIADD3 URZ, URZ, URZ, URZ ;  /* 0x0000003f3f3ff290 */ /* 0x000fe8000fffe03f */
[----:B------:R-:W-:Y:S01]  /*cc990*/  STL.64 [R1+0x3610], R88 ;  /* 0x0036105801007387 */ /* 0x000fe20000100a00 */
[----:B------:R-:W-:Y:S02]  /*cc9a0*/  STL.64 [R1+0x3618], R90 ;  /* 0x0036185a01007387 */ /* 0x000fe40000100a00 */
[----:B------:R1:W-:Y:S02]  /*cc9b0*/  STL [R1+0x88c0], R252 ;  /* 0x0088c0fc01007387 */ /* 0x0003e40000100800 */
[----:B------:R-:W-:Y:S01]  /*cc9c0*/  STL.64 [R1+0x3600], R84 ;  /* 0x0036005401007387 */ /* 0x000fe20000100a00 */
[----:B------:R-:W-:Y:S01]  /*cc9d0*/  STL.64 [R1+0x3608], R86 ;  /* 0x0036085601007387 */ /* 0x000fe20000100a00 */
[----:B------:R-:W-:Y:S02]  /*cc9e0*/  STL.64 [R1+0x35f0], R80 ;  /* 0x0035f05001007387 */ /* 0x000fe40000100a00 */
[----:B------:R-:W-:Y:S02]  /*cc9f0*/  STL.64 [R1+0x35f8], R82 ;  /* 0x0035f85201007387 */ /* 0x000fe40000100a00 */
[----:B-1----:R-:W-:-:S05]  /*cca00*/  IMAD.MOV.U32 R252, RZ, RZ, R107 ;  /* 0x000000fffffc7224 */ /* 0x002fca00078e006b */
[----:B------:R1:W-:Y:S01]  /*cca10*/  STL [R1+0x88e8], R252 ;  /* 0x0088e8fc01007387 */ /* 0x0003e20000100800 */
[----:B------:R-:W-:Y:S02]  /*cca20*/  STL.64 [R1+0x35e0], R76 ;  /* 0x0035e04c01007387 */ /* 0x000fe40000100a00 */
[----:B------:R-:W-:Y:S02]  /*cca30*/  STL.64 [R1+0x35e8], R78 ;  /* 0x0035e84e01007387 */ /* 0x000fe40000100a00 */
[----:B------:R-:W-:Y:S01]  /*cca40*/  STL.64 [R1+0x35d0], R72 ;  /* 0x0035d04801007387 */ /* 0x000fe20000100a00 */
[----:B------:R-:W-:Y:S01]  /*cca50*/  STL.64 [R1+0x35d8], R74 ;  /* 0x0035d84a01007387 */ /* 0x000fe20000100a00 */
[----:B-1----:R-:W-:-:S05]  /*cca60*/  IMAD.MOV.U32 R252, RZ, RZ, R115 ;  /* 0x000000fffffc7224 */ /* 0x002fca00078e0073 */
[----:B------:R1:W-:Y:S01]  /*cca70*/  STL [R1+0x8910], R252 ;  /* 0x008910fc01007387 */ /* 0x0003e20000100800 */
[----:B------:R-:W-:Y:S02]  /*cca80*/  STL.64 [R1+0x35c0], R68 ;  /* 0x0035c04401007387 */ /* 0x000fe40000100a00 */
[----:B------:R-:W-:Y:S02]  /*cca90*/  STL.64 [R1+0x35c8], R70 ;  /* 0x0035c84601007387 */ /* 0x000fe40000100a00 */
[----:B------:R-:W-:Y:S01]  /*ccaa0*/  STL.64 [R1+0x35b0], R64 ;  /* 0x0035b04001007387 */ /* 0x000fe20000100a00 */
[----:B------:R-:W-:Y:S01]  /*ccab0*/  STL.64 [R1+0x35b8], R66 ;  /* 0x0035b84201007387 */ /* 0x000fe20000100a00 */
[----:B-1----:R-:W-:-:S05]  /*ccac0*/  MOV R252, R123 ;  /* 0x0000007b00fc7202 */ /* 0x002fca0000000f00 */
[----:B------:R1:W-:Y:S01]  /*ccad0*/  STL [R1+0x8938], R252 ;  /* 0x008938fc01007387 */ /* 0x0003e20000100800 */
        /* <DEDUP_REMOVED lines=13> */
[----:B------:R-:W-:Y:S02]  /*ccbb0*/  STL [R1+0x8d50], R244 ;  /* 0x008d50f401007387 */ /* 0x000fe40000100800 */
[----:B------:R2:W-:Y:S01]  /*ccbc0*/  STL.64 [R1+0x8b80], R142 ;  /* 0x008b808e01007387 */ /* 0x0005e20000100a00 */
[----:B------:R-:W-:Y:S01]  /*ccbd0*/  STL.64 [R1+0x8b78], R140 ;  /* 0x008b788c01007387 */ /* 0x000fe20000100a00 */
[----:B------:R-:W-:Y:S02]  /*ccbe0*/  STL.64 [R1+0x3540], R36 ;  /* 0x0035402401007387 */ /* 0x000fe40000100a00 */
[----:B------:R-:W-:Y:S02]  /*ccbf0*/  STL.64 [R1+0x3548], R38 ;  /* 0x0035482601007387 */ /* 0x000fe40000100a00 */
[----:B------:R-:W3:Y:S02]  /*ccc00*/  LDL.64 R122, [R1+0x12e8] ;  /* 0x0012e800017a7983 */ /* 0x000ee40000100a00 */
[----:B------:R-:W-:Y:S01]  /*ccc10*/  IMAD.MOV.U32 R158, RZ, RZ, R198 ;  /* 0x000000ffff9e7224 */ /* 0x000fe200078e00c6 */
[----:B------:R-:W-:Y:S01]  /*ccc20*/  STL.64 [R1+0x3530], R32 ;  /* 0x0035302001007387 */ /* 0x000fe20000100a00 */
[----:B-1----:R-:W-:-:S02]  /*ccc30*/  IMAD.MOV.U32 R252, RZ, RZ, R131 ;  /* 0x000000fffffc7224 */ /* 0x002fc400078e0083 */
[----:B------:R-:W-:Y:S02]  /*ccc40*/  STL.64 [R1+0x3538], R34 ;  /* 0x0035382201007387 */ /* 0x000fe40000100a00 */
[----:B------:R-:W4:Y:S01]  /*ccc50*/  LDL.64 R126, [R1+0x12f8] ;  /* 0x0012f800017e7983 */ /* 0x000f220000100a00 */
[----:B------:R-:W4:Y:S01]  /*ccc60*/  LDL.64 R130, [R1+0x1318] ;  /* 0x0013180001827983 */ /* 0x000f220000100a00 */
[----:B------:R-:W-:Y:S02]  /*ccc70*/  STL.64 [R1+0x8ba0], R150 ;  /* 0x008ba09601007387 */ /* 0x000fe40000100a00 */
[----:B------:R-:W-:Y:S02]  /*ccc80*/  STL.64 [R1+0x8b98], R148 ;  /* 0x008b989401007387 */ /* 0x000fe40000100a00 */
[----:B------:R1:W-:Y:S01]  /*ccc90*/  STL.64 [R1+0x8b90], R158 ;  /* 0x008b909e01007387 */ /* 0x0003e20000100a00 */
[----:B------:R-:W-:Y:S01]  /*ccca0*/  STL.64 [R1+0x8b88], R156 ;  /* 0x008b889c01007387 */ /* 0x000fe20000100a00 */
[----:B------:R-:W-:Y:S02]  /*cccb0*/  STL.64 [R1+0x3520], R28 ;  /* 0x0035201c01007387 */ /* 0x000fe40000100a00 */
[----:B------:R-:W-:Y:S02]  /*cccc0*/  STL.64 [R1+0x3528], R30 ;  /* 0x0035281e01007387 */ /* 0x000fe40000100a00 */
[----:B------:R-:W-:-:S02]  /*cccd0*/  IMAD.MOV.U32 R228, RZ, RZ, R248 ;  /* 0x000000ffffe47224 */ /* 0x000fc400078e00f8 */
[----:B------:R-:W-:Y:S01]  /*ccce0*/  IMAD.MOV.U32 R229, RZ, RZ, R249 ;  /* 0x000000ffffe57224 */ /* 0x000fe200078e00f9 */
[----:B------:R-:W4:Y:S01]  /*cccf0*/  LDL.LU R248, [R1+0x8dc8] ;  /* 0x008dc80001f87983 */ /* 0x000f220000300800 */
[----:B------:R-:W4:Y:S02]  /*ccd00*/  LDL.LU R249, [R1+0x8dc4] ;  /* 0x008dc40001f97983 */ /* 0x000f240000300800 */
[----:B------:R-:W4:Y:S02]  /*ccd10*/  LDL.64 R134, [R1+0x1308] ;  /* 0x0013080001867983 */ /* 0x000f240000100a00 */
[----:B------:R-:W4:Y:S01]  /*ccd20*/  LDL R196, [R1] ;  /* 0x0000000001c47983 */ /* 0x000f220000100800 */
[----:B------:R-:W4:Y:S01]  /*ccd30*/  LDL R197, [R1+0x4] ;  /* 0x0000040001c57983 */ /* 0x000f220000100800 */
        /* <DEDUP_REMOVED lines=12> */
[----:B------:R-:W-:Y:S01]  /*cce00*/  IMAD.MOV.U32 R166, RZ, RZ, R230 ;  /* 0x000000ffffa67224 */ /* 0x000fe200078e00e6 */
[----:B------:R-:W-:-:S05]  /*cce10*/  MOV R167, R231 ;  /* 0x000000e700a77202 */ /* 0x000fca0000000f00 */
[----:B------:R1:W-:Y:S01]  /*cce20*/  STL.64 [R1+0x8bb0], R166 ;  /* 0x008bb0a601007387 */ /* 0x0003e20000100a00 */
[----:B------:R-:W-:Y:S02]  /*cce30*/  STL.64 [R1+0x8ba8], R164 ;  /* 0x008ba8a401007387 */ /* 0x000fe40000100a00 */
[----:B------:R-:W-:Y:S01]  /*cce40*/  IMAD.MOV.U32 R230, RZ, RZ, R193 ;  /* 0x000000ffffe67224 */ /* 0x000fe200078e00c1 */
[----:B------:R-:W-:Y:S02]  /*cce50*/  MOV R231, R200 ;  /* 0x000000c800e77202 */ /* 0x000fe40000000f00 */
[----:B--2---:R-:W-:Y:S01]  /*cce60*/  MOV R142, R208 ;  /* 0x000000d0008e7202 */ /* 0x004fe20000000f00 */
[----:B------:R-:W-:Y:S02]  /*cce70*/  IMAD.MOV.U32 R143, RZ, RZ, R209 ;  /* 0x000000ffff8f7224 */ /* 0x000fe400078e00d1 */
[----:B-1----:R-:W-:Y:S02]  /*cce80*/  IMAD.MOV.U32 R158, RZ, RZ, R224 ;  /* 0x000000ffff9e7224 */ /* 0x002fe400078e00e0 */
[----:B------:R-:W-:Y:S01]  /*cce90*/  IMAD.MOV.U32 R159, RZ, RZ, R240 ;  /* 0x000000ffff9f7224 */ /* 0x000fe200078e00f0 */
[----:B------:R-:W-:Y:S01]  /*ccea0*/  MOV R166, R241 ;  /* 0x000000f100a67202 */ /* 0x000fe20000000f00 */
[C---:B---3--:R-:W-:Y:S08]  /*cceb0*/  HMMA.1688.F32.TF32 R24, R8.reuse, R122, R24 ;  /* 0x0000007a0818723c */ /* 0x048ff00000081018 */
[C---:B----4-:R-:W-:Y:S08]  /*ccec0*/  HMMA.1688.F32.TF32 R20, R8.reuse, R126, R20 ;  /* 0x0000007e0814723c */ /* 0x050ff00000081014 */
[----:B------:R-:W-:Y:S01]  /*cced0*/  HMMA.1688.F32.TF32 R16, R8, R130, R16 ;  /* 0x000000820810723c */ /* 0x000fe20000081010 */
[----:B------:R-:W-:Y:S01]  /*ccee0*/  MOV R174, R122 ;  /* 0x0000007a00ae7202 */ /* 0x000fe20000000f00 */
[----:B------:R-:W-:-:S02]  /*ccef0*/  IMAD.MOV.U32 R175, RZ, RZ, R123 ;  /* 0x000000ffffaf7224 */ /* 0x000fc400078e007b */
[----:B------:R-:W-:-:S04]  /*ccf00*/  IMAD.MOV.U32 R190, RZ, RZ, R126 ;  /* 0x000000ffffbe7224 */ /* 0x000fc800078e007e */
[----:B------:R-:W-:Y:S01]  /*ccf10*/  HMMA.1688.F32.TF32 R8, R8, R134, R12 ;  /* 0x000000860808723c */ /* 0x000fe2000008100c */
[----:B------:R-:W-:Y:S01]  /*ccf20*/  MOV R191, R127 ;  /* 0x0000007f00bf7202 */ /* 0x000fe20000000f00 */
[----:B------:R-:W-:Y:S02]  /*ccf30*/  IMAD.MOV.U32 R206, RZ, RZ, R130 ;  /* 0x000000ffffce7224 */ /* 0x000fe400078e0082 */
[----:B------:R-:W-:Y:S01]  /*ccf40*/  IMAD.MOV.U32 R207, RZ, RZ, R131 ;  /* 0x000000ffffcf7224 */ /* 0x000fe200078e0083 */
[----:B------:R-:W-:Y:S01]  /*ccf50*/  STL.64 [R1+0x3510], R24 ;  /* 0x0035101801007387 */ /* 0x000fe20000100a00 */
[----:B------:R-:W-:Y:S02]  /*ccf60*/  STL.64 [R1+0x3518], R26 ;  /* 0x0035181a01007387 */ /* 0x000fe40000100a00 */
[C---:B------:R-:W-:Y:S01]  /*ccf70*/  HMMA.1688.F32.TF32 R112, R4.reuse, R228, R220 ;  /* 0x000000e40470723c */ /* 0x040fe200000810dc */
[----:B------:R-:W-:Y:S01]  /*ccf80*/  STL.64 [R1+0x8bc0], R174 ;  /* 0x008bc0ae01007387 */ /* 0x000fe20000100a00 */
[----:B------:R-:W-:Y:S03]  /*ccf90*/  STL.64 [R1+0x8bb8], R172 ;  /* 0x008bb8ac01007387 */ /* 0x000fe60000100a00 */
[----:B------:R-:W-:Y:S01]  /*ccfa0*/  STL.64 [R1+0x3500], R20 ;  /* 0x0035001401007387 */ /* 0x000fe20000100a00 */
[----:B------:R-:W-:Y:S03]  /*ccfb0*/  STL.64 [R1+0x3508], R22 ;  /* 0x0035081601007387 */ /* 0x000fe60000100a00 */
[----:B------:R-:W-:Y:S01]  /*ccfc0*/  STL.64 [R1+0x8bd0], R190 ;  /* 0x008bd0be01007387 */ /* 0x000fe20000100a00 */
[----:B------:R-:W-:Y:S02]  /*ccfd0*/  STL.64 [R1+0x8bc8], R188 ;  /* 0x008bc8bc01007387 */ /* 0x000fe40000100a00 */
[----:B------:R-:W-:Y:S02]  /*ccfe0*/  STL.64 [R1+0x34f0], R16 ;  /* 0x0034f01001007387 */ /* 0x000fe40000100a00 */
[----:B------:R-:W-:Y:S01]  /*ccff0*/  STL.64 [R1+0x34f8], R18 ;  /* 0x0034f81201007387 */ /* 0x000fe20000100a00 */
[----:B------:R-:W-:Y:S01]  /*cd000*/  MOV R214, R134 ;  /* 0x0000008600d67202 */ /* 0x000fe20000000f00 */
[----:B------:R-:W-:Y:S01]  /*cd010*/  IMAD.MOV.U32 R215, RZ, RZ, R135 ;  /* 0x000000ffffd77224 */ /* 0x000fe200078e0087 */
[----:B------:R-:W-:Y:S01]  /*cd020*/  STL.64 [R1+0x8bf8], R206 ;  /* 0x008bf8ce01007387 */ /* 0x000fe20000100a00 */
[----:B------:R-:W-:Y:S02]  /*cd030*/  STL.64 [R1+0x8bf0], R204 ;  /* 0x008bf0cc01007387 */ /* 0x000fe40000100a00 */
[----:B------:R-:W-:Y:S02]  /*cd040*/  STL.64 [R1+0x3450], R8 ;  /* 0x0034500801007387 */ /* 0x000fe40000100a00 */
[----:B------:R-:W-:Y:S01]  /*cd050*/  STL.64 [R1+0x3458], R10 ;  /* 0x0034580a01007387 */ /* 0x000fe20000100a00 */
[----:B------:R-:W-:Y:S01]  /*cd060*/  STL.64 [R1+0x8c08], R214 ;  /* 0x008c08d601007387 */ /* 0x000fe20000100a00 */
[----:B------:R1:W-:Y:S02]  /*cd070*/  STL.64 [R1+0x8c00], R212 ;  /* 0x008c00d401007387 */ /* 0x0003e40000100a00 */
[----:B------:R-:W-:Y:S02]  /*cd080*/  STL [R1+0x884c], R248 ;  /* 0x00884cf801007387 */ /* 0x000fe40000100800 */
[----:B------:R2:W-:Y:S01]  /*cd090*/  STL [R1+0x8848], R249 ;  /* 0x008848f901007387 */ /* 0x0005e20000100800 */
[C---:B------:R-:W-:Y:S08]  /*cd0a0*/  HMMA.1688.F32.TF32 R128, R4.reuse, R196, R180 ;  /* 0x000000c40480723c */ /* 0x040ff000000810b4 */
[----:B------:R-:W-:Y:S01]  /*cd0b0*/  HMMA.1688.F32.TF32 R108, R4, R248, R136 ;  /* 0x000000f8046c723c */ /* 0x000fe20000081088 */
[----:B------:R-:W-:-:S02]  /*cd0c0*/  IMAD.MOV.U32 R167, RZ, RZ, R232 ;  /* 0x000000ffffa77224 */ /* 0x000fc400078e00e8 */
[----:B------:R-:W-:Y:S01]  /*cd0d0*/  IMAD.MOV.U32 R3, RZ, RZ, R199 ;  /* 0x000000ffff037224 */ /* 0x000fe200078e00c7 */
[----:B------:R-:W-:Y:S01]  /*cd0e0*/  STL.64 [R1+0x8d78], R114 ;  /* 0x008d787201007387 */ /* 0x000fe20000100a00 */
[----:B------:R-:W-:Y:S02]  /*cd0f0*/  STL.64 [R1+0x8d70], R112 ;  /* 0x008d707001007387 */ /* 0x000fe40000100a00 */
[----:B------:R-:W3:Y:S02]  /*cd100*/  LDL R228, [R1+0x110] ;  /* 0x0001100001e47983 */ /* 0x000ee40000100800 */
[----:B------:R-:W3:Y:S01]  /*cd110*/  LDL R229, [R1+0x114] ;  /* 0x0001140001e57983 */ /* 0x000ee20000100800 */
[----:B------:R-:W4:Y:S01]  /*cd120*/  LDL.LU R193, [R1+0x8dc0] ;  /* 0x008dc00001c17983 */ /* 0x000f220000300800 */
[----:B------:R-:W2:Y:S02]  /*cd130*/  LDL.LU R200, [R1+0x8dbc] ;  /* 0x008dbc0001c87983 */ /* 0x000ea40000300800 */
[----:B------:R-:W2:Y:S02]  /*cd140*/  LDL R180, [R1+0xe0] ;  /* 0x0000e00001b47983 */ /* 0x000ea40000100800 */
[----:B------:R-:W2:Y:S02]  /*cd150*/  LDL R181, [R1+0xe4] ;  /* 0x0000e40001b57983 */ /* 0x000ea40000100800 */
[----:B------:R-:W-:-:S02]  /*cd160*/  IMAD.MOV.U32 R182, RZ, RZ, R201 ;  /* 0x000000ffffb67224 */ /* 0x000fc400078e00c9 */
[----:B------:R-:W-:Y:S01]  /*cd170*/  IMAD.MOV.U32 R183, RZ, RZ, R245 ;  /* 0x000000ffffb77224 */ /* 0x000fe200078e00f5 */
[----:B------:R-:W2:Y:S01]  /*cd180*/  LDL.LU R201, [R1+0x8db8] ;  /* 0x008db80001c97983 */ /* 0x000ea20000300800 */
[----:B------:R-:W2:Y:S02]  /*cd190*/  LDL.64 R244, [R1+0x20] ;  /* 0x0000200001f47983 */ /* 0x000ea40000100a00 */
[----:B------:R-:W2:Y:S02]  /*cd1a0*/  LDL.64 R246, [R1+0x28] ;  /* 0x0000280001f67983 */ /* 0x000ea40000100a00 */
[----:B------:R-:W2:Y:S01]  /*cd1b0*/  LDL R140, [R1+0xd0] ;  /* 0x0000d000018c7983 */ /* 0x000ea20000100800 */
[----:B------:R-:W2:Y:S01]  /*cd1c0*/  LDL R141, [R1+0xd4] ;  /* 0x0000d400018d7983 */ /* 0x000ea20000100800 */
[----:B------:R-:W2:Y:S02]  /*cd1d0*/  LDL.LU R208, [R1+0x8db4] ;  /* 0x008db40001d07983 */ /* 0x000ea40000300800 */
[----:B------:R-:W2:Y:S02]  /*cd1e0*/  LDL.LU R209, [R1+0x8db0] ;  /* 0x008db00001d17983 */ /* 0x000ea40000300800 */
[----:B-1----:R-:W2:Y:S01]  /*cd1f0*/  LDL R212, [R1+0x60] ;  /* 0x0000600001d47983 */ /* 0x002ea20000100800 */
[----:B------:R-:W2:Y:S01]  /*cd200*/  LDL R213, [R1+0x64] ;  /* 0x0000640001d57983 */ /* 0x000ea20000100800 */
[----:B------:R-:W-:-:S02]  /*cd210*/  IMAD.MOV.U32 R214, RZ, RZ, R216 ;  /* 0x000000ffffd67224 */ /* 0x000fc400078e00d8 */
[----:B------:R-:W2:Y:S01]  /*cd220*/  LDL.LU R216, [R1+0x8dac] ;  /* 0x008dac0001d87983 */ /* 0x000ea20000300800 */
[----:B------:R-:W-:Y:S01]  /*cd230*/  MOV R215, R217 ;  /* 0x000000d900d77202 */ /* 0x000fe20000000f00 */
[----:B------:R-:W-:Y:S04]  /*cd240*/  LDS R12, [R2+0x1c080] ;  /* 0x01c08000020c7984 */ /* 0x000fe80000000800 */
        /* <DEDUP_REMOVED lines=9> */
[----:B------:R-:W2:Y:S02]  /*cd2e0*/  LDL R124, [R1+0x50] ;  /* 0x00005000017c7983 */ /* 0x000ea40000100800 */
[----:B------:R-:W2:Y:S02]  /*cd2f0*/  LDL R125, [R1+0x54] ;  /* 0x00005400017d7983 */ /* 0x000ea40000100800 */
        /* <DEDUP_REMOVED lines=12> */
[----:B------:R-:W2:Y:S01]  /*cd3c0*/  LDL R116, [R1+0x30] ;  /* 0x0000300001747983 */ /* 0x000ea20000100800 */
[----:B------:R-:W2:Y:S01]  /*cd3d0*/  LDL R117, [R1+0x34] ;  /* 0x0000340001757983 */ /* 0x000ea20000100800 */
[----:B------:R-:W2:Y:S02]  /*cd3e0*/  LDL.LU R92, [R1+0xe20] ;  /* 0x000e2000015c7983 */ /* 0x000ea40000300800 */
[----:B------:R-:W2:Y:S02]  /*cd3f0*/  LDL.LU R93, [R1+0xe24] ;  /* 0x000e2400015d7983 */ /* 0x000ea40000300800 */
[----:B------:R-:W2:Y:S01]  /*cd400*/  LDL.LU R94, [R1+0xe28] ;  /* 0x000e2800015e7983 */ /* 0x000ea20000300800 */
[----:B------:R-:W2:Y:S01]  /*cd410*/  LDL.LU R95, [R1+0xe2c] ;  /* 0x000e2c00015f7983 */ /* 0x000ea20000300800 */
[----:B------:R-:W2:Y:S02]  /*cd420*/  LDL.64 R96, [R1+0x40] ;  /* 0x0000400001607983 */ /* 0x000ea40000100a00 */
[----:B------:R-:W2:Y:S02]  /*cd430*/  LDL.64 R204, [R1+0x70] ;  /* 0x0000700001cc7983 */ /* 0x000ea40000100a00 */
[----:B------:R-:W2:Y:S01]  /*cd440*/  LDL.64 R206, [R1+0x78] ;  /* 0x0000780001ce7983 */ /* 0x000ea20000100a00 */
[----:B------:R-:W2:Y:S04]  /*cd450*/  LDL.64 R188, [R1+0x80] ;  /* 0x0000800001bc7983 */ /* 0x000ea80000100a00 */
[----:B------:R-:W2:Y:S04]  /*cd460*/  LDL.64 R190, [R1+0x88] ;  /* 0x0000880001be7983 */ /* 0x000ea80000100a00 */
[----:B------:R-:W2:Y:S04]  /*cd470*/  LDL R156, [R1+0xb0] ;  /* 0x0000b000019c7983 */ /* 0x000ea80000100800 */
[----:B------:R-:W2:Y:S01]  /*cd480*/  LDL R157, [R1+0xb4] ;  /* 0x0000b400019d7983 */ /* 0x000ea20000100800 */
[----:B------:R-:W2:Y:S02]  /*cd490*/  LDL.LU R224, [R1+0x8da4] ;  /* 0x008da40001e07983 */ /* 0x000ea40000300800 */
[----:B------:R-:W2:Y:S02]  /*cd4a0*/  LDL.LU R240, [R1+0x8da0] ;  /* 0x008da00001f07983 */ /* 0x000ea40000300800 */
[----:B------:R-:W3:Y:S01]  /*cd4b0*/  LDL R164, [R1+0xa0] ;  /* 0x0000a00001a47983 */ /* 0x000ee20000100800 */
[----:B------:R-:W3:Y:S01]  /*cd4c0*/  LDL R165, [R1+0xa4] ;  /* 0x0000a40001a57983 */ /* 0x000ee20000100800 */
[----:B------:R-:W3:Y:S02]  /*cd4d0*/  LDL.LU R241, [R1+0x8d9c] ;  /* 0x008d9c0001f17983 */ /* 0x000ee40000300800 */
[----:B------:R-:W4:Y:S02]  /*cd4e0*/  LDL.LU R232, [R1+0x8d98] ;  /* 0x008d980001e87983 */ /* 0x000f240000300800 */
[----:B------:R-:W4:Y:S01]  /*cd4f0*/  LDL.64 R172, [R1+0x90] ;  /* 0x0000900001ac7983 */ /* 0x000f220000100a00 */
[----:B------:R-:W4:Y:S04]  /*cd500*/  LDL.64 R174, [R1+0x98] ;  /* 0x0000980001ae7983 */ /* 0x000f280000100a00 */
[----:B------:R-:W4:Y:S04]  /*cd510*/  LDL.64 R148, [R1+0xc0] ;  /* 0x0000c00001947983 */ /* 0x000f280000100a00 */
[----:B------:R-:W4:Y:S04]  /*cd520*/  LDL.64 R150, [R1+0xc8] ;  /* 0x0000c80001967983 */ /* 0x000f280000100a00 */
[----:B------:R-:W4:Y:S04]  /*cd530*/  LDL.64 R196, [R1+0xf0] ;  /* 0x0000f00001c47983 */ /* 0x000f280000100a00 */
[----:B------:R-:W4:Y:S04]  /*cd540*/  LDL.64 R198, [R1+0xf8] ;  /* 0x0000f80001c67983 */ /* 0x000f280000100a00 */
[----:B------:R-:W-:Y:S04]  /*cd550*/  LDS R14, [R2+0x1e080] ;  /* 0x01e08000020e7984 */ /* 0x000fe80000000800 */
[----:B------:R-:W-:Y:S04]  /*cd560*/  LDS R13, [R0+0x1c080] ;  /* 0x01c08000000d7984 */ /* 0x000fe80000000800 */
[----:B------:R-:W1:Y:S01]  /*cd570*/  LDS R15, [R0+0x1e080] ;  /* 0x01e08000000f7984 */ /* 0x000e620000000800 */
[----:B--2---:R-:W-:-:S03]  /*cd580*/  IMAD.MOV.U32 R220, RZ, RZ, R240 ;  /* 0x000000ffffdc7224 */ /* 0x004fc600078e00f0 */
[----:B------:R-:W2:Y:S01]  /*cd590*/  LDL.LU R240, [R1+0x8d94] ;  /* 0x008d940001f07983 */ /* 0x000ea20000300800 */
[----:B---3--:R-:W-:Y:S02]  /*cd5a0*/  MOV R221, R241 ;  /* 0x000000f100dd7202 */ /* 0x008fe40000000f00 */
[----:B------:R-:W3:Y:S01]  /*cd5b0*/  LDL.LU R241, [R1+0x8d90] ;  /* 0x008d900001f17983 */ /* 0x000ee20000300800 */
[----:B------:R-:W-:Y:S01]  /*cd5c0*/  HMMA.1688.F32.TF32 R132, R4, R244, R132 ;  /* 0x000000f40484723c */ /* 0x000fe20000081084 */
[----:B------:R-:W-:Y:S01]  /*cd5d0*/  IMAD.MOV.U32 R249, RZ, RZ, R245 ;  /* 0x000000fffff97224 */ /* 0x000fe200078e00f5 */
[----:B------:R-:W-:-:S06]  /*cd5e0*/  MOV R248, R244 ;  /* 0x000000f400f87202 */ /* 0x000fcc0000000f00 */
[C---:B------:R-:W-:Y:S08]  /*cd5f0*/  HMMA.1688.F32.TF32 R124, R4.reuse, R124, R100 ;  /* 0x0000007c047c723c */ /* 0x040ff00000081064 */
[C---:B------:R-:W-:Y:S08]  /*cd600*/  HMMA.1688.F32.TF32 R100, R4.reuse, R212, R104 ;  /* 0x000000d40464723c */ /* 0x040ff00000081068 */
[C---:B------:R-:W-:Y:S08]  /*cd610*/  HMMA.1688.F32.TF32 R104, R4.reuse, R204, R120 ;  /* 0x000000cc0468723c */ /* 0x040ff00000081078 */
[----:B------:R-:W-:Y:S01]  /*cd620*/  HMMA.1688.F32.TF32 R136, R4, R96, R136 ;  /* 0x000000600488723c */ /* 0x000fe20000081088 */
[----:B------:R-:W-:Y:S01]  /*cd630*/  STL.64 [R1+0x8d68], R134 ;  /* 0x008d688601007387 */ /* 0x000fe20000100a00 */
[----:B------:R-:W-:Y:S02]  /*cd640*/  STL.64 [R1+0x8d60], R132 ;  /* 0x008d608401007387 */ /* 0x000fe40000100a00 */
[----:B------:R1:W-:Y:S02]  /*cd650*/  STL [R1+0x8854], R249 ;  /* 0x008854f901007387 */ /* 0x0003e40000100800 */
[----:B------:R4:W-:Y:S02]  /*cd660*/  STL [R1+0x8850], R248 ;  /* 0x008850f801007387 */ /* 0x0009e40000100800 */
[----:B-1----:R-:W-:Y:S01]  /*cd670*/  IMAD.MOV.U32 R249, RZ, RZ, R96 ;  /* 0x000000fffff97224 */ /* 0x002fe200078e0060 */
[----:B----4-:R-:W-:-:S05]  /*cd680*/  MOV R248, R97 ;  /* 0x0000006100f87202 */ /* 0x010fca0000000f00 */
[----:B------:R-:W-:Y:S01]  /*cd690*/  STL [R1+0x885c], R248 ;  /* 0x00885cf801007387 */ /* 0x000fe20000100800 */
[----:B------:R-:W-:Y:S02]  /*cd6a0*/  STL [R1+0x8858], R249 ;  /* 0x008858f901007387 */ /* 0x000fe40000100800 */
[----:B------:R-:W4:Y:S02]  /*cd6b0*/  LDL.LU R120, [R1+0x460] ;  /* 0x0004600001787983 */ /* 0x000f240000300800 */
[----:B------:R-:W4:Y:S01]  /*cd6c0*/  LDL.LU R121, [R1+0x464] ;  /* 0x0004640001797983 */ /* 0x000f220000300800 */
[----:B------:R-:W4:Y:S01]  /*cd6d0*/  LDL.LU R122, [R1+0x468] ;  /* 0x00046800017a7983 */ /* 0x000f220000300800 */
[----:B------:R-:W4:Y:S02]  /*cd6e0*/  LDL.LU R123, [R1+0x46c] ;  /* 0x00046c00017b7983 */ /* 0x000f240000300800 */
[----:B------:R-:W4:Y:S02]  /*cd6f0*/  LDL.LU R96, [R1+0x470] ;  /* 0x0004700001607983 */ /* 0x000f240000300800 */
[----:B------:R-:W4:Y:S01]  /*cd700*/  LDL.LU R97, [R1+0x474] ;  /* 0x0004740001617983 */ /* 0x000f220000300800 */
[----:B------:R-:W4:Y:S01]  /*cd710*/  LDL.LU R98, [R1+0x478] ;  /* 0x0004780001627983 */ /* 0x000f220000300800 */
[----:B------:R-:W-:Y:S01]  /*cd720*/  HMMA.1688.F32.TF32 R116, R4, R116, R92 ;  /* 0x000000740474723c */ /* 0x000fe2000008105c */
        /* <DEDUP_REMOVED lines=79> */
[----:B------:R-:W-:-:S02]  /*cdc20*/  IMAD.MOV.U32 R222, RZ, RZ, R239 ;  /* 0x000000ffffde7224 */ /* 0x000fc400078e00ef */
[----:B------:R-:W4:Y:S02]  /*cdc30*/  LDL.LU R66, [R1+0x4f8] ;  /* 0x0004f80001427983 */ /* 0x000f240000300800 */
[----:B------:R-:W-:Y:S01]  /*cdc40*/  IMAD.MOV.U32 R223, RZ, RZ, R238 ;  /* 0x000000ffffdf7224 */ /* 0x000fe200078e00ee */
[----:B------:R-:W4:Y:S01]  /*cdc50*/  LDL.LU R67, [R1+0x4fc] ;  /* 0x0004fc0001437983 */ /* 0x000f220000300800 */
[----:B------:R-:W-:Y:S02]  /*cdc60*/  IMAD.MOV.U32 R239, RZ, RZ, R188 ;  /* 0x000000ffffef7224 */ /* 0x000fe400078e00bc */
[----:B------:R-:W4:Y:S02]  /*cdc70*/  LDL.LU R80, [R1+0x4b0] ;  /* 0x0004b00001507983 */ /* 0x000f240000300800 */
[----:B------:R-:W-:Y:S01]  /*cdc80*/  IMAD.MOV.U32 R238, RZ, RZ, R189 ;  /* 0x000000ffffee7224 */ /* 0x000fe200078e00bd */
[----:B------:R-:W4:Y:S01]  /*cdc90*/  LDL.LU R81, [R1+0x4b4] ;  /* 0x0004b40001517983 */ /* 0x000f220000300800 */
[----:B------:R-:W4:Y:S02]  /*cdca0*/  LDL.LU R82, [R1+0x4b8] ;  /* 0x0004b80001527983 */ /* 0x000f240000300800 */
[----:B------:R-:W4:Y:S02]  /*cdcb0*/  LDL.LU R83, [R1+0x4bc] ;  /* 0x0004bc0001537983 */ /* 0x000f240000300800 */
[----:B------:R-:W-:Y:S01]  /*cdcc0*/  STL [R1+0x8874], R239 ;  /* 0x008874ef01007387 */ /* 0x000fe20000100800 */
[----:B------:R-:W-:Y:S01]  /*cdcd0*/  STL [R1+0x8870], R238 ;  /* 0x008870ee01007387 */ /* 0x000fe20000100800 */
[----:B------:R-:W4:Y:S02]  /*cdce0*/  LDL R114, [R1+0x8] ;  /* 0x0000080001727983 */ /* 0x000f240000100800 */
[----:B------:R-:W4:Y:S01]  /*cdcf0*/  LDL R115, [R1+0xc] ;  /* 0x00000c0001737983 */ /* 0x000f220000100800 */
[----:B------:R-:W-:Y:S01]  /*cdd00*/  MOV R134, R233 ;  /* 0x000000e900867202 */ /* 0x000fe20000000f00 */
[----:B------:R-:W-:Y:S01]  /*cdd10*/  IMAD.MOV.U32 R135, RZ, RZ, R225 ;  /* 0x000000ffff877224 */ /* 0x000fe200078e00e1 */
[----:B--2---:R-:W-:Y:S01]  /*cdd20*/  STL [R1+0x8864], R240 ;  /* 0x008864f001007387 */ /* 0x004fe20000100800 */
[----:B---3--:R-:W-:Y:S02]  /*cdd30*/  STL [R1+0x8860], R241 ;  /* 0x008860f101007387 */ /* 0x008fe40000100800 */
[----:B------:R-:W2:Y:S02]  /*cdd40*/  LDL.LU R233, [R1+0x8d8c] ;  /* 0x008d8c0001e97983 */ /* 0x000ea40000300800 */
[----:B------:R-:W3:Y:S01]  /*cdd50*/  LDL.LU R225, [R1+0x8d88] ;  /* 0x008d880001e17983 */ /* 0x000ee20000300800 */
[----:B------:R-:W-:Y:S01]  /*cdd60*/  STL [R1+0x886c], R232 ;  /* 0x00886ce801007387 */ /* 0x000fe20000100800 */
        /* <DEDUP_REMOVED lines=22> */
[C---:B--2---:R-:W-:Y:S08]  /*cded0*/  HMMA.1688.F32.TF32 R56, R4.reuse, R232, R56 ;  /* 0x000000e80438723c */ /* 0x044ff00000081038 */
[----:B---3--:R-:W-:Y:S01]  /*cdee0*/  HMMA.1688.F32.TF32 R60, R4, R224, R60 ;  /* 0x000000e0043c723c */ /* 0x008fe2000008103c */
[----:B------:R-:W-:Y:S06]  /*cdef0*/  STL [R1+0x8868], R233 ;  /* 0x008868e901007387 */ /* 0x000fec0000100800 */
[----:B------:R-:W-:Y:S01]  /*cdf00*/  MOV R6, R236 ;  /* 0x000000ec00067202 */ /* 0x000fe20000000f00 */
[----:B------:R-:W-:Y:S01]  /*cdf10*/  IMAD.MOV.U32 R7, RZ, RZ, R237 ;  /* 0x000000ffff077224 */ /* 0x000fe200078e00ed */
[----:B------:R-:W2:Y:S01]  /*cdf20*/  LDL.LU R236, [R1+0x8d84] ;  /* 0x008d840001ec7983 */ /* 0x000ea20000300800 */
[----:B------:R-:W3:Y:S02]  /*cdf30*/  LDL.LU R237, [R1+0x8d80] ;  /* 0x008d800001ed7983 */ /* 0x000ee40000300800 */
[----:B------:R-:W4:Y:S02]  /*cdf40*/  LDL.LU.64 R114, [R1+0x8d78] ;  /* 0x008d780001727983 */ /* 0x000f240000300a00 */
[----:B------:R-:W4:Y:S01]  /*cdf50*/  LDL.LU.64 R112, [R1+0x8d70] ;  /* 0x008d700001707983 */ /* 0x000f220000300a00 */
[----:B------:R1:W-:Y:S01]  /*cdf60*/  STL.64 [R1+0x8c60], R130 ;  /* 0x008c608201007387 */ /* 0x0003e20000100a00 */
[----:B------:R-:W-:Y:S03]  /*cdf70*/  STL.64 [R1+0x8c58], R128 ;  /* 0x008c588001007387 */ /* 0x000fe60000100a00 */
[----:B-1----:R-:W2:Y:S04]  /*cdf80*/  LDL R130, [R1+0x48] ;  /* 0x0000480001827983 */ /* 0x002ea80000100800 */
[----:B------:R-:W2:Y:S01]  /*cdf90*/  LDL R131, [R1+0x4c] ;  /* 0x00004c0001837983 */ /* 0x000ea20000100800 */
[C---:B----4-:R-:W-:Y:S03]  /*cdfa0*/  HMMA.1688.F32.TF32 R112, R12.reuse, R134, R112 ;  /* 0x000000860c70723c */ /* 0x050fe60000081070 */
[----:B------:R-:W4:Y:S01]  /*cdfb0*/  LDL.LU.64 R134, [R1+0x8d68] ;  /* 0x008d680001867983 */ /* 0x000f220000300a00 */
[----:B------:R-:W4:Y:S11]  /*cdfc0*/  LDL.LU.64 R132, [R1+0x8d60] ;  /* 0x008d600001847983 */ /* 0x000f360000300a00 */
[----:B------:R-:W-:Y:S08]  /*cdfd0*/  @!UPT UIADD3 URZ, URZ, URZ, URZ ;  /* 0x0000003f3f3ff290 */ /* 0x000ff0000fffe03f */
[----:B------:R3:W-:Y:S01]  /*cdfe0*/  STL.64 [R1+0x8c50], R114 ;  /* 0x008c507201007387 */ /* 0x0007e20000100a00 */
[----:B------:R-:W-:Y:S02]  /*cdff0*/  STL.64 [R1+0x8c48], R112 ;  /* 0x008c487001007387 */ /* 0x000fe40000100a00 */
[----:B---3--:R-:W-:Y:S01]  /*ce000*/  IMAD.MOV.U32 R114, RZ, RZ, R237 ;  /* 0x000000ffff727224 */ /* 0x008fe200078e00ed */
[----:B--2---:R-:W-:Y:S01]  /*ce010*/  MOV R115, R236 ;  /* 0x000000ec00737202 */ /* 0x004fe20000000f00 */
[----:B------:R-:W-:Y:S02]  /*ce020*/  IMAD.MOV.U32 R237, RZ, RZ, R246 ;  /* 0x000000ffffed7224 */ /* 0x000fe400078e00f6 */
[----:B------:R-:W-:Y:S01]  /*ce030*/  IMAD.MOV.U32 R236, RZ, RZ, R247 ;  /* 0x000000ffffec7224 */ /* 0x000fe200078e00f7 */
[C---:B----4-:R-:W-:Y:S01]  /*ce040*/  HMMA.1688.F32.TF32 R132, R12.reuse, R246, R132 ;  /* 0x000000f60c84723c */ /* 0x050fe20000081084 */
[----:B------:R-:W2:Y:S01]  /*ce050*/  LDL.LU.64 R246, [R1+0x8d58] ;  /* 0x008d580001f67983 */ /* 0x000ea20000300a00 */
[----:B------:R-:W3:Y:S06]  /*ce060*/  LDL.LU R244, [R1+0x8d50] ;  /* 0x008d500001f47983 */ /* 0x000eec0000300800 */
[----:B------:R-:W-:Y:S01]  /*ce070*/  HMMA.1688.F32.TF32 R4, R12, R6, R124 ;  /* 0x000000060c04723c */ /* 0x000fe2000008107c */
[----:B------:R-:W-:Y:S01]  /*ce080*/  MOV R240, R206 ;  /* 0x000000ce00f07202 */ /* 0x000fe20000000f00 */
[----:B------:R-:W-:Y:S01]  /*ce090*/  IMAD.MOV.U32 R241, RZ, RZ, R207 ;  /* 0x000000fffff17224 */ /* 0x000fe200078e00cf */
[----:B------:R1:W-:Y:S01]  /*ce0a0*/  STL.64 [R1+0x8840], R236 ;  /* 0x008840ec01007387 */ /* 0x0003e20000100a00 */
[----:B------:R-:W-:-:S02]  /*ce0b0*/  IMAD.MOV.U32 R248, RZ, RZ, R174 ;  /* 0x000000fffff87224 */ /* 0x000fc400078e00ae */
[----:B------:R-:W-:Y:S02]  /*ce0c0*/  IMAD.MOV.U32 R249, RZ, RZ, R175 ;  /* 0x000000fffff97224 */ /* 0x000fe400078e00af */
[----:B------:R-:W-:Y:S02]  /*ce0d0*/  IMAD.MOV.U32 R245, RZ, RZ, R151 ;  /* 0x000000fffff57224 */ /* 0x000fe400078e0097 */
[----:B------:R-:W-:Y:S02]  /*ce0e0*/  IMAD.MOV.U32 R239, RZ, RZ, R197 ;  /* 0x000000ffffef7224 */ /* 0x000fe400078e00c5 */
[----:B------:R-:W-:Y:S01]  /*ce0f0*/  IMAD.MOV.U32 R238, RZ, RZ, R198 ;  /* 0x000000ffffee7224 */ /* 0x000fe200078e00c6 */
[C---:B------:R-:W-:Y:S08]  /*ce100*/  HMMA.1688.F32.TF32 R40, R12.reuse, R182, R40 ;  /* 0x000000b60c28723c */ /* 0x040ff00000081028 */
[C---:B------:R-:W-:Y:S08]  /*ce110*/  HMMA.1688.F32.TF32 R36, R12.reuse, R142, R36 ;  /* 0x0000008e0c24723c */ /* 0x040ff00000081024 */
[C---:B------:R-:W-:Y:S08]  /*ce120*/  HMMA.1688.F32.TF32 R28, R12.reuse, R158, R28 ;  /* 0x0000009e0c1c723c */ /* 0x040ff0000008101c */
[----:B------:R-:W-:Y:S01]  /*ce130*/  HMMA.1688.F32.TF32 R32, R12, R150, R32 ;  /* 0x000000960c20723c */ /* 0x000fe20000081020 */
[----:B------:R-:W-:-:S07]  /*ce140*/  MOV R233, R150 ;  /* 0x0000009600e97202 */ /* 0x000fce0000000f00 */
[----:B------:R-:W-:Y:S01]  /*ce150*/  HMMA.1688.F32.TF32 R24, R12, R166, R24 ;  /* 0x000000a60c18723c */ /* 0x000fe20000081018 */
[----:B-1----:R-:W-:Y:S01]  /*ce160*/  IMAD.MOV.U32 R237, RZ, RZ, R190 ;  /* 0x000000ffffed7224 */ /* 0x002fe200078e00be */
[----:B------:R-:W-:-:S06]  /*ce170*/  MOV R236, R191 ;  /* 0x000000bf00ec7202 */ /* 0x000fcc0000000f00 */
[C---:B------:R-:W-:Y:S08]  /*ce180*/  HMMA.1688.F32.TF32 R20, R12.reuse, R174, R20 ;  /* 0x000000ae0c14723c */ /* 0x040ff00000081014 */
[C---:B------:R-:W-:Y:S08]  /*ce190*/  HMMA.1688.F32.TF32 R8, R12.reuse, R190, R8 ;  /* 0x000000be0c08723c */ /* 0x040ff00000081008 */
[C---:B------:R-:W-:Y:S08]  /*ce1a0*/  HMMA.1688.F32.TF32 R52, R12.reuse, R230, R52 ;  /* 0x000000e60c34723c */ /* 0x040ff00000081034 */
[C---:B------:R-:W-:Y:S08]  /*ce1b0*/  HMMA.1688.F32.TF32 R48, R12.reuse, R222, R48 ;  /* 0x000000de0c30723c */ /* 0x040ff00000081030 */
[----:B------:R-:W-:Y:S01]  /*ce1c0*/  HMMA.1688.F32.TF32 R44, R12, R198, R44 ;  /* 0x000000c60c2c723c */ /* 0x000fe2000008102c */
[----:B------:R-:W-:Y:S01]  /*ce1d0*/  MOV R232, R199 ;  /* 0x000000c700e87202 */ /* 0x000fe20000000f00 */
[----:B------:R-:W-:Y:S01]  /*ce1e0*/  STL.64 [R1+0x8c40], R6 ;  /* 0x008c400601007387 */ /* 0x000fe20000100a00 */
[----:B------:R-:W-:Y:S02]  /*ce1f0*/  STL.64 [R1+0x8c38], R4 ;  /* 0x008c380401007387 */ /* 0x000fe40000100a00 */
[----:B------:R1:W-:Y:S02]  /*ce200*/  STL.64 [R1+0x8880], R242 ;  /* 0x008880f201007387 */ /* 0x0003e40000100a00 */
[----:B------:R4:W-:Y:S01]  /*ce210*/  STL.64 [R1+0x8878], R240 ;  /* 0x008878f001007387 */ /* 0x0009e20000100a00 */
        /* <DEDUP_REMOVED lines=22> */
[C---:B------:R-:W-:Y:S08]  /*ce380*/  HMMA.1688.F32.TF32 R16, R12.reuse, R242, R16 ;  /* 0x000000f20c10723c */ /* 0x040ff00000081010 */
[C---:B------:R-:W-:Y:S08]  /*ce390*/  HMMA.1688.F32.TF32 R108, R12.reuse, R250, R108 ;  /* 0x000000fa0c6c723c */ /* 0x040ff0000008106c */
[C---:B------:R-:W-:Y:S08]  /*ce3a0*/  HMMA.1688.F32.TF32 R104, R12.reuse, R206, R104 ;  /* 0x000000ce0c68723c */ /* 0x040ff00000081068 */
[----:B------:R-:W-:Y:S01]  /*ce3b0*/  HMMA.1688.F32.TF32 R100, R12, R214, R100 ;  /* 0x000000d60c64723c */ /* 0x000fe20000081064 */
[----:B------:R-:W-:Y:S04]  /*ce3c0*/  LDS R124, [R2+0x20080] ;  /* 0x02008000027c7984 */ /* 0x000fe80000000800 */
[----:B------:R-:W-:Y:S04]  /*ce3d0*/  LDS R126, [R2+0x22080] ;  /* 0x02208000027e7984 */ /* 0x000fe80000000800 */
[----:B------:R-:W-:Y:S01]  /*ce3e0*/  LDS R125, [R0+0x20080] ;  /* 0x02008000007d7984 */ /* 0x000fe20000000800 */
[----:B-1----:R-:W-:Y:S01]  /*ce3f0*/  MOV R242, R154 ;  /* 0x0000009a00f27202 */ /* 0x002fe20000000f00 */
[----:B------:R-:W-:-:S02]  /*ce400*/  IMAD.MOV.U32 R243, RZ, RZ, R234 ;  /* 0x000000fffff37224 */ /* 0x000fc400078e00ea */
[----:B------:R-:W1:Y:S04]  /*ce410*/  LDS R127, [R0+0x22080] ;  /* 0x02208000007f7984 */ /* 0x000e680000000800 */
[----:B--2---:R-:W-:Y:S01]  /*ce420*/  STL.64 [R1+0x8af8], R246 ;  /* 0x008af8f601007387 */ /* 0x004fe20000100a00 */
[----:B---3--:R2:W-:Y:S02]  /*ce430*/  STL.64 [R1+0x8af0], R244 ;  /* 0x008af0f401007387 */ /* 0x0085e40000100a00 */
[----:B------:R3:W-:Y:S02]  /*ce440*/  STL.64 [R1+0x88a8], R238 ;  /* 0x0088a8ee01007387 */ /* 0x0007e40000100a00 */
[----:B------:R1:W-:Y:S01]  /*ce450*/  STL.64 [R1+0x88a0], R236 ;  /* 0x0088a0ec01007387 */ /* 0x0003e20000100a00 */
[----:B------:R-:W3:Y:S04]  /*ce460*/  LDL R180, [R1+0x3d0] ;  /* 0x0003d00001b47983 */ /* 0x000ee80000100800 */
[----:B------:R-:W3:Y:S01]  /*ce470*/  LDL R181, [R1+0x3d4] ;  /* 0x0003d40001b57983 */ /* 0x000ee20000100800 */
[----:B------:R-:W3:Y:S02]  /*ce480*/  LDL.LU R162, [R1+0x8d4c] ;  /* 0x008d4c0001a27983 */ /* 0x000ee40000300800 */
[----:B------:R-:W3:Y:S02]  /*ce490*/  LDL.LU R235, [R1+0x8d48] ;  /* 0x008d480001eb7983 */ /* 0x000ee40000300800 */
[----:B------:R-:W3:Y:S01]  /*ce4a0*/  LDL R140, [R1+0x3c0] ;  /* 0x0003c000018c7983 */ /* 0x000ee20000100800 */
        /* <DEDUP_REMOVED lines=35> */
[----:B----4-:R-:W4:Y:S01]  /*ce6e0*/  LDL R240, [R1+0x330] ;  /* 0x0003300001f07983 */ /* 0x010f220000100800 */
[----:B------:R-:W4:Y:S01]  /*ce6f0*/  LDL R241, [R1+0x334] ;  /* 0x0003340001f17983 */ /* 0x000f220000100800 */
[----:B------:R-:W4:Y:S02]  /*ce700*/  LDL.LU R154, [R1+0x8cfc] ;  /* 0x008cfc00019a7983 */ /* 0x000f240000300800 */
[----:B------:R-:W4:Y:S02]  /*ce710*/  LDL.LU R234, [R1+0x8cf8] ;  /* 0x008cf80001ea7983 */ /* 0x000f240000300800 */
[----:B------:R-:W4:Y:S01]  /*ce720*/  LDL R248, [R1+0x320] ;  /* 0x0003200001f87983 */ /* 0x000f220000100800 */
[----:B------:R-:W4:Y:S01]  /*ce730*/  LDL R249, [R1+0x324] ;  /* 0x0003240001f97983 */ /* 0x000f220000100800 */
[----:B------:R-:W-:-:S02]  /*ce740*/  IMAD.MOV.U32 R250, RZ, RZ, R146 ;  /* 0x000000fffffa7224 */ /* 0x000fc400078e0092 */
[----:B------:R-:W4:Y:S01]  /*ce750*/  LDL.LU R146, [R1+0x8cf4] ;  /* 0x008cf40001927983 */ /* 0x000f220000300800 */
[----:B------:R-:W-:Y:S02]  /*ce760*/  MOV R251, R163 ;  /* 0x000000a300fb7202 */ /* 0x000fe40000000f00 */
[----:B------:R-:W4:Y:S01]  /*ce770*/  LDL.LU R163, [R1+0x8cf0] ;  /* 0x008cf00001a37983 */ /* 0x000f220000300800 */
[----:B--2---:R-:W2:Y:S02]  /*ce780*/  LDL R244, [R1+0x310] ;  /* 0x0003100001f47983 */ /* 0x004ea40000100800 */
[----:B---3--:R-:W-:Y:S01]  /*ce790*/  IMAD.MOV.U32 R246, RZ, RZ, R235 ;  /* 0x000000fffff67224 */ /* 0x008fe200078e00eb */
[----:B------:R-:W-:Y:S01]  /*ce7a0*/  MOV R247, R162 ;  /* 0x000000a200f77202 */ /* 0x000fe20000000f00 */
[----:B------:R-:W-:Y:S02]  /*ce7b0*/  IMAD.MOV.U32 R239, RZ, RZ, R227 ;  /* 0x000000ffffef7224 */ /* 0x000fe400078e00e3 */
[----:B------:R-:W-:-:S02]  /*ce7c0*/  IMAD.MOV.U32 R238, RZ, RZ, R226 ;  /* 0x000000ffffee7224 */ /* 0x000fc400078e00e2 */
[----:B----4-:R-:W-:Y:S02]  /*ce7d0*/  IMAD.MOV.U32 R245, RZ, RZ, R234 ;  /* 0x000000fffff57224 */ /* 0x010fe400078e00ea */
[----:B------:R-:W3:Y:S01]  /*ce7e0*/  LDL.LU R234, [R1+0x8cec] ;  /* 0x008cec0001ea7983 */ /* 0x000ee20000300800 */
[----:B------:R-:W3:Y:S02]  /*ce7f0*/  LDL.LU R235, [R1+0x8ce8] ;  /* 0x008ce80001eb7983 */ /* 0x000ee40000300800 */
[----:B------:R-:W4:Y:S02]  /*ce800*/  LDL.LU R162, [R1+0x8ce4] ;  /* 0x008ce40001a27983 */ /* 0x000f240000300800 */
[----:B-1----:R-:W2:Y:S01]  /*ce810*/  LDL R236, [R1+0x300] ;  /* 0x0003000001ec7983 */ /* 0x002ea20000100800 */
[----:B------:R-:W2:Y:S01]  /*ce820*/  LDL R237, [R1+0x304] ;  /* 0x0003040001ed7983 */ /* 0x000ea20000100800 */
[----:B------:R-:W2:Y:S02]  /*ce830*/  LDL.LU R226, [R1+0x8ce0] ;  /* 0x008ce00001e27983 */ /* 0x000ea40000300800 */
[----:B------:R-:W2:Y:S01]  /*ce840*/  LDL.LU R227, [R1+0x8cdc] ;  /* 0x008cdc0001e37983 */ /* 0x000ea20000300800 */
[----:B---3--:R1:W-:Y:S01]  /*ce850*/  STL.64 [R1+0x88b8], R234 ;  /* 0x0088b8ea01007387 */ /* 0x0083e20000100a00 */
[C---:B------:R-:W-:Y:S01]  /*ce860*/  HMMA.1688.F32.TF32 R56, R12.reuse, R234, R56 ;  /* 0x000000ea0c38723c */ /* 0x040fe20000081038 */
[----:B------:R3:W-:Y:S07]  /*ce870*/  STL.64 [R1+0x88b0], R232 ;  /* 0x0088b0e801007387 */ /* 0x0007ee0000100a00 */
[----:B--2---:R-:W-:Y:S01]  /*ce880*/  HMMA.1688.F32.TF32 R60, R12, R226, R60 ;  /* 0x000000e20c3c723c */ /* 0x004fe2000008103c */
[----:B-1----:R-:W-:Y:S01]  /*ce890*/  MOV R234, R218 ;  /* 0x000000da00ea7202 */ /* 0x002fe20000000f00 */
[----:B------:R-:W-:Y:S01]  /*ce8a0*/  IMAD.MOV.U32 R235, RZ, RZ, R219 ;  /* 0x000000ffffeb7224 */ /* 0x000fe200078e00db */
[----:B---3--:R-:W2:Y:S04]  /*ce8b0*/  LDL R232, [R1+0x2f0] ;  /* 0x0002f00001e87983 */ /* 0x008ea80000100800 */
[----:B------:R-:W2:Y:S01]  /*ce8c0*/  LDL R233, [R1+0x2f4] ;  /* 0x0002f40001e97983 */ /* 0x000ea20000100800 */
[----:B------:R-:W3:Y:S02]  /*ce8d0*/  LDL.LU R218, [R1+0x8cd8] ;  /* 0x008cd80001da7983 */ /* 0x000ee40000300800 */
[----:B------:R-:W3:Y:S02]  /*ce8e0*/  LDL.LU R219, [R1+0x8cd4] ;  /* 0x008cd40001db7983 */ /* 0x000ee40000300800 */
[----:B------:R1:W-:Y:S01]  /*ce8f0*/  STL.64 [R1+0x88d0], R226 ;  /* 0x0088d0e201007387 */ /* 0x0003e20000100a00 */
[----:B------:R4:W-:Y:S01]  /*ce900*/  STL.64 [R1+0x88c8], R224 ;  /* 0x0088c8e001007387 */ /* 0x0009e20000100a00 */
[----:B-1----:R-:W-:-:S03]  /*ce910*/  IMAD.MOV.U32 R226, RZ, RZ, R210 ;  /* 0x000000ffffe27224 */ /* 0x002fc600078e00d2 */
[----:B----4-:R-:W4:Y:S04]  /*ce920*/  LDL R224, [R1+0x2e0] ;  /* 0x0002e00001e07983 */ /* 0x010f280000100800 */
[----:B------:R-:W4:Y:S01]  /*ce930*/  LDL R225, [R1+0x2e4] ;  /* 0x0002e40001e17983 */ /* 0x000f220000100800 */
[----:B------:R-:W2:Y:S01]  /*ce940*/  LDL.LU R210, [R1+0x8cd0] ;  /* 0x008cd00001d27983 */ /* 0x000ea20000300800 */
[----:B------:R-:W-:Y:S02]  /*ce950*/  MOV R227, R211 ;  /* 0x000000d300e37202 */ /* 0x000fe40000000f00 */
[----:B------:R-:W2:Y:S04]  /*ce960*/  LDL.LU R211, [R1+0x8ccc] ;  /* 0x008ccc0001d37983 */ /* 0x000ea80000300800 */
[----:B---3--:R1:W-:Y:S01]  /*ce970*/  STL.64 [R1+0x88e0], R218 ;  /* 0x0088e0da01007387 */ /* 0x0083e20000100a00 */
[----:B------:R-:W-:Y:S01]  /*ce980*/  HMMA.1688.F32.TF32 R64, R12, R218, R64 ;  /* 0x000000da0c40723c */ /* 0x000fe20000081040 */
[----:B------:R3:W-:Y:S06]  /*ce990*/  STL.64 [R1+0x88d8], R216 ;  /* 0x0088d8d801007387 */ /* 0x0007ec0000100a00 */
[----:B-1----:R-:W-:-:S02]  /*ce9a0*/  IMAD.MOV.U32 R218, RZ, RZ, R202 ;  /* 0x000000ffffda7224 */ /* 0x002fc400078e00ca */
[----:B------:R-:W-:Y:S01]  /*ce9b0*/  IMAD.MOV.U32 R219, RZ, RZ, R203 ;  /* 0x000000ffffdb7224 */ /* 0x000fe200078e00cb */
[----:B---3--:R-:W3:Y:S04]  /*ce9c0*/  LDL R216, [R1+0x2d0] ;  /* 0x0002d00001d87983 */ /* 0x008ee80000100800 */
[----:B------:R-:W3:Y:S01]  /*ce9d0*/  LDL R217, [R1+0x2d4] ;  /* 0x0002d40001d97983 */ /* 0x000ee20000100800 */
[----:B------:R-:W3:Y:S02]  /*ce9e0*/  LDL.LU R202, [R1+0x8cc8] ;  /* 0x008cc80001ca7983 */ /* 0x000ee40000300800 */
[----:B------:R-:W3:Y:S01]  /*ce9f0*/  LDL.LU R203, [R1+0x8cc4] ;  /* 0x008cc40001cb7983 */ /* 0x000ee20000300800 */
[----:B--2---:R1:W-:Y:S01]  /*cea00*/  STL.64 [R1+0x88f8], R210 ;  /* 0x0088f8d201007387 */ /* 0x0043e20000100a00 */
[C---:B------:R-:W-:Y:S01]  /*cea10*/  HMMA.1688.F32.TF32 R68, R12.reuse, R210, R68 ;  /* 0x000000d20c44723c */ /* 0x040fe20000081044 */
[----:B------:R2:W-:Y:S06]  /*cea20*/  STL.64 [R1+0x88f0], R208 ;  /* 0x0088f0d001007387 */ /* 0x0005ec0000100a00 */
[----:B-1----:R-:W-:Y:S01]  /*cea30*/  MOV R210, R194 ;  /* 0x000000c200d27202 */ /* 0x002fe20000000f00 */
[----:B------:R-:W-:Y:S01]  /*cea40*/  IMAD.MOV.U32 R211, RZ, RZ, R195 ;  /* 0x000000ffffd37224 */ /* 0x000fe200078e00c3 */
[----:B--2---:R-:W2:Y:S04]  /*cea50*/  LDL R208, [R1+0x2c0] ;  /* 0x0002c00001d07983 */ /* 0x004ea80000100800 */
[----:B------:R-:W2:Y:S01]  /*cea60*/  LDL R209, [R1+0x2c4] ;  /* 0x0002c40001d17983 */ /* 0x000ea20000100800 */
[----:B------:R-:W2:Y:S02]  /*cea70*/  LDL.LU R194, [R1+0x8cc0] ;  /* 0x008cc00001c27983 */ /* 0x000ea40000300800 */
[----:B------:R-:W2:Y:S01]  /*cea80*/  LDL.LU R195, [R1+0x8cbc] ;  /* 0x008cbc0001c37983 */ /* 0x000ea20000300800 */
[----:B---3--:R1:W-:Y:S01]  /*cea90*/  STL.64 [R1+0x8908], R202 ;  /* 0x008908ca01007387 */ /* 0x0083e20000100a00 */
[C---:B------:R-:W-:Y:S01]  /*ceaa0*/  HMMA.1688.F32.TF32 R72, R12.reuse, R202, R72 ;  /* 0x000000ca0c48723c */ /* 0x040fe20000081048 */
[----:B------:R3:W-:Y:S06]  /*ceab0*/  STL.64 [R1+0x8900], R200 ;  /* 0x008900c801007387 */ /* 0x0007ec0000100a00 */
[----:B-1----:R-:W-:Y:S01]  /*ceac0*/  IMAD.MOV.U32 R202, RZ, RZ, R186 ;  /* 0x000000ffffca7224 */ /* 0x002fe200078e00ba */
[----:B------:R-:W-:Y:S01]  /*cead0*/  MOV R203, R187 ;  /* 0x000000bb00cb7202 */ /* 0x000fe20000000f00 */
[----:B---3--:R-:W3:Y:S04]  /*ceae0*/  LDL R200, [R1+0x2b0] ;  /* 0x0002b00001c87983 */ /* 0x008ee80000100800 */
[----:B------:R-:W3:Y:S01]  /*ceaf0*/  LDL R201, [R1+0x2b4] ;  /* 0x0002b40001c97983 */ /* 0x000ee20000100800 */
[----:B------:R-:W3:Y:S02]  /*ceb00*/  LDL.LU R186, [R1+0x8cb8] ;  /* 0x008cb80001ba7983 */ /* 0x000ee40000300800 */
[----:B------:R-:W3:Y:S01]  /*ceb10*/  LDL.LU R187, [R1+0x8cb4] ;  /* 0x008cb40001bb7983 */ /* 0x000ee20000300800 */
[----:B--2---:R1:W-:Y:S01]  /*ceb20*/  STL.64 [R1+0x8920], R194 ;  /* 0x008920c201007387 */ /* 0x0043e20000100a00 */
[----:B------:R-:W-:Y:S01]  /*ceb30*/  HMMA.1688.F32.TF32 R76, R12, R194, R76 ;  /* 0x000000c20c4c723c */ /* 0x000fe2000008104c */
[----:B------:R2:W-:Y:S06]  /*ceb40*/  STL.64 [R1+0x8918], R192 ;  /* 0x008918c001007387 */ /* 0x0005ec0000100a00 */
[----:B-1----:R-:W-:-:S02]  /*ceb50*/  IMAD.MOV.U32 R194, RZ, RZ, R178 ;  /* 0x000000ffffc27224 */ /* 0x002fc400078e00b2 */
        /* <DEDUP_REMOVED lines=8> */
[----:B-1----:R-:W-:Y:S01]  /*cebe0*/  MOV R186, R155 ;  /* 0x0000009b00ba7202 */ /* 0x002fe20000000f00 */
[----:B------:R-:W-:Y:S01]  /*cebf0*/  IMAD.MOV.U32 R187, RZ, RZ, R171 ;  /* 0x000000ffffbb7224 */ /* 0x000fe200078e00ab */
[----:B---3--:R-:W3:Y:S04]  /*cec00*/  LDL R184, [R1+0x290] ;  /* 0x0002900001b87983 */ /* 0x008ee80000100800 */
[----:B------:R-:W3:Y:S01]  /*cec10*/  LDL R185, [R1+0x294] ;  /* 0x0002940001b97983 */ /* 0x000ee20000100800 */
[----:B------:R-:W3:Y:S02]  /*cec20*/  LDL.LU R155, [R1+0x8ca8] ;  /* 0x008ca800019b7983 */ /* 0x000ee40000300800 */
[----:B------:R-:W3:Y:S01]  /*cec30*/  LDL.LU R171, [R1+0x8ca4] ;  /* 0x008ca40001ab7983 */ /* 0x000ee20000300800 */
[----:B--2---:R1:W-:Y:S01]  /*cec40*/  STL.64 [R1+0x8948], R178 ;  /* 0x008948b201007387 */ /* 0x0043e20000100a00 */
[----:B------:R-:W-:Y:S01]  /*cec50*/  HMMA.1688.F32.TF32 R84, R12, R178, R84 ;  /* 0x000000b20c54723c */ /* 0x000fe20000081054 */
[----:B------:R2:W-:Y:S06]  /*cec60*/  STL.64 [R1+0x8940], R176 ;  /* 0x008940b001007387 */ /* 0x0005ec0000100a00 */
[----:B-1----:R-:W-:Y:S01]  /*cec70*/  IMAD.MOV.U32 R178, RZ, RZ, R147 ;  /* 0x000000ffffb27224 */ /* 0x002fe200078e0093 */
[----:B------:R-:W-:Y:S01]  /*cec80*/  MOV R179, R170 ;  /* 0x000000aa00b37202 */ /* 0x000fe20000000f00 */
[----:B--2---:R-:W2:Y:S04]  /*cec90*/  LDL R176, [R1+0x1e0] ;  /* 0x0001e00001b07983 */ /* 0x004ea80000100800 */
[----:B------:R-:W2:Y:S01]  /*ceca0*/  LDL R177, [R1+0x1e4] ;  /* 0x0001e40001b17983 */ /* 0x000ea20000100800 */
[----:B------:R-:W2:Y:S02]  /*cecb0*/  LDL.LU R147, [R1+0x8ca0] ;  /* 0x008ca00001937983 */ /* 0x000ea40000300800 */
[----:B------:R-:W2:Y:S02]  /*cecc0*/  LDL.LU R170, [R1+0x8c9c] ;  /* 0x008c9c0001aa7983 */ /* 0x000ea40000300800 */
[----:B------:R-:W4:Y:S01]  /*cecd0*/  LDL R204, [R1+0x230] ;  /* 0x0002300001cc7983 */ /* 0x000f220000100800 */
[----:B------:R-:W4:Y:S01]  /*cece0*/  LDL R205, [R1+0x234] ;  /* 0x0002340001cd7983 */ /* 0x000f220000100800 */
[----:B------:R-:W-:-:S02]  /*cecf0*/  IMAD.MOV.U32 R206, RZ, RZ, R162 ;  /* 0x000000ffffce7224 */ /* 0x000fc400078e00a2 */
[----:B------:R-:W4:Y:S02]  /*ced00*/  LDL.LU R162, [R1+0x8c98] ;  /* 0x008c980001a27983 */ /* 0x000f240000300800 */
[----:B------:R-:W-:Y:S02]  /*ced10*/  IMAD.MOV.U32 R207, RZ, RZ, R163 ;  /* 0x000000ffffcf7224 */ /* 0x000fe400078e00a3 */
[----:B------:R-:W4:Y:S01]  /*ced20*/  LDL.LU R163, [R1+0x8c94] ;  /* 0x008c940001a37983 */ /* 0x000f220000300800 */
[----:B------:R-:W4:Y:S02]  /*ced30*/  LDL R212, [R1+0x220] ;  /* 0x0002200001d47983 */ /* 0x000f240000100800 */
[----:B---3--:R-:W-:Y:S01]  /*ced40*/  IMAD.MOV.U32 R214, RZ, RZ, R171 ;  /* 0x000000ffffd67224 */ /* 0x008fe200078e00ab */
[----:B--2---:R-:W-:Y:S02]  /*ced50*/  MOV R213, R170 ;  /* 0x000000aa00d57202 */ /* 0x004fe40000000f00 */
[----:B------:R-:W2:Y:S01]  /*ced60*/  LDL.LU R170, [R1+0x8c90] ;  /* 0x008c900001aa7983 */ /* 0x000ea20000300800 */
[----:B------:R-:W2:Y:S02]  /*ced70*/  LDL.LU R171, [R1+0x8c8c] ;  /* 0x008c8c0001ab7983 */ /* 0x000ea40000300800 */
[----:B------:R-:W-:Y:S01]  /*ced80*/  IMAD.MOV.U32 R215, RZ, RZ, R155 ;  /* 0x000000ffffd77224 */ /* 0x000fe200078e009b */
[----:B----4-:R-:W-:Y:S01]  /*ced90*/  MOV R112, R162 ;  /* 0x000000a200707202 */ /* 0x010fe20000000f00 */
[----:B------:R-:W3:Y:S01]  /*ceda0*/  LDL.LU R155, [R1+0x8c88] ;  /* 0x008c8800019b7983 */ /* 0x000ee20000300800 */
[----:B------:R-:W4:Y:S02]  /*cedb0*/  LDL.LU R162, [R1+0x8c84] ;  /* 0x008c840001a27983 */ /* 0x000f240000300800 */
[----:B------:R-:W-:-:S02]  /*cedc0*/  IMAD.MOV.U32 R113, RZ, RZ, R163 ;  /* 0x000000ffff717224 */ /* 0x000fc400078e00a3 */
[----:B------:R-:W4:Y:S01]  /*cedd0*/  LDL.LU R163, [R1+0x8c80] ;  /* 0x008c800001a37983 */ /* 0x000f220000300800 */
[----:B------:R-:W3:Y:S02]  /*cede0*/  LDL R128, [R1+0x1f0] ;  /* 0x0001f00001807983 */ /* 0x000ee40000100800 */
[----:B------:R-:W3:Y:S01]  /*cedf0*/  LDL R129, [R1+0x1f4] ;  /* 0x0001f40001817983 */ /* 0x000ee20000100800 */
[----:B--2---:R1:W-:Y:S01]  /*cee00*/  STL.64 [R1+0x8958], R170 ;  /* 0x008958aa01007387 */ /* 0x0043e20000100a00 */
[----:B------:R2:W-:Y:S01]  /*cee10*/  STL.64 [R1+0x8950], R168 ;  /* 0x008950a801007387 */ /* 0x0005e20000100a00 */
[----:B------:R-:W-:Y:S07]  /*cee20*/  HMMA.1688.F32.TF32 R88, R12, R170, R88 ;  /* 0x000000aa0c58723c */ /* 0x000fee0000081058 */
[----:B-1----:R-:W-:Y:S01]  /*cee30*/  MOV R170, R146 ;  /* 0x0000009200aa7202 */ /* 0x002fe20000000f00 */
[----:B--2---:R-:W2:Y:S01]  /*cee40*/  LDL R168, [R1+0x280] ;  /* 0x0002800001a87983 */ /* 0x004ea20000100800 */
[----:B------:R-:W-:-:S02]  /*cee50*/  IMAD.MOV.U32 R169, RZ, RZ, R147 ;  /* 0x000000ffffa97224 */ /* 0x000fc400078e0093 */
[----:B------:R-:W2:Y:S02]  /*cee60*/  LDL.LU R147, [R1+0x8c7c] ;  /* 0x008c7c0001937983 */ /* 0x000ea40000300800 */
[----:B------:R-:W2:Y:S02]  /*cee70*/  LDL.LU R146, [R1+0x8c78] ;  /* 0x008c780001927983 */ /* 0x000ea40000300800 */
[----:B------:R-:W-:Y:S02]  /*cee80*/  IMAD.MOV.U32 R171, RZ, RZ, R154 ;  /* 0x000000ffffab7224 */ /* 0x000fe400078e009a */
[----:B------:R-:W2:Y:S01]  /*cee90*/  LDL.LU R154, [R1+0x8c74] ;  /* 0x008c7400019a7983 */ /* 0x000ea20000300800 */
[----:B----4-:R-:W-:Y:S02]  /*ceea0*/  STL.64 [R1+0x8968], R162 ;  /* 0x008968a201007387 */ /* 0x010fe40000100a00 */
[----:B------:R3:W-:Y:S01]  /*ceeb0*/  STL.64 [R1+0x8960], R160 ;  /* 0x008960a001007387 */ /* 0x0007e20000100a00 */
[----:B------:R-:W-:Y:S01]  /*ceec0*/  HMMA.1688.F32.TF32 R92, R12, R162, R92 ;  /* 0x000000a20c5c723c */ /* 0x000fe2000008105c */
[----:B---3--:R-:W-:-:S02]  /*ceed0*/  IMAD.MOV.U32 R160, RZ, RZ, R155 ;  /* 0x000000ffffa07224 */ /* 0x008fc400078e009b */
[----:B------:R-:W3:Y:S01]  /*ceee0*/  LDL.LU R155, [R1+0x8c70] ;  /* 0x008c7000019b7983 */ /* 0x000ee20000300800 */
[----:B------:R-:W4:Y:S02]  /*ceef0*/  LDL R161, [R1+0x274] ;  /* 0x0002740001a17983 */ /* 0x000f240000100800 */
[----:B------:R-:W4:Y:S02]  /*cef00*/  LDL R162, [R1+0x278] ;  /* 0x0002780001a27983 */ /* 0x000f240000100800 */
[----:B------:R-:W4:Y:S02]  /*cef10*/  LDL R163, [R1+0x27c] ;  /* 0x00027c0001a37983 */ /* 0x000f240000100800 */
[----:B--2---:R-:W-:Y:S01]  /*cef20*/  IMAD.MOV.U32 R5, RZ, RZ, R147 ;  /* 0x000000ffff057224 */ /* 0x004fe200078e0093 */
[----:B------:R-:W-:Y:S02]  /*cef30*/  MOV R4, R146 ;  /* 0x0000009200047202 */ /* 0x000fe40000000f00 */
[----:B------:R-:W2:Y:S01]  /*cef40*/  LDL.LU R146, [R1+0x8c6c] ;  /* 0x008c6c0001927983 */ /* 0x000ea20000300800 */
[----:B------:R-:W2:Y:S01]  /*cef50*/  LDL.LU R147, [R1+0x8c68] ;  /* 0x008c680001937983 */ /* 0x000ea20000300800 */
[----:B------:R-:W-:Y:S08]  /*cef60*/  HMMA.1688.F32.TF32 R136, R12, R130, R136 ;  /* 0x000000820c88723c */ /* 0x000ff00000081088 */
[----:B------:R-:W-:Y:S01]  /*cef70*/  HMMA.1688.F32.TF32 R108, R124, R128, R108 ;  /* 0x000000807c6c723c */ /* 0x000fe2000008106c */
[----:B---3--:R1:W-:Y:S07]  /*cef80*/  STL.64 [R1+0x8978], R154 ;  /* 0x0089789a01007387 */ /* 0x0083ee0000100a00 */
[C---:B------:R-:W-:Y:S01]  /*cef90*/  HMMA.1688.F32.TF32 R96, R12.reuse, R154, R96 ;  /* 0x0000009a0c60723c */ /* 0x040fe20000081060 */
[----:B------:R3:W-:Y:S01]  /*cefa0*/  STL.64 [R1+0x8970], R152 ;  /* 0x0089709801007387 */ /* 0x0007e20000100a00 */
[----:B-1----:R-:W4:Y:S04]  /*cefb0*/  LDL R154, [R1+0x268] ;  /* 0x00026800019a7983 */ /* 0x002f280000100800 */
[----:B---3--:R-:W3:Y:S04]  /*cefc0*/  LDL R152, [R1+0x260] ;  /* 0x0002600001987983 */ /* 0x008ee80000100800 */
[----:B------:R-:W3:Y:S04]  /*cefd0*/  LDL R153, [R1+0x264] ;  /* 0x0002640001997983 */ /* 0x000ee80000100800 */
[----:B------:R-:W3:Y:S04]  /*cefe0*/  LDL R155, [R1+0x26c] ;  /* 0x00026c00019b7983 */ /* 0x000ee80000100800 */
[----:B--2---:R1:W-:Y:S01]  /*ceff0*/  STL.64 [R1+0x8988], R146 ;  /* 0x0089889201007387 */ /* 0x0043e20000100a00 */
[C---:B------:R-:W-:Y:S01]  /*cf000*/  HMMA.1688.F32.TF32 R120, R12.reuse, R146, R120 ;  /* 0x000000920c78723c */ /* 0x040fe20000081078 */
[----:B------:R2:W-:Y:S02]  /*cf010*/  STL.64 [R1+0x8980], R144 ;  /* 0x0089809001007387 */ /* 0x0005e40000100a00 */
[----:B-1----:R-:W3:Y:S04]  /*cf020*/  LDL R146, [R1+0x258] ;  /* 0x0002580001927983 */ /* 0x002ee80000100800 */
[----:B--2---:R-:W2:Y:S04]  /*cf030*/  LDL R144, [R1+0x250] ;  /* 0x0002500001907983 */ /* 0x004ea80000100800 */
[----:B------:R-:W2:Y:S04]  /*cf040*/  LDL R145, [R1+0x254] ;  /* 0x0002540001917983 */ /* 0x000ea80000100800 */
[----:B------:R-:W2:Y:S01]  /*cf050*/  LDL R147, [R1+0x25c] ;  /* 0x00025c0001937983 */ /* 0x000ea20000100800 */
[----:B------:R-:W2:Y:S02]  /*cf060*/  LDL.LU.64 R130, [R1+0x8c60] ;  /* 0x008c600001827983 */ /* 0x000ea40000300a00 */
[----:B------:R-:W2:Y:S01]  /*cf070*/  LDL.LU.64 R128, [R1+0x8c58] ;  /* 0x008c580001807983 */ /* 0x000ea20000300a00 */
[----:B------:R-:W-:Y:S01]  /*cf080*/  HMMA.1688.F32.TF32 R116, R12, R114, R116 ;  /* 0x000000720c74723c */ /* 0x000fe20000081074 */
[----:B------:R-:W3:Y:S07]  /*cf090*/  LDL.LU.64 R114, [R1+0x8c50] ;  /* 0x008c500001727983 */ /* 0x000eee0000300a00 */
[C---:B------:R-:W-:Y:S01]  /*cf0a0*/  HMMA.1688.F32.TF32 R136, R124.reuse, R4, R136 ;  /* 0x000000047c88723c */ /* 0x040fe20000081088 */
[----:B------:R-:W-:Y:S04]  /*cf0b0*/  LDS R12, [R2+0x24080] ;  /* 0x02408000020c7984 */ /* 0x000fe80000000800 */
[----:B------:R-:W-:Y:S04]  /*cf0c0*/  LDS R14, [R2+0x26080] ;  /* 0x02608000020e7984 */ /* 0x000fe80000000800 */
[----:B------:R-:W-:Y:S04]  /*cf0d0*/  LDS R13, [R0+0x24080] ;  /* 0x02408000000d7984 */ /* 0x000fe80000000800 */
[----:B------:R-:W1:Y:S01]  /*cf0e0*/  LDS R15, [R0+0x26080] ;  /* 0x02608000000f7984 */ /* 0x000e620000000800 */
[C---:B--2---:R-:W-:Y:S03]  /*cf0f0*/  HMMA.1688.F32.TF32 R128, R124.reuse, R112, R128 ;  /* 0x000000707c80723c */ /* 0x044fe60000081080 */
[----:B------:R-:W3:Y:S11]  /*cf100*/  LDL.LU.64 R112, [R1+0x8c48] ;  /* 0x008c480001707983 */ /* 0x000ef60000300a00 */
[----:B------:R-:W-:Y:S09]  /*cf110*/  @!UPT UIADD3 URZ, URZ, URZ, URZ ;  /* 0x0000003f3f3ff290 */ /* 0x000ff2000fffe03f */
[----:B------:R-:W-:Y:S01]  /*cf120*/  STL.64 [R1+0x8c30], R130 ;  /* 0x008c308201007387 */ /* 0x000fe20000100a00 */
[----:B------:R2:W-:Y:S03]  /*cf130*/  STL.64 [R1+0x8c28], R128 ;  /* 0x008c288001007387 */ /* 0x0005e60000100a00 */
[----:B--2---:R-:W3:Y:S04]  /*cf140*/  LDL R128, [R1+0x210] ;  /* 0x0002100001807983 */ /* 0x004ee80000100800 */
[----:B------:R-:W3:Y:S02]  /*cf150*/  LDL R129, [R1+0x214] ;  /* 0x0002140001817983 */ /* 0x000ee40000100800 */
[C---:B---3--:R-:W-:Y:S11]  /*cf160*/  HMMA.1688.F32.TF32 R112, R124.reuse, R128, R112 ;  /* 0x000000807c70723c */ /* 0x048ff60000081070 */
[----:B------:R-:W-:Y:S11]  /*cf170*/  @!UPT UIADD3 URZ, URZ, URZ, URZ ;  /* 0x0000003f3f3ff290 */ /* 0x000ff6000fffe03f */
[----:B------:R-:W-:Y:S01]  /*cf180*/  @!UPT UIADD3 URZ, URZ, URZ, URZ ;  /* 0x0000003f3f3ff290 */ /* 0x000fe2000fffe03f */
[----:B------:R2:W-:Y:S01]  /*cf190*/  STL.64 [R1+0x8c20], R114 ;  /* 0x008c207201007387 */ /* 0x0005e20000100a00 */
[----:B------:R-:W-:Y:S02]  /*cf1a0*/  STL.64 [R1+0x8c18], R112 ;  /* 0x008c187001007387 */ /* 0x000fe40000100a00 */
[----:B------:R3:W-:Y:S02]  /*cf1b0*/  STL.64 [R1+0x8c10], R214 ;  /* 0x008c10d601007387 */ /* 0x0007e40000100a00 */
[----:B------:R-:W1:Y:S01]  /*cf1c0*/  LDL R130, [R1+0x1f8] ;  /* 0x0001f80001827983 */ /* 0x000e620000100800 */
[----:B------:R-:W1:Y:S04]  /*cf1d0*/  LDL R131, [R1+0x1fc] ;  /* 0x0001fc0001837983 */ /* 0x000e680000100800 */
[----:B--2---:R-:W2:Y:S04]  /*cf1e0*/  LDL R114, [R1+0x208] ;  /* 0x0002080001727983 */ /* 0x004ea80000100800 */
[----:B---3--:R-:W3:Y:S04]  /*cf1f0*/  LDL R214, [R1+0x218] ;  /* 0x0002180001d67983 */ /* 0x008ee80000100800 */
[----:B------:R-:W3:Y:S04]  /*cf200*/  LDL R215, [R1+0x21c] ;  /* 0x00021c0001d77983 */ /* 0x000ee80000100800 */
[----:B------:R-:W2:Y:S01]  /*cf210*/  LDL R115, [R1+0x20c] ;  /* 0x00020c0001737983 */ /* 0x000ea20000100800 */
[----:B------:R-:W2:Y:S02]  /*cf220*/  LDL.LU.64 R6, [R1+0x8c40] ;  /* 0x008c400001067983 */ /* 0x000ea40000300a00 */
[----:B------:R-:W2:Y:S01]  /*cf230*/  LDL.LU.64 R4, [R1+0x8c38] ;  /* 0x008c380001047983 */ /* 0x000ea20000300a00 */
[C---:B------:R-:W-:Y:S08]  /*cf240*/  HMMA.1688.F32.TF32 R132, R124.reuse, R212, R132 ;  /* 0x000000d47c84723c */ /* 0x040ff00000081084 */
[C---:B------:R-:W-:Y:S08]  /*cf250*/  HMMA.1688.F32.TF32 R116, R124.reuse, R204, R116 ;  /* 0x000000cc7c74723c */ /* 0x040ff00000081074 */
        /* <DEDUP_REMOVED lines=29> */
[----:B------:R-:W4:Y:S02]  /*cf430*/  LDL.LU.64 R130, [R1+0x8c30] ;  /* 0x008c300001827983 */ /* 0x000f240000300a00 */
[----:B------:R-:W4:Y:S01]  /*cf440*/  LDL.LU.64 R128, [R1+0x8c28] ;  /* 0x008c280001807983 */ /* 0x000f220000300a00 */
[C---:B------:R-:W-:Y:S08]  /*cf450*/  HMMA.1688.F32.TF32 R116, R12.reuse, R206, R116 ;  /* 0x000000ce0c74723c */ /* 0x040ff00000081074 */
[C---:B------:R-:W-:Y:S08]  /*cf460*/  HMMA.1688.F32.TF32 R48, R12.reuse, R238, R48 ;  /* 0x000000ee0c30723c */ /* 0x040ff00000081030 */
[C---:B------:R-:W-:Y:S01]  /*cf470*/  HMMA.1688.F32.TF32 R56, R12.reuse, R250, R56 ;  /* 0x000000fa0c38723c */ /* 0x040fe20000081038 */
[----:B------:R-:W-:Y:S04]  /*cf480*/  LDS R124, [R2+0x28080] ;  /* 0x02808000027c7984 */ /* 0x000fe80000000800 */
[----:B------:R-:W-:Y:S03]  /*cf490*/  LDS R125, [R0+0x28080] ;  /* 0x02808000007d7984 */ /* 0x000fe60000000800 */
[C---:B----4-:R-:W-:Y:S01]  /*cf4a0*/  HMMA.1688.F32.TF32 R128, R12.reuse, R114, R128 ;  /* 0x000000720c80723c */ /* 0x050fe20000081080 */
[----:B------:R-:W3:Y:S01]  /*cf4b0*/  LDL.LU.64 R114, [R1+0x8c20] ;  /* 0x008c200001727983 */ /* 0x000ee20000300a00 */
[----:B------:R-:W3:Y:S06]  /*cf4c0*/  LDL.LU.64 R112, [R1+0x8c18] ;  /* 0x008c180001707983 */ /* 0x000eec0000300a00 */
[C---:B---3--:R-:W-:Y:S01]  /*cf4d0*/  HMMA.1688.F32.TF32 R112, R12.reuse, R214, R112 ;  /* 0x000000d60c70723c */ /* 0x048fe20000081070 */
[----:B------:R-:W3:Y:S07]  /*cf4e0*/  LDL.LU.64 R214, [R1+0x8c10] ;  /* 0x008c100001d67983 */ /* 0x000eee0000300a00 */
[C---:B---3--:R-:W-:Y:S01]  /*cf4f0*/  HMMA.1688.F32.TF32 R132, R12.reuse, R214, R132 ;  /* 0x000000d60c84723c */ /* 0x048fe20000081084 */
[----:B------:R-:W3:Y:S01]  /*cf500*/  LDL.LU.64 R214, [R1+0x8c08] ;  /* 0x008c080001d67983 */ /* 0x000ee20000300a00 */
[----:B------:R-:W4:Y:S02]  /*cf510*/  LDL.LU.64 R212, [R1+0x8c00] ;  /* 0x008c000001d47983 */ /* 0x000f240000300a00 */
[----:B------:R-:W3:Y:S02]  /*cf520*/  LDL.LU.64 R206, [R1+0x8bf8] ;  /* 0x008bf80001ce7983 */ /* 0x000ee40000300a00 */
[----:B------:R-:W3:Y:S01]  /*cf530*/  LDL.LU.64 R204, [R1+0x8bf0] ;  /* 0x008bf00001cc7983 */ /* 0x000ee20000300a00 */
[----:B------:R-:W3:Y:S04]  /*cf540*/  LDL R248, [R1+0x130] ;  /* 0x0001300001f87983 */ /* 0x000ee80000100800 */
[----:B------:R-:W3:Y:S04]  /*cf550*/  LDL R249, [R1+0x134] ;  /* 0x0001340001f97983 */ /* 0x000ee80000100800 */
[----:B------:R-:W3:Y:S04]  /*cf560*/  LDL R250, [R1+0x138] ;  /* 0x0001380001fa7983 */ /* 0x000ee80000100800 */
[----:B------:R-:W3:Y:S04]  /*cf570*/  LDL R251, [R1+0x13c] ;  /* 0x00013c0001fb7983 */ /* 0x000ee80000100800 */
[----:B------:R-:W3:Y:S04]  /*cf580*/  LDL R236, [R1+0x140] ;  /* 0x0001400001ec7983 */ /* 0x000ee80000100800 */
[----:B------:R-:W3:Y:S01]  /*cf590*/  LDL R237, [R1+0x144] ;  /* 0x0001440001ed7983 */ /* 0x000ee20000100800 */
[C---:B--2---:R-:W-:Y:S01]  /*cf5a0*/  HMMA.1688.F32.TF32 R136, R12.reuse, R126, R136 ;  /* 0x0000007e0c88723c */ /* 0x044fe20000081088 */
[----:B------:R-:W-:Y:S04]  /*cf5b0*/  LDS R126, [R2+0x2a080] ;  /* 0x02a08000027e7984 */ /* 0x000fe80000000800 */
[----:B------:R-:W1:Y:S04]  /*cf5c0*/  LDS R127, [R0+0x2a080] ;  /* 0x02a08000007f7984 */ /* 0x000e680000000800 */
[----:B----4-:R-:W-:Y:S01]  /*cf5d0*/  IMAD.MOV.U32 R238, RZ, RZ, R212 ;  /* 0x000000ffffee7224 */ /* 0x010fe200078e00d4 */
[----:B------:R-:W-:Y:S01]  /*cf5e0*/  MOV R239, R213 ;  /* 0x000000d500ef7202 */ /* 0x000fe20000000f00 */
[----:B------:R-:W2:Y:S01]  /*cf5f0*/  LDL.LU R212, [R1+0x8bec] ;  /* 0x008bec0001d47983 */ /* 0x000ea20000300800 */
[----:B------:R-:W4:Y:S02]  /*cf600*/  LDL.LU R213, [R1+0x8be8] ;  /* 0x008be80001d57983 */ /* 0x000f240000300800 */
[----:B------:R-:W1:Y:S02]  /*cf610*/  LDL R220, [R1+0x400] ;  /* 0x0004000001dc7983 */ /* 0x000e640000100800 */
[----:B------:R-:W1:Y:S01]  /*cf620*/  LDL R221, [R1+0x404] ;  /* 0x0004040001dd7983 */ /* 0x000e620000100800 */
[----:B------:R-:W4:Y:S04]  /*cf630*/  LDL R196, [R1+0x3f0] ;  /* 0x0003f00001c47983 */ /* 0x000f280000100800 */
[----:B------:R-:W4:Y:S01]  /*cf640*/  LDL R197, [R1+0x3f4] ;  /* 0x0003f40001c57983 */ /* 0x000f220000100800 */
        /* <DEDUP_REMOVED lines=13> */
[----:B------:R-:W4:Y:S04]  /*cf720*/  LDL R232, [R1+0x150] ;  /* 0x0001500001e87983 */ /* 0x000f280000100800 */
        /* <DEDUP_REMOVED lines=48> */
[----:B------:R-:W4:Y:S01]  /*cfa30*/  LDL R225, [R1+0x164] ;  /* 0x0001640001e17983 */ /* 0x000f220000100800 */
[C---:B------:R-:W-:Y:S08]  /*cfa40*/  HMMA.1688.F32.TF32 R60, R12.reuse, R242, R60 ;  /* 0x000000f20c3c723c */ /* 0x040ff0000008103c */
[C---:B------:R-:W-:Y:S08]  /*cfa50*/  HMMA.1688.F32.TF32 R76, R12.reuse, R190, R76 ;  /* 0x000000be0c4c723c */ /* 0x040ff0000008104c */
[----:B------:R-:W-:Y:S01]  /*cfa60*/  HMMA.1688.F32.TF32 R80, R12, R174, R80 ;  /* 0x000000ae0c50723c */ /* 0x000fe20000081050 */
[----:B---3--:R-:W-:Y:S01]  /*cfa70*/  MOV R242, R204 ;  /* 0x000000cc00f27202 */ /* 0x008fe20000000f00 */
[----:B------:R-:W-:-:S06]  /*cfa80*/  IMAD.MOV.U32 R243, RZ, RZ, R205 ;  /* 0x000000fffff37224 */ /* 0x000fcc00078e00cd */
[C---:B------:R-:W-:Y:S08]  /*cfa90*/  HMMA.1688.F32.TF32 R84, R12.reuse, R166, R84 ;  /* 0x000000a60c54723c */ /* 0x040ff00000081054 */
[C---:B------:R-:W-:Y:S08]  /*cfaa0*/  HMMA.1688.F32.TF32 R88, R12.reuse, R150, R88 ;  /* 0x000000960c58723c */ /* 0x040ff00000081058 */
[C---:B------:R-:W-:Y:S08]  /*cfab0*/  HMMA.1688.F32.TF32 R92, R12.reuse, R158, R92 ;  /* 0x0000009e0c5c723c */ /* 0x040ff0000008105c */
[C---:B------:R-:W-:Y:S08]  /*cfac0*/  HMMA.1688.F32.TF32 R96, R12.reuse, R142, R96 ;  /* 0x0000008e0c60723c */ /* 0x040ff00000081060 */
[C---:B------:R-:W-:Y:S08]  /*cfad0*/  HMMA.1688.F32.TF32 R120, R12.reuse, R182, R120 ;  /* 0x000000b60c78723c */ /* 0x040ff00000081078 */
[C---:B------:R-:W-:Y:S08]  /*cfae0*/  HMMA.1688.F32.TF32 R64, R12.reuse, R198, R64 ;  /* 0x000000c60c40723c */ /* 0x040ff00000081040 */
[----:B------:R-:W-:Y:S01]  /*cfaf0*/  HMMA.1688.F32.TF32 R68, R12, R222, R68 ;  /* 0x000000de0c44723c */ /* 0x000fe20000081044 */
[----:B--2---:R-:W-:-:S02]  /*cfb00*/  IMAD.MOV.U32 R227, RZ, RZ, R212 ;  /* 0x000000ffffe37224 */ /* 0x004fc400078e00d4 */
[----:B----4-:R-:W-:Y:S02]  /*cfb10*/  IMAD.MOV.U32 R226, RZ, RZ, R213 ;  /* 0x000000ffffe27224 */ /* 0x010fe400078e00d5 */
[----:B------:R-:W2:Y:S03]  /*cfb20*/  LDL.LU R213, [R1+0x8be4] ;  /* 0x008be40001d57983 */ /* 0x000ea60000300800 */
[C---:B-1----:R-:W-:Y:S01]  /*cfb30*/  HMMA.1688.F32.TF32 R128, R124.reuse, R220, R128 ;  /* 0x000000dc7c80723c */ /* 0x042fe20000081080 */
[----:B------:R-:W3:Y:S02]  /*cfb40*/  LDL.LU R212, [R1+0x8be0] ;  /* 0x008be00001d47983 */ /* 0x000ee40000300800 */
[----:B------:R-:W4:Y:S01]  /*cfb50*/  LDL R228, [R1+0x430] ;  /* 0x0004300001e47983 */ /* 0x000f220000100800 */
[----:B------:R-:W4:Y:S04]  /*cfb60*/  LDL R229, [R1+0x434] ;  /* 0x0004340001e57983 */ /* 0x000f280000100800 */
[----:B------:R-:W2:Y:S04]  /*cfb70*/  LDL R240, [R1+0x120] ;  /* 0x0001200001f07983 */ /* 0x000ea80000100800 */
[----:B------:R-:W2:Y:S01]  /*cfb80*/  LDL R241, [R1+0x124] ;  /* 0x0001240001f17983 */ /* 0x000ea20000100800 */
[----:B------:R-:W2:Y:S02]  /*cfb90*/  LDL.LU R204, [R1+0x8bdc] ;  /* 0x008bdc0001cc7983 */ /* 0x000ea40000300800 */
[----:B------:R-:W2:Y:S02]  /*cfba0*/  LDL.LU R205, [R1+0x8bd8] ;  /* 0x008bd80001cd7983 */ /* 0x000ea40000300800 */
[----:B------:R-:W2:Y:S01]  /*cfbb0*/  LDL.LU.64 R190, [R1+0x8bd0] ;  /* 0x008bd00001be7983 */ /* 0x000ea20000300a00 */
[----:B------:R-:W2:Y:S01]  /*cfbc0*/  LDL.LU.64 R188, [R1+0x8bc8] ;  /* 0x008bc80001bc7983 */ /* 0x000ea20000300a00 */
[----:B------:R-:W2:Y:S02]  /*cfbd0*/  LDL.LU.64 R174, [R1+0x8bc0] ;  /* 0x008bc00001ae7983 */ /* 0x000ea40000300a00 */
[----:B------:R-:W2:Y:S02]  /*cfbe0*/  LDL.LU.64 R172, [R1+0x8bb8] ;  /* 0x008bb80001ac7983 */ /* 0x000ea40000300a00 */
        /* <DEDUP_REMOVED lines=10> */
[----:B------:R-:W-:Y:S01]  /*cfc90*/  HMMA.1688.F32.TF32 R108, R124, R196, R108 ;  /* 0x000000c47c6c723c */ /* 0x000fe2000008106c */
[----:B------:R-:W2:Y:S02]  /*cfca0*/  LDL.LU.64 R198, [R1+0x8b60] ;  /* 0x008b600001c67983 */ /* 0x000ea40000300a00 */
[----:B------:R-:W2:Y:S01]  /*cfcb0*/  LDL.LU.64 R196, [R1+0x8b58] ;  /* 0x008b580001c47983 */ /* 0x000ea20000300a00 */
[----:B------:R-:W2:Y:S01]  /*cfcc0*/  LDL.LU.64 R222, [R1+0x8b50] ;  /* 0x008b500001de7983 */ /* 0x000ea20000300a00 */
[----:B------:R-:W2:Y:S02]  /*cfcd0*/  LDL.LU.64 R220, [R1+0x8b48] ;  /* 0x008b480001dc7983 */ /* 0x000ea40000300a00 */
[----:B------:R-:W-:Y:S02]  /*cfce0*/  STL.64 [R1+0x8b20], R130 ;  /* 0x008b208201007387 */ /* 0x000fe40000100a00 */
[----:B------:R1:W-:Y:S02]  /*cfcf0*/  STL.64 [R1+0x8b18], R128 ;  /* 0x008b188001007387 */ /* 0x0003e40000100a00 */
[----:B-1----:R-:W2:Y:S04]  /*cfd00*/  LDL R128, [R1+0x410] ;  /* 0x0004100001807983 */ /* 0x002ea80000100800 */
[----:B------:R-:W2:Y:S01]  /*cfd10*/  LDL R129, [R1+0x414] ;  /* 0x0004140001817983 */ /* 0x000ea20000100800 */
[----:B------:R-:W-:Y:S01]  /*cfd20*/  HMMA.1688.F32.TF32 R72, R12, R230, R72 ;  /* 0x000000e60c48723c */ /* 0x000fe20000081048 */
[----:B------:R-:W-:Y:S04]  /*cfd30*/  LDS R12, [R2+0x2c080] ;  /* 0x02c08000020c7984 */ /* 0x000fe80000000800 */
[----:B------:R-:W-:Y:S01]  /*cfd40*/  LDS R14, [R2+0x2e080] ;  /* 0x02e08000020e7984 */ /* 0x000fe20000000800 */
[----:B------:R-:W-:Y:S04]  /*cfd50*/  LDS R13, [R0+0x2c080] ;  /* 0x02c08000000d7984 */ /* 0x000fe80000000800 */
[----:B------:R-:W1:Y:S01]  /*cfd60*/  LDS R15, [R0+0x2e080] ;  /* 0x02e08000000f7984 */ /* 0x000e620000000800 */
[C---:B----4-:R-:W-:Y:S08]  /*cfd70*/  HMMA.1688.F32.TF32 R116, R124.reuse, R228, R116 ;  /* 0x000000e47c74723c */ /* 0x050ff00000081074 */
[----:B--2---:R-:W-:Y:S11]  /*cfd80*/  HMMA.1688.F32.TF32 R112, R124, R128, R112 ;  /* 0x000000807c70723c */ /* 0x004ff60000081070 */
[----:B------:R-:W-:Y:S11]  /*cfd90*/  @!UPT UIADD3 URZ, URZ, URZ, URZ ;  /* 0x0000003f3f3ff290 */ /* 0x000ff6000fffe03f */
[----:B------:R-:W-:Y:S01]  /*cfda0*/  @!UPT UIADD3 URZ, URZ, URZ, URZ ;  /* 0x0000003f3f3ff290 */ /* 0x000fe2000fffe03f */
[----:B------:R2:W-:Y:S01]  /*cfdb0*/  STL.64 [R1+0x8b10], R114 ;  /* 0x008b107201007387 */ /* 0x0005e20000100a00 */
[----:B------:R-:W-:Y:S02]  /*cfdc0*/  STL.64 [R1+0x8b08], R112 ;  /* 0x008b087001007387 */ /* 0x000fe40000100a00 */
[----:B------:R3:W-:Y:S02]  /*cfdd0*/  STL.64 [R1+0x8b00], R246 ;  /* 0x008b00f601007387 */ /* 0x0007e40000100a00 */
[----:B--2---:R-:W-:Y:S02]  /*cfde0*/  IMAD.MOV.U32 R114, RZ, RZ, R220 ;  /* 0x000000ffff727224 */ /* 0x004fe400078e00dc */
[----:B---3--:R-:W-:Y:S01]  /*cfdf0*/  IMAD.MOV.U32 R246, RZ, RZ, R212 ;  /* 0x000000fffff67224 */ /* 0x008fe200078e00d4 */
[----:B------:R-:W-:Y:S01]  /*cfe00*/  MOV R247, R213 ;  /* 0x000000d500f77202 */ /* 0x000fe20000000f00 */
[----:B------:R-:W2:Y:S01]  /*cfe10*/  LDL.LU R212, [R1+0x8b44] ;  /* 0x008b440001d47983 */ /* 0x000ea20000300800 */
[----:B------:R-:W2:Y:S02]  /*cfe20*/  LDL.LU R213, [R1+0x8b40] ;  /* 0x008b400001d57983 */ /* 0x000ea40000300800 */
[----:B------:R-:W3:Y:S02]  /*cfe30*/  LDL.LU R220, [R1+0x8b3c] ;  /* 0x008b3c0001dc7983 */ /* 0x000ee40000300800 */
[----:B------:R-:W-:-:S02]  /*cfe40*/  IMAD.MOV.U32 R115, RZ, RZ, R221 ;  /* 0x000000ffff737224 */ /* 0x000fc400078e00dd */
[----:B------:R-:W3:Y:S01]  /*cfe50*/  LDL.LU R221, [R1+0x8b38] ;  /* 0x008b380001dd7983 */ /* 0x000ee20000300800 */
[----:B------:R-:W1:Y:S02]  /*cfe60*/  LDL R130, [R1+0x3f8] ;  /* 0x0003f80001827983 */ /* 0x000e640000100800 */
[----:B------:R-:W1:Y:S02]  /*cfe70*/  LDL R131, [R1+0x3fc] ;  /* 0x0003fc0001837983 */ /* 0x000e640000100800 */
[----:B------:R-:W4:Y:S01]  /*cfe80*/  LDL.LU.64 R230, [R1+0x8b30] ;  /* 0x008b300001e67983 */ /* 0x000f220000300a00 */
        /* <DEDUP_REMOVED lines=26> */
[C---:B--2---:R-:W-:Y:S08]  /*d0030*/  HMMA.1688.F32.TF32 R64, R124.reuse, R212, R64 ;  /* 0x000000d47c40723c */ /* 0x044ff00000081040 */
[C---:B---3--:R-:W-:Y:S08]  /*d0040*/  HMMA.1688.F32.TF32 R60, R124.reuse, R220, R60 ;  /* 0x000000dc7c3c723c */ /* 0x048ff0000008103c */
[----:B------:R-:W-:Y:S01]  /*d0050*/  HMMA.1688.F32.TF32 R56, R124, R228, R56 ;  /* 0x000000e47c38723c */ /* 0x000fe20000081038 */
[----:B------:R-:W2:Y:S04]  /*d0060*/  LDL R126, [R1+0x438] ;  /* 0x00043800017e7983 */ /* 0x000ea80000100800 */
[----:B------:R-:W2:Y:S03]  /*d0070*/  LDL R127, [R1+0x43c] ;  /* 0x00043c00017f7983 */ /* 0x000ea60000100800 */
[C---:B-1----:R-:W-:Y:S01]  /*d0080*/  HMMA.1688.F32.TF32 R108, R12.reuse, R130, R108 ;  /* 0x000000820c6c723c */ /* 0x042fe2000008106c */
[----:B------:R-:W3:Y:S02]  /*d0090*/  LDL.LU.64 R130, [R1+0x8b20] ;  /* 0x008b200001827983 */ /* 0x000ee40000300a00 */
[----:B------:R-:W3:Y:S05]  /*d00a0*/  LDL.LU.64 R128, [R1+0x8b18] ;  /* 0x008b180001807983 */ /* 0x000eea0000300a00 */
        /* <DEDUP_REMOVED lines=18> */
[----:B------:R-:W3:Y:S07]  /*d01d0*/  LDL.LU.64 R246, [R1+0x8b00] ;  /* 0x008b000001f67983 */ /* 0x000eee0000300a00 */
[C---:B----4-:R-:W-:Y:S08]  /*d01e0*/  HMMA.1688.F32.TF32 R56, R12.reuse, R230, R56 ;  /* 0x000000e60c38723c */ /* 0x050ff00000081038 */
[----:B---3--:R-:W-:Y:S01]  /*d01f0*/  HMMA.1688.F32.TF32 R132, R12, R246, R132 ;  /* 0x000000f60c84723c */ /* 0x008fe20000081084 */
[----:B------:R-:W3:Y:S01]  /*d0200*/  LDL.LU.64 R246, [R1+0x8af8] ;  /* 0x008af80001f67983 */ /* 0x000ee20000300a00 */
[----:B------:R-:W4:Y:S02]  /*d0210*/  LDL.LU.64 R244, [R1+0x8af0] ;  /* 0x008af00001f47983 */ /* 0x000f240000300a00 */
        /* <DEDUP_REMOVED lines=15> */
[----:B------:R1:W-:Y:S02]  /*d0310*/  STL.64 [R1+0x8718], R228 ;  /* 0x008718e401007387 */ /* 0x0003e40000100a00 */
[----:B-1----:R-:W-:Y:S01]  /*d0320*/  MOV R228, R183 ;  /* 0x000000b700e47202 */ /* 0x002fe20000000f00 */
[----:B------:R-:W-:Y:S01]  /*d0330*/  IMAD.MOV.U32 R229, RZ, RZ, R182 ;  /* 0x000000ffffe57224 */ /* 0x000fe200078e00b6 */
[----:B------:R-:W2:Y:S01]  /*d0340*/  LDL.LU R183, [R1+0x8aec] ;  /* 0x008aec0001b77983 */ /* 0x000ea20000300800 */
[----:B------:R-:W2:Y:S02]  /*d0350*/  LDL.LU R182, [R1+0x8ae8] ;  /* 0x008ae80001b67983 */ /* 0x000ea40000300800 */
[----:B------:R-:W-:Y:S01]  /*d0360*/  IMAD.MOV.U32 R230, RZ, RZ, R214 ;  /* 0x000000ffffe67224 */ /* 0x000fe200078e00d6 */
[----:B------:R-:W-:Y:S01]  /*d0370*/  MOV R231, R215 ;  /* 0x000000d700e77202 */ /* 0x000fe20000000f00 */
[----:B------:R-:W2:Y:S01]  /*d0380*/  LDL.LU R214, [R1+0x8ae4] ;  /* 0x008ae40001d67983 */ /* 0x000ea20000300800 */
[----:B------:R-:W2:Y:S02]  /*d0390*/  LDL.LU R215, [R1+0x8ae0] ;  /* 0x008ae00001d77983 */ /* 0x000ea40000300800 */
[----:B------:R-:W-:Y:S02]  /*d03a0*/  STL.64 [R1+0x8730], R222 ;  /* 0x008730de01007387 */ /* 0x000fe40000100a00 */
[----:B------:R1:W-:Y:S02]  /*d03b0*/  STL.64 [R1+0x8728], R220 ;  /* 0x008728dc01007387 */ /* 0x0003e40000100a00 */
[----:B-1----:R-:W-:-:S02]  /*d03c0*/  IMAD.MOV.U32 R220, RZ, RZ, R198 ;  /* 0x000000ffffdc7224 */ /* 0x002fc400078e00c6 */
[----:B------:R-:W-:Y:S01]  /*d03d0*/  IMAD.MOV.U32 R221, RZ, RZ, R199 ;  /* 0x000000ffffdd7224 */ /* 0x000fe200078e00c7 */
[----:B------:R-:W3:Y:S01]  /*d03e0*/  LDL.LU R198, [R1+0x8adc] ;  /* 0x008adc0001c67983 */ /* 0x000ee20000300800 */
[----:B------:R-:W3:Y:S01]  /*d03f0*/  LDL.LU R199, [R1+0x8ad8] ;  /* 0x008ad80001c77983 */ /* 0x000ee20000300800 */
[----:B------:R-:W-:Y:S01]  /*d0400*/  MOV R222, R206 ;  /* 0x000000ce00de7202 */ /* 0x000fe20000000f00 */
[----:B------:R-:W-:Y:S01]  /*d0410*/  IMAD.MOV.U32 R223, RZ, RZ, R207 ;  /* 0x000000ffffdf7224 */ /* 0x000fe200078e00cf */
[----:B------:R-:W3:Y:S01]  /*d0420*/  LDL.LU R206, [R1+0x8ad4] ;  /* 0x008ad40001ce7983 */ /* 0x000ee20000300800 */
[----:B------:R-:W3:Y:S03]  /*d0430*/  LDL.LU R207, [R1+0x8ad0] ;  /* 0x008ad00001cf7983 */ /* 0x000ee60000300800 */
[----:B--2---:R-:W-:Y:S01]  /*d0440*/  STL.64 [R1+0x8740], R214 ;  /* 0x008740d601007387 */ /* 0x004fe20000100a00 */
[----:B------:R1:W-:Y:S01]  /*d0450*/  STL.64 [R1+0x8738], R212 ;  /* 0x008738d401007387 */ /* 0x0003e20000100a00 */
[----:B------:R-:W-:Y:S01]  /*d0460*/  HMMA.1688.F32.TF32 R64, R12, R214, R64 ;  /* 0x000000d60c40723c */ /* 0x000fe20000081040 */
[----:B-1----:R-:W-:Y:S01]  /*d0470*/  IMAD.MOV.U32 R212, RZ, RZ, R182 ;  /* 0x000000ffffd47224 */ /* 0x002fe200078e00b6 */
[----:B------:R-:W-:Y:S01]  /*d0480*/  MOV R213, R183 ;  /* 0x000000b700d57202 */ /* 0x000fe20000000f00 */
[----:B------:R-:W2:Y:S01]  /*d0490*/  LDL.LU R182, [R1+0x8acc] ;  /* 0x008acc0001b67983 */ /* 0x000ea20000300800 */
[----:B------:R-:W2:Y:S03]  /*d04a0*/  LDL.LU R183, [R1+0x8ac8] ;  /* 0x008ac80001b77983 */ /* 0x000ea60000300800 */
[----:B------:R-:W-:-:S02]  /*d04b0*/  IMAD.MOV.U32 R214, RZ, RZ, R190 ;  /* 0x000000ffffd67224 */ /* 0x000fc400078e00be */
[----:B------:R-:W-:Y:S01]  /*d04c0*/  IMAD.MOV.U32 R215, RZ, RZ, R191 ;  /* 0x000000ffffd77224 */ /* 0x000fe200078e00bf */
[----:B------:R-:W4:Y:S01]  /*d04d0*/  LDL.LU R190, [R1+0x8ac4] ;  /* 0x008ac40001be7983 */ /* 0x000f220000300800 */
[----:B------:R-:W4:Y:S02]  /*d04e0*/  LDL.LU R191, [R1+0x8ac0] ;  /* 0x008ac00001bf7983 */ /* 0x000f240000300800 */
[----:B---3--:R-:W-:Y:S02]  /*d04f0*/  STL [R1+0x86dc], R206 ;  /* 0x0086dcce01007387 */ /* 0x008fe40000100800 */
[----:B------:R-:W-:Y:S01]  /*d0500*/  STL [R1+0x86d8], R207 ;  /* 0x0086d8cf01007387 */ /* 0x000fe20000100800 */
[----:B------:R1:W-:Y:S01]  /*d0510*/  STL.64 [R1+0x8750], R198 ;  /* 0x008750c601007387 */ /* 0x0003e20000100a00 */
        /* <DEDUP_REMOVED lines=8> */
[----:B--2---:R-:W-:Y:S01]  /*d05a0*/  HMMA.1688.F32.TF32 R80, R12, R182, R80 ;  /* 0x000000b60c50723c */ /* 0x004fe20000081050 */
[----:B----4-:R-:W-:Y:S01]  /*d05b0*/  STL [R1+0x86d4], R190 ;  /* 0x0086d4be01007387 */ /* 0x010fe20000100800 */
[----:B------:R-:W-:Y:S02]  /*d05c0*/  STL [R1+0x86d0], R191 ;  /* 0x0086d0bf01007387 */ /* 0x000fe40000100800 */
[----:B------:R1:W-:Y:S02]  /*d05d0*/  STL.64 [R1+0x8760], R182 ;  /* 0x008760b601007387 */ /* 0x0003e40000100a00 */
[----:B------:R2:W-:Y:S02]  /*d05e0*/  STL.64 [R1+0x8758], R180 ;  /* 0x008758b401007387 */ /* 0x0005e40000100a00 */
[----:B-1----:R-:W-:Y:S01]  /*d05f0*/  IMAD.MOV.U32 R182, RZ, RZ, R166 ;  /* 0x000000ffffb67224 */ /* 0x002fe200078e00a6 */
[----:B--2---:R-:W2:Y:S04]  /*d0600*/  LDL R180, [R1+0x12d0] ;  /* 0x0012d00001b47983 */ /* 0x004ea80000100800 */
[----:B------:R-:W2:Y:S01]  /*d0610*/  LDL R181, [R1+0x12d4] ;  /* 0x0012d40001b57983 */ /* 0x000ea20000100800 */
[----:B------:R-:W4:Y:S01]  /*d0620*/  LDL.LU R166, [R1+0x8ab4] ;  /* 0x008ab40001a67983 */ /* 0x000f220000300800 */
[----:B------:R-:W-:-:S02]  /*d0630*/  MOV R183, R167 ;  /* 0x000000a700b77202 */ /* 0x000fc40000000f00 */
[----:B------:R-:W4:Y:S01]  /*d0640*/  LDL.LU R167, [R1+0x8ab0] ;  /* 0x008ab00001a77983 */ /* 0x000f220000300800 */
[----:B---3--:R1:W-:Y:S01]  /*d0650*/  STL.64 [R1+0x8770], R174 ;  /* 0x008770ae01007387 */ /* 0x0083e20000100a00 */
[C---:B------:R-:W-:Y:S01]  /*d0660*/  HMMA.1688.F32.TF32 R84, R12.reuse, R174, R84 ;  /* 0x000000ae0c54723c */ /* 0x040fe20000081054 */
[----:B------:R3:W-:Y:S06]  /*d0670*/  STL.64 [R1+0x8768], R172 ;  /* 0x008768ac01007387 */ /* 0x0007ec0000100a00 */
[----:B-1----:R-:W-:Y:S02]  /*d0680*/  IMAD.MOV.U32 R174, RZ, RZ, R159 ;  /* 0x000000ffffae7224 */ /* 0x002fe400078e009f */
[----:B------:R-:W-:Y:S01]  /*d0690*/  IMAD.MOV.U32 R175, RZ, RZ, R150 ;  /* 0x000000ffffaf7224 */ /* 0x000fe200078e0096 */
[----:B---3--:R-:W3:Y:S04]  /*d06a0*/  LDL R172, [R1+0x12c0] ;  /* 0x0012c00001ac7983 */ /* 0x008ee80000100800 */
[----:B------:R-:W3:Y:S01]  /*d06b0*/  LDL R173, [R1+0x12c4] ;  /* 0x0012c40001ad7983 */ /* 0x000ee20000100800 */
[----:B------:R-:W2:Y:S02]  /*d06c0*/  LDL.LU R159, [R1+0x8aac] ;  /* 0x008aac00019f7983 */ /* 0x000ea40000300800 */
[----:B------:R-:W2:Y:S01]  /*d06d0*/  LDL.LU R150, [R1+0x8aa8] ;  /* 0x008aa80001967983 */ /* 0x000ea20000300800 */
[----:B----4-:R1:W-:Y:S01]  /*d06e0*/  STL.64 [R1+0x8780], R166 ;  /* 0x008780a601007387 */ /* 0x0103e20000100a00 */
[----:B------:R-:W-:Y:S01]  /*d06f0*/  HMMA.1688.F32.TF32 R88, R12, R166, R88 ;  /* 0x000000a60c58723c */ /* 0x000fe20000081058 */
[----:B------:R4:W-:Y:S06]  /*d0700*/  STL.64 [R1+0x8778], R164 ;  /* 0x008778a401007387 */ /* 0x0009ec0000100a00 */
[----:B-1----:R-:W-:Y:S01]  /*d0710*/  MOV R166, R158 ;  /* 0x0000009e00a67202 */ /* 0x002fe20000000f00 */
[----:B------:R-:W-:Y:S01]  /*d0720*/  IMAD.MOV.U32 R167, RZ, RZ, R3 ;  /* 0x000000ffffa77224 */ /* 0x000fe200078e0003 */
[----:B----4-:R-:W4:Y:S04]  /*d0730*/  LDL R164, [R1+0x12b0] ;  /* 0x0012b00001a47983 */ /* 0x010f280000100800 */
[----:B------:R-:W4:Y:S01]  /*d0740*/  LDL R165, [R1+0x12b4] ;  /* 0x0012b40001a57983 */ /* 0x000f220000100800 */
[----:B------:R-:W3:Y:S02]  /*d0750*/  LDL.LU R158, [R1+0x8aa4] ;  /* 0x008aa400019e7983 */ /* 0x000ee40000300800 */
[----:B------:R-:W4:Y:S02]  /*d0760*/  LDL.LU R3, [R1+0x8aa0] ;  /* 0x008aa00001037983 */ /* 0x000f240000300800 */
[----:B------:R-:W4:Y:S01]  /*d0770*/  LDL R240, [R1+0x11b0] ;  /* 0x0011b00001f07983 */ /* 0x000f220000100800 */
[----:B------:R-:W4:Y:S01]  /*d0780*/  LDL R241, [R1+0x11b4] ;  /* 0x0011b40001f17983 */ /* 0x000f220000100800 */
[----:B------:R-:W-:-:S02]  /*d0790*/  IMAD.MOV.U32 R242, RZ, RZ, R244 ;  /* 0x000000fffff27224 */ /* 0x000fc400078e00f4 */
[----:B------:R-:W4:Y:S01]  /*d07a0*/  LDL.LU R244, [R1+0x8a9c] ;  /* 0x008a9c0001f47983 */ /* 0x000f220000300800 */
[----:B------:R-:W-:Y:S01]  /*d07b0*/  MOV R243, R247 ;  /* 0x000000f700f37202 */ /* 0x000fe20000000f00 */
[----:B--2---:R-:W-:Y:S01]  /*d07c0*/  IMAD.MOV.U32 R238, RZ, RZ, R150 ;  /* 0x000000ffffee7224 */ /* 0x004fe200078e0096 */
[----:B------:R-:W2:Y:S01]  /*d07d0*/  LDL.LU R247, [R1+0x8a98] ;  /* 0x008a980001f77983 */ /* 0x000ea20000300800 */
[----:B------:R-:W2:Y:S02]  /*d07e0*/  LDL R236, [R1+0x1180] ;  /* 0x0011800001ec7983 */ /* 0x000ea40000100800 */
[----:B------:R-:W2:Y:S02]  /*d07f0*/  LDL R237, [R1+0x1184] ;  /* 0x0011840001ed7983 */ /* 0x000ea40000100800 */
[----:B------:R-:W2:Y:S02]  /*d0800*/  LDL.LU R150, [R1+0x8a94] ;  /* 0x008a940001967983 */ /* 0x000ea40000300800 */
[----:B------:R-:W-:-:S02]  /*d0810*/  IMAD.MOV.U32 R239, RZ, RZ, R159 ;  /* 0x000000ffffef7224 */ /* 0x000fc400078e009f */
[----:B------:R-:W2:Y:S01]  /*d0820*/  LDL.LU R159, [R1+0x8a90] ;  /* 0x008a9000019f7983 */ /* 0x000ea20000300800 */
[----:B------:R-:W2:Y:S02]  /*d0830*/  LDL R232, [R1+0x1190] ;  /* 0x0011900001e87983 */ /* 0x000ea40000100800 */
[----:B------:R-:W2:Y:S02]  /*d0840*/  LDL R233, [R1+0x1194] ;  /* 0x0011940001e97983 */ /* 0x000ea40000100800 */
[----:B---3--:R-:W-:Y:S01]  /*d0850*/  IMAD.MOV.U32 R235, RZ, RZ, R158 ;  /* 0x000000ffffeb7224 */ /* 0x008fe200078e009e */
[----:B----4-:R-:W-:Y:S02]  /*d0860*/  MOV R234, R3 ;  /* 0x0000000300ea7202 */ /* 0x010fe40000000f00 */
[----:B------:R-:W3:Y:S01]  /*d0870*/  LDL.LU R3, [R1+0x8a8c] ;  /* 0x008a8c0001037983 */ /* 0x000ee20000300800 */
[----:B------:R-:W4:Y:S02]  /*d0880*/  LDL.LU R158, [R1+0x8a88] ;  /* 0x008a8800019e7983 */ /* 0x000f240000300800 */
[----:B------:R-:W4:Y:S02]  /*d0890*/  LDL R224, [R1+0x1170] ;  /* 0x0011700001e07983 */ /* 0x000f240000100800 */
[----:B------:R-:W4:Y:S01]  /*d08a0*/  LDL R225, [R1+0x1174] ;  /* 0x0011740001e17983 */ /* 0x000f220000100800 */
[----:B------:R-:W-:Y:S01]  /*d08b0*/  MOV R227, R244 ;  /* 0x000000f400e37202 */ /* 0x000fe20000000f00 */
[----:B--2---:R-:W-:-:S02]  /*d08c0*/  IMAD.MOV.U32 R226, RZ, RZ, R247 ;  /* 0x000000ffffe27224 */ /* 0x004fc400078e00f7 */
[----:B------:R-:W2:Y:S01]  /*d08d0*/  LDL.LU R247, [R1+0x8a84] ;  /* 0x008a840001f77983 */ /* 0x000ea20000300800 */
[----:B------:R-:W2:Y:S02]  /*d08e0*/  LDL.LU R244, [R1+0x8a80] ;  /* 0x008a800001f47983 */ /* 0x000ea40000300800 */
[----:B------:R-:W2:Y:S02]  /*d08f0*/  LDL R208, [R1+0x1150] ;  /* 0x0011500001d07983 */ /* 0x000ea40000100800 */
[----:B------:R-:W2:Y:S02]  /*d0900*/  LDL R209, [R1+0x1154] ;  /* 0x0011540001d17983 */ /* 0x000ea40000100800 */
[----:B---3--:R-:W-:Y:S02]  /*d0910*/  IMAD.MOV.U32 R211, RZ, RZ, R3 ;  /* 0x000000ffffd37224 */ /* 0x008fe400078e0003 */
[----:B----4-:R-:W-:Y:S02]  /*d0920*/  IMAD.MOV.U32 R210, RZ, RZ, R158 ;  /* 0x000000ffffd27224 */ /* 0x010fe400078e009e */
[----:B------:R-:W3:Y:S01]  /*d0930*/  LDL.LU R158, [R1+0x8a7c] ;  /* 0x008a7c00019e7983 */ /* 0x000ee20000300800 */
[----:B------:R-:W4:Y:S02]  /*d0940*/  LDL.LU R3, [R1+0x8a78] ;  /* 0x008a780001037983 */ /* 0x000f240000300800 */
[----:B------:R-:W2:Y:S02]  /*d0950*/  LDL R200, [R1+0x1140] ;  /* 0x0011400001c87983 */ /* 0x000ea40000100800 */
[----:B------:R-:W2:Y:S01]  /*d0960*/  LDL R201, [R1+0x1144] ;  /* 0x0011440001c97983 */ /* 0x000ea20000100800 */
[----:B------:R-:W2:Y:S04]  /*d0970*/  LDL R202, [R1+0x1148] ;  /* 0x0011480001ca7983 */ /* 0x000ea80000100800 */
[----:B------:R-:W2:Y:S04]  /*d0980*/  LDL R203, [R1+0x114c] ;  /* 0x00114c0001cb7983 */ /* 0x000ea80000100800 */
[----:B------:R-:W2:Y:S04]  /*d0990*/  LDL R184, [R1+0x1120] ;  /* 0x0011200001b87983 */ /* 0x000ea80000100800 */
[----:B------:R-:W2:Y:S01]  /*d09a0*/  LDL R185, [R1+0x1124] ;  /* 0x0011240001b97983 */ /* 0x000ea20000100800 */
[----:B---3--:R-:W-:Y:S01]  /*d09b0*/  IMAD.MOV.U32 R187, RZ, RZ, R158 ;  /* 0x000000ffffbb7224 */ /* 0x008fe200078e009e */
[----:B----4-:R-:W-:-:S02]  /*d09c0*/  MOV R186, R3 ;  /* 0x0000000300ba7202 */ /* 0x010fc40000000f00 */
[----:B------:R-:W3:Y:S01]  /*d09d0*/  LDL.LU R3, [R1+0x8a74] ;  /* 0x008a740001037983 */ /* 0x000ee20000300800 */
[----:B------:R-:W4:Y:S02]  /*d09e0*/  LDL.LU R158, [R1+0x8a70] ;  /* 0x008a7000019e7983 */ /* 0x000f240000300800 */
[----:B------:R-:W3:Y:S02]  /*d09f0*/  LDL R192, [R1+0x1130] ;  /* 0x0011300001c07983 */ /* 0x000ee40000100800 */
[----:B------:R-:W3:Y:S02]  /*d0a00*/  LDL R193, [R1+0x1134] ;  /* 0x0011340001c17983 */ /* 0x000ee40000100800 */
[----:B--2---:R-:W-:Y:S01]  /*d0a10*/  IMAD.MOV.U32 R194, RZ, RZ, R244 ;  /* 0x000000ffffc27224 */ /* 0x004fe200078e00f4 */
[----:B------:R-:W-:Y:S01]  /*d0a20*/  MOV R195, R247 ;  /* 0x000000f700c37202 */ /* 0x000fe20000000f00 */
[----:B------:R-:W2:Y:S01]  /*d0a30*/  LDL.LU R244, [R1+0x8a6c] ;  /* 0x008a6c0001f47983 */ /* 0x000ea20000300800 */
[----:B------:R-:W2:Y:S02]  /*d0a40*/  LDL.LU R247, [R1+0x8a68] ;  /* 0x008a680001f77983 */ /* 0x000ea40000300800 */
[----:B------:R-:W2:Y:S02]  /*d0a50*/  LDL R216, [R1+0x1160] ;  /* 0x0011600001d87983 */ /* 0x000ea40000100800 */
[----:B------:R-:W-:-:S02]  /*d0a60*/  IMAD.MOV.U32 R218, RZ, RZ, R159 ;  /* 0x000000ffffda7224 */ /* 0x000fc400078e009f */
[----:B----4-:R-:W-:Y:S02]  /*d0a70*/  IMAD.MOV.U32 R217, RZ, RZ, R158 ;  /* 0x000000ffffd97224 */ /* 0x010fe400078e009e */
[----:B------:R-:W4:Y:S01]  /*d0a80*/  LDL.LU R158, [R1+0x8a64] ;  /* 0x008a6400019e7983 */ /* 0x000f220000300800 */
[----:B------:R-:W4:Y:S01]  /*d0a90*/  LDL.LU R159, [R1+0x8a60] ;  /* 0x008a6000019f7983 */ /* 0x000f220000300800 */
[----:B------:R-:W-:Y:S01]  /*d0aa0*/  MOV R219, R150 ;  /* 0x0000009600db7202 */ /* 0x000fe20000000f00 */
[----:B------:R-:W-:Y:S01]  /*d0ab0*/  IMAD.MOV.U32 R250, RZ, RZ, R151 ;  /* 0x000000fffffa7224 */ /* 0x000fe200078e0097 */
[----:B------:R-:W2:Y:S01]  /*d0ac0*/  LDL.LU R150, [R1+0x8a5c] ;  /* 0x008a5c0001967983 */ /* 0x000ea20000300800 */
[----:B------:R-:W2:Y:S02]  /*d0ad0*/  LDL R248, [R1+0x11c0] ;  /* 0x0011c00001f87983 */ /* 0x000ea40000100800 */
[----:B------:R-:W2:Y:S02]  /*d0ae0*/  LDL R249, [R1+0x11c4] ;  /* 0x0011c40001f97983 */ /* 0x000ea40000100800 */
[----:B------:R-:W2:Y:S02]  /*d0af0*/  LDL.LU R151, [R1+0x8a58] ;  /* 0x008a580001977983 */ /* 0x000ea40000300800 */
[----:B------:R-:W-:-:S02]  /*d0b00*/  IMAD.MOV.U32 R251, RZ, RZ, R142 ;  /* 0x000000fffffb7224 */ /* 0x000fc400078e008e */
[----:B------:R-:W2:Y:S04]  /*d0b10*/  LDL.LU R142, [R1+0x8a54] ;  /* 0x008a5400018e7983 */ /* 0x000ea80000300800 */
[----:B----4-:R-:W-:Y:S01]  /*d0b20*/  STL.64 [R1+0x8790], R158 ;  /* 0x0087909e01007387 */ /* 0x010fe20000100a00 */
[----:B------:R2:W-:Y:S01]  /*d0b30*/  STL.64 [R1+0x8788], R156 ;  /* 0x0087889c01007387 */ /* 0x0005e20000100a00 */
[----:B------:R-:W-:Y:S01]  /*d0b40*/  HMMA.1688.F32.TF32 R92, R12, R158, R92 ;  /* 0x0000009e0c5c723c */ /* 0x000fe2000008105c */
[----:B--2---:R-:W-:Y:S01]  /*d0b50*/  MOV R156, R244 ;  /* 0x000000f4009c7202 */ /* 0x004fe20000000f00 */
[----:B---3--:R-:W-:Y:S01]  /*d0b60*/  IMAD.MOV.U32 R157, RZ, RZ, R3 ;  /* 0x000000ffff9d7224 */ /* 0x008fe200078e0003 */
[----:B------:R-:W2:Y:S01]  /*d0b70*/  LDL.LU R244, [R1+0x8a50] ;  /* 0x008a500001f47983 */ /* 0x000ea20000300800 */
[----:B------:R-:W3:Y:S03]  /*d0b80*/  LDL.LU R3, [R1+0x8a4c] ;  /* 0x008a4c0001037983 */ /* 0x000ee60000300800 */
        /* <DEDUP_REMOVED lines=11> */
[----:B------:R-:W4:Y:S01]  /*d0c40*/  LDL.LU R151, [R1+0x8a34] ;  /* 0x008a340001977983 */ /* 0x000f220000300800 */
[----:B--2---:R-:W-:Y:S01]  /*d0c50*/  MOV R161, R244 ;  /* 0x000000f400a17202 */ /* 0x004fe20000000f00 */
[----:B---3--:R-:W-:Y:S02]  /*d0c60*/  IMAD.MOV.U32 R160, RZ, RZ, R3 ;  /* 0x000000ffffa07224 */ /* 0x008fe400078e0003 */
[----:B------:R-:W2:Y:S01]  /*d0c70*/  LDL.LU R3, [R1+0x8a30] ;  /* 0x008a300001037983 */ /* 0x000ea20000300800 */
[----:B------:R-:W3:Y:S02]  /*d0c80*/  LDL.LU R244, [R1+0x8a2c] ;  /* 0x008a2c0001f47983 */ /* 0x000ee40000300800 */
[----:B----4-:R-:W-:-:S02]  /*d0c90*/  IMAD.MOV.U32 R152, RZ, RZ, R143 ;  /* 0x000000ffff987224 */ /* 0x010fc400078e008f */
[----:B------:R-:W4:Y:S01]  /*d0ca0*/  LDL.LU R143, [R1+0x8a28] ;  /* 0x008a2800018f7983 */ /* 0x000f220000300800 */
[----:B------:R-:W-:Y:S02]  /*d0cb0*/  IMAD.MOV.U32 R153, RZ, RZ, R246 ;  /* 0x000000ffff997224 */ /* 0x000fe400078e00f6 */
[----:B------:R-:W2:Y:S01]  /*d0cc0*/  LDL.LU R246, [R1+0x8a24] ;  /* 0x008a240001f67983 */ /* 0x000ea20000300800 */
[----:B------:R-:W-:Y:S01]  /*d0cd0*/  MOV R144, R247 ;  /* 0x000000f700907202 */ /* 0x000fe20000000f00 */
[----:B------:R-:W-:Y:S01]  /*d0ce0*/  IMAD.MOV.U32 R145, RZ, RZ, R150 ;  /* 0x000000ffff917224 */ /* 0x000fe200078e0096 */
[----:B------:R-:W2:Y:S01]  /*d0cf0*/  LDL.LU R247, [R1+0x8a20] ;  /* 0x008a200001f77983 */ /* 0x000ea20000300800 */
[----:B------:R-:W2:Y:S02]  /*d0d00*/  LDL.LU R150, [R1+0x8a1c] ;  /* 0x008a1c0001967983 */ /* 0x000ea40000300800 */
[----:B------:R-:W-:Y:S01]  /*d0d10*/  IMAD.MOV.U32 R44, RZ, RZ, R151 ;  /* 0x000000ffff2c7224 */ /* 0x000fe200078e0097 */
[----:B------:R-:W-:Y:S01]  /*d0d20*/  MOV R45, R142 ;  /* 0x0000008e002d7202 */ /* 0x000fe20000000f00 */
[----:B------:R-:W3:Y:S01]  /*d0d30*/  LDL.LU R151, [R1+0x8a18] ;  /* 0x008a180001977983 */ /* 0x000ee20000300800 */
[----:B------:R-:W3:Y:S02]  /*d0d40*/  LDL.LU R142, [R1+0x8a14] ;  /* 0x008a1400018e7983 */ /* 0x000ee40000300800 */
[----:B----4-:R-:W-:-:S02]  /*d0d50*/  IMAD.MOV.U32 R36, RZ, RZ, R143 ;  /* 0x000000ffff247224 */ /* 0x010fc400078e008f */
[----:B------:R-:W4:Y:S01]  /*d0d60*/  LDL.LU R143, [R1+0x8a10] ;  /* 0x008a1000018f7983 */ /* 0x000f220000300800 */
[----:B------:R-:W4:Y:S02]  /*d0d70*/  LDL R37, [R1+0x11f4] ;  /* 0x0011f40001257983 */ /* 0x000f240000100800 */
[----:B------:R-:W4:Y:S02]  /*d0d80*/  LDL R8, [R1+0x11a0] ;  /* 0x0011a00001087983 */ /* 0x000f240000100800 */
[----:B--2---:R-:W-:Y:S02]  /*d0d90*/  IMAD.MOV.U32 R9, RZ, RZ, R150 ;  /* 0x000000ffff097224 */ /* 0x004fe400078e0096 */
[----:B------:R-:W2:Y:S01]  /*d0da0*/  LDL.LU R150, [R1+0x8a0c] ;  /* 0x008a0c0001967983 */ /* 0x000ea20000300800 */
[----:B---3--:R-:W-:Y:S02]  /*d0db0*/  MOV R28, R151 ;  /* 0x00000097001c7202 */ /* 0x008fe40000000f00 */
[----:B------:R-:W2:Y:S02]  /*d0dc0*/  LDL.LU R151, [R1+0x8a08] ;  /* 0x008a080001977983 */ /* 0x000ea40000300800 */
[----:B------:R-:W-:-:S02]  /*d0dd0*/  IMAD.MOV.U32 R29, RZ, RZ, R142 ;  /* 0x000000ffff1d7224 */ /* 0x000fc400078e008e */
[----:B------:R-:W3:Y:S01]  /*d0de0*/  LDL.LU R142, [R1+0x8a04] ;  /* 0x008a0400018e7983 */ /* 0x000ee20000300800 */
[C---:B------:R-:W-:Y:S01]  /*d0df0*/  HMMA.1688.F32.TF32 R116, R12.reuse, R126, R116 ;  /* 0x0000007e0c74723c */ /* 0x040fe20000081074 */
[----:B------:R-:W-:Y:S04]  /*d0e00*/  LDS R126, [R2+0x32080] ;  /* 0x03208000027e7984 */ /* 0x000fe80000000800 */
[----:B------:R-:W1:Y:S03]  /*d0e10*/  LDS R127, [R0+0x32080] ;  /* 0x03208000007f7984 */ /* 0x000e660000000800 */
[----:B------:R-:W-:Y:S01]  /*d0e20*/  HMMA.1688.F32.TF32 R104, R12, R170, R104 ;  /* 0x000000aa0c68723c */ /* 0x000fe20000081068 */
[----:B----4-:R-:W-:-:S02]  /*d0e30*/  IMAD.MOV.U32 R24, RZ, RZ, R143 ;  /* 0x000000ffff187224 */ /* 0x010fc400078e008f */
[----:B------:R-:W3:Y:S01]  /*d0e40*/  LDL.LU R143, [R1+0x8a00] ;  /* 0x008a0000018f7983 */ /* 0x000ee20000300800 */
[----:B------:R-:W4:Y:S03]  /*d0e50*/  LDL R25, [R1+0x11d4] ;  /* 0x0011d40001197983 */ /* 0x000f260000100800 */
[----:B--2---:R2:W-:Y:S01]  /*d0e60*/  STL.64 [R1+0x87a0], R150 ;  /* 0x0087a09601007387 */ /* 0x0045e20000100a00 */
[----:B------:R-:W-:Y:S01]  /*d0e70*/  HMMA.1688.F32.TF32 R96, R12, R150, R96 ;  /* 0x000000960c60723c */ /* 0x000fe20000081060 */
[----:B------:R2:W-:Y:S11]  /*d0e80*/  STL.64 [R1+0x8798], R148 ;  /* 0x0087989401007387 */ /* 0x0005f60000100a00 */
[----:B------:R-:W-:Y:S04]  /*d0e90*/  @!UPT UIADD3 URZ, URZ, URZ, URZ ;  /* 0x0000003f3f3ff290 */ /* 0x000fe8000fffe03f */
[----:B-1----:R-:W-:Y:S01]  /*d0ea0*/  HMMA.1688.F32.TF32 R104, R124, R8, R104 ;  /* 0x000000087c68723c */ /* 0x002fe20000081068 */
[----:B--2---:R-:W2:Y:S04]  /*d0eb0*/  LDL.64 R150, [R1+0x1298] ;  /* 0x0012980001967983 */ /* 0x004ea80000100a00 */
[----:B------:R-:W2:Y:S04]  /*d0ec0*/  LDL.64 R148, [R1+0x1290] ;  /* 0x0012900001947983 */ /* 0x000ea80000100a00 */
[----:B---3--:R1:W-:Y:S01]  /*d0ed0*/  STL.64 [R1+0x87b0], R142 ;  /* 0x0087b08e01007387 */ /* 0x0083e20000100a00 */
[----:B------:R-:W-:Y:S01]  /*d0ee0*/  HMMA.1688.F32.TF32 R120, R12, R142, R120 ;  /* 0x0000008e0c78723c */ /* 0x000fe20000081078 */
[----:B------:R3:W-:Y:S07]  /*d0ef0*/  STL.64 [R1+0x87a8], R140 ;  /* 0x0087a88c01007387 */ /* 0x0007ee0000100a00 */
[C---:B----4-:R-:W-:Y:S01]  /*d0f00*/  HMMA.1688.F32.TF32 R20, R124.reuse, R24, R20 ;  /* 0x000000187c14723c */ /* 0x050fe20000081014 */
[----:B-1----:R-:W4:Y:S04]  /*d0f10*/  LDL.64 R142, [R1+0x1288] ;  /* 0x00128800018e7983 */ /* 0x002f280000100a00 */
[----:B---3--:R-:W3:Y:S01]  /*d0f20*/  LDL.64 R140, [R1+0x1280] ;  /* 0x00128000018c7983 */ /* 0x008ee20000100a00 */
[----:B------:R-:W2:Y:S02]  /*d0f30*/  LDL.LU.64 R10, [R1+0x89f8] ;  /* 0x0089f800010a7983 */ /* 0x000ea40000300a00 */
[----:B------:R-:W2:Y:S02]  /*d0f40*/  LDL.LU.64 R8, [R1+0x89f0] ;  /* 0x0089f00001087983 */ /* 0x000ea40000300a00 */
[----:B------:R-:W2:Y:S01]  /*d0f50*/  LDL.LU.64 R26, [R1+0x89e8] ;  /* 0x0089e800011a7983 */ /* 0x000ea20000300a00 */
[----:B------:R-:W2:Y:S01]  /*d0f60*/  LDL.LU.64 R24, [R1+0x89e0] ;  /* 0x0089e00001187983 */ /* 0x000ea20000300a00 */
[----:B------:R-:W3:Y:S01]  /*d0f70*/  LDL.LU.64 R30, [R1+0x89d8] ;  /* 0x0089d800011e7983 */ /* 0x000ee20000300a00 */
[----:B------:R-:W-:Y:S01]  /*d0f80*/  MOV R32, R247 ;  /* 0x000000f700207202 */ /* 0x000fe20000000f00 */
[----:B------:R-:W-:Y:S01]  /*d0f90*/  IMAD.MOV.U32 R33, RZ, RZ, R246 ;  /* 0x000000ffff217224 */ /* 0x000fe200078e00f6 */
[C---:B--2---:R-:W-:Y:S01]  /*d0fa0*/  HMMA.1688.F32.TF32 R24, R124.reuse, R28, R24 ;  /* 0x0000001c7c18723c */ /* 0x044fe20000081018 */
[----:B------:R-:W3:Y:S01]  /*d0fb0*/  LDL.LU.64 R28, [R1+0x89d0] ;  /* 0x0089d000011c7983 */ /* 0x000ee20000300a00 */
[----:B------:R-:W2:Y:S06]  /*d0fc0*/  LDL.LU.64 R34, [R1+0x89c8] ;  /* 0x0089c80001227983 */ /* 0x000eac0000300a00 */
[----:B---3--:R-:W-:Y:S01]  /*d0fd0*/  HMMA.1688.F32.TF32 R28, R124, R32, R28 ;  /* 0x000000207c1c723c */ /* 0x008fe2000008101c */
[----:B------:R-:W2:Y:S01]  /*d0fe0*/  LDL.LU.64 R32, [R1+0x89c0] ;  /* 0x0089c00001207983 */ /* 0x000ea20000300a00 */
[----:B------:R-:W3:Y:S02]  /*d0ff0*/  LDL.LU.64 R38, [R1+0x89b8] ;  /* 0x0089b80001267983 */ /* 0x000ee40000300a00 */
[----:B------:R-:W-:Y:S01]  /*d1000*/  IMAD.MOV.U32 R40, RZ, RZ, R244 ;  /* 0x000000ffff287224 */ /* 0x000fe200078e00f4 */
[----:B------:R-:W-:-:S03]  /*d1010*/  MOV R41, R3 ;  /* 0x0000000300297202 */ /* 0x000fc60000000f00 */
[C---:B--2---:R-:W-:Y:S01]  /*d1020*/  HMMA.1688.F32.TF32 R32, R124.reuse, R36, R32 ;  /* 0x000000247c20723c */ /* 0x044fe20000081020 */
[----:B------:R-:W3:Y:S01]  /*d1030*/  LDL.LU.64 R36, [R1+0x89b0] ;  /* 0x0089b00001247983 */ /* 0x000ee20000300a00 */
[----:B------:R-:W2:Y:S06]  /*d1040*/  LDL.LU.64 R42, [R1+0x89a8] ;  /* 0x0089a800012a7983 */ /* 0x000eac0000300a00 */
[----:B---3--:R-:W-:Y:S01]  /*d1050*/  HMMA.1688.F32.TF32 R36, R124, R40, R36 ;  /* 0x000000287c24723c */ /* 0x008fe20000081024 */
[----:B------:R-:W2:Y:S01]  /*d1060*/  LDL.LU.64 R40, [R1+0x89a0] ;  /* 0x0089a00001287983 */ /* 0x000ea20000300a00 */
[----:B------:R-:W3:Y:S06]  /*d1070*/  LDL.LU.64 R46, [R1+0x8998] ;  /* 0x00899800012e7983 */ /* 0x000eec0000300a00 */
[C---:B------:R-:W-:Y:S08]  /*d1080*/  HMMA.1688.F32.TF32 R136, R12.reuse, R146, R136 ;  /* 0x000000920c88723c */ /* 0x040ff00000081088 */
[C---:B------:R-:W-:Y:S08]  /*d1090*/  HMMA.1688.F32.TF32 R4, R12.reuse, R154, R4 ;  /* 0x0000009a0c04723c */ /* 0x040ff00000081004 */
[C---:B------:R-:W-:Y:S08]  /*d10a0*/  HMMA.1688.F32.TF32 R100, R12.reuse, R162, R100 ;  /* 0x000000a20c64723c */ /* 0x040ff00000081064 */
[C---:B------:R-:W-:Y:S08]  /*d10b0*/  HMMA.1688.F32.TF32 R68, R12.reuse, R206, R68 ;  /* 0x000000ce0c44723c */ /* 0x040ff00000081044 */
[----:B------:R-:W-:Y:S08]  /*d10c0*/  HMMA.1688.F32.TF32 R76, R12, R190, R76 ;  /* 0x000000be0c4c723c */ /* 0x000ff0000008104c */
[C---:B------:R-:W-:Y:S08]  /*d10d0*/  HMMA.1688.F32.TF32 R48, R124.reuse, R152, R48 ;  /* 0x000000987c30723c */ /* 0x040ff00000081030 */
[----:B------:R-:W-:Y:S01]  /*d10e0*/  HMMA.1688.F32.TF32 R52, R124, R160, R52 ;  /* 0x000000a07c34723c */ /* 0x000fe20000081034 */
[----:B------:R-:W-:-:S02]  /*d10f0*/  IMAD.MOV.U32 R247, RZ, RZ, R209 ;  /* 0x000000fffff77224 */ /* 0x000fc400078e00d1 */
[----:B------:R-:W-:-:S05]  /*d1100*/  IMAD.MOV.U32 R246, RZ, RZ, R197 ;  /* 0x000000fffff67224 */ /* 0x000fca00078e00c5 */
[----:B------:R-:W-:Y:S01]  /*d1110*/  HMMA.1688.F32.TF32 R56, R124, R168, R56 ;  /* 0x000000a87c38723c */ /* 0x000fe20000081038 */
[----:B------:R-:W-:-:S07]  /*d1120*/  MOV R244, R220 ;  /* 0x000000dc00f47202 */ /* 0x000fce0000000f00 */
[C---:B------:R-:W-:Y:S08]  /*d1130*/  HMMA.1688.F32.TF32 R60, R124.reuse, R176, R60 ;  /* 0x000000b07c3c723c */ /* 0x040ff0000008103c */
[C---:B------:R-:W-:Y:S08]  /*d1140*/  HMMA.1688.F32.TF32 R108, R124.reuse, R184, R108 ;  /* 0x000000b87c6c723c */ /* 0x040ff0000008106c */
[C---:B------:R-:W-:Y:S08]  /*d1150*/  HMMA.1688.F32.TF32 R128, R124.reuse, R192, R128 ;  /* 0x000000c07c80723c */ /* 0x040ff00000081080 */
[C---:B------:R-:W-:Y:S08]  /*d1160*/  HMMA.1688.F32.TF32 R112, R124.reuse, R200, R112 ;  /* 0x000000c87c70723c */ /* 0x040ff00000081070 */
[C---:B------:R-:W-:Y:S08]  /*d1170*/  HMMA.1688.F32.TF32 R132, R124.reuse, R208, R132 ;  /* 0x000000d07c84723c */ /* 0x040ff00000081084 */
[C---:B------:R-:W-:Y:S08]  /*d1180*/  HMMA.1688.F32.TF32 R116, R124.reuse, R216, R116 ;  /* 0x000000d87c74723c */ /* 0x040ff00000081074 */
[C---:B------:R-:W-:Y:S08]  /*d1190*/  HMMA.1688.F32.TF32 R8, R124.reuse, R248, R8 ;  /* 0x000000f87c08723c */ /* 0x040ff00000081008 */
[C---:B--2---:R-:W-:Y:S01]  /*d11a0*/  HMMA.1688.F32.TF32 R40, R124.reuse, R44, R40 ;  /* 0x0000002c7c28723c */ /* 0x044fe20000081028 */
[----:B------:R-:W3:Y:S01]  /*d11b0*/  LDL.LU.64 R44, [R1+0x8990] ;  /* 0x00899000012c7983 */ /* 0x000ee20000300a00 */
[----:B------:R-:W2:Y:S06]  /*d11c0*/  LDL.LU.64 R146, [R1+0x8988] ;  /* 0x0089880001927983 */ /* 0x000eac0000300a00 */
        /* <DEDUP_REMOVED lines=17> */
[----:B------:R-:W1:Y:S01]  /*d12e0*/  LDS R15, [R0+0x36080] ;  /* 0x03608000000f7984 */ /* 0x000e620000000800 */
[----:B---3--:R-:W-:Y:S03]  /*d12f0*/  HMMA.1688.F32.TF32 R44, R124, R144, R44 ;  /* 0x000000907c2c723c */ /* 0x008fe6000008102c */
[----:B------:R-:W3:Y:S01]  /*d1300*/  LDL.LU.64 R144, [R1+0x8980] ;  /* 0x0089800001907983 */ /* 0x000ee20000300a00 */
        /* <DEDUP_REMOVED lines=8> */
[----:B------:R-:W-:Y:S02]  /*d1390*/  STL.64 [R1+0x8838], R246 ;  /* 0x008838f601007387 */ /* 0x000fe40000100a00 */
[----:B------:R-:W-:Y:S02]  /*d13a0*/  STL [R1+0x8830], R244 ;  /* 0x008830f401007387 */ /* 0x000fe40000100800 */
[----:B------:R-:W2:Y:S02]  /*d13b0*/  LDL R126, [R1+0x1278] ;  /* 0x00127800017e7983 */ /* 0x000ea40000100800 */
[----:B------:R-:W-:-:S02]  /*d13c0*/  IMAD.MOV.U32 R127, RZ, RZ, R252 ;  /* 0x000000ffff7f7224 */ /* 0x000fc400078e00fc */
[----:B------:R-:W2:Y:S01]  /*d13d0*/  LDL.LU R252, [R1+0x8938] ;  /* 0x0089380001fc7983 */ /* 0x000ea20000300800 */
[C---:B-1----:R-:W-:Y:S08]  /*d13e0*/  HMMA.1688.F32.TF32 R108, R12.reuse, R186, R108 ;  /* 0x000000ba0c6c723c */ /* 0x042ff0000008106c */
[----:B------:R-:W-:Y:S01]  /*d13f0*/  HMMA.1688.F32.TF32 R128, R12, R194, R128 ;  /* 0x000000c20c80723c */ /* 0x000fe20000081080 */
[----:B------:R-:W3:Y:S01]  /*d1400*/  LDL.LU.64 R186, [R1+0x8930] ;  /* 0x0089300001ba7983 */ /* 0x000ee20000300a00 */
[----:B------:R-:W3:Y:S11]  /*d1410*/  LDL.LU.64 R184, [R1+0x8928] ;  /* 0x0089280001b87983 */ /* 0x000ef60000300a00 */
[----:B------:R-:W-:Y:S02]  /*d1420*/  @!UPT UIADD3 URZ, URZ, URZ, URZ ;  /* 0x0000003f3f3ff290 */ /* 0x000fe4000fffe03f */
[----:B------:R-:W-:Y:S01]  /*d1430*/  STL.64 [R1+0x3240], R108 ;  /* 0x0032406c01007387 */ /* 0x000fe20000100a00 */
[----:B------:R1:W-:Y:S03]  /*d1440*/  STL.64 [R1+0x3248], R110 ;  /* 0x0032486e01007387 */ /* 0x0003e60000100a00 */
[----:B-1----:R-:W3:Y:S01]  /*d1450*/  LDL.64 R110, [R1+0x1268] ;  /* 0x00126800016e7983 */ /* 0x002ee20000100a00 */
[----:B------:R-:W3:Y:S02]  /*d1460*/  LDL.LU.64 R194, [R1+0x8920] ;  /* 0x0089200001c27983 */ /* 0x000ee40000300a00 */
[----:B------:R-:W3:Y:S02]  /*d1470*/  LDL.LU.64 R192, [R1+0x8918] ;  /* 0x0089180001c07983 */ /* 0x000ee40000300a00 */
[----:B------:R-:W-:Y:S01]  /*d1480*/  STL.64 [R1+0x3230], R128 ;  /* 0x0032308001007387 */ /* 0x000fe20000100a00 */
[----:B------:R1:W-:Y:S04]  /*d1490*/  STL.64 [R1+0x3238], R130 ;  /* 0x0032388201007387 */ /* 0x0003e80000100a00 */
[----:B-1----:R-:W3:Y:S01]  /*d14a0*/  LDL R130, [R1+0x1258] ;  /* 0x0012580001827983 */ /* 0x002ee20000100800 */
[----:B--2---:R-:W-:-:S03]  /*d14b0*/  MOV R131, R252 ;  /* 0x000000fc00837202 */ /* 0x004fc60000000f00 */
[----:B------:R-:W2:Y:S01]  /*d14c0*/  LDL.LU R252, [R1+0x8910] ;  /* 0x0089100001fc7983 */ /* 0x000ea20000300800 */
[C---:B------:R-:W-:Y:S08]  /*d14d0*/  HMMA.1688.F32.TF32 R112, R12.reuse, R202, R112 ;  /* 0x000000ca0c70723c */ /* 0x040ff00000081070 */
[----:B------:R-:W-:Y:S01]  /*d14e0*/  HMMA.1688.F32.TF32 R132, R12, R210, R132 ;  /* 0x000000d20c84723c */ /* 0x000fe20000081084 */
[----:B------:R-:W3:Y:S01]  /*d14f0*/  LDL.LU.64 R202, [R1+0x8908] ;  /* 0x0089080001ca7983 */ /* 0x000ee20000300a00 */
[----:B------:R-:W3:Y:S11]  /*d1500*/  LDL.LU.64 R200, [R1+0x8900] ;  /* 0x0089000001c87983 */ /* 0x000ef60000300a00 */
[----:B------:R-:W-:Y:S02]  /*d1510*/  @!UPT UIADD3 URZ, URZ, URZ, URZ ;  /* 0x0000003f3f3ff290 */ /* 0x000fe4000fffe03f */
[----:B------:R-:W-:Y:S01]  /*d1520*/  STL.64 [R1+0x3220], R112 ;  /* 0x0032207001007387 */ /* 0x000fe20000100a00 */
[----:B------:R1:W-:Y:S03]  /*d1530*/  STL.64 [R1+0x3228], R114 ;  /* 0x0032287201007387 */ /* 0x0003e60000100a00 */
[----:B-1----:R-:W3:Y:S04]  /*d1540*/  LDL R114, [R1+0x1248] ;  /* 0x0012480001727983 */ /* 0x002ee80000100800 */
[----:B------:R-:W3:Y:S01]  /*d1550*/  LDL R115, [R1+0x124c] ;  /* 0x00124c0001737983 */ /* 0x000ee20000100800 */
[----:B------:R-:W3:Y:S02]  /*d1560*/  LDL.LU.64 R210, [R1+0x88f8] ;  /* 0x0088f80001d27983 */ /* 0x000ee40000300a00 */
[----:B------:R-:W3:Y:S02]  /*d1570*/  LDL.LU.64 R208, [R1+0x88f0] ;  /* 0x0088f00001d07983 */ /* 0x000ee40000300a00 */
[----:B------:R-:W-:Y:S01]  /*d1580*/  STL.64 [R1+0x3210], R132 ;  /* 0x0032108401007387 */ /* 0x000fe20000100a00 */
[----:B------:R1:W-:Y:S04]  /*d1590*/  STL.64 [R1+0x3218], R134 ;  /* 0x0032188601007387 */ /* 0x0003e80000100a00 */
[----:B-1----:R-:W3:Y:S01]  /*d15a0*/  LDL R134, [R1+0x1238] ;  /* 0x0012380001867983 */ /* 0x002ee20000100800 */
[----:B--2---:R-:W-:-:S03]  /*d15b0*/  IMAD.MOV.U32 R135, RZ, RZ, R252 ;  /* 0x000000ffff877224 */ /* 0x004fc600078e00fc */
[----:B------:R-:W2:Y:S01]  /*d15c0*/  LDL.LU R252, [R1+0x88e8] ;  /* 0x0088e80001fc7983 */ /* 0x000ea20000300800 */
[C---:B------:R-:W-:Y:S08]  /*d15d0*/  HMMA.1688.F32.TF32 R116, R12.reuse, R218, R116 ;  /* 0x000000da0c74723c */ /* 0x040ff00000081074 */
[C---:B------:R-:W-:Y:S08]  /*d15e0*/  HMMA.1688.F32.TF32 R136, R12.reuse, R226, R136 ;  /* 0x000000e20c88723c */ /* 0x040ff00000081088 */
[----:B------:R-:W-:Y:S01]  /*d15f0*/  HMMA.1688.F32.TF32 R4, R12, R234, R4 ;  /* 0x000000ea0c04723c */ /* 0x000fe20000081004 */
[----:B------:R-:W3:Y:S01]  /*d1600*/  LDL.LU.64 R218, [R1+0x88e0] ;  /* 0x0088e00001da7983 */ /* 0x000ee20000300a00 */
[----:B------:R-:W3:Y:S05]  /*d1610*/  LDL.LU.64 R216, [R1+0x88d8] ;  /* 0x0088d80001d87983 */ /* 0x000eea0000300a00 */
        /* <DEDUP_REMOVED lines=11> */
[----:B------:R-:W2:Y:S02]  /*d16d0*/  LDL.LU.64 R234, [R1+0x88b8] ;  /* 0x0088b80001ea7983 */ /* 0x000ea40000300a00 */
[----:B------:R-:W2:Y:S02]  /*d16e0*/  LDL.LU.64 R232, [R1+0x88b0] ;  /* 0x0088b00001e87983 */ /* 0x000ea40000300a00 */
[----:B------:R-:W-:Y:S01]  /*d16f0*/  STL.64 [R1+0x31e0], R4 ;  /* 0x0031e00401007387 */ /* 0x000fe20000100a00 */
[----:B------:R1:W-:Y:S04]  /*d1700*/  STL.64 [R1+0x31e8], R6 ;  /* 0x0031e80601007387 */ /* 0x0003e80000100a00 */
[----:B-1----:R-:W2:Y:S04]  /*d1710*/  LDL R6, [R1+0x11a8] ;  /* 0x0011a80001067983 */ /* 0x002ea80000100800 */
[----:B------:R-:W2:Y:S01]  /*d1720*/  LDL R7, [R1+0x11ac] ;  /* 0x0011ac0001077983 */ /* 0x000ea20000100800 */
[C---:B------:R-:W-:Y:S08]  /*d1730*/  HMMA.1688.F32.TF32 R100, R12.reuse, R238, R100 ;  /* 0x000000ee0c64723c */ /* 0x040ff00000081064 */
[C---:B------:R-:W-:Y:S08]  /*d1740*/  HMMA.1688.F32.TF32 R8, R12.reuse, R250, R8 ;  /* 0x000000fa0c08723c */ /* 0x040ff00000081008 */
[C---:B------:R-:W-:Y:S01]  /*d1750*/  HMMA.1688.F32.TF32 R16, R12.reuse, R242, R16 ;  /* 0x000000f20c10723c */ /* 0x040fe20000081010 */
[----:B------:R-:W3:Y:S01]  /*d1760*/  LDL.LU.64 R238, [R1+0x88a8] ;  /* 0x0088a80001ee7983 */ /* 0x000ee20000300a00 */
[----:B------:R-:W3:Y:S05]  /*d1770*/  LDL.LU.64 R236, [R1+0x88a0] ;  /* 0x0088a00001ec7983 */ /* 0x000eea0000300a00 */
[----:B------:R-:W-:Y:S01]  /*d1780*/  STL.64 [R1+0x31d0], R100 ;  /* 0x0031d06401007387 */ /* 0x000fe20000100a00 */
[----:B------:R1:W-:Y:S03]  /*d1790*/  STL.64 [R1+0x31d8], R102 ;  /* 0x0031d86601007387 */ /* 0x0003e60000100a00 */
[----:B-1----:R-:W3:Y:S04]  /*d17a0*/  LDL R102, [R1+0x11f8] ;  /* 0x0011f80001667983 */ /* 0x002ee80000100800 */
[----:B------:R-:W3:Y:S01]  /*d17b0*/  LDL R103, [R1+0x11fc] ;  /* 0x0011fc0001677983 */ /* 0x000ee20000100800 */
[----:B--2---:R-:W-:Y:S03]  /*d17c0*/  HMMA.1688.F32.TF32 R4, R12, R6, R104 ;  /* 0x000000060c04723c */ /* 0x004fe60000081068 */
[----:B------:R-:W2:Y:S04]  /*d17d0*/  LDL R106, [R1+0x1208] ;  /* 0x00120800016a7983 */ /* 0x000ea80000100800 */
[----:B------:R-:W-:Y:S11]  /*d17e0*/  MOV R107, R252 ;  /* 0x000000fc006b7202 */ /* 0x000ff60000000f00 */
[----:B------:R-:W-:Y:S05]  /*d17f0*/  @!UPT UIADD3 URZ, URZ, URZ, URZ ;  /* 0x0000003f3f3ff290 */ /* 0x000fea000fffe03f */
[----:B------:R-:W-:Y:S01]  /*d1800*/  STL.64 [R1+0x31c0], R4 ;  /* 0x0031c00401007387 */ /* 0x000fe20000100a00 */
[----:B------:R-:W-:Y:S02]  /*d1810*/  STL.64 [R1+0x31c8], R6 ;  /* 0x0031c80601007387 */ /* 0x000fe40000100a00 */
[----:B------:R-:W2:Y:S02]  /*d1820*/  LDL.LU R252, [R1+0x8898] ;  /* 0x0088980001fc7983 */ /* 0x000ea40000300800 */
[----:B------:R-:W2:Y:S01]  /*d1830*/  LDL.LU.64 R250, [R1+0x8890] ;  /* 0x0088900001fa7983 */ /* 0x000ea20000300a00 */
[----:B------:R-:W2:Y:S01]  /*d1840*/  LDL.LU.64 R248, [R1+0x8888] ;  /* 0x0088880001f87983 */ /* 0x000ea20000300a00 */
[----:B------:R-:W-:Y:S02]  /*d1850*/  STL.64 [R1+0x31b0], R8 ;  /* 0x0031b00801007387 */ /* 0x000fe40000100a00 */
[----:B------:R1:W-:Y:S01]  /*d1860*/  STL.64 [R1+0x31b8], R10 ;  /* 0x0031b80a01007387 */ /* 0x0003e20000100a00 */
[----:B----4-:R-:W-:Y:S01]  /*d1870*/  MOV R190, R142 ;  /* 0x0000008e00be7202 */ /* 0x010fe20000000f00 */
[----:B------:R-:W-:-:S02]  /*d1880*/  IMAD.MOV.U32 R191, RZ, RZ, R143 ;  /* 0x000000ffffbf7224 */ /* 0x000fc400078e008f */
[----:B------:R-:W-:Y:S01]  /*d1890*/  IMAD.MOV.U32 R206, RZ, RZ, R150 ;  /* 0x000000ffffce7224 */ /* 0x000fe200078e0096 */
[----:B------:R-:W-:Y:S01]  /*d18a0*/  MOV R207, R151 ;  /* 0x0000009700cf7202 */ /* 0x000fe20000000f00 */
[----:B---3--:R-:W-:Y:S01]  /*d18b0*/  IMAD.MOV.U32 R213, RZ, RZ, R239 ;  /* 0x000000ffffd57224 */ /* 0x008fe200078e00ef */
[----:B------:R-:W-:Y:S04]  /*d18c0*/  LDS R4, [R2+0x18100] ;  /* 0x0181000002047984 */ /* 0x000fe80000000800 */
[----:B------:R-:W-:Y:S04]  /*d18d0*/  LDS R6, [R2+0x1a100] ;  /* 0x01a1000002067984 */ /* 0x000fe80000000800 */
[----:B------:R-:W-:Y:S04]  /*d18e0*/  LDS R5, [R0+0x18100] ;  /* 0x0181000000057984 */ /* 0x000fe80000000800 */
[----:B------:R-:W3:Y:S04]  /*d18f0*/  LDS R7, [R0+0x1a100] ;  /* 0x01a1000000077984 */ /* 0x000ee80000000800 */
[----:B-1----:R-:W4:Y:S04]  /*d1900*/  LDL R10, [R1+0x11e8] ;  /* 0x0011e800010a7983 */ /* 0x002f280000100800 */
[----:B------:R-:W4:Y:S01]  /*d1910*/  LDL R11, [R1+0x11ec] ;  /* 0x0011ec00010b7983 */ /* 0x000f220000100800 */
[----:B------:R-:W3:Y:S02]  /*d1920*/  LDL.LU.64 R242, [R1+0x8880] ;  /* 0x0088800001f27983 */ /* 0x000ee40000300a00 */
[----:B------:R-:W3:Y:S02]  /*d1930*/  LDL.LU.64 R240, [R1+0x8878] ;  /* 0x0088780001f07983 */ /* 0x000ee40000300a00 */
[----:B------:R-:W-:Y:S01]  /*d1940*/  STL.64 [R1+0x31a0], R16 ;  /* 0x0031a01001007387 */ /* 0x000fe20000100a00 */
[----:B------:R1:W-:Y:S04]  /*d1950*/  STL.64 [R1+0x31a8], R18 ;  /* 0x0031a81201007387 */ /* 0x0003e80000100a00 */
[----:B-1----:R-:W3:Y:S01]  /*d1960*/  LDL R18, [R1+0x11d8] ;  /* 0x0011d80001127983 */ /* 0x002ee20000100800 */
[----:B--2---:R-:W-:-:S07]  /*d1970*/  IMAD.MOV.U32 R19, RZ, RZ, R252 ;  /* 0x000000ffff137224 */ /* 0x004fce00078e00fc */
[C---:B---3--:R-:W-:Y:S08]  /*d1980*/  HMMA.1688.F32.TF32 R16, R12.reuse, R18, R20 ;  /* 0x000000120c10723c */ /* 0x048ff00000081014 */
[C---:B----4-:R-:W-:Y:S08]  /*d1990*/  HMMA.1688.F32.TF32 R20, R12.reuse, R10, R24 ;  /* 0x0000000a0c14723c */ /* 0x050ff00000081018 */
[C---:B------:R-:W-:Y:S07]  /*d19a0*/  HMMA.1688.F32.TF32 R8, R12.reuse, R102, R32 ;  /* 0x000000660c08723c */ /* 0x040fee0000081020 */
[----:B------:R-:W-:Y:S01]  /*d19b0*/  STL.64 [R1+0x3190], R16 ;  /* 0x0031901001007387 */ /* 0x000fe20000100a00 */
[----:B------:R1:W-:Y:S02]  /*d19c0*/  STL.64 [R1+0x3198], R18 ;  /* 0x0031981201007387 */ /* 0x0003e40000100a00 */
[C---:B-1----:R-:W-:Y:S05]  /*d19d0*/  HMMA.1688.F32.TF32 R16, R12.reuse, R106, R28 ;  /* 0x0000006a0c10723c */ /* 0x042fea000008101c */
[----:B------:R-:W-:Y:S01]  /*d19e0*/  STL.64 [R1+0x3180], R20 ;  /* 0x0031801401007387 */ /* 0x000fe20000100a00 */
[----:B------:R1:W-:Y:S02]  /*d19f0*/  STL.64 [R1+0x3188], R22 ;  /* 0x0031881601007387 */ /* 0x0003e40000100a00 */
[C---:B-1----:R-:W-:Y:S11]  /*d1a00*/  HMMA.1688.F32.TF32 R20, R12.reuse, R138, R36 ;  /* 0x0000008a0c14723c */ /* 0x042ff60000081024 */
        /* <DEDUP_REMOVED lines=17> */
[----:B------:R-:W-:Y:S11]  /*d1b20*/  STL.64 [R1+0x3128], R22 ;  /* 0x0031281601007387 */ /* 0x000ff60000100a00 */
[----:B------:R-:W-:Y:S02]  /*d1b30*/  @!UPT UIADD3 URZ, URZ, URZ, URZ ;  /* 0x0000003f3f3ff290 */ /* 0x000fe4000fffe03f */
[----:B------:R-:W-:Y:S01]  /*d1b40*/  STL.64 [R1+0x3110], R16 ;  /* 0x0031101001007387 */ /* 0x000fe20000100a00 */
[----:B------:R1:W-:Y:S07]  /*d1b50*/  STL.64 [R1+0x3118], R18 ;  /* 0x0031181201007387 */ /* 0x0003ee0000100a00 */
[----:B------:R-:W-:Y:S02]  /*d1b60*/  STL.64 [R1+0x3100], R8 ;  /* 0x0031000801007387 */ /* 0x000fe40000100a00 */
[----:B------:R2:W-:Y:S01]  /*d1b70*/  STL.64 [R1+0x3108], R10 ;  /* 0x0031080a01007387 */ /* 0x0005e20000100a00 */
[C---:B-1----:R-:W-:Y:S08]  /*d1b80*/  HMMA.1688.F32.TF32 R16, R12.reuse, R126, R60 ;  /* 0x0000007e0c10723c */ /* 0x042ff0000008103c */
[C---:B--2---:R-:W-:Y:S11]  /*d1b90*/  HMMA.1688.F32.TF32 R8, R12.reuse, R142, R64 ;  /* 0x0000008e0c08723c */ /* 0x044ff60000081040 */
[----:B------:R-:W-:Y:S04]  /*d1ba0*/  @!UPT UIADD3 URZ, URZ, URZ, URZ ;  /* 0x0000003f3f3ff290 */ /* 0x000fe8000fffe03f */
[----:B------:R-:W-:Y:S01]  /*d1bb0*/  STL.64 [R1+0x30f0], R16 ;  /* 0x0030f01001007387 */ /* 0x000fe20000100a00 */
[----:B------:R-:W-:Y:S07]  /*d1bc0*/  STL.64 [R1+0x30f8], R18 ;  /* 0x0030f81201007387 */ /* 0x000fee0000100a00 */
[----:B------:R-:W-:Y:S02]  /*d1bd0*/  STL.64 [R1+0x30e0], R8 ;  /* 0x0030e00801007387 */ /* 0x000fe40000100a00 */
[----:B------:R1:W-:Y:S02]  /*d1be0*/  STL.64 [R1+0x30e8], R10 ;  /* 0x0030e80a01007387 */ /* 0x0003e40000100a00 */
[C---:B-1----:R-:W-:Y:S01]  /*d1bf0*/  HMMA.1688.F32.TF32 R8, R12.reuse, R150, R68 ;  /* 0x000000960c08723c */ /* 0x042fe20000081044 */
[----:B------:R-:W-:Y:S01]  /*d1c00*/  STL.64 [R1+0x87c0], R190 ;  /* 0x0087c0be01007387 */ /* 0x000fe20000100a00 */
[----:B------:R-:W-:Y:S06]  /*d1c10*/  STL.64 [R1+0x87b8], R188 ;  /* 0x0087b8bc01007387 */ /* 0x000fec0000100a00 */
[C---:B------:R-:W-:Y:S11]  /*d1c20*/  HMMA.1688.F32.TF32 R16, R12.reuse, R158, R72 ;  /* 0x0000009e0c10723c */ /* 0x040ff60000081048 */
[----:B------:R-:W-:Y:S04]  /*d1c30*/  @!UPT UIADD3 URZ, URZ, URZ, URZ ;  /* 0x0000003f3f3ff290 */ /* 0x000fe8000fffe03f */
[----:B------:R-:W-:Y:S01]  /*d1c40*/  STL.64 [R1+0x1c50], R8 ;  /* 0x001c500801007387 */ /* 0x000fe20000100a00 */
[----:B------:R1:W-:Y:S02]  /*d1c50*/  STL.64 [R1+0x1c58], R10 ;  /* 0x001c580a01007387 */ /* 0x0003e40000100a00 */
[C---:B-1----:R-:W-:Y:S01]  /*d1c60*/  HMMA.1688.F32.TF32 R8, R12.reuse, R166, R76 ;  /* 0x000000a60c08723c */ /* 0x042fe2000008104c */
[----:B------:R-:W-:Y:S01]  /*d1c70*/  STL.64 [R1+0x87d0], R206 ;  /* 0x0087d0ce01007387 */ /* 0x000fe20000100a00 */
[----:B------:R-:W-:Y:S06]  /*d1c80*/  STL.64 [R1+0x87c8], R204 ;  /* 0x0087c8cc01007387 */ /* 0x000fec0000100a00 */
        /* <DEDUP_REMOVED lines=16> */
[----:B------:R1:W-:Y:S01]  /*d1d90*/  STL.64 [R1+0x1bf0], R20 ;  /* 0x001bf01401007387 */ /* 0x0003e20000100a00 */
[----:B------:R2:W-:Y:S02]  /*d1da0*/  STL.64 [R1+0x1bf8], R22 ;  /* 0x001bf81601007387 */ /* 0x0005e40000100a00 */
[----:B------:R-:W3:Y:S05]  /*d1db0*/  LDL R212, [R1+0xf0] ;  /* 0x0000f00001d47983 */ /* 0x000eea0000100800 */
[----:B------:R-:W-:Y:S01]  /*d1dc0*/  STL.64 [R1+0x1be0], R16 ;  /* 0x001be01001007387 */ /* 0x000fe20000100a00 */
[----:B------:R-:W-:Y:S01]  /*d1dd0*/  STL.64 [R1+0x1be8], R18 ;  /* 0x001be81201007387 */ /* 0x000fe20000100a00 */
        /* <DEDUP_REMOVED lines=12> */
[----:B------:R-:W-:Y:S04]  /*d1ea0*/  LDS R12, [R2+0x1c100] ;  /* 0x01c10000020c7984 */ /* 0x000fe80000000800 */
[----:B------:R-:W-:Y:S04]  /*d1eb0*/  LDS R14, [R2+0x1e100] ;  /* 0x01e10000020e7984 */ /* 0x000fe80000000800 */
[----:B------:R-:W-:Y:S04]  /*d1ec0*/  LDS R13, [R0+0x1c100] ;  /* 0x01c10000000d7984 */ /* 0x000fe80000000800 */
[----:B------:R4:W-:Y:S01]  /*d1ed0*/  STL.64 [R1+0x1bd0], R8 ;  /* 0x001bd00801007387 */ /* 0x0009e20000100a00 */
[----:B------:R1:W-:Y:S02]  /*d1ee0*/  STL.64 [R1+0x1bd8], R10 ;  /* 0x001bd80a01007387 */ /* 0x0003e40000100a00 */
[----:B------:R-:W2:Y:S02]  /*d1ef0*/  LDL.LU R239, [R1+0x8874] ;  /* 0x0088740001ef7983 */ /* 0x000ea40000300800 */
[----:B------:R-:W3:Y:S01]  /*d1f00*/  LDL.LU R238, [R1+0x8870] ;  /* 0x0088700001ee7983 */ /* 0x000ee20000300800 */
[----:B------:R-:W4:Y:S01]  /*d1f10*/  LDL.LU R232, [R1+0x886c] ;  /* 0x00886c0001e87983 */ /* 0x000f220000300800 */
[----:B------:R-:W4:Y:S02]  /*d1f20*/  LDL R172, [R1+0xc0] ;  /* 0x0000c00001ac7983 */ /* 0x000f240000100800 */
[----:B------:R-:W4:Y:S02]  /*d1f30*/  LDL R173, [R1+0xc4] ;  /* 0x0000c40001ad7983 */ /* 0x000f240000100800 */
[----:B------:R-:W4:Y:S01]  /*d1f40*/  LDL.LU R233, [R1+0x8868] ;  /* 0x0088680001e97983 */ /* 0x000f220000300800 */
[----:B------:R-:W4:Y:S04]  /*d1f50*/  LDL.64 R236, [R1] ;  /* 0x0000000001ec7983 */ /* 0x000f280000100a00 */
[----:B------:R-:W4:Y:S04]  /*d1f60*/  LDL.64 R244, [R1+0x10] ;  /* 0x0000100001f47983 */ /* 0x000f280000100a00 */
[----:B------:R-:W4:Y:S04]  /*d1f70*/  LDL.64 R246, [R1+0x18] ;  /* 0x0000180001f67983 */ /* 0x000f280000100a00 */
[----:B------:R-:W4:Y:S04]  /*d1f80*/  LDL R188, [R1+0x70] ;  /* 0x0000700001bc7983 */ /* 0x000f280000100800 */
[----:B------:R-:W4:Y:S04]  /*d1f90*/  LDL R189, [R1+0x74] ;  /* 0x0000740001bd7983 */ /* 0x000f280000100800 */
[----:B------:R-:W1:Y:S01]  /*d1fa0*/  LDS R15, [R0+0x1e100] ;  /* 0x01e10000000f7984 */ /* 0x000e620000000800 */
[----:B--2---:R-:W-:Y:S01]  /*d1fb0*/  MOV R140, R239 ;  /* 0x000000ef008c7202 */ /* 0x004fe20000000f00 */
[----:B---3--:R-:W-:-:S02]  /*d1fc0*/  IMAD.MOV.U32 R141, RZ, RZ, R238 ;  /* 0x000000ffff8d7224 */ /* 0x008fc400078e00ee */
[----:B------:R-:W2:Y:S01]  /*d1fd0*/  LDL.64 R238, [R1+0x8] ;  /* 0x0000080001ee7983 */ /* 0x000ea20000100a00 */
[----:B------:R-:W3:Y:S02]  /*d1fe0*/  LDL.LU R240, [R1+0x8864] ;  /* 0x0088640001f07983 */ /* 0x000ee40000300800 */
[----:B------:R-:W2:Y:S02]  /*d1ff0*/  LDL.LU R241, [R1+0x8860] ;  /* 0x0088600001f17983 */ /* 0x000ea40000300800 */
[----:B------:R-:W2:Y:S01]  /*d2000*/  LDL.64 R204, [R1+0x60] ;  /* 0x0000600001cc7983 */ /* 0x000ea20000100a00 */
[----:B------:R-:W2:Y:S04]  /*d2010*/  LDL.64 R206, [R1+0x68] ;  /* 0x0000680001ce7983 */ /* 0x000ea80000100a00 */
[----:B------:R-:W2:Y:S04]  /*d2020*/  LDL R148, [R1+0x90] ;  /* 0x0000900001947983 */ /* 0x000ea80000100800 */
[----:B------:R-:W2:Y:S01]  /*d2030*/  LDL R149, [R1+0x94] ;  /* 0x0000940001957983 */ /* 0x000ea20000100800 */
        /* <DEDUP_REMOVED lines=16> */
[----:B------:R-:W3:Y:S02]  /*d2140*/  LDL.LU R22, [R1+0xc68] ;  /* 0x000c680001167983 */ /* 0x000ee40000300800 */
[----:B------:R-:W3:Y:S02]  /*d2150*/  LDL.LU R23, [R1+0xc6c] ;  /* 0x000c6c0001177983 */ /* 0x000ee40000300800 */
[----:B----4-:R-:W4:Y:S01]  /*d2160*/  LDL.LU R8, [R1+0xc80] ;  /* 0x000c800001087983 */ /* 0x010f220000300800 */
        /* <DEDUP_REMOVED lines=11> */
[----:B------:R-:W4:Y:S01]  /*d2220*/  LDL R124, [R1+0x50] ;  /* 0x00005000017c7983 */ /* 0x000f220000100800 */
[----:B------:R-:W4:Y:S01]  /*d2230*/  LDL R125, [R1+0x54] ;  /* 0x00005400017d7983 */ /* 0x000f220000100800 */
[----:B--2---:R-:W-:Y:S01]  /*d2240*/  MOV R137, R248 ;  /* 0x000000f800897202 */ /* 0x004fe20000000f00 */
[----:B---3--:R-:W-:-:S02]  /*d2250*/  IMAD.MOV.U32 R136, RZ, RZ, R249 ;  /* 0x000000ffff887224 */ /* 0x008fc400078e00f9 */
[----:B------:R-:W2:Y:S01]  /*d2260*/  LDL.LU R249, [R1+0x8854] ;  /* 0x0088540001f97983 */ /* 0x000ea20000300800 */
[----:B------:R-:W3:Y:S02]  /*d2270*/  LDL.LU R248, [R1+0x8850] ;  /* 0x0088500001f87983 */ /* 0x000ee40000300800 */
[----:B------:R-:W4:Y:S02]  /*d2280*/  LDL.LU R40, [R1+0xcc0] ;  /* 0x000cc00001287983 */ /* 0x000f240000300800 */
[----:B------:R-:W4:Y:S01]  /*d2290*/  LDL.LU R41, [R1+0xcc4] ;  /* 0x000cc40001297983 */ /* 0x000f220000300800 */
[----:B------:R-:W4:Y:S01]  /*d22a0*/  LDL.LU R42, [R1+0xcc8] ;  /* 0x000cc800012a7983 */ /* 0x000f220000300800 */
[----:B------:R-:W4:Y:S02]  /*d22b0*/  LDL.LU R43, [R1+0xccc] ;  /* 0x000ccc00012b7983 */ /* 0x000f240000300800 */
[----:B------:R-:W4:Y:S02]  /*d22c0*/  LDL R116, [R1+0x30] ;  /* 0x0000300001747983 */ /* 0x000f240000100800 */
[----:B------:R-:W4:Y:S01]  /*d22d0*/  LDL R117, [R1+0x34] ;  /* 0x0000340001757983 */ /* 0x000f220000100800 */
[----:B------:R-:W4:Y:S01]  /*d22e0*/  LDL.LU R44, [R1+0xcd0] ;  /* 0x000cd000012c7983 */ /* 0x000f220000300800 */
[----:B------:R-:W4:Y:S02]  /*d22f0*/  LDL.LU R45, [R1+0xcd4] ;  /* 0x000cd400012d7983 */ /* 0x000f240000300800 */
[----:B------:R-:W4:Y:S02]  /*d2300*/  LDL.LU R46, [R1+0xcd8] ;  /* 0x000cd800012e7983 */ /* 0x000f240000300800 */
[----:B------:R-:W4:Y:S02]  /*d2310*/  LDL.LU R47, [R1+0xcdc] ;  /* 0x000cdc00012f7983 */ /* 0x000f240000300800 */
[----:B--2---:R-:W-:-:S02]  /*d2320*/  IMAD.MOV.U32 R133, RZ, RZ, R249 ;  /* 0x000000ffff857224 */ /* 0x004fc400078e00f9 */
[----:B---3--:R-:W-:Y:S02]  /*d2330*/  IMAD.MOV.U32 R132, RZ, RZ, R248 ;  /* 0x000000ffff847224 */ /* 0x008fe400078e00f8 */
        /* <DEDUP_REMOVED lines=26> */
[----:B------:R-:W3:Y:S02]  /*d24e0*/  LDL.64 R156, [R1+0xa0] ;  /* 0x0000a000019c7983 */ /* 0x000ee40000100a00 */
[----:B------:R-:W3:Y:S01]  /*d24f0*/  LDL.64 R158, [R1+0xa8] ;  /* 0x0000a800019e7983 */ /* 0x000ee20000100a00 */
        /* <DEDUP_REMOVED lines=10> */
[C---:B----4-:R-:W-:Y:S08]  /*d25a0*/  HMMA.1688.F32.TF32 R116, R4.reuse, R116, R44 ;  /* 0x000000740474723c */ /* 0x050ff0000008102c */
[C---:B------:R-:W-:Y:S01]  /*d25b0*/  HMMA.1688.F32.TF32 R136, R4.reuse, R136, R40 ;  /* 0x000000880488723c */ /* 0x040fe20000081028 */
[----:B--2---:R-:W-:Y:S01]  /*d25c0*/  STL [R1+0x854c], R248 ;  /* 0x00854cf801007387 */ /* 0x004fe20000100800 */
[----:B---3--:R-:W-:Y:S03]  /*d25d0*/  STL [R1+0x8548], R249 ;  /* 0x008548f901007387 */ /* 0x008fe60000100800 */
[----:B------:R1:W-:Y:S01]  /*d25e0*/  STL [R1+0x8514], R240 ;  /* 0x008514f001007387 */ /* 0x0003e20000100800 */
[----:B------:R-:W-:Y:S03]  /*d25f0*/  STL [R1+0x8510], R241 ;  /* 0x008510f101007387 */ /* 0x000fe60000100800 */
        /* <DEDUP_REMOVED lines=23> */
[C---:B------:R-:W-:Y:S01]  /*d2770*/  HMMA.1688.F32.TF32 R132, R4.reuse, R132, R48 ;  /* 0x000000840484723c */ /* 0x040fe20000081030 */
        /* <DEDUP_REMOVED lines=46> */
[C---:B------:R-:W-:Y:S08]  /*d2a60*/  HMMA.1688.F32.TF32 R128, R4.reuse, R236, R128 ;  /* 0x000000ec0480723c */ /* 0x040ff00000081080 */
[C---:B------:R-:W-:Y:S07]  /*d2a70*/  HMMA.1688.F32.TF32 R16, R4.reuse, R240, R16 ;  /* 0x000000f00410723c */ /* 0x040fee0000081010 */
[----:B-1----:R-:W-:Y:S01]  /*d2a80*/  IMAD.MOV.U32 R240, RZ, RZ, R181 ;  /* 0x000000fffff07224 */ /* 0x002fe200078e00b5 */
[----:B------:R-:W-:Y:S04]  /*d2a90*/  HMMA.1688.F32.TF32 R108, R4, R248, R108 ;  /* 0x000000f8046c723c */ /* 0x000fe8000008106c */
[----:B------:R-:W-:Y:S01]  /*d2aa0*/  STL [R1+0x8518], R240 ;  /* 0x008518f001007387 */ /* 0x000fe20000100800 */
[----:B------:R1:W-:Y:S02]  /*d2ab0*/  STL [R1+0x850c], R232 ;  /* 0x00850ce801007387 */ /* 0x0003e40000100800 */
[----:B------:R-:W-:Y:S02]  /*d2ac0*/  STL [R1+0x8508], R233 ;  /* 0x008508e901007387 */ /* 0x000fe40000100800 */
[----:B------:R-:W-:Y:S01]  /*d2ad0*/  STL [R1+0x8520], R224 ;  /* 0x008520e001007387 */ /* 0x000fe20000100800 */
[----:B------:R-:W-:Y:S01]  /*d2ae0*/  STL [R1+0x851c], R225 ;  /* 0x00851ce101007387 */ /* 0x000fe20000100800 */
[----:B------:R-:W-:Y:S02]  /*d2af0*/  STL [R1+0x8528], R216 ;  /* 0x008528d801007387 */ /* 0x000fe40000100800 */
[----:B------:R-:W-:Y:S02]  /*d2b00*/  STL [R1+0x8524], R217 ;  /* 0x008524d901007387 */ /* 0x000fe40000100800 */
[----:B------:R-:W-:Y:S01]  /*d2b10*/  STL [R1+0x8530], R208 ;  /* 0x008530d001007387 */ /* 0x000fe20000100800 */
[----:B------:R-:W-:Y:S01]  /*d2b20*/  STL [R1+0x852c], R209 ;  /* 0x00852cd101007387 */ /* 0x000fe20000100800 */
[----:B------:R-:W-:Y:S03]  /*d2b30*/  HMMA.1688.F32.TF32 R128, R12, R238, R128 ;  /* 0x000000ee0c80723c */ /* 0x000fe60000081080 */
[----:B------:R-:W-:Y:S01]  /*d2b40*/  STL [R1+0x8538], R200 ;  /* 0x008538c801007387 */ /* 0x000fe20000100800 */
[----:B------:R-:W-:Y:S02]  /*d2b50*/  STL [R1+0x8534], R201 ;  /* 0x008534c901007387 */ /* 0x000fe40000100800 */
[----:B------:R-:W-:Y:S02]  /*d2b60*/  STL [R1+0x8540], R192 ;  /* 0x008540c001007387 */ /* 0x000fe40000100800 */
        /* <DEDUP_REMOVED lines=9> */
[----:B------:R-:W-:Y:S01]  /*d2c00*/  STL [R1+0x8544], R185 ;  /* 0x008544b901007387 */ /* 0x000fe20000100800 */
[----:B------:R-:W-:Y:S01]  /*d2c10*/  MOV R248, R244 ;  /* 0x000000f400f87202 */ /* 0x000fe20000000f00 */
[----:B------:R-:W-:-:S05]  /*d2c20*/  IMAD.MOV.U32 R249, RZ, RZ, R245 ;  /* 0x000000fffff97224 */ /* 0x000fca00078e00f5 */
[C---:B------:R-:W-:Y:S08]  /*d2c30*/  HMMA.1688.F32.TF32 R108, R12.reuse, R250, R108 ;  /* 0x000000fa0c6c723c */ /* 0x040ff0000008106c */
[----:B------:R-:W-:Y:S08]  /*d2c40*/  HMMA.1688.F32.TF32 R112, R12, R246, R112 ;  /* 0x000000f60c70723c */ /* 0x000ff00000081070 */
        /* <DEDUP_REMOVED lines=17> */
[----:B------:R-:W2:Y:S04]  /*d2d60*/  LDL R6, [R1+0x58] ;  /* 0x0000580001067983 */ /* 0x000ea80000100800 */
[----:B------:R-:W2:Y:S01]  /*d2d70*/  LDL R7, [R1+0x5c] ;  /* 0x00005c0001077983 */ /* 0x000ea20000100800 */
[----:B------:R3:W-:Y:S02]  /*d2d80*/  STL.64 [R1+0x8558], R250 ;  /* 0x008558fa01007387 */ /* 0x0007e40000100a00 */
[----:B------:R-:W-:Y:S01]  /*d2d90*/  STL.64 [R1+0x8550], R248 ;  /* 0x008550f801007387 */ /* 0x000fe20000100a00 */
[----:B-1----:R-:W-:Y:S01]  /*d2da0*/  MOV R232, R238 ;  /* 0x000000ee00e87202 */ /* 0x002fe20000000f00 */
[----:B---3--:R-:W3:Y:S04]  /*d2db0*/  LDL R250, [R1+0x48] ;  /* 0x0000480001fa7983 */ /* 0x008ee80000100800 */
[----:B------:R-:W3:Y:S01]  /*d2dc0*/  LDL R251, [R1+0x4c] ;  /* 0x00004c0001fb7983 */ /* 0x000ee20000100800 */
[----:B------:R-:W4:Y:S02]  /*d2dd0*/  LDL.LU.64 R236, [R1+0x8840] ;  /* 0x0088400001ec7983 */ /* 0x000f240000300a00 */
[----:B------:R1:W-:Y:S02]  /*d2de0*/  STL.64 [R1+0x8828], R130 ;  /* 0x0088288201007387 */ /* 0x0003e40000100a00 */
[----:B------:R-:W-:Y:S02]  /*d2df0*/  STL.64 [R1+0x8820], R128 ;  /* 0x0088208001007387 */ /* 0x000fe40000100a00 */
[----:B------:R-:W-:-:S02]  /*d2e00*/  IMAD.MOV.U32 R233, RZ, RZ, R239 ;  /* 0x000000ffffe97224 */ /* 0x000fc400078e00ef */
[----:B------:R-:W-:Y:S01]  /*d2e10*/  IMAD.MOV.U32 R239, RZ, RZ, R246 ;  /* 0x000000ffffef7224 */ /* 0x000fe200078e00f6 */
[----:B------:R-:W-:Y:S01]  /*d2e20*/  MOV R238, R247 ;  /* 0x000000f700ee7202 */ /* 0x000fe20000000f00 */
[----:B-1----:R-:W3:Y:S01]  /*d2e30*/  LDL.64 R130, [R1+0x38] ;  /* 0x0000380001827983 */ /* 0x002ee20000100a00 */
[----:B------:R-:W3:Y:S02]  /*d2e40*/  LDL.LU.64 R246, [R1+0x8838] ;  /* 0x0088380001f67983 */ /* 0x000ee40000300a00 */
[----:B------:R-:W3:Y:S02]  /*d2e50*/  LDL.LU R244, [R1+0x8830] ;  /* 0x0088300001f47983 */ /* 0x000ee40000300800 */
[----:B------:R4:W-:Y:S01]  /*d2e60*/  STL.64 [R1+0x8818], R114 ;  /* 0x0088187201007387 */ /* 0x0009e20000100a00 */
[----:B------:R-:W-:Y:S01]  /*d2e70*/  STL.64 [R1+0x8810], R112 ;  /* 0x0088107001007387 */ /* 0x000fe20000100a00 */
[----:B------:R-:W-:Y:S01]  /*d2e80*/  STL.64 [R1+0x8568], R238 ;  /* 0x008568ee01007387 */ /* 0x000fe20000100a00 */
[----:B------:R-:W-:Y:S01]  /*d2e90*/  MOV R245, R183 ;  /* 0x000000b700f57202 */ /* 0x000fe20000000f00 */
[----:B------:R-:W-:-:S02]  /*d2ea0*/  IMAD.MOV.U32 R240, RZ, RZ, R159 ;  /* 0x000000fffff07224 */ /* 0x000fc400078e009f */
[----:B------:R-:W-:Y:S01]  /*d2eb0*/  IMAD.MOV.U32 R241, RZ, RZ, R182 ;  /* 0x000000fffff17224 */ /* 0x000fe200078e00b6 */
[C---:B------:R-:W-:Y:S08]  /*d2ec0*/  HMMA.1688.F32.TF32 R8, R12.reuse, R142, R8 ;  /* 0x0000008e0c08723c */ /* 0x040ff00000081008 */
[C---:B------:R-:W-:Y:S08]  /*d2ed0*/  HMMA.1688.F32.TF32 R16, R12.reuse, R242, R16 ;  /* 0x000000f20c10723c */ /* 0x040ff00000081010 */
[C---:B------:R-:W-:Y:S08]  /*d2ee0*/  HMMA.1688.F32.TF32 R20, R12.reuse, R150, R20 ;  /* 0x000000960c14723c */ /* 0x040ff00000081014 */
[----:B------:R-:W-:Y:S01]  /*d2ef0*/  HMMA.1688.F32.TF32 R24, R12, R158, R24 ;  /* 0x0000009e0c18723c */ /* 0x000fe20000081018 */
[----:B------:R-:W-:-:S07]  /*d2f00*/  IMAD.MOV.U32 R225, RZ, RZ, R158 ;  /* 0x000000ffffe17224 */ /* 0x000fce00078e009e */
[----:B------:R-:W-:Y:S01]  /*d2f10*/  HMMA.1688.F32.TF32 R28, R12, R166, R28 ;  /* 0x000000a60c1c723c */ /* 0x000fe2000008101c */
[----:B------:R-:W-:Y:S01]  /*d2f20*/  MOV R209, R166 ;  /* 0x000000a600d17202 */ /* 0x000fe20000000f00 */
[----:B------:R-:W-:-:S06]  /*d2f30*/  IMAD.MOV.U32 R216, RZ, RZ, R167 ;  /* 0x000000ffffd87224 */ /* 0x000fcc00078e00a7 */
[C---:B------:R-:W-:Y:S08]  /*d2f40*/  HMMA.1688.F32.TF32 R32, R12.reuse, R174, R32 ;  /* 0x000000ae0c20723c */ /* 0x040ff00000081020 */
[C---:B------:R-:W-:Y:S08]  /*d2f50*/  HMMA.1688.F32.TF32 R36, R12.reuse, R182, R36 ;  /* 0x000000b60c24723c */ /* 0x040ff00000081024 */
[----:B------:R-:W-:Y:S01]  /*d2f60*/  HMMA.1688.F32.TF32 R40, R12, R198, R40 ;  /* 0x000000c60c28723c */ /* 0x000fe20000081028 */
[----:B------:R-:W-:-:S02]  /*d2f70*/  IMAD.MOV.U32 R201, RZ, RZ, R198 ;  /* 0x000000ffffc97224 */ /* 0x000fc400078e00c6 */
[----:B------:R-:W-:-:S05]  /*d2f80*/  IMAD.MOV.U32 R208, RZ, RZ, R199 ;  /* 0x000000ffffd07224 */ /* 0x000fca00078e00c7 */
[C---:B------:R-:W-:Y:S08]  /*d2f90*/  HMMA.1688.F32.TF32 R44, R12.reuse, R214, R44 ;  /* 0x000000d60c2c723c */ /* 0x040ff0000008102c */
[----:B------:R-:W-:Y:S01]  /*d2fa0*/  HMMA.1688.F32.TF32 R48, R12, R222, R48 ;  /* 0x000000de0c30723c */ /* 0x000fe20000081030 */
[----:B------:R-:W-:Y:S01]  /*d2fb0*/  MOV R193, R222 ;  /* 0x000000de00c17202 */ /* 0x000fe20000000f00 */
[----:B------:R-:W-:-:S06]  /*d2fc0*/  IMAD.MOV.U32 R200, RZ, RZ, R223 ;  /* 0x000000ffffc87224 */ /* 0x000fcc00078e00df */
[----:B------:R-:W-:Y:S01]  /*d2fd0*/  HMMA.1688.F32.TF32 R52, R12, R230, R52 ;  /* 0x000000e60c34723c */ /* 0x000fe20000081034 */
[----:B------:R-:W-:Y:S01]  /*d2fe0*/  IMAD.MOV.U32 R185, RZ, RZ, R230 ;  /* 0x000000ffffb97224 */ /* 0x000fe200078e00e6 */
[----:B------:R-:W-:Y:S02]  /*d2ff0*/  MOV R192, R231 ;  /* 0x000000e700c07202 */ /* 0x000fe40000000f00 */
[----:B------:R-:W-:-:S04]  /*d3000*/  MOV R224, R207 ;  /* 0x000000cf00e07202 */ /* 0x000fc80000000f00 */
        /* <DEDUP_REMOVED lines=8> */
[----:B--2---:R-:W-:Y:S01]  /*d3090*/  HMMA.1688.F32.TF32 R4, R12, R6, R124 ;  /* 0x000000060c04723c */ /* 0x004fe2000008107c */
[----:B------:R-:W-:Y:S04]  /*d30a0*/  LDS R124, [R2+0x20100] ;  /* 0x02010000027c7984 */ /* 0x000fe80000000800 */
[----:B------:R-:W-:Y:S04]  /*d30b0*/  LDS R126, [R2+0x22100] ;  /* 0x02210000027e7984 */ /* 0x000fe80000000800 */
[----:B------:R-:W-:Y:S04]  /*d30c0*/  LDS R125, [R0+0x20100] ;  /* 0x02010000007d7984 */ /* 0x000fe80000000800 */
[----:B------:R-:W1:Y:S01]  /*d30d0*/  LDS R127, [R0+0x22100] ;  /* 0x02210000007f7984 */ /* 0x000e620000000800 */
[----:B----4-:R-:W-:-:S02]  /*d30e0*/  IMAD.MOV.U32 R114, RZ, RZ, R237 ;  /* 0x000000ffff727224 */ /* 0x010fc400078e00ed */
[----:B------:R-:W-:Y:S01]  /*d30f0*/  IMAD.MOV.U32 R115, RZ, RZ, R236 ;  /* 0x000000ffff737224 */ /* 0x000fe200078e00ec */
[----:B---3--:R-:W-:Y:S01]  /*d3100*/  HMMA.1688.F32.TF32 R136, R12, R250, R136 ;  /* 0x000000fa0c88723c */ /* 0x008fe20000081088 */
[----:B------:R-:W-:Y:S01]  /*d3110*/  MOV R237, R130 ;  /* 0x0000008200ed7202 */ /* 0x000fe20000000f00 */
[----:B------:R-:W-:-:S05]  /*d3120*/  IMAD.MOV.U32 R236, RZ, RZ, R131 ;  /* 0x000000ffffec7224 */ /* 0x000fca00078e0083 */
[----:B------:R2:W-:Y:S01]  /*d3130*/  STL.64 [R1+0x8560], R236 ;  /* 0x008560ec01007387 */ /* 0x0005e20000100a00 */
[----:B------:R-:W-:Y:S02]  /*d3140*/  STL.64 [R1+0x8808], R6 ;  /* 0x0088080601007387 */ /* 0x000fe40000100a00 */
[----:B------:R-:W-:Y:S02]  /*d3150*/  STL.64 [R1+0x8800], R4 ;  /* 0x0088000401007387 */ /* 0x000fe40000100a00 */
[----:B------:R-:W-:Y:S01]  /*d3160*/  STL.64 [R1+0x86e8], R246 ;  /* 0x0086e8f601007387 */ /* 0x000fe20000100a00 */
[----:B------:R3:W-:Y:S01]  /*d3170*/  STL.64 [R1+0x86e0], R244 ;  /* 0x0086e0f401007387 */ /* 0x0007e20000100a00 */
[----:B------:R-:W-:Y:S02]  /*d3180*/  STL.64 [R1+0x8578], R242 ;  /* 0x008578f201007387 */ /* 0x000fe40000100a00 */
[----:B------:R2:W-:Y:S02]  /*d3190*/  STL.64 [R1+0x8570], R240 ;  /* 0x008570f001007387 */ /* 0x0005e40000100a00 */
[----:B------:R-:W4:Y:S01]  /*d31a0*/  LDL R196, [R1+0x3d0] ;  /* 0x0003d00001c47983 */ /* 0x000f220000100800 */
        /* <DEDUP_REMOVED lines=43> */
[----:B--2---:R-:W2:Y:S04]  /*d3460*/  LDL R236, [R1+0x320] ;  /* 0x0003200001ec7983 */ /* 0x004ea80000100800 */
[----:B------:R-:W2:Y:S04]  /*d3470*/  LDL R237, [R1+0x324] ;  /* 0x0003240001ed7983 */ /* 0x000ea80000100800 */
[----:B------:R-:W2:Y:S04]  /*d3480*/  LDL R238, [R1+0x328] ;  /* 0x0003280001ee7983 */ /* 0x000ea80000100800 */
[----:B------:R-:W2:Y:S04]  /*d3490*/  LDL R239, [R1+0x32c] ;  /* 0x00032c0001ef7983 */ /* 0x000ea80000100800 */
[----:B---3--:R-:W3:Y:S04]  /*d34a0*/  LDL R244, [R1+0x310] ;  /* 0x0003100001f47983 */ /* 0x008ee80000100800 */
[----:B------:R-:W3:Y:S04]  /*d34b0*/  LDL R245, [R1+0x314] ;  /* 0x0003140001f57983 */ /* 0x000ee80000100800 */
[----:B------:R-:W2:Y:S04]  /*d34c0*/  LDL R246, [R1+0x318] ;  /* 0x0003180001f67983 */ /* 0x000ea80000100800 */
[----:B------:R-:W2:Y:S04]  /*d34d0*/  LDL R247, [R1+0x31c] ;  /* 0x00031c0001f77983 */ /* 0x000ea80000100800 */
[----:B------:R-:W2:Y:S04]  /*d34e0*/  LDL R240, [R1+0x300] ;  /* 0x0003000001f07983 */ /* 0x000ea80000100800 */
[----:B------:R-:W2:Y:S04]  /*d34f0*/  LDL R241, [R1+0x304] ;  /* 0x0003040001f17983 */ /* 0x000ea80000100800 */
[----:B------:R-:W2:Y:S04]  /*d3500*/  LDL R242, [R1+0x308] ;  /* 0x0003080001f27983 */ /* 0x000ea80000100800 */
[----:B------:R-:W2:Y:S01]  /*d3510*/  LDL R243, [R1+0x30c] ;  /* 0x00030c0001f37983 */ /* 0x000ea20000100800 */
[----:B------:R1:W-:Y:S02]  /*d3520*/  STL.64 [R1+0x8588], R234 ;  /* 0x008588ea01007387 */ /* 0x0003e40000100a00 */
[----:B------:R1:W-:Y:S02]  /*d3530*/  STL.64 [R1+0x8580], R232 ;  /* 0x008580e801007387 */ /* 0x0003e40000100a00 */
[----:B-1----:R-:W2:Y:S04]  /*d3540*/  LDL R234, [R1+0x2f8] ;  /* 0x0002f80001ea7983 */ /* 0x002ea80000100800 */
        /* <DEDUP_REMOVED lines=41> */
[----:B------:R-:W2:Y:S01]  /*d37e0*/  LDL R128, [R1+0x1f0] ;  /* 0x0001f00001807983 */ /* 0x000ea20000100800 */
[----:B------:R-:W2:Y:S01]  /*d37f0*/  LDL R129, [R1+0x1f4] ;  /* 0x0001f40001817983 */ /* 0x000ea20000100800 */
[C---:B------:R-:W-:Y:S08]  /*d3800*/  HMMA.1688.F32.TF32 R100, R12.reuse, R206, R100 ;  /* 0x000000ce0c64723c */ /* 0x040ff00000081064 */
[C---:B------:R-:W-:Y:S08]  /*d3810*/  HMMA.1688.F32.TF32 R104, R12.reuse, R190, R104 ;  /* 0x000000be0c68723c */ /* 0x040ff00000081068 */
[C---:B------:R-:W-:Y:S01]  /*d3820*/  HMMA.1688.F32.TF32 R84, R12.reuse, R178, R84 ;  /* 0x000000b20c54723c */ /* 0x040fe20000081054 */
[----:B------:R-:W3:Y:S04]  /*d3830*/  LDL R188, [R1+0x230] ;  /* 0x0002300001bc7983 */ /* 0x000ee80000100800 */
[----:B------:R-:W3:Y:S04]  /*d3840*/  LDL R189, [R1+0x234] ;  /* 0x0002340001bd7983 */ /* 0x000ee80000100800 */
[----:B------:R-:W3:Y:S04]  /*d3850*/  LDL R190, [R1+0x238] ;  /* 0x0002380001be7983 */ /* 0x000ee80000100800 */
[----:B-1----:R-:W3:Y:S04]  /*d3860*/  LDL R178, [R1+0x1e8] ;  /* 0x0001e80001b27983 */ /* 0x002ee80000100800 */
        /* <DEDUP_REMOVED lines=9> */
[----:B------:R-:W3:Y:S01]  /*d3900*/  LDL R113, [R1+0x204] ;  /* 0x0002040001717983 */ /* 0x000ee20000100800 */
[----:B------:R1:W-:Y:S01]  /*d3910*/  STL.64 [R1+0x8608], R170 ;  /* 0x008608aa01007387 */ /* 0x0003e20000100a00 */
[C---:B------:R-:W-:Y:S01]  /*d3920*/  HMMA.1688.F32.TF32 R88, R12.reuse, R170, R88 ;  /* 0x000000aa0c58723c */ /* 0x040fe20000081058 */
[----:B------:R1:W-:Y:S07]  /*d3930*/  STL.64 [R1+0x8600], R168 ;  /* 0x008600a801007387 */ /* 0x0003ee0000100a00 */
[C---:B------:R-:W-:Y:S08]  /*d3940*/  HMMA.1688.F32.TF32 R92, R12.reuse, R162, R92 ;  /* 0x000000a20c5c723c */ /* 0x040ff0000008105c */
[C---:B------:R-:W-:Y:S01]  /*d3950*/  HMMA.1688.F32.TF32 R96, R12.reuse, R154, R96 ;  /* 0x0000009a0c60723c */ /* 0x040fe20000081060 */
[----:B-1----:R-:W3:Y:S04]  /*d3960*/  LDL R170, [R1+0x288] ;  /* 0x0002880001aa7983 */ /* 0x002ee80000100800 */
[----:B------:R-:W3:Y:S04]  /*d3970*/  LDL R168, [R1+0x280] ;  /* 0x0002800001a87983 */ /* 0x000ee80000100800 */
[----:B------:R-:W3:Y:S04]  /*d3980*/  LDL R169, [R1+0x284] ;  /* 0x0002840001a97983 */ /* 0x000ee80000100800 */
[----:B------:R-:W3:Y:S01]  /*d3990*/  LDL R171, [R1+0x28c] ;  /* 0x00028c0001ab7983 */ /* 0x000ee20000100800 */
[----:B------:R1:W-:Y:S02]  /*d39a0*/  STL.64 [R1+0x8618], R162 ;  /* 0x008618a201007387 */ /* 0x0003e40000100a00 */
[----:B------:R1:W-:Y:S02]  /*d39b0*/  STL.64 [R1+0x8610], R160 ;  /* 0x008610a001007387 */ /* 0x0003e40000100a00 */
[----:B------:R-:W3:Y:S01]  /*d39c0*/  LDL R4, [R1+0x240] ;  /* 0x0002400001047983 */ /* 0x000ee20000100800 */
[----:B------:R-:W3:Y:S01]  /*d39d0*/  LDL R5, [R1+0x244] ;  /* 0x0002440001057983 */ /* 0x000ee20000100800 */
[C---:B------:R-:W-:Y:S08]  /*d39e0*/  HMMA.1688.F32.TF32 R120, R12.reuse, R146, R120 ;  /* 0x000000920c78723c */ /* 0x040ff00000081078 */
[----:B------:R-:W-:Y:S01]  /*d39f0*/  HMMA.1688.F32.TF32 R116, R12, R130, R116 ;  /* 0x000000820c74723c */ /* 0x000fe20000081074 */
[----:B-1----:R-:W3:Y:S04]  /*d3a00*/  LDL R162, [R1+0x278] ;  /* 0x0002780001a27983 */ /* 0x002ee80000100800 */
[----:B------:R-:W3:Y:S04]  /*d3a10*/  LDL R160, [R1+0x270] ;  /* 0x0002700001a07983 */ /* 0x000ee80000100800 */
[----:B------:R-:W3:Y:S04]  /*d3a20*/  LDL R161, [R1+0x274] ;  /* 0x0002740001a17983 */ /* 0x000ee80000100800 */
[----:B------:R-:W3:Y:S01]  /*d3a30*/  LDL R163, [R1+0x27c] ;  /* 0x00027c0001a37983 */ /* 0x000ee20000100800 */
[----:B------:R1:W-:Y:S02]  /*d3a40*/  STL.64 [R1+0x8628], R154 ;  /* 0x0086289a01007387 */ /* 0x0003e40000100a00 */
[----:B------:R1:W-:Y:S02]  /*d3a50*/  STL.64 [R1+0x8620], R152 ;  /* 0x0086209801007387 */ /* 0x0003e40000100a00 */
        /* <DEDUP_REMOVED lines=10> */
[----:B------:R-:W3:Y:S01]  /*d3b00*/  LDL.LU.64 R130, [R1+0x8828] ;  /* 0x0088280001827983 */ /* 0x000ee20000300a00 */
[----:B--2---:R-:W-:Y:S02]  /*d3b10*/  HMMA.1688.F32.TF32 R108, R124, R128, R108 ;  /* 0x000000807c6c723c */ /* 0x004fe4000008106c */
[----:B------:R-:W3:Y:S06]  /*d3b20*/  LDL.LU.64 R128, [R1+0x8820] ;  /* 0x0088200001807983 */ /* 0x000eec0000300a00 */
[----:B------:R-:W-:Y:S01]  /*d3b30*/  HMMA.1688.F32.TF32 R132, R12, R114, R132 ;  /* 0x000000720c84723c */ /* 0x000fe20000081084 */
[----:B------:R-:W2:Y:S02]  /*d3b40*/  LDL.LU.64 R114, [R1+0x8818] ;  /* 0x0088180001727983 */ /* 0x000ea40000300a00 */
[----:B------:R-:W-:Y:S01]  /*d3b50*/  LDS R12, [R2+0x24100] ;  /* 0x02410000020c7984 */ /* 0x000fe20000000800 */
[----:B------:R-:W-:Y:S04]  /*d3b60*/  LDS R14, [R2+0x26100] ;  /* 0x02610000020e7984 */ /* 0x000fe80000000800 */
[----:B------:R-:W-:Y:S04]  /*d3b70*/  LDS R13, [R0+0x24100] ;  /* 0x02410000000d7984 */ /* 0x000fe80000000800 */
[----:B------:R-:W1:Y:S01]  /*d3b80*/  LDS R15, [R0+0x26100] ;  /* 0x02610000000f7984 */ /* 0x000e620000000800 */
[C---:B---3--:R-:W-:Y:S03]  /*d3b90*/  HMMA.1688.F32.TF32 R128, R124.reuse, R112, R128 ;  /* 0x000000707c80723c */ /* 0x048fe60000081080 */
[----:B------:R-:W2:Y:S11]  /*d3ba0*/  LDL.LU.64 R112, [R1+0x8810] ;  /* 0x0088100001707983 */ /* 0x000eb60000300a00 */
[----:B------:R-:W-:Y:S09]  /*d3bb0*/  @!UPT UIADD3 URZ, URZ, URZ, URZ ;  /* 0x0000003f3f3ff290 */ /* 0x000ff2000fffe03f */
[----:B------:R-:W-:Y:S01]  /*d3bc0*/  STL.64 [R1+0x87f8], R130 ;  /* 0x0087f88201007387 */ /* 0x000fe20000100a00 */
[----:B------:R3:W-:Y:S03]  /*d3bd0*/  STL.64 [R1+0x87f0], R128 ;  /* 0x0087f08001007387 */ /* 0x0007e60000100a00 */
[----:B---3--:R-:W2:Y:S04]  /*d3be0*/  LDL R128, [R1+0x210] ;  /* 0x0002100001807983 */ /* 0x008ea80000100800 */
[----:B------:R-:W2:Y:S01]  /*d3bf0*/  LDL R129, [R1+0x214] ;  /* 0x0002140001817983 */ /* 0x000ea20000100800 */
[C---:B------:R-:W-:Y:S08]  /*d3c00*/  HMMA.1688.F32.TF32 R136, R124.reuse, R4, R136 ;  /* 0x000000047c88723c */ /* 0x040ff00000081088 */
[C---:B--2---:R-:W-:Y:S11]  /*d3c10*/  HMMA.1688.F32.TF32 R112, R124.reuse, R128, R112 ;  /* 0x000000807c70723c */ /* 0x044ff60000081070 */
        /* <DEDUP_REMOVED lines=54> */
[C---:B--2---:R-:W-:Y:S01]  /*d3f80*/  HMMA.1688.F32.TF32 R136, R12.reuse, R126, R136 ;  /* 0x0000007e0c88723c */ /* 0x044fe20000081088 */
[----:B------:R-:W-:Y:S04]  /*d3f90*/  LDS R126, [R2+0x2a100] ;  /* 0x02a10000027e7984 */ /* 0x000fe80000000800 */
[----:B------:R-:W1:Y:S03]  /*d3fa0*/  LDS R127, [R0+0x2a100] ;  /* 0x02a10000007f7984 */ /* 0x000e660000000800 */
[C---:B---3--:R-:W-:Y:S01]  /*d3fb0*/  HMMA.1688.F32.TF32 R132, R12.reuse, R206, R132 ;  /* 0x000000ce0c84723c */ /* 0x048fe20000081084 */
[----:B------:R-:W2:Y:S01]  /*d3fc0*/  LDL.LU.64 R206, [R1+0x87d0] ;  /* 0x0087d00001ce7983 */ /* 0x000ea20000300a00 */
[----:B------:R-:W3:Y:S02]  /*d3fd0*/  LDL.LU.64 R204, [R1+0x87c8] ;  /* 0x0087c80001cc7983 */ /* 0x000ee40000300a00 */
[----:B------:R-:W4:Y:S02]  /*d3fe0*/  LDL.LU.64 R190, [R1+0x87c0] ;  /* 0x0087c00001be7983 */ /* 0x000f240000300a00 */
[----:B------:R-:W2:Y:S01]  /*d3ff0*/  LDL.LU.64 R188, [R1+0x87b8] ;  /* 0x0087b80001bc7983 */ /* 0x000ea20000300a00 */
[----:B------:R-:W1:Y:S04]  /*d4000*/  LDL R220, [R1+0x400] ;  /* 0x0004000001dc7983 */ /* 0x000e680000100800 */
[----:B------:R-:W1:Y:S04]  /*d4010*/  LDL R221, [R1+0x404] ;  /* 0x0004040001dd7983 */ /* 0x000e680000100800 */
[----:B------:R-:W2:Y:S04]  /*d4020*/  LDL R212, [R1+0x3f0] ;  /* 0x0003f00001d47983 */ /* 0x000ea80000100800 */
[----:B------:R-:W2:Y:S01]  /*d4030*/  LDL R213, [R1+0x3f4] ;  /* 0x0003f40001d57983 */ /* 0x000ea20000100800 */
        /* <DEDUP_REMOVED lines=78> */
[----:B------:R-:W4:Y:S04]  /*d4520*/  LDL R248, [R1+0x120] ;  /* 0x0001200001f87983 */ /* 0x000f280000100800 */
[----:B------:R-:W4:Y:S04]  /*d4530*/  LDL R249, [R1+0x124] ;  /* 0x0001240001f97983 */ /* 0x000f280000100800 */
[----:B------:R-:W4:Y:S04]  /*d4540*/  LDL R250, [R1+0x128] ;  /* 0x0001280001fa7983 */ /* 0x000f280000100800 */
[----:B------:R-:W4:Y:S01]  /*d4550*/  LDL R251, [R1+0x12c] ;  /* 0x00012c0001fb7983 */ /* 0x000f220000100800 */
[C---:B------:R-:W-:Y:S01]  /*d4560*/  HMMA.1688.F32.TF32 R76, R12.reuse, R142, R76 ;  /* 0x0000008e0c4c723c */ /* 0x040fe2000008104c */
[----:B------:R-:W4:Y:S02]  /*d4570*/  LDL.LU.64 R142, [R1+0x87b0] ;  /* 0x0087b000018e7983 */ /* 0x000f240000300a00 */
[----:B------:R-:W4:Y:S05]  /*d4580*/  LDL.LU.64 R140, [R1+0x87a8] ;  /* 0x0087a800018c7983 */ /* 0x000f2a0000300a00 */
[C---:B------:R-:W-:Y:S01]  /*d4590*/  HMMA.1688.F32.TF32 R80, R12.reuse, R150, R80 ;  /* 0x000000960c50723c */ /* 0x040fe20000081050 */
[----:B------:R-:W4:Y:S01]  /*d45a0*/  LDL.LU.64 R150, [R1+0x87a0] ;  /* 0x0087a00001967983 */ /* 0x000f220000300a00 */
[----:B------:R-:W4:Y:S06]  /*d45b0*/  LDL.LU.64 R148, [R1+0x8798] ;  /* 0x0087980001947983 */ /* 0x000f2c0000300a00 */
[C---:B------:R-:W-:Y:S01]  /*d45c0*/  HMMA.1688.F32.TF32 R84, R12.reuse, R158, R84 ;  /* 0x0000009e0c54723c */ /* 0x040fe20000081054 */
[----:B------:R-:W4:Y:S01]  /*d45d0*/  LDL.LU.64 R158, [R1+0x8790] ;  /* 0x00879000019e7983 */ /* 0x000f220000300a00 */
[----:B------:R-:W4:Y:S06]  /*d45e0*/  LDL.LU.64 R156, [R1+0x8788] ;  /* 0x00878800019c7983 */ /* 0x000f2c0000300a00 */
        /* <DEDUP_REMOVED lines=10> */
[----:B------:R-:W4:Y:S07]  /*d4690*/  LDL.LU.64 R198, [R1+0x8750] ;  /* 0x0087500001c67983 */ /* 0x000f2e0000300a00 */
[C---:B------:R-:W-:Y:S01]  /*d46a0*/  HMMA.1688.F32.TF32 R64, R12.reuse, R214, R64 ;  /* 0x000000d60c40723c */ /* 0x040fe20000081040 */
[----:B------:R-:W4:Y:S01]  /*d46b0*/  LDL.LU.64 R196, [R1+0x8748] ;  /* 0x0087480001c47983 */ /* 0x000f220000300a00 */
[----:B------:R-:W4:Y:S06]  /*d46c0*/  LDL.LU.64 R214, [R1+0x8740] ;  /* 0x0087400001d67983 */ /* 0x000f2c0000300a00 */
[----:B------:R-:W-:Y:S08]  /*d46d0*/  HMMA.1688.F32.TF32 R68, R12, R222, R68 ;  /* 0x000000de0c44723c */ /* 0x000ff00000081044 */
[C---:B-1----:R-:W-:Y:S08]  /*d46e0*/  HMMA.1688.F32.TF32 R128, R124.reuse, R220, R128 ;  /* 0x000000dc7c80723c */ /* 0x042ff00000081080 */
[----:B--2---:R-:W-:Y:S01]  /*d46f0*/  HMMA.1688.F32.TF32 R108, R124, R212, R108 ;  /* 0x000000d47c6c723c */ /* 0x004fe2000008106c */
[----:B------:R-:W2:Y:S01]  /*d4700*/  LDL.LU.64 R212, [R1+0x8738] ;  /* 0x0087380001d47983 */ /* 0x000ea20000300a00 */
[----:B------:R-:W2:Y:S02]  /*d4710*/  LDL.LU.64 R222, [R1+0x8730] ;  /* 0x0087300001de7983 */ /* 0x000ea40000300a00 */
[----:B------:R-:W2:Y:S11]  /*d4720*/  LDL.LU.64 R220, [R1+0x8728] ;  /* 0x0087280001dc7983 */ /* 0x000eb60000300a00 */
[----:B------:R-:W-:Y:S01]  /*d4730*/  STL.64 [R1+0x8710], R130 ;  /* 0x0087108201007387 */ /* 0x000fe20000100a00 */
[----:B------:R1:W-:Y:S03]  /*d4740*/  STL.64 [R1+0x8708], R128 ;  /* 0x0087088001007387 */ /* 0x0003e60000100a00 */
[----:B-1----:R-:W2:Y:S04]  /*d4750*/  LDL R128, [R1+0x410] ;  /* 0x0004100001807983 */ /* 0x002ea80000100800 */
[----:B------:R-:W2:Y:S01]  /*d4760*/  LDL R129, [R1+0x414] ;  /* 0x0004140001817983 */ /* 0x000ea20000100800 */
[----:B------:R-:W-:Y:S01]  /*d4770*/  HMMA.1688.F32.TF32 R72, R12, R230, R72 ;  /* 0x000000e60c48723c */ /* 0x000fe20000081048 */
[----:B------:R-:W-:Y:S04]  /*d4780*/  LDS R12, [R2+0x2c100] ;  /* 0x02c10000020c7984 */ /* 0x000fe80000000800 */
[----:B------:R-:W-:Y:S01]  /*d4790*/  LDS R14, [R2+0x2e100] ;  /* 0x02e10000020e7984 */ /* 0x000fe20000000800 */
[----:B------:R-:W-:Y:S04]  /*d47a0*/  LDS R13, [R0+0x2c100] ;  /* 0x02c10000000d7984 */ /* 0x000fe80000000800 */
[----:B------:R-:W1:Y:S01]  /*d47b0*/  LDS R15, [R0+0x2e100] ;  /* 0x02e10000000f7984 */ /* 0x000e620000000800 */
[C---:B---3--:R-:W-:Y:S08]  /*d47c0*/  HMMA.1688.F32.TF32 R116, R124.reuse, R228, R116 ;  /* 0x000000e47c74723c */ /* 0x048ff00000081074 */
        /* <DEDUP_REMOVED lines=68> */
[C---:B------:R-:W-:Y:S08]  /*d4c10*/  HMMA.1688.F32.TF32 R56, R12.reuse, R230, R56 ;  /* 0x000000e60c38723c */ /* 0x040ff00000081038 */
        /* <DEDUP_REMOVED lines=22> */
[----:B------:R2:W-:Y:S03]  /*d4d80*/  STL.64 [R1+0x83c0], R228 ;  /* 0x0083c0e401007387 */ /* 0x0005e60000100a00 */
[----:B-1----:R-:W3:Y:S04]  /*d4d90*/  LDL.64 R230, [R1+0x12b8] ;  /* 0x0012b80001e67983 */ /* 0x002ee80000100a00 */
[----:B--2---:R-:W2:Y:S01]  /*d4da0*/  LDL.64 R228, [R1+0x12b0] ;  /* 0x0012b00001e47983 */ /* 0x004ea20000100a00 */
[----:B------:R1:W-:Y:S02]  /*d4db0*/  STL.64 [R1+0x83d8], R222 ;  /* 0x0083d8de01007387 */ /* 0x0003e40000100a00 */
[----:B------:R1:W-:Y:S02]  /*d4dc0*/  STL.64 [R1+0x83d0], R220 ;  /* 0x0083d0dc01007387 */ /* 0x0003e40000100a00 */
[----:B-1----:R-:W2:Y:S04]  /*d4dd0*/  LDL.64 R222, [R1+0x12a8] ;  /* 0x0012a80001de7983 */ /* 0x002ea80000100a00 */
[----:B------:R-:W2:Y:S01]  /*d4de0*/  LDL.64 R220, [R1+0x12a0] ;  /* 0x0012a00001dc7983 */ /* 0x000ea20000100a00 */
[----:B------:R1:W-:Y:S02]  /*d4df0*/  STL.64 [R1+0x83e8], R214 ;  /* 0x0083e8d601007387 */ /* 0x0003e40000100a00 */
[----:B------:R1:W-:Y:S02]  /*d4e00*/  STL.64 [R1+0x83e0], R212 ;  /* 0x0083e0d401007387 */ /* 0x0003e40000100a00 */
[----:B-1----:R-:W-:Y:S01]  /*d4e10*/  IMAD.MOV.U32 R214, RZ, RZ, R206 ;  /* 0x000000ffffd67224 */ /* 0x002fe200078e00ce */
[----:B------:R-:W2:Y:S04]  /*d4e20*/  LDL R212, [R1+0x1290] ;  /* 0x0012900001d47983 */ /* 0x000ea80000100800 */
[----:B------:R-:W2:Y:S01]  /*d4e30*/  LDL R213, [R1+0x1294] ;  /* 0x0012940001d57983 */ /* 0x000ea20000100800 */
[----:B------:R-:W2:Y:S02]  /*d4e40*/  LDL.LU R206, [R1+0x86dc] ;  /* 0x0086dc0001ce7983 */ /* 0x000ea40000300800 */
[----:B------:R-:W-:-:S02]  /*d4e50*/  IMAD.MOV.U32 R215, RZ, RZ, R207 ;  /* 0x000000ffffd77224 */ /* 0x000fc400078e00cf */
[----:B------:R-:W3:Y:S01]  /*d4e60*/  LDL.LU R207, [R1+0x86d8] ;  /* 0x0086d80001cf7983 */ /* 0x000ee20000300800 */
[----:B------:R-:W4:Y:S02]  /*d4e70*/  LDL R232, [R1+0x1120] ;  /* 0x0011200001e87983 */ /* 0x000f240000100800 */
[----:B------:R-:W4:Y:S02]  /*d4e80*/  LDL R233, [R1+0x1124] ;  /* 0x0011240001e97983 */ /* 0x000f240000100800 */
[----:B------:R-:W4:Y:S01]  /*d4e90*/  LDL R234, [R1+0x1128] ;  /* 0x0011280001ea7983 */ /* 0x000f220000100800 */
[----:B------:R-:W4:Y:S04]  /*d4ea0*/  LDL R235, [R1+0x112c] ;  /* 0x00112c0001eb7983 */ /* 0x000f280000100800 */
[----:B------:R-:W4:Y:S04]  /*d4eb0*/  LDL.64 R240, [R1+0x1130] ;  /* 0x0011300001f07983 */ /* 0x000f280000100a00 */
[----:B------:R-:W4:Y:S04]  /*d4ec0*/  LDL.64 R242, [R1+0x1138] ;  /* 0x0011380001f27983 */ /* 0x000f280000100a00 */
[----:B------:R-:W4:Y:S04]  /*d4ed0*/  LDL.64 R236, [R1+0x1140] ;  /* 0x0011400001ec7983 */ /* 0x000f280000100a00 */
[----:B------:R-:W4:Y:S04]  /*d4ee0*/  LDL.64 R238, [R1+0x1148] ;  /* 0x0011480001ee7983 */ /* 0x000f280000100a00 */
[----:B--2---:R-:W-:Y:S01]  /*d4ef0*/  STL [R1+0x8384], R206 ;  /* 0x008384ce01007387 */ /* 0x004fe20000100800 */
[----:B---3--:R-:W-:Y:S03]  /*d4f00*/  STL [R1+0x8380], R207 ;  /* 0x008380cf01007387 */ /* 0x008fe60000100800 */
[----:B------:R1:W-:Y:S01]  /*d4f10*/  STL.64 [R1+0x83f8], R198 ;  /* 0x0083f8c601007387 */ /* 0x0003e20000100a00 */
[----:B------:R2:W-:Y:S01]  /*d4f20*/  STL.64 [R1+0x83f0], R196 ;  /* 0x0083f0c401007387 */ /* 0x0005e20000100a00 */
[----:B-1----:R-:W-:-:S02]  /*d4f30*/  MOV R198, R190 ;  /* 0x000000be00c67202 */ /* 0x002fc40000000f00 */
[----:B--2---:R-:W2:Y:S04]  /*d4f40*/  LDL R196, [R1+0x1280] ;  /* 0x0012800001c47983 */ /* 0x004ea80000100800 */
[----:B------:R-:W2:Y:S01]  /*d4f50*/  LDL R197, [R1+0x1284] ;  /* 0x0012840001c57983 */ /* 0x000ea20000100800 */
[----:B------:R-:W3:Y:S02]  /*d4f60*/  LDL.LU R190, [R1+0x86d4] ;  /* 0x0086d40001be7983 */ /* 0x000ee40000300800 */
[----:B------:R-:W-:Y:S02]  /*d4f70*/  IMAD.MOV.U32 R199, RZ, RZ, R191 ;  /* 0x000000ffffc77224 */ /* 0x000fe400078e00bf */
[----:B------:R-:W2:Y:S01]  /*d4f80*/  LDL.LU R191, [R1+0x86d0] ;  /* 0x0086d00001bf7983 */ /* 0x000ea20000300800 */
[----:B------:R-:W4:Y:S02]  /*d4f90*/  LDL R216, [R1+0x1170] ;  /* 0x0011700001d87983 */ /* 0x000f240000100800 */
[----:B------:R-:W4:Y:S02]  /*d4fa0*/  LDL R217, [R1+0x1174] ;  /* 0x0011740001d97983 */ /* 0x000f240000100800 */
[----:B------:R-:W4:Y:S01]  /*d4fb0*/  LDL R208, [R1+0x1160] ;  /* 0x0011600001d07983 */ /* 0x000f220000100800 */
[----:B------:R-:W4:Y:S04]  /*d4fc0*/  LDL R209, [R1+0x1164] ;  /* 0x0011640001d17983 */ /* 0x000f280000100800 */
[----:B------:R-:W4:Y:S04]  /*d4fd0*/  LDL R200, [R1+0x1150] ;  /* 0x0011500001c87983 */ /* 0x000f280000100800 */
[----:B------:R-:W4:Y:S04]  /*d4fe0*/  LDL.64 R224, [R1+0x1190] ;  /* 0x0011900001e07983 */ /* 0x000f280000100a00 */
[----:B------:R-:W4:Y:S04]  /*d4ff0*/  LDL.64 R248, [R1+0x11c0] ;  /* 0x0011c00001f87983 */ /* 0x000f280000100a00 */
[----:B------:R-:W4:Y:S01]  /*d5000*/  LDL.64 R250, [R1+0x11c8] ;  /* 0x0011c80001fa7983 */ /* 0x000f220000100a00 */
[C---:B------:R-:W-:Y:S01]  /*d5010*/  HMMA.1688.F32.TF32 R116, R12.reuse, R126, R116 ;  /* 0x0000007e0c74723c */ /* 0x040fe20000081074 */
[----:B------:R-:W-:Y:S04]  /*d5020*/  LDS R126, [R2+0x32100] ;  /* 0x03210000027e7984 */ /* 0x000fe80000000800 */
[----:B------:R-:W1:Y:S01]  /*d5030*/  LDS R127, [R0+0x32100] ;  /* 0x03210000007f7984 */ /* 0x000e620000000800 */
[----:B---3--:R-:W-:Y:S03]  /*d5040*/  STL [R1+0x837c], R190 ;  /* 0x00837cbe01007387 */ /* 0x008fe60000100800 */
[----:B--2---:R-:W-:Y:S01]  /*d5050*/  STL [R1+0x8378], R191 ;  /* 0x008378bf01007387 */ /* 0x004fe20000100800 */
[----:B------:R-:W-:Y:S01]  /*d5060*/  STL [R1+0x8374], R182 ;  /* 0x008374b601007387 */ /* 0x000fe20000100800 */
[----:B------:R-:W-:Y:S03]  /*d5070*/  STL [R1+0x8370], R183 ;  /* 0x008370b701007387 */ /* 0x000fe60000100800 */
        /* <DEDUP_REMOVED lines=10> */
[----:B------:R-:W2:Y:S02]  /*d5120*/  LDL R104, [R1+0x1180] ;  /* 0x0011800001687983 */ /* 0x000ea40000100800 */
[----:B------:R-:W2:Y:S01]  /*d5130*/  LDL R105, [R1+0x1184] ;  /* 0x0011840001697983 */ /* 0x000ea20000100800 */
[C---:B------:R-:W-:Y:S08]  /*d5140*/  HMMA.1688.F32.TF32 R4, R12.reuse, R154, R4 ;  /* 0x0000009a0c04723c */ /* 0x040ff00000081004 */
[----:B------:R-:W-:Y:S01]  /*d5150*/  HMMA.1688.F32.TF32 R100, R12, R162, R100 ;  /* 0x000000a20c64723c */ /* 0x000fe20000081064 */
[----:B------:R-:W-:Y:S01]  /*d5160*/  IMAD.MOV.U32 R201, RZ, RZ, R247 ;  /* 0x000000ffffc97224 */ /* 0x000fe200078e00f7 */
[----:B----4-:R-:W-:-:S06]  /*d5170*/  MOV R247, R225 ;  /* 0x000000e100f77202 */ /* 0x010fcc0000000f00 */
[C---:B-1----:R-:W-:Y:S08]  /*d5180*/  HMMA.1688.F32.TF32 R116, R124.reuse, R208, R116 ;  /* 0x000000d07c74723c */ /* 0x042ff00000081074 */
[C---:B------:R-:W-:Y:S01]  /*d5190*/  HMMA.1688.F32.TF32 R132, R124.reuse, R200, R132 ;  /* 0x000000c87c84723c */ /* 0x040fe20000081084 */
[----:B------:R-:W3:Y:S04]  /*d51a0*/  LDL R176, [R1+0x1270] ;  /* 0x0012700001b07983 */ /* 0x000ee80000100800 */
[----:B------:R-:W3:Y:S04]  /*d51b0*/  LDL R177, [R1+0x1274] ;  /* 0x0012740001b17983 */ /* 0x000ee80000100800 */
[----:B------:R-:W4:Y:S04]  /*d51c0*/  LDL R160, [R1+0x1250] ;  /* 0x0012500001a07983 */ /* 0x000f280000100800 */
[----:B------:R-:W4:Y:S04]  /*d51d0*/  LDL R161, [R1+0x1254] ;  /* 0x0012540001a17983 */ /* 0x000f280000100800 */
[----:B------:R-:W3:Y:S04]  /*d51e0*/  LDL.64 R8, [R1+0x11a0] ;  /* 0x0011a00001087983 */ /* 0x000ee80000100a00 */
        /* <DEDUP_REMOVED lines=8> */
[----:B------:R-:W4:Y:S04]  /*d5270*/  LDL.64 R28, [R1+0x11e0] ;  /* 0x0011e000011c7983 */ /* 0x000f280000100a00 */
[----:B------:R-:W4:Y:S04]  /*d5280*/  LDL R32, [R1+0x1200] ;  /* 0x0012000001207983 */ /* 0x000f280000100800 */
[----:B------:R-:W4:Y:S04]  /*d5290*/  LDL R33, [R1+0x1204] ;  /* 0x0012040001217983 */ /* 0x000f280000100800 */
[----:B------:R-:W4:Y:S04]  /*d52a0*/  LDL R36, [R1+0x11f0] ;  /* 0x0011f00001247983 */ /* 0x000f280000100800 */
[----:B------:R-:W4:Y:S01]  /*d52b0*/  LDL R37, [R1+0x11f4] ;  /* 0x0011f40001257983 */ /* 0x000f220000100800 */
[C---:B------:R-:W-:Y:S01]  /*d52c0*/  HMMA.1688.F32.TF32 R4, R124.reuse, R224, R4 ;  /* 0x000000e07c04723c */ /* 0x040fe20000081004 */
[----:B------:R-:W4:Y:S02]  /*d52d0*/  LDL R224, [R1+0x1300] ;  /* 0x0013000001e07983 */ /* 0x000f240000100800 */
        /* <DEDUP_REMOVED lines=14> */
[----:B------:R-:W-:Y:S02]  /*d53c0*/  STL [R1+0x8358], R247 ;  /* 0x008358f701007387 */ /* 0x000fe40000100800 */
[----:B------:R-:W4:Y:S01]  /*d53d0*/  LDL.LU.64 R106, [R1+0x86c8] ;  /* 0x0086c800016a7983 */ /* 0x000f220000300a00 */
[----:B--2---:R-:W-:Y:S01]  /*d53e0*/  HMMA.1688.F32.TF32 R100, R124, R104, R100 ;  /* 0x000000687c64723c */ /* 0x004fe20000081064 */
[----:B------:R-:W2:Y:S07]  /*d53f0*/  LDL.LU.64 R104, [R1+0x86c0] ;  /* 0x0086c00001687983 */ /* 0x000eae0000300a00 */
[C---:B------:R-:W-:Y:S08]  /*d5400*/  HMMA.1688.F32.TF32 R136, R12.reuse, R146, R136 ;  /* 0x000000920c88723c */ /* 0x040ff00000081088 */
[----:B------:R-:W-:Y:S01]  /*d5410*/  HMMA.1688.F32.TF32 R16, R12, R186, R16 ;  /* 0x000000ba0c10723c */ /* 0x000fe20000081010 */
[----:B------:R-:W-:Y:S01]  /*d5420*/  IMAD.MOV.U32 R201, RZ, RZ, R246 ;  /* 0x000000ffffc97224 */ /* 0x000fe200078e00f6 */
[----:B------:R-:W2:Y:S01]  /*d5430*/  LDL.LU.64 R10, [R1+0x86b8] ;  /* 0x0086b800010a7983 */ /* 0x000ea20000300a00 */
[----:B---3--:R-:W-:Y:S11]  /*d5440*/  IMAD.MOV.U32 R246, RZ, RZ, R8 ;  /* 0x000000fffff67224 */ /* 0x008ff600078e0008 */
[----:B------:R-:W-:Y:S02]  /*d5450*/  @!UPT UIADD3 URZ, URZ, URZ, URZ ;  /* 0x0000003f3f3ff290 */ /* 0x000fe4000fffe03f */
[C---:B------:R-:W-:Y:S07]  /*d5460*/  HMMA.1688.F32.TF32 R136, R124.reuse, R216, R136 ;  /* 0x000000d87c88723c */ /* 0x040fee0000081088 */
[----:B------:R-:W-:Y:S01]  /*d5470*/  MOV R217, R3 ;  /* 0x0000000300d97202 */ /* 0x000fe20000000f00 */
[----:B------:R-:W-:Y:S01]  /*d5480*/  IMAD.MOV.U32 R3, RZ, RZ, R9 ;  /* 0x000000ffff037224 */ /* 0x000fe200078e0009 */
[C---:B----4-:R-:W-:Y:S08]  /*d5490*/  HMMA.1688.F32.TF32 R16, R124.reuse, R20, R16 ;  /* 0x000000147c10723c */ /* 0x050ff00000081010 */
[C---:B--2---:R-:W-:Y:S01]  /*d54a0*/  HMMA.1688.F32.TF32 R104, R124.reuse, R8, R104 ;  /* 0x000000087c68723c */ /* 0x044fe20000081068 */
[----:B------:R-:W2:Y:S01]  /*d54b0*/  LDL.LU.64 R8, [R1+0x86b0] ;  /* 0x0086b00001087983 */ /* 0x000ea20000300a00 */
[----:B------:R-:W-:Y:S02]  /*d54c0*/  STL [R1+0x8360], R3 ;  /* 0x0083600301007387 */ /* 0x000fe40000100800 */
[----:B------:R-:W-:Y:S02]  /*d54d0*/  STL [R1+0x835c], R246 ;  /* 0x00835cf601007387 */ /* 0x000fe40000100800 */
[----:B------:R-:W3:Y:S01]  /*d54e0*/  LDL.LU.64 R22, [R1+0x86a8] ;  /* 0x0086a80001167983 */ /* 0x000ee20000300a00 */
[----:B------:R-:W3:Y:S01]  /*d54f0*/  LDL.LU.64 R20, [R1+0x86a0] ;  /* 0x0086a00001147983 */ /* 0x000ee20000300a00 */
[----:B------:R-:W4:Y:S01]  /*d5500*/  LDL.LU.64 R26, [R1+0x8698] ;  /* 0x00869800011a7983 */ /* 0x000f220000300a00 */
[C---:B---3--:R-:W-:Y:S02]  /*d5510*/  HMMA.1688.F32.TF32 R20, R124.reuse, R24, R20 ;  /* 0x000000187c14723c */ /* 0x048fe40000081014 */
[----:B------:R-:W4:Y:S01]  /*d5520*/  LDL.LU.64 R24, [R1+0x8690] ;  /* 0x0086900001187983 */ /* 0x000f220000300a00 */
[----:B------:R-:W-:Y:S01]  /*d5530*/  IMAD.MOV.U32 R216, RZ, RZ, R244 ;  /* 0x000000ffffd87224 */ /* 0x000fe200078e00f4 */
[----:B------:R-:W-:Y:S01]  /*d5540*/  MOV R244, R28 ;  /* 0x0000001c00f47202 */ /* 0x000fe20000000f00 */
[----:B------:R-:W3:Y:S03]  /*d5550*/  LDL.LU.64 R30, [R1+0x8688] ;  /* 0x00868800011e7983 */ /* 0x000ee60000300a00 */
[C---:B----4-:R-:W-:Y:S01]  /*d5560*/  HMMA.1688.F32.TF32 R24, R124.reuse, R28, R24 ;  /* 0x0000001c7c18723c */ /* 0x050fe20000081018 */
[----:B------:R-:W3:Y:S01]  /*d5570*/  LDL.LU.64 R28, [R1+0x8680] ;  /* 0x00868000011c7983 */ /* 0x000ee20000300a00 */
[----:B------:R-:W-:Y:S02]  /*d5580*/  STL [R1+0x8364], R244 ;  /* 0x008364f401007387 */ /* 0x000fe40000100800 */
[----:B------:R-:W4:Y:S04]  /*d5590*/  LDL.LU.64 R34, [R1+0x8678] ;  /* 0x0086780001227983 */ /* 0x000f280000300a00 */
[C---:B---3--:R-:W-:Y:S01]  /*d55a0*/  HMMA.1688.F32.TF32 R28, R124.reuse, R32, R28 ;  /* 0x000000207c1c723c */ /* 0x048fe2000008101c */
[----:B------:R-:W4:Y:S01]  /*d55b0*/  LDL.LU.64 R32, [R1+0x8670] ;  /* 0x0086700001207983 */ /* 0x000f220000300a00 */
[----:B------:R-:W3:Y:S06]  /*d55c0*/  LDL.LU.64 R38, [R1+0x8668] ;  /* 0x0086680001267983 */ /* 0x000eec0000300a00 */
[C---:B----4-:R-:W-:Y:S01]  /*d55d0*/  HMMA.1688.F32.TF32 R32, R124.reuse, R36, R32 ;  /* 0x000000247c20723c */ /* 0x050fe20000081020 */
[----:B------:R-:W3:Y:S01]  /*d55e0*/  LDL.LU.64 R36, [R1+0x8660] ;  /* 0x0086600001247983 */ /* 0x000ee20000300a00 */
[----:B------:R-:W4:Y:S06]  /*d55f0*/  LDL.LU.64 R42, [R1+0x8658] ;  /* 0x00865800012a7983 */ /* 0x000f2c0000300a00 */
[----:B---3--:R-:W-:Y:S01]  /*d5600*/  HMMA.1688.F32.TF32 R36, R124, R40, R36 ;  /* 0x000000287c24723c */ /* 0x008fe20000081024 */
[----:B------:R-:W4:Y:S01]  /*d5610*/  LDL.LU.64 R40, [R1+0x8650] ;  /* 0x0086500001287983 */ /* 0x000f220000300a00 */
[----:B------:R-:W3:Y:S06]  /*d5620*/  LDL.LU.64 R46, [R1+0x8648] ;  /* 0x00864800012e7983 */ /* 0x000eec0000300a00 */
        /* <DEDUP_REMOVED lines=8> */
[----:B------:R-:W-:Y:S04]  /*d56b0*/  LDS R12, [R2+0x34100] ;  /* 0x03410000020c7984 */ /* 0x000fe80000000800 */
[----:B------:R-:W-:Y:S04]  /*d56c0*/  LDS R14, [R2+0x36100] ;  /* 0x03610000020e7984 */ /* 0x000fe80000000800 */
[----:B------:R-:W-:Y:S04]  /*d56d0*/  LDS R13, [R0+0x34100] ;  /* 0x03410000000d7984 */ /* 0x000fe80000000800 */
[----:B------:R-:W1:Y:S01]  /*d56e0*/  LDS R15, [R0+0x36100] ;  /* 0x03610000000f7984 */ /* 0x000e620000000800 */
[C---:B------:R-:W-:Y:S08]  /*d56f0*/  HMMA.1688.F32.TF32 R108, R124.reuse, R232, R108 ;  /* 0x000000e87c6c723c */ /* 0x040ff0000008106c */
[C---:B------:R-:W-:Y:S08]  /*d5700*/  HMMA.1688.F32.TF32 R128, R124.reuse, R240, R128 ;  /* 0x000000f07c80723c */ /* 0x040ff00000081080 */
[C---:B----4-:R-:W-:Y:S01]  /*d5710*/  HMMA.1688.F32.TF32 R40, R124.reuse, R44, R40 ;  /* 0x0000002c7c28723c */ /* 0x050fe20000081028 */
[----:B------:R-:W3:Y:S07]  /*d5720*/  LDL.LU.64 R44, [R1+0x8640] ;  /* 0x00864000012c7983 */ /* 0x000eee0000300a00 */
[C---:B------:R-:W-:Y:S01]  /*d5730*/  HMMA.1688.F32.TF32 R112, R124.reuse, R236, R112 ;  /* 0x000000ec7c70723c */ /* 0x040fe20000081070 */
[----:B------:R-:W4:Y:S07]  /*d5740*/  LDL.LU.64 R146, [R1+0x8638] ;  /* 0x0086380001927983 */ /* 0x000f2e0000300a00 */
[----:B------:R-:W-:Y:S08]  /*d5750*/  HMMA.1688.F32.TF32 R48, R124, R152, R48 ;  /* 0x000000987c30723c */ /* 0x000ff00000081030 */
[----:B-1----:R-:W-:Y:S08]  /*d5760*/  HMMA.1688.F32.TF32 R108, R12, R234, R108 ;  /* 0x000000ea0c6c723c */ /* 0x002ff0000008106c */
[----:B------:R-:W-:Y:S08]  /*d5770*/  HMMA.1688.F32.TF32 R52, R124, R160, R52 ;  /* 0x000000a07c34723c */ /* 0x000ff00000081034 */
[----:B------:R-:W-:Y:S08]  /*d5780*/  HMMA.1688.F32.TF32 R128, R12, R242, R128 ;  /* 0x000000f20c80723c */ /* 0x000ff00000081080 */
        /* <DEDUP_REMOVED lines=9> */
[C---:B------:R-:W-:Y:S08]  /*d5820*/  HMMA.1688.F32.TF32 R64, R124.reuse, R196, R64 ;  /* 0x000000c47c40723c */ /* 0x040ff00000081040 */
[----:B------:R-:W-:Y:S08]  /*d5830*/  HMMA.1688.F32.TF32 R68, R124, R212, R68 ;  /* 0x000000d47c44723c */ /* 0x000ff00000081044 */
[----:B------:R-:W-:Y:S08]  /*d5840*/  HMMA.1688.F32.TF32 R112, R12, R238, R112 ;  /* 0x000000ee0c70723c */ /* 0x000ff00000081070 */
[C---:B------:R-:W-:Y:S08]  /*d5850*/  HMMA.1688.F32.TF32 R72, R124.reuse, R220, R72 ;  /* 0x000000dc7c48723c */ /* 0x040ff00000081048 */
[----:B------:R-:W-:Y:S01]  /*d5860*/  HMMA.1688.F32.TF32 R76, R124, R228, R76 ;  /* 0x000000e47c4c723c */ /* 0x000fe2000008104c */
[----:B------:R-:W-:-:S02]  /*d5870*/  IMAD.MOV.U32 R150, RZ, RZ, R242 ;  /* 0x000000ffff967224 */ /* 0x000fc400078e00f2 */
[----:B------:R-:W-:Y:S01]  /*d5880*/  IMAD.MOV.U32 R151, RZ, RZ, R243 ;  /* 0x000000ffff977224 */ /* 0x000fe200078e00f3 */
[----:B------:R-:W-:Y:S01]  /*d5890*/  MOV R142, R238 ;  /* 0x000000ee008e7202 */ /* 0x000fe20000000f00 */
[----:B------:R-:W-:-:S03]  /*d58a0*/  IMAD.MOV.U32 R143, RZ, RZ, R239 ;  /* 0x000000ffff8f7224 */ /* 0x000fc600078e00ef */
[----:B---3--:R-:W-:Y:S01]  /*d58b0*/  HMMA.1688.F32.TF32 R44, R124, R144, R44 ;  /* 0x000000907c2c723c */ /* 0x008fe2000008102c */
[----:B------:R-:W2:Y:S01]  /*d58c0*/  LDL.LU.64 R144, [R1+0x8630] ;  /* 0x0086300001907983 */ /* 0x000ea20000300a00 */
[----:B------:R-:W3:Y:S02]  /*d58d0*/  LDL.LU.64 R154, [R1+0x8628] ;  /* 0x00862800019a7983 */ /* 0x000ee40000300a00 */
        /* <DEDUP_REMOVED lines=19> */
[----:B------:R-:W2:Y:S02]  /*d5a10*/  LDL R126, [R1+0x11a8] ;  /* 0x0011a800017e7983 */ /* 0x000ea40000100800 */
[----:B------:R-:W2:Y:S02]  /*d5a20*/  LDL R127, [R1+0x11ac] ;  /* 0x0011ac00017f7983 */ /* 0x000ea40000100800 */
[----:B------:R-:W2:Y:S01]  /*d5a30*/  LDL.LU.64 R234, [R1+0x8588] ;  /* 0x0085880001ea7983 */ /* 0x000ea20000300a00 */
[----:B------:R-:W2:Y:S01]  /*d5a40*/  LDL.LU.64 R232, [R1+0x8580] ;  /* 0x0085800001e87983 */ /* 0x000ea20000300a00 */
[----:B------:R-:W-:Y:S02]  /*d5a50*/  STL.64 [R1+0x1bb0], R108 ;  /* 0x001bb06c01007387 */ /* 0x000fe40000100a00 */
[----:B------:R1:W-:Y:S02]  /*d5a60*/  STL.64 [R1+0x1bb8], R110 ;  /* 0x001bb86e01007387 */ /* 0x0003e40000100a00 */
[----:B-1----:R-:W2:Y:S04]  /*d5a70*/  LDL R110, [R1+0x1188] ;  /* 0x00118800016e7983 */ /* 0x002ea80000100800 */
[----:B------:R-:W2:Y:S01]  /*d5a80*/  LDL R111, [R1+0x118c] ;  /* 0x00118c00016f7983 */ /* 0x000ea20000100800 */
[----:B------:R-:W-:Y:S02]  /*d5a90*/  STL.64 [R1+0x1b60], R128 ;  /* 0x001b608001007387 */ /* 0x000fe40000100a00 */
[----:B------:R1:W-:Y:S02]  /*d5aa0*/  STL.64 [R1+0x1b68], R130 ;  /* 0x001b688201007387 */ /* 0x0003e40000100a00 */
[----:B------:R-:W3:Y:S01]  /*d5ab0*/  LDL.LU.64 R242, [R1+0x8578] ;  /* 0x0085780001f27983 */ /* 0x000ee20000300a00 */
[----:B------:R-:W3:Y:S04]  /*d5ac0*/  LDL.LU.64 R240, [R1+0x8570] ;  /* 0x0085700001f07983 */ /* 0x000ee80000300a00 */
[----:B-1----:R-:W3:Y:S04]  /*d5ad0*/  LDL R130, [R1+0x1198] ;  /* 0x0011980001827983 */ /* 0x002ee80000100800 */
[----:B------:R-:W3:Y:S01]  /*d5ae0*/  LDL R131, [R1+0x119c] ;  /* 0x00119c0001837983 */ /* 0x000ee20000100800 */
[----:B------:R1:W-:Y:S02]  /*d5af0*/  STL.64 [R1+0x8408], R150 ;  /* 0x0084089601007387 */ /* 0x0003e40000100a00 */
[----:B------:R-:W-:Y:S01]  /*d5b00*/  STL.64 [R1+0x8400], R148 ;  /* 0x0084009401007387 */ /* 0x000fe20000100a00 */
[----:B-1----:R-:W3:Y:S04]  /*d5b10*/  LDL R150, [R1+0x1178] ;  /* 0x0011780001967983 */ /* 0x002ee80000100800 */
[----:B------:R-:W3:Y:S01]  /*d5b20*/  LDL R151, [R1+0x117c] ;  /* 0x00117c0001977983 */ /* 0x000ee20000100800 */
[----:B------:R-:W-:Y:S02]  /*d5b30*/  STL.64 [R1+0x1b50], R112 ;  /* 0x001b507001007387 */ /* 0x000fe40000100a00 */
[----:B------:R1:W-:Y:S02]  /*d5b40*/  STL.64 [R1+0x1b58], R114 ;  /* 0x001b587201007387 */ /* 0x0003e40000100a00 */
[----:B------:R-:W3:Y:S01]  /*d5b50*/  LDL.LU.64 R238, [R1+0x8568] ;  /* 0x0085680001ee7983 */ /* 0x000ee20000300a00 */
[----:B------:R-:W3:Y:S04]  /*d5b60*/  LDL.LU.64 R236, [R1+0x8560] ;  /* 0x0085600001ec7983 */ /* 0x000ee80000300a00 */
[----:B-1----:R-:W3:Y:S04]  /*d5b70*/  LDL R114, [R1+0x1168] ;  /* 0x0011680001727983 */ /* 0x002ee80000100800 */
[----:B------:R-:W3:Y:S01]  /*d5b80*/  LDL R115, [R1+0x116c] ;  /* 0x00116c0001737983 */ /* 0x000ee20000100800 */
[----:B------:R1:W-:Y:S02]  /*d5b90*/  STL.64 [R1+0x8418], R142 ;  /* 0x0084188e01007387 */ /* 0x0003e40000100a00 */
[----:B------:R2:W-:Y:S01]  /*d5ba0*/  STL.64 [R1+0x8410], R140 ;  /* 0x0084108c01007387 */ /* 0x0005e20000100a00 */
[----:B-1----:R-:W3:Y:S04]  /*d5bb0*/  LDL R142, [R1+0x1158] ;  /* 0x00115800018e7983 */ /* 0x002ee80000100800 */
[----:B------:R-:W3:Y:S01]  /*d5bc0*/  LDL R143, [R1+0x115c] ;  /* 0x00115c00018f7983 */ /* 0x000ee20000100800 */
[----:B------:R-:W-:Y:S01]  /*d5bd0*/  HMMA.1688.F32.TF32 R8, R12, R250, R8 ;  /* 0x000000fa0c08723c */ /* 0x000fe20000081008 */
[----:B------:R-:W-:Y:S01]  /*d5be0*/  MOV R158, R250 ;  /* 0x000000fa009e7202 */ /* 0x000fe20000000f00 */
[----:B------:R-:W-:-:S06]  /*d5bf0*/  IMAD.MOV.U32 R159, RZ, RZ, R251 ;  /* 0x000000ffff9f7224 */ /* 0x000fcc00078e00fb */
[C---:B--2---:R-:W-:Y:S08]  /*d5c00*/  HMMA.1688.F32.TF32 R100, R12.reuse, R110, R100 ;  /* 0x0000006e0c64723c */ /* 0x044ff00000081064 */
[C---:B---3--:R-:W-:Y:S08]  /*d5c10*/  HMMA.1688.F32.TF32 R140, R12.reuse, R142, R132 ;  /* 0x0000008e0c8c723c */ /* 0x048ff00000081084 */
[C---:B------:R-:W-:Y:S08]  /*d5c20*/  HMMA.1688.F32.TF32 R132, R12.reuse, R114, R116 ;  /* 0x000000720c84723c */ /* 0x040ff00000081074 */
[C---:B------:R-:W-:Y:S08]  /*d5c30*/  HMMA.1688.F32.TF32 R116, R12.reuse, R150, R136 ;  /* 0x000000960c74723c */ /* 0x040ff00000081088 */
[C---:B------:R-:W-:Y:S08]  /*d5c40*/  HMMA.1688.F32.TF32 R112, R12.reuse, R130, R4 ;  /* 0x000000820c70723c */ /* 0x040ff00000081004 */
[----:B------:R-:W-:Y:S01]  /*d5c50*/  HMMA.1688.F32.TF32 R4, R12, R126, R104 ;  /* 0x0000007e0c04723c */ /* 0x000fe20000081068 */
[----:B------:R-:W-:Y:S01]  /*d5c60*/  STL.64 [R1+0x1b40], R140 ;  /* 0x001b408c01007387 */ /* 0x000fe20000100a00 */
[----:B------:R-:W-:Y:S02]  /*d5c70*/  STL.64 [R1+0x1b48], R142 ;  /* 0x001b488e01007387 */ /* 0x000fe40000100a00 */
[----:B------:R-:W-:Y:S02]  /*d5c80*/  STL.64 [R1+0x1b20], R132 ;  /* 0x001b208401007387 */ /* 0x000fe40000100a00 */
[----:B------:R1:W-:Y:S01]  /*d5c90*/  STL.64 [R1+0x1b28], R134 ;  /* 0x001b288601007387 */ /* 0x0003e20000100a00 */
[----:B------:R-:W-:Y:S01]  /*d5ca0*/  STL.64 [R1+0x1b00], R116 ;  /* 0x001b007401007387 */ /* 0x000fe20000100a00 */
[----:B------:R2:W-:Y:S07]  /*d5cb0*/  STL.64 [R1+0x1b08], R118 ;  /* 0x001b087601007387 */ /* 0x0005ee0000100a00 */
[----:B------:R-:W-:Y:S02]  /*d5cc0*/  STL.64 [R1+0x1ae0], R112 ;  /* 0x001ae07001007387 */ /* 0x000fe40000100a00 */
[----:B------:R-:W-:Y:S01]  /*d5cd0*/  STL.64 [R1+0x1ae8], R114 ;  /* 0x001ae87201007387 */ /* 0x000fe20000100a00 */
[----:B------:R-:W3:Y:S01]  /*d5ce0*/  LDL.64 R106, [R1+0x11d8] ;  /* 0x0011d800016a7983 */ /* 0x000ee20000100a00 */
[----:B------:R-:W-:Y:S02]  /*d5cf0*/  STL.64 [R1+0x1ac0], R100 ;  /* 0x001ac06401007387 */ /* 0x000fe40000100a00 */
[----:B------:R4:W-:Y:S02]  /*d5d00*/  STL.64 [R1+0x1ac8], R102 ;  /* 0x001ac86601007387 */ /* 0x0009e40000100a00 */
[----:B------:R-:W3:Y:S01]  /*d5d10*/  LDL R126, [R1+0x1278] ;  /* 0x00127800017e7983 */ /* 0x000ee20000100800 */
[----:B------:R-:W-:Y:S01]  /*d5d20*/  STL.64 [R1+0x1aa0], R4 ;  /* 0x001aa00401007387 */ /* 0x000fe20000100a00 */
[----:B------:R-:W-:Y:S02]  /*d5d30*/  STL.64 [R1+0x1aa8], R6 ;  /* 0x001aa80601007387 */ /* 0x000fe40000100a00 */
[----:B------:R-:W3:Y:S02]  /*d5d40*/  LDL R127, [R1+0x127c] ;  /* 0x00127c00017f7983 */ /* 0x000ee40000100800 */
[----:B------:R-:W3:Y:S01]  /*d5d50*/  LDL.64 R138, [R1+0x1208] ;  /* 0x00120800018a7983 */ /* 0x000ee20000100a00 */
[----:B-1----:R-:W3:Y:S04]  /*d5d60*/  LDL.64 R134, [R1+0x1218] ;  /* 0x0012180001867983 */ /* 0x002ee80000100a00 */
[----:B--2---:R-:W2:Y:S04]  /*d5d70*/  LDL R118, [R1+0x11f8] ;  /* 0x0011f80001767983 */ /* 0x004ea80000100800 */
[----:B------:R-:W2:Y:S04]  /*d5d80*/  LDL R119, [R1+0x11fc] ;  /* 0x0011fc0001777983 */ /* 0x000ea80000100800 */
[----:B------:R-:W2:Y:S04]  /*d5d90*/  LDL R130, [R1+0x1258] ;  /* 0x0012580001827983 */ /* 0x000ea80000100800 */
[----:B----4-:R-:W4:Y:S04]  /*d5da0*/  LDL R102, [R1+0x11e8] ;  /* 0x0011e80001667983 */ /* 0x010f280000100800 */
[----:B------:R-:W4:Y:S04]  /*d5db0*/  LDL R103, [R1+0x11ec] ;  /* 0x0011ec0001677983 */ /* 0x000f280000100800 */
[----:B------:R-:W2:Y:S04]  /*d5dc0*/  LDL R131, [R1+0x125c] ;  /* 0x00125c0001837983 */ /* 0x000ea80000100800 */
[----:B------:R-:W2:Y:S04]  /*d5dd0*/  LDL R142, [R1+0x1228] ;  /* 0x00122800018e7983 */ /* 0x000ea80000100800 */
[----:B------:R-:W2:Y:S04]  /*d5de0*/  LDL R143, [R1+0x122c] ;  /* 0x00122c00018f7983 */ /* 0x000ea80000100800 */
[----:B------:R-:W2:Y:S04]  /*d5df0*/  LDL.64 R114, [R1+0x1238] ;  /* 0x0012380001727983 */ /* 0x000ea80000100a00 */
[----:B------:R-:W2:Y:S04]  /*d5e00*/  LDL R150, [R1+0x1248] ;  /* 0x0012480001967983 */ /* 0x000ea80000100800 */
[----:B------:R-:W2:Y:S04]  /*d5e10*/  LDL R151, [R1+0x124c] ;  /* 0x00124c0001977983 */ /* 0x000ea80000100800 */
[----:B------:R-:W2:Y:S01]  /*d5e20*/  LDL R110, [R1+0x1268] ;  /* 0x00126800016e7983 */ /* 0x000ea20000100800 */
[----:B------:R-:W-:Y:S02]  /*d5e30*/  STL.64 [R1+0x1bc0], R8 ;  /* 0x001bc00801007387 */ /* 0x000fe40000100a00 */
[----:B------:R1:W-:Y:S02]  /*d5e40*/  STL.64 [R1+0x1bc8], R10 ;  /* 0x001bc80a01007387 */ /* 0x0003e40000100a00 */
[----:B------:R-:W2:Y:S01]  /*d5e50*/  LDL.LU.64 R250, [R1+0x8558] ;  /* 0x0085580001fa7983 */ /* 0x000ea20000300a00 */
[----:B------:R-:W2:Y:S01]  /*d5e60*/  LDL.LU.64 R248, [R1+0x8550] ;  /* 0x0085500001f87983 */ /* 0x000ea20000300a00 */
[----:B------:R-:W-:-:S02]  /*d5e70*/  IMAD.MOV.U32 R111, RZ, RZ, R252 ;  /* 0x000000ffff6f7224 */ /* 0x000fc400078e00fc */
[----:B------:R-:W-:Y:S01]  /*d5e80*/  IMAD.MOV.U32 R246, RZ, RZ, R222 ;  /* 0x000000fffff67224 */ /* 0x000fe200078e00de */
[----:B------:R-:W-:Y:S01]  /*d5e90*/  MOV R247, R223 ;  /* 0x000000df00f77202 */ /* 0x000fe20000000f00 */
[----:B------:R-:W-:Y:S04]  /*d5ea0*/  LDS R4, [R2+0x18180] ;  /* 0x0181800002047984 */ /* 0x000fe80000000800 */
[----:B------:R-:W-:Y:S04]  /*d5eb0*/  LDS R6, [R2+0x1a180] ;  /* 0x01a1800002067984 */ /* 0x000fe80000000800 */
[----:B------:R-:W-:Y:S04]  /*d5ec0*/  LDS R5, [R0+0x18180] ;  /* 0x0181800000057984 */ /* 0x000fe80000000800 */
[----:B------:R-:W2:Y:S04]  /*d5ed0*/  LDS R7, [R0+0x1a180] ;  /* 0x01a1800000077984 */ /* 0x000ea80000000800 */
[----:B-1----:R-:W2:Y:S01]  /*d5ee0*/  LDL.64 R10, [R1+0x11b8] ;  /* 0x0011b800010a7983 */ /* 0x002ea20000100a00 */
[----:B------:R-:W-:Y:S02]  /*d5ef0*/  STL.64 [R1+0x8428], R158 ;  /* 0x0084289e01007387 */ /* 0x000fe40000100a00 */
[----:B------:R-:W-:Y:S02]  /*d5f00*/  STL.64 [R1+0x8420], R156 ;  /* 0x0084209c01007387 */ /* 0x000fe40000100a00 */
[----:B---3--:R-:W-:Y:S01]  /*d5f10*/  IMAD.MOV.U32 R252, RZ, RZ, R107 ;  /* 0x000000fffffc7224 */ /* 0x008fe200078e006b */
[----:B--2---:R-:W-:Y:S01]  /*d5f20*/  HMMA.1688.F32.TF32 R16, R12, R10, R16 ;  /* 0x0000000a0c10723c */ /* 0x004fe20000081010 */
[----:B------:R-:W-:Y:S01]  /*d5f30*/  IMAD.MOV.U32 R166, RZ, RZ, R10 ;  /* 0x000000ffffa67224 */ /* 0x000fe200078e000a */
[----:B------:R-:W-:-:S06]  /*d5f40*/  MOV R167, R11 ;  /* 0x0000000b00a77202 */ /* 0x000fcc0000000f00 */
[C---:B------:R-:W-:Y:S11]  /*d5f50*/  HMMA.1688.F32.TF32 R8, R12.reuse, R106, R20 ;  /* 0x0000006a0c08723c */ /* 0x040ff60000081014 */
[----:B------:R-:W-:Y:S04]  /*d5f60*/  @!UPT UIADD3 URZ, URZ, URZ, URZ ;  /* 0x0000003f3f3ff290 */ /* 0x000fe8000fffe03f */
[----:B------:R-:W-:Y:S01]  /*d5f70*/  STL.64 [R1+0x3020], R16 ;  /* 0x0030201001007387 */ /* 0x000fe20000100a00 */
[----:B------:R4:W-:Y:S02]  /*d5f80*/  STL.64 [R1+0x3028], R18 ;  /* 0x0030281201007387 */ /* 0x0009e40000100a00 */
[----:B------:R-:W-:Y:S02]  /*d5f90*/  STL.64 [R1+0x8438], R166 ;  /* 0x008438a601007387 */ /* 0x000fe40000100a00 */
[----:B------:R-:W-:Y:S01]  /*d5fa0*/  STL.64 [R1+0x8430], R164 ;  /* 0x008430a401007387 */ /* 0x000fe20000100a00 */
[----:B------:R-:W-:Y:S02]  /*d5fb0*/  STL [R1+0x81f0], R252 ;  /* 0x0081f0fc01007387 */ /* 0x000fe40000100800 */
[----:B------:R-:W-:Y:S02]  /*d5fc0*/  STL.64 [R1+0x3010], R8 ;  /* 0x0030100801007387 */ /* 0x000fe40000100a00 */
[----:B------:R1:W-:Y:S01]  /*d5fd0*/  STL.64 [R1+0x3018], R10 ;  /* 0x0030180a01007387 */ /* 0x0003e20000100a00 */
[C---:B----4-:R-:W-:Y:S08]  /*d5fe0*/  HMMA.1688.F32.TF32 R16, R12.reuse, R102, R24 ;  /* 0x000000660c10723c */ /* 0x050ff00000081018 */
[C---:B-1----:R-:W-:Y:S01]  /*d5ff0*/  HMMA.1688.F32.TF32 R8, R12.reuse, R138, R28 ;  /* 0x0000008a0c08723c */ /* 0x042fe2000008101c */
[----:B------:R-:W-:Y:S11]  /*d6000*/  IMAD.MOV.U32 R252, RZ, RZ, R139 ;  /* 0x000000fffffc7224 */ /* 0x000ff600078e008b */
[----:B------:R-:W-:Y:S03]  /*d6010*/  @!UPT UIADD3 URZ, URZ, URZ, URZ ;  /* 0x0000003f3f3ff290 */ /* 0x000fe6000fffe03f */
[----:B------:R-:W-:Y:S01]  /*d6020*/  STL.64 [R1+0x3000], R16 ;  /* 0x0030001001007387 */ /* 0x000fe20000100a00 */
[----:B------:R1:W-:Y:S02]  /*d6030*/  STL.64 [R1+0x3008], R18 ;  /* 0x0030081201007387 */ /* 0x0003e40000100a00 */
[----:B------:R-:W-:Y:S05]  /*d6040*/  STL [R1+0x8208], R252 ;  /* 0x008208fc01007387 */ /* 0x000fea0000100800 */
[----:B------:R-:W-:Y:S01]  /*d6050*/  STL.64 [R1+0x2ff0], R8 ;  /* 0x002ff00801007387 */ /* 0x000fe20000100a00 */
[----:B------:R2:W-:Y:S01]  /*d6060*/  STL.64 [R1+0x2ff8], R10 ;  /* 0x002ff80a01007387 */ /* 0x0005e20000100a00 */
[C---:B-1----:R-:W-:Y:S08]  /*d6070*/  HMMA.1688.F32.TF32 R16, R12.reuse, R118, R32 ;  /* 0x000000760c10723c */ /* 0x042ff00000081020 */
[C---:B--2---:R-:W-:Y:S01]  /*d6080*/  HMMA.1688.F32.TF32 R8, R12.reuse, R134, R36 ;  /* 0x000000860c08723c */ /* 0x044fe20000081024 */
[----:B------:R-:W-:Y:S11]  /*d6090*/  MOV R252, R135 ;  /* 0x0000008700fc7202 */ /* 0x000ff60000000f00 */
[----:B------:R-:W-:Y:S03]  /*d60a0*/  @!UPT UIADD3 URZ, URZ, URZ, URZ ;  /* 0x0000003f3f3ff290 */ /* 0x000fe6000fffe03f */
[----:B------:R-:W-:Y:S01]  /*d60b0*/  STL.64 [R1+0x2fe0], R16 ;  /* 0x002fe01001007387 */ /* 0x000fe20000100a00 */
[----:B------:R1:W-:Y:S02]  /*d60c0*/  STL.64 [R1+0x2fe8], R18 ;  /* 0x002fe81201007387 */ /* 0x0003e40000100a00 */
[----:B------:R-:W-:Y:S05]  /*d60d0*/  STL [R1+0x820c], R252 ;  /* 0x00820cfc01007387 */ /* 0x000fea0000100800 */
[----:B------:R-:W-:Y:S01]  /*d60e0*/  STL.64 [R1+0x2fd0], R8 ;  /* 0x002fd00801007387 */ /* 0x000fe20000100a00 */
[----:B------:R2:W-:Y:S01]  /*d60f0*/  STL.64 [R1+0x2fd8], R10 ;  /* 0x002fd80a01007387 */ /* 0x0005e20000100a00 */
[C---:B-1----:R-:W-:Y:S08]  /*d6100*/  HMMA.1688.F32.TF32 R16, R12.reuse, R142, R40 ;  /* 0x0000008e0c10723c */ /* 0x042ff00000081028 */
[C---:B--2---:R-:W-:Y:S11]  /*d6110*/  HMMA.1688.F32.TF32 R8, R12.reuse, R114, R44 ;  /* 0x000000720c08723c */ /* 0x044ff6000008102c */
[----:B------:R-:W-:Y:S04]  /*d6120*/  @!UPT UIADD3 URZ, URZ, URZ, URZ ;  /* 0x0000003f3f3ff290 */ /* 0x000fe8000fffe03f */
[----:B------:R-:W-:Y:S01]  /*d6130*/  STL.64 [R1+0x2fc0], R16 ;  /* 0x002fc01001007387 */ /* 0x000fe20000100a00 */
[----:B------:R1:W-:Y:S07]  /*d6140*/  STL.64 [R1+0x2fc8], R18 ;  /* 0x002fc81201007387 */ /* 0x0003ee0000100a00 */
[----:B------:R-:W-:Y:S02]  /*d6150*/  STL.64 [R1+0x2fb0], R8 ;  /* 0x002fb00801007387 */ /* 0x000fe40000100a00 */
[----:B------:R2:W-:Y:S01]  /*d6160*/  STL.64 [R1+0x2fb8], R10 ;  /* 0x002fb80a01007387 */ /* 0x0005e20000100a00 */
[C---:B-1----:R-:W-:Y:S08]  /*d6170*/  HMMA.1688.F32.TF32 R16, R12.reuse, R150, R48 ;  /* 0x000000960c10723c */ /* 0x042ff00000081030 */
[C---:B--2---:R-:W-:Y:S08]  /*d6180*/  HMMA.1688.F32.TF32 R8, R12.reuse, R130, R52 ;  /* 0x000000820c08723c */ /* 0x044ff00000081034 */
        /* <DEDUP_REMOVED lines=8> */
[----:B------:R-:W-:Y:S02]  /*d6210*/  STL.64 [R1+0x2f88], R22 ;  /* 0x002f881601007387 */ /* 0x000fe40000100a00 */
[----:B------:R-:W2:Y:S11]  /*d6220*/  LDL.64 R134, [R1+0x12c8] ;  /* 0x0012c80001867983 */ /* 0x000eb60000100a00 */
[----:B------:R-:W-:Y:S01]  /*d6230*/  STL.64 [R1+0x2f70], R16 ;  /* 0x002f701001007387 */ /* 0x000fe20000100a00 */
[----:B------:R1:W-:Y:S07]  /*d6240*/  STL.64 [R1+0x2f78], R18 ;  /* 0x002f781201007387 */ /* 0x0003ee0000100a00 */
[----:B------:R-:W-:Y:S02]  /*d6250*/  STL.64 [R1+0x2f60], R8 ;  /* 0x002f600801007387 */ /* 0x000fe40000100a00 */
[----:B------:R3:W-:Y:S01]  /*d6260*/  STL.64 [R1+0x2f68], R10 ;  /* 0x002f680a01007387 */ /* 0x0007e20000100a00 */
[C---:B-1----:R-:W-:Y:S08]  /*d6270*/  HMMA.1688.F32.TF32 R16, R12.reuse, R214, R68 ;  /* 0x000000d60c10723c */ /* 0x042ff00000081044 */
[C---:B---3--:R-:W-:Y:S11]  /*d6280*/  HMMA.1688.F32.TF32 R8, R12.reuse, R222, R72 ;  /* 0x000000de0c08723c */ /* 0x048ff60000081048 */
[----:B------:R-:W-:Y:S04]  /*d6290*/  @!UPT UIADD3 URZ, URZ, URZ, URZ ;  /* 0x0000003f3f3ff290 */ /* 0x000fe8000fffe03f */
[----:B------:R-:W-:Y:S01]  /*d62a0*/  STL.64 [R1+0x2f50], R16 ;  /* 0x002f501001007387 */ /* 0x000fe20000100a00 */
[----:B------:R-:W-:Y:S07]  /*d62b0*/  STL.64 [R1+0x2f58], R18 ;  /* 0x002f581201007387 */ /* 0x000fee0000100a00 */
[----:B------:R-:W-:Y:S02]  /*d62c0*/  STL.64 [R1+0x2f40], R8 ;  /* 0x002f400801007387 */ /* 0x000fe40000100a00 */
[----:B------:R1:W-:Y:S01]  /*d62d0*/  STL.64 [R1+0x2f48], R10 ;  /* 0x002f480a01007387 */ /* 0x0003e20000100a00 */
[----:B------:R-:W3:Y:S01]  /*d62e0*/  LDL.64 R142, [R1+0x12d8] ;  /* 0x0012d800018e7983 */ /* 0x000ee20000100a00 */
[----:B-1----:R-:W-:Y:S01]  /*d62f0*/  HMMA.1688.F32.TF32 R8, R12, R230, R76 ;  /* 0x000000e60c08723c */ /* 0x002fe2000008104c */
[----:B------:R-:W-:Y:S01]  /*d6300*/  IMAD.MOV.U32 R252, RZ, RZ, R115 ;  /* 0x000000fffffc7224 */ /* 0x000fe200078e0073 */
[----:B------:R-:W-:Y:S01]  /*d6310*/  MOV R228, R248 ;  /* 0x000000f800e47202 */ /* 0x000fe20000000f00 */
[----:B------:R-:W-:Y:S11]  /*d6320*/  IMAD.MOV.U32 R229, RZ, RZ, R249 ;  /* 0x000000ffffe57224 */ /* 0x000ff600078e00f9 */
[----:B------:R-:W-:Y:S09]  /*d6330*/  @!UPT UIADD3 URZ, URZ, URZ, URZ ;  /* 0x0000003f3f3ff290 */ /* 0x000ff2000fffe03f */
[----:B------:R-:W-:Y:S01]  /*d6340*/  STL.64 [R1+0x2f30], R8 ;  /* 0x002f300801007387 */ /* 0x000fe20000100a00 */
[----:B------:R2:W-:Y:S02]  /*d6350*/  STL.64 [R1+0x2f38], R10 ;  /* 0x002f380a01007387 */ /* 0x0005e40000100a00 */
[----:B------:R-:W4:Y:S02]  /*d6360*/  LDL.64 R114, [R1+0x12e8] ;  /* 0x0012e80001727983 */ /* 0x000f240000100a00 */
[----:B------:R-:W4:Y:S01]  /*d6370*/  LDL.LU R248, [R1+0x854c] ;  /* 0x00854c0001f87983 */ /* 0x000f220000300800 */
[----:B------:R-:W4:Y:S01]  /*d6380*/  LDL.LU R249, [R1+0x8548] ;  /* 0x0085480001f97983 */ /* 0x000f220000300800 */
[----:B------:R-:W4:Y:S02]  /*d6390*/  LDL R130, [R1+0x1318] ;  /* 0x0013180001827983 */ /* 0x000f240000100800 */
[----:B------:R-:W4:Y:S02]  /*d63a0*/  LDL R131, [R1+0x131c] ;  /* 0x00131c0001837983 */ /* 0x000f240000100800 */
[----:B------:R-:W4:Y:S01]  /*d63b0*/  LDL R150, [R1+0x12f8] ;  /* 0x0012f80001967983 */ /* 0x000f220000100800 */
[----:B------:R-:W4:Y:S04]  /*d63c0*/  LDL R151, [R1+0x12fc] ;  /* 0x0012fc0001977983 */ /* 0x000f280000100800 */
[----:B------:R-:W4:Y:S04]  /*d63d0*/  LDL.64 R110, [R1+0x1308] ;  /* 0x00130800016e7983 */ /* 0x000f280000100a00 */
[----:B------:R-:W4:Y:S04]  /*d63e0*/  LDL R212, [R1] ;  /* 0x0000000001d47983 */ /* 0x000f280000100800 */
        /* <DEDUP_REMOVED lines=14> */
[----:B------:R-:W-:Y:S02]  /*d64d0*/  IMAD.MOV.U32 R3, RZ, RZ, R231 ;  /* 0x000000ffff037224 */ /* 0x000fe400078e00e7 */
[----:B------:R-:W-:Y:S02]  /*d64e0*/  IMAD.MOV.U32 R230, RZ, RZ, R185 ;  /* 0x000000ffffe67224 */ /* 0x000fe400078e00b9 */
[----:B------:R-:W-:Y:S02]  /*d64f0*/  IMAD.MOV.U32 R231, RZ, RZ, R192 ;  /* 0x000000ffffe77224 */ /* 0x000fe400078e00c0 */
[----:B------:R-:W-:Y:S02]  /*d6500*/  IMAD.MOV.U32 R158, RZ, RZ, R209 ;  /* 0x000000ffff9e7224 */ /* 0x000fe400078e00d1 */
[----:B------:R-:W-:Y:S02]  /*d6510*/  IMAD.MOV.U32 R159, RZ, RZ, R216 ;  /* 0x000000ffff9f7224 */ /* 0x000fe400078e00d8 */
[----:B------:R-:W-:Y:S01]  /*d6520*/  IMAD.MOV.U32 R166, RZ, RZ, R225 ;  /* 0x000000ffffa67224 */ /* 0x000fe200078e00e1 */
[----:B------:R-:W-:Y:S01]  /*d6530*/  MOV R167, R240 ;  /* 0x000000f000a77202 */ /* 0x000fe20000000f00 */
[C---:B--2---:R-:W-:Y:S01]  /*d6540*/  HMMA.1688.F32.TF32 R8, R12.reuse, R134, R80 ;  /* 0x000000860c08723c */ /* 0x044fe20000081050 */
[----:B------:R-:W-:Y:S01]  /*d6550*/  IMAD.MOV.U32 R174, RZ, RZ, R134 ;  /* 0x000000ffffae7224 */ /* 0x000fe200078e0086 */
[----:B------:R-:W-:Y:S11]  /*d6560*/  MOV R175, R135 ;  /* 0x0000008700af7202 */ /* 0x000ff60000000f00 */
[----:B------:R-:W-:Y:S10]  /*d6570*/  @!UPT UIADD3 URZ, URZ, URZ, URZ ;  /* 0x0000003f3f3ff290 */ /* 0x000ff4000fffe03f */
[----:B------:R-:W-:Y:S01]  /*d6580*/  STL.64 [R1+0x2f20], R8 ;  /* 0x002f200801007387 */ /* 0x000fe20000100a00 */
[----:B------:R3:W-:Y:S02]  /*d6590*/  STL.64 [R1+0x2f28], R10 ;  /* 0x002f280a01007387 */ /* 0x0007e40000100a00 */
[----:B------:R-:W-:Y:S02]  /*d65a0*/  STL.64 [R1+0x8448], R174 ;  /* 0x008448ae01007387 */ /* 0x000fe40000100a00 */
[----:B------:R-:W-:Y:S01]  /*d65b0*/  STL.64 [R1+0x8440], R172 ;  /* 0x008440ac01007387 */ /* 0x000fe20000100a00 */
[C---:B---3--:R-:W-:Y:S01]  /*d65c0*/  HMMA.1688.F32.TF32 R8, R12.reuse, R142, R84 ;  /* 0x0000008e0c08723c */ /* 0x048fe20000081054 */
[----:B------:R-:W-:Y:S02]  /*d65d0*/  IMAD.MOV.U32 R182, RZ, RZ, R142 ;  /* 0x000000ffffb67224 */ /* 0x000fe400078e008e */
[----:B------:R-:W-:Y:S11]  /*d65e0*/  IMAD.MOV.U32 R183, RZ, RZ, R143 ;  /* 0x000000ffffb77224 */ /* 0x000ff600078e008f */
[----:B------:R-:W-:Y:S09]  /*d65f0*/  @!UPT UIADD3 URZ, URZ, URZ, URZ ;  /* 0x0000003f3f3ff290 */ /* 0x000ff2000fffe03f */
[----:B------:R-:W-:Y:S01]  /*d6600*/  STL.64 [R1+0x2f10], R8 ;  /* 0x002f100801007387 */ /* 0x000fe20000100a00 */
[----:B------:R4:W-:Y:S02]  /*d6610*/  STL.64 [R1+0x2f18], R10 ;  /* 0x002f180a01007387 */ /* 0x0009e40000100a00 */
[C---:B----4-:R-:W-:Y:S01]  /*d6620*/  HMMA.1688.F32.TF32 R8, R12.reuse, R114, R88 ;  /* 0x000000720c08723c */ /* 0x050fe20000081058 */
[----:B------:R-:W-:Y:S07]  /*d6630*/  STL.64 [R1+0x8458], R182 ;  /* 0x008458b601007387 */ /* 0x000fee0000100a00 */
[C---:B------:R-:W-:Y:S01]  /*d6640*/  HMMA.1688.F32.TF32 R20, R12.reuse, R150, R92 ;  /* 0x000000960c14723c */ /* 0x040fe2000008105c */
[----:B------:R-:W-:Y:S07]  /*d6650*/  STL.64 [R1+0x8450], R180 ;  /* 0x008450b401007387 */ /* 0x000fee0000100a00 */
[----:B------:R-:W-:Y:S01]  /*d6660*/  HMMA.1688.F32.TF32 R16, R12, R130, R96 ;  /* 0x000000820c10723c */ /* 0x000fe20000081060 */
[----:B------:R-:W-:Y:S01]  /*d6670*/  MOV R190, R114 ;  /* 0x0000007200be7202 */ /* 0x000fe20000000f00 */
[----:B------:R-:W-:-:S05]  /*d6680*/  IMAD.MOV.U32 R191, RZ, RZ, R115 ;  /* 0x000000ffffbf7224 */ /* 0x000fca00078e0073 */
[----:B------:R-:W-:Y:S01]  /*d6690*/  STL.64 [R1+0x2f00], R8 ;  /* 0x002f000801007387 */ /* 0x000fe20000100a00 */
[----:B------:R1:W-:Y:S01]  /*d66a0*/  STL.64 [R1+0x2f08], R10 ;  /* 0x002f080a01007387 */ /* 0x0003e20000100a00 */
[----:B------:R-:W-:Y:S08]  /*d66b0*/  HMMA.1688.F32.TF32 R112, R4, R228, R220 ;  /* 0x000000e40470723c */ /* 0x000ff000000810dc */
[----:B-1----:R-:W-:Y:S01]  /*d66c0*/  HMMA.1688.F32.TF32 R8, R12, R110, R120 ;  /* 0x0000006e0c08723c */ /* 0x002fe20000081078 */
[----:B------:R-:W-:Y:S01]  /*d66d0*/  STL.64 [R1+0x8468], R190 ;  /* 0x008468be01007387 */ /* 0x000fe20000100a00 */
[----:B------:R-:W-:Y:S02]  /*d66e0*/  STL.64 [R1+0x8460], R188 ;  /* 0x008460bc01007387 */ /* 0x000fe40000100a00 */
[----:B------:R-:W-:Y:S02]  /*d66f0*/  STL.64 [R1+0x2ef0], R20 ;  /* 0x002ef01401007387 */ /* 0x000fe40000100a00 */
[----:B------:R-:W-:Y:S02]  /*d6700*/  STL.64 [R1+0x2ef8], R22 ;  /* 0x002ef81601007387 */ /* 0x000fe40000100a00 */
[----:B------:R-:W-:Y:S01]  /*d6710*/  IMAD.MOV.U32 R206, RZ, RZ, R110 ;  /* 0x000000ffffce7224 */ /* 0x000fe200078e006e */
[----:B------:R-:W-:Y:S01]  /*d6720*/  MOV R207, R111 ;  /* 0x0000006f00cf7202 */ /* 0x000fe20000000f00 */
[----:B------:R-:W-:Y:S01]  /*d6730*/  STL.64 [R1+0x2ee0], R16 ;  /* 0x002ee01001007387 */ /* 0x000fe20000100a00 */
[----:B------:R-:W-:Y:S01]  /*d6740*/  STL.64 [R1+0x2ee8], R18 ;  /* 0x002ee81201007387 */ /* 0x000fe20000100a00 */
[----:B------:R-:W-:Y:S01]  /*d6750*/  MOV R222, R193 ;  /* 0x000000c100de7202 */ /* 0x000fe20000000f00 */
[----:B------:R-:W-:Y:S01]  /*d6760*/  IMAD.MOV.U32 R223, RZ, RZ, R200 ;  /* 0x000000ffffdf7224 */ /* 0x000fe200078e00c8 */
[----:B------:R-:W-:Y:S01]  /*d6770*/  HMMA.1688.F32.TF32 R128, R4, R212, R196 ;  /* 0x000000d40480723c */ /* 0x000fe200000810c4 */
[----:B------:R-:W-:Y:S01]  /*d6780*/  IMAD.MOV.U32 R150, RZ, RZ, R241 ;  /* 0x000000ffff967224 */ /* 0x000fe200078e00f1 */
[----:B------:R-:W-:Y:S01]  /*d6790*/  MOV R151, R245 ;  /* 0x000000f500977202 */ /* 0x000fe20000000f00 */
        /* <DEDUP_REMOVED lines=8> */
[----:B------:R-:W-:Y:S01]  /*d6820*/  STL [R1+0x819c], R248 ;  /* 0x00819cf801007387 */ /* 0x000fe20000100800 */
[----:B------:R3:W-:Y:S02]  /*d6830*/  STL [R1+0x8198], R249 ;  /* 0x008198f901007387 */ /* 0x0007e40000100800 */
[----:B------:R-:W-:Y:S02]  /*d6840*/  STL.64 [R1+0x8500], R114 ;  /* 0x0085007201007387 */ /* 0x000fe40000100a00 */
[----:B------:R-:W-:Y:S01]  /*d6850*/  STL.64 [R1+0x84f8], R112 ;  /* 0x0084f87001007387 */ /* 0x000fe20000100a00 */
[----:B------:R-:W4:Y:S04]  /*d6860*/  LDL R228, [R1+0x110] ;  /* 0x0001100001e47983 */ /* 0x000f280000100800 */
[----:B------:R-:W4:Y:S01]  /*d6870*/  LDL R229, [R1+0x114] ;  /* 0x0001140001e57983 */ /* 0x000f220000100800 */
        /* <DEDUP_REMOVED lines=8> */
[----:B------:R-:W-:-:S02]  /*d6900*/  IMAD.MOV.U32 R198, RZ, RZ, R201 ;  /* 0x000000ffffc67224 */ /* 0x000fc400078e00c9 */
[----:B------:R-:W3:Y:S01]  /*d6910*/  LDL.LU R201, [R1+0x8534] ;  /* 0x0085340001c97983 */ /* 0x000ee20000300800 */
[----:B------:R-:W-:Y:S02]  /*d6920*/  MOV R199, R208 ;  /* 0x000000d000c77202 */ /* 0x000fe40000000f00 */
[----:B------:R-:W3:Y:S01]  /*d6930*/  LDL.LU R208, [R1+0x8530] ;  /* 0x0085300001d07983 */ /* 0x000ee20000300800 */
[----:B------:R-:W3:Y:S02]  /*d6940*/  LDL R156, [R1+0xb0] ;  /* 0x0000b000019c7983 */ /* 0x000ee40000100800 */
[----:B------:R-:W3:Y:S02]  /*d6950*/  LDL R157, [R1+0xb4] ;  /* 0x0000b400019d7983 */ /* 0x000ee40000100800 */
[----:B------:R-:W3:Y:S01]  /*d6960*/  LDL.LU R209, [R1+0x852c] ;  /* 0x00852c0001d17983 */ /* 0x000ee20000300800 */
[----:B------:R-:W3:Y:S01]  /*d6970*/  LDL.LU R216, [R1+0x8528] ;  /* 0x0085280001d87983 */ /* 0x000ee20000300800 */
[----:B--2---:R-:W2:Y:S02]  /*d6980*/  LDL R204, [R1+0x60] ;  /* 0x0000600001cc7983 */ /* 0x004ea40000100800 */
[----:B------:R-:W2:Y:S01]  /*d6990*/  LDL R205, [R1+0x64] ;  /* 0x0000640001cd7983 */ /* 0x000ea20000100800 */
[----:B------:R-:W-:Y:S01]  /*d69a0*/  MOV R206, R217 ;  /* 0x000000d900ce7202 */ /* 0x000fe20000000f00 */
[----:B------:R-:W-:Y:S01]  /*d69b0*/  IMAD.MOV.U32 R207, RZ, RZ, R224 ;  /* 0x000000ffffcf7224 */ /* 0x000fe200078e00e0 */
[----:B------:R-:W2:Y:S01]  /*d69c0*/  LDL.LU R217, [R1+0x8524] ;  /* 0x0085240001d97983 */ /* 0x000ea20000300800 */
[----:B------:R-:W2:Y:S02]  /*d69d0*/  LDL.LU R224, [R1+0x8520] ;  /* 0x0085200001e07983 */ /* 0x000ea40000300800 */
        /* <DEDUP_REMOVED lines=24> */
[----:B------:R-:W-:Y:S01]  /*d6b60*/  HMMA.1688.F32.TF32 R108, R4, R248, R124 ;  /* 0x000000f8046c723c */ /* 0x000fe2000008107c */
[----:B------:R-:W3:Y:S04]  /*d6b70*/  LDL.64 R32, [R1+0x20] ;  /* 0x0000200001207983 */ /* 0x000ee80000100a00 */
[----:B------:R-:W4:Y:S04]  /*d6b80*/  LDL R124, [R1+0x50] ;  /* 0x00005000017c7983 */ /* 0x000f280000100800 */
[----:B------:R-:W4:Y:S01]  /*d6b90*/  LDL R125, [R1+0x54] ;  /* 0x00005400017d7983 */ /* 0x000f220000100800 */
[----:B------:R-:W4:Y:S02]  /*d6ba0*/  LDL.LU R116, [R1+0xae0] ;  /* 0x000ae00001747983 */ /* 0x000f240000300800 */
[----:B------:R-:W4:Y:S02]  /*d6bb0*/  LDL.LU R117, [R1+0xae4] ;  /* 0x000ae40001757983 */ /* 0x000f240000300800 */
[----:B------:R-:W4:Y:S01]  /*d6bc0*/  LDL.LU R118, [R1+0xae8] ;  /* 0x000ae80001767983 */ /* 0x000f220000300800 */
[----:B------:R-:W4:Y:S01]  /*d6bd0*/  LDL.LU R119, [R1+0xaec] ;  /* 0x000aec0001777983 */ /* 0x000f220000300800 */
[----:B------:R-:W4:Y:S02]  /*d6be0*/  LDL.64 R28, [R1+0x30] ;  /* 0x00003000011c7983 */ /* 0x000f240000100a00 */
[----:B------:R-:W4:Y:S02]  /*d6bf0*/  LDL.LU R136, [R1+0xad0] ;  /* 0x000ad00001887983 */ /* 0x000f240000300800 */
[----:B------:R-:W4:Y:S01]  /*d6c00*/  LDL.LU R137, [R1+0xad4] ;  /* 0x000ad40001897983 */ /* 0x000f220000300800 */
[----:B------:R-:W4:Y:S01]  /*d6c10*/  LDL.LU R138, [R1+0xad8] ;  /* 0x000ad800018a7983 */ /* 0x000f220000300800 */
[----:B------:R-:W4:Y:S02]  /*d6c20*/  LDL.LU R139, [R1+0xadc] ;  /* 0x000adc00018b7983 */ /* 0x000f240000300800 */
[----:B------:R-:W4:Y:S02]  /*d6c30*/  LDL.64 R24, [R1+0x40] ;  /* 0x0000400001187983 */ /* 0x000f240000100a00 */
        /* <DEDUP_REMOVED lines=8> */
[----:B------:R-:W4:Y:S01]  /*d6cc0*/  LDL.64 R172, [R1+0x90] ;  /* 0x0000900001ac7983 */ /* 0x000f220000100a00 */
[----:B------:R-:W4:Y:S04]  /*d6cd0*/  LDL.64 R174, [R1+0x98] ;  /* 0x0000980001ae7983 */ /* 0x000f280000100a00 */
[----:B------:R-:W4:Y:S04]  /*d6ce0*/  LDL.64 R140, [R1+0xc0] ;  /* 0x0000c000018c7983 */ /* 0x000f280000100a00 */
[----:B------:R-:W4:Y:S04]  /*d6cf0*/  LDL.64 R142, [R1+0xc8] ;  /* 0x0000c800018e7983 */ /* 0x000f280000100a00 */
[----:B------:R-:W4:Y:S01]  /*d6d00*/  LDL R148, [R1+0xd0] ;  /* 0x0000d00001947983 */ /* 0x000f220000100800 */
[----:B--2---:R-:W-:-:S03]  /*d6d10*/  IMAD.MOV.U32 R149, RZ, RZ, R240 ;  /* 0x000000ffff957224 */ /* 0x004fc600078e00f0 */
[----:B------:R-:W2:Y:S01]  /*d6d20*/  LDL.LU R240, [R1+0x8514] ;  /* 0x0085140001f07983 */ /* 0x000ea20000300800 */
[----:B------:R-:W2:Y:S02]  /*d6d30*/  LDL.LU R241, [R1+0x8510] ;  /* 0x0085100001f17983 */ /* 0x000ea40000300800 */
[----:B------:R-:W2:Y:S02]  /*d6d40*/  LDL.64 R212, [R1+0xf0] ;  /* 0x0000f00001d47983 */ /* 0x000ea40000100a00 */
[----:B------:R-:W2:Y:S01]  /*d6d50*/  LDL.64 R214, [R1+0xf8] ;  /* 0x0000f80001d67983 */ /* 0x000ea20000100a00 */
[C---:B---3--:R-:W-:Y:S08]  /*d6d60*/  HMMA.1688.F32.TF32 R132, R4.reuse, R32, R132 ;  /* 0x000000200484723c */ /* 0x048ff00000081084 */
[----:B----4-:R-:W-:Y:S01]  /*d6d70*/  HMMA.1688.F32.TF32 R116, R4, R28, R116 ;  /* 0x0000001c0474723c */ /* 0x010fe20000081074 */
[----:B------:R-:W-:-:S02]  /*d6d80*/  IMAD.MOV.U32 R245, RZ, RZ, R33 ;  /* 0x000000fffff57224 */ /* 0x000fc400078e0021 */
[----:B------:R-:W-:Y:S01]  /*d6d90*/  IMAD.MOV.U32 R249, RZ, RZ, R32 ;  /* 0x000000fffff97224 */ /* 0x000fe200078e0020 */
[----:B------:R-:W-:-:S11]  /*d6da0*/  MOV R248, R29 ;  /* 0x0000001d00f87202 */ /* 0x000fd60000000f00 */
[----:B------:R-:W-:Y:S01]  /*d6db0*/  STL.64 [R1+0x84f0], R134 ;  /* 0x0084f08601007387 */ /* 0x000fe20000100a00 */
[----:B------:R-:W-:Y:S02]  /*d6dc0*/  STL.64 [R1+0x84e8], R132 ;  /* 0x0084e88401007387 */ /* 0x000fe40000100a00 */
[----:B------:R-:W-:Y:S02]  /*d6dd0*/  STL [R1+0x81a4], R245 ;  /* 0x0081a4f501007387 */ /* 0x000fe40000100800 */
[----:B------:R3:W-:Y:S03]  /*d6de0*/  STL [R1+0x81a0], R249 ;  /* 0x0081a0f901007387 */ /* 0x0007e60000100800 */
[----:B------:R-:W-:Y:S01]  /*d6df0*/  STL.64 [R1+0x84e0], R118 ;  /* 0x0084e07601007387 */ /* 0x000fe20000100a00 */
[----:B------:R-:W-:Y:S02]  /*d6e00*/  STL.64 [R1+0x84d8], R116 ;  /* 0x0084d87401007387 */ /* 0x000fe40000100a00 */
[----:B------:R-:W-:Y:S02]  /*d6e10*/  STL [R1+0x81a8], R248 ;  /* 0x0081a8f801007387 */ /* 0x000fe40000100800 */
[----:B---3--:R-:W-:-:S02]  /*d6e20*/  IMAD.MOV.U32 R249, RZ, RZ, R25 ;  /* 0x000000fffff97224 */ /* 0x008fc400078e0019 */
[----:B------:R-:W-:-:S03]  /*d6e30*/  IMAD.MOV.U32 R245, RZ, RZ, R24 ;  /* 0x000000fffff57224 */ /* 0x000fc600078e0018 */
[----:B------:R3:W-:Y:S02]  /*d6e40*/  STL [R1+0x81b0], R249 ;  /* 0x0081b0f901007387 */ /* 0x0007e40000100800 */
[----:B------:R-:W-:Y:S01]  /*d6e50*/  STL [R1+0x81ac], R245 ;  /* 0x0081acf501007387 */ /* 0x000fe20000100800 */
[----:B---3--:R-:W-:-:S05]  /*d6e60*/  MOV R249, R189 ;  /* 0x000000bd00f97202 */ /* 0x008fca0000000f00 */
[----:B------:R-:W-:Y:S01]  /*d6e70*/  STL [R1+0x81bc], R249 ;  /* 0x0081bcf901007387 */ /* 0x000fe20000100800 */
        /* <DEDUP_REMOVED lines=51> */
[----:B------:R-:W4:Y:S02]  /*d71b0*/  LDL.LU R26, [R1+0xa68] ;  /* 0x000a6800011a7983 */ /* 0x000f240000300800 */
[----:B------:R-:W-:Y:S01]  /*d71c0*/  HMMA.1688.F32.TF32 R124, R4, R124, R20 ;  /* 0x0000007c047c723c */ /* 0x000fe20000081014 */
        /* <DEDUP_REMOVED lines=34> */
[----:B------:R-:W-:Y:S01]  /*d73f0*/  IMAD.MOV.U32 R115, RZ, RZ, R233 ;  /* 0x000000ffff737224 */ /* 0x000fe200078e00e9 */
[----:B--2---:R-:W-:Y:S01]  /*d7400*/  STL [R1+0x81b8], R240 ;  /* 0x0081b8f001007387 */ /* 0x004fe20000100800 */
[----:B------:R-:W-:Y:S02]  /*d7410*/  STL [R1+0x81b4], R241 ;  /* 0x0081b4f101007387 */ /* 0x000fe40000100800 */
[----:B------:R-:W2:Y:S02]  /*d7420*/  LDL.LU R232, [R1+0x850c] ;  /* 0x00850c0001e87983 */ /* 0x000ea40000300800 */
[----:B------:R-:W2:Y:S01]  /*d7430*/  LDL.LU R233, [R1+0x8508] ;  /* 0x0085080001e97983 */ /* 0x000ea20000300800 */
[----:B------:R-:W2:Y:S01]  /*d7440*/  LDL.64 R118, [R1+0x28] ;  /* 0x0000280001767983 */ /* 0x000ea20000100a00 */
[C---:B------:R-:W-:Y:S08]  /*d7450*/  HMMA.1688.F32.TF32 R100, R4.reuse, R204, R100 ;  /* 0x000000cc0464723c */ /* 0x040ff00000081064 */
[C---:B------:R-:W-:Y:S08]  /*d7460*/  HMMA.1688.F32.TF32 R104, R4.reuse, R188, R104 ;  /* 0x000000bc0468723c */ /* 0x040ff00000081068 */
[C---:B------:R-:W-:Y:S08]  /*d7470*/  HMMA.1688.F32.TF32 R8, R4.reuse, R180, R8 ;  /* 0x000000b40408723c */ /* 0x040ff00000081008 */
[----:B------:R-:W-:Y:S08]  /*d7480*/  HMMA.1688.F32.TF32 R16, R4, R240, R16 ;  /* 0x000000f00410723c */ /* 0x000ff00000081010 */
[----:B-1----:R-:W-:Y:S08]  /*d7490*/  HMMA.1688.F32.TF32 R128, R12, R114, R128 ;  /* 0x000000720c80723c */ /* 0x002ff00000081080 */
        /* <DEDUP_REMOVED lines=20> */
[----:B--2---:R-:W-:Y:S01]  /*d75e0*/  STL [R1+0x81c4], R232 ;  /* 0x0081c4e801007387 */ /* 0x004fe20000100800 */
[----:B------:R-:W-:Y:S06]  /*d75f0*/  STL [R1+0x81c0], R233 ;  /* 0x0081c0e901007387 */ /* 0x000fec0000100800 */
[----:B------:R-:W-:Y:S01]  /*d7600*/  HMMA.1688.F32.TF32 R56, R4, R232, R56 ;  /* 0x000000e80438723c */ /* 0x000fe20000081038 */
[----:B------:R-:W-:Y:S01]  /*d7610*/  STL [R1+0x81c8], R225 ;  /* 0x0081c8e101007387 */ /* 0x000fe20000100800 */
[----:B------:R-:W2:Y:S04]  /*d7620*/  LDL R6, [R1+0x58] ;  /* 0x0000580001067983 */ /* 0x000ea80000100800 */
[----:B------:R-:W2:Y:S01]  /*d7630*/  LDL R7, [R1+0x5c] ;  /* 0x00005c0001077983 */ /* 0x000ea20000100800 */
[----:B------:R-:W3:Y:S02]  /*d7640*/  LDL.LU.64 R114, [R1+0x8500] ;  /* 0x0085000001727983 */ /* 0x000ee40000300a00 */
[----:B------:R-:W3:Y:S01]  /*d7650*/  LDL.LU.64 R112, [R1+0x84f8] ;  /* 0x0084f80001707983 */ /* 0x000ee20000300a00 */
[----:B------:R-:W-:Y:S01]  /*d7660*/  MOV R134, R239 ;  /* 0x000000ef00867202 */ /* 0x000fe20000000f00 */
[----:B------:R-:W-:Y:S01]  /*d7670*/  IMAD.MOV.U32 R135, RZ, RZ, R238 ;  /* 0x000000ffff877224 */ /* 0x000fe200078e00ee */
[----:B------:R1:W-:Y:S01]  /*d7680*/  STL.64 [R1+0x84d0], R130 ;  /* 0x0084d08201007387 */ /* 0x0003e20000100a00 */
[----:B------:R-:W-:Y:S03]  /*d7690*/  STL.64 [R1+0x84c8], R128 ;  /* 0x0084c88001007387 */ /* 0x000fe60000100a00 */
[----:B-1----:R-:W4:Y:S04]  /*d76a0*/  LDL R130, [R1+0x48] ;  /* 0x0000480001827983 */ /* 0x002f280000100800 */
[----:B------:R-:W4:Y:S01]  /*d76b0*/  LDL R131, [R1+0x4c] ;  /* 0x00004c0001837983 */ /* 0x000f220000100800 */
[C---:B---3--:R-:W-:Y:S03]  /*d76c0*/  HMMA.1688.F32.TF32 R112, R12.reuse, R134, R112 ;  /* 0x000000860c70723c */ /* 0x048fe60000081070 */
[----:B------:R-:W3:Y:S01]  /*d76d0*/  LDL.LU.64 R134, [R1+0x84f0] ;  /* 0x0084f00001867983 */ /* 0x000ee20000300a00 */
[----:B------:R-:W3:Y:S04]  /*d76e0*/  LDL.LU.64 R132, [R1+0x84e8] ;  /* 0x0084e80001847983 */ /* 0x000ee80000300a00 */
[----:B--2---:R-:W-:Y:S01]  /*d76f0*/  HMMA.1688.F32.TF32 R4, R12, R6, R124 ;  /* 0x000000060c04723c */ /* 0x004fe2000008107c */
[----:B------:R-:W-:-:S02]  /*d7700*/  IMAD.MOV.U32 R245, RZ, RZ, R190 ;  /* 0x000000fffff57224 */ /* 0x000fc400078e00be */
[----:B------:R-:W-:Y:S02]  /*d7710*/  IMAD.MOV.U32 R240, RZ, RZ, R182 ;  /* 0x000000fffff07224 */ /* 0x000fe400078e00b6 */
[----:B------:R-:W-:Y:S01]  /*d7720*/  IMAD.MOV.U32 R241, RZ, RZ, R183 ;  /* 0x000000fffff17224 */ /* 0x000fe200078e00b7 */
[----:B------:R-:W-:Y:S01]  /*d7730*/  MOV R248, R191 ;  /* 0x000000bf00f87202 */ /* 0x000fe20000000f00 */
[----:B------:R-:W-:Y:S02]  /*d7740*/  IMAD.MOV.U32 R249, RZ, RZ, R175 ;  /* 0x000000fffff97224 */ /* 0x000fe400078e00af */
[----:B------:R-:W-:Y:S01]  /*d7750*/  IMAD.MOV.U32 R239, RZ, RZ, R140 ;  /* 0x000000ffffef7224 */ /* 0x000fe200078e008c */
[----:B------:R-:W-:Y:S02]  /*d7760*/  MOV R238, R141 ;  /* 0x0000008d00ee7202 */ /* 0x000fe40000000f00 */
[----:B------:R-:W-:Y:S01]  /*d7770*/  MOV R233, R174 ;  /* 0x000000ae00e97202 */ /* 0x000fe20000000f00 */
[----:B------:R-:W-:Y:S01]  /*d7780*/  IMAD.MOV.U32 R232, RZ, RZ, R215 ;  /* 0x000000ffffe87224 */ /* 0x000fe200078e00d7 */
        /* <DEDUP_REMOVED lines=10> */
[----:B------:R1:W-:Y:S01]  /*d7830*/  STL.64 [R1+0x84c0], R114 ;  /* 0x0084c07201007387 */ /* 0x0003e20000100a00 */
[----:B------:R-:W-:Y:S02]  /*d7840*/  STL.64 [R1+0x84b8], R112 ;  /* 0x0084b87001007387 */ /* 0x000fe40000100a00 */
[----:B------:R-:W-:-:S04]  /*d7850*/  IMAD.MOV.U32 R225, RZ, RZ, R214 ;  /* 0x000000ffffe17224 */ /* 0x000fc800078e00d6 */
        /* <DEDUP_REMOVED lines=9> */
[----:B-1----:R-:W-:-:S02]  /*d78f0*/  IMAD.MOV.U32 R114, RZ, RZ, R237 ;  /* 0x000000ffff727224 */ /* 0x002fc400078e00ed */
[----:B------:R-:W-:Y:S01]  /*d7900*/  IMAD.MOV.U32 R115, RZ, RZ, R236 ;  /* 0x000000ffff737224 */ /* 0x000fe200078e00ec */
[----:B------:R-:W-:Y:S01]  /*d7910*/  MOV R237, R118 ;  /* 0x0000007600ed7202 */ /* 0x000fe20000000f00 */
[----:B------:R-:W-:Y:S01]  /*d7920*/  IMAD.MOV.U32 R236, RZ, RZ, R119 ;  /* 0x000000ffffec7224 */ /* 0x000fe200078e0077 */
[----:B------:R-:W-:Y:S04]  /*d7930*/  LDS R124, [R2+0x20180] ;  /* 0x02018000027c7984 */ /* 0x000fe80000000800 */
[----:B------:R-:W-:Y:S04]  /*d7940*/  LDS R126, [R2+0x22180] ;  /* 0x02218000027e7984 */ /* 0x000fe80000000800 */
[----:B------:R-:W-:Y:S04]  /*d7950*/  LDS R125, [R0+0x20180] ;  /* 0x02018000007d7984 */ /* 0x000fe80000000800 */
[----:B------:R-:W1:Y:S01]  /*d7960*/  LDS R127, [R0+0x22180] ;  /* 0x02218000007f7984 */ /* 0x000e620000000800 */
[C---:B---3--:R-:W-:Y:S03]  /*d7970*/  HMMA.1688.F32.TF32 R132, R12.reuse, R118, R132 ;  /* 0x000000760c84723c */ /* 0x048fe60000081084 */
[----:B------:R-:W2:Y:S01]  /*d7980*/  LDL.LU.64 R118, [R1+0x84e0] ;  /* 0x0084e00001767983 */ /* 0x000ea20000300a00 */
[----:B------:R-:W2:Y:S02]  /*d7990*/  LDL.LU.64 R116, [R1+0x84d8] ;  /* 0x0084d80001747983 */ /* 0x000ea40000300a00 */
[----:B------:R3:W-:Y:S02]  /*d79a0*/  STL.64 [R1+0x8190], R236 ;  /* 0x008190ec01007387 */ /* 0x0007e40000100a00 */
[----:B------:R-:W-:Y:S01]  /*d79b0*/  STL.64 [R1+0x84b0], R6 ;  /* 0x0084b00601007387 */ /* 0x000fe20000100a00 */
[----:B------:R-:W-:Y:S01]  /*d79c0*/  STL.64 [R1+0x84a8], R4 ;  /* 0x0084a80401007387 */ /* 0x000fe20000100a00 */
[----:B------:R-:W-:Y:S02]  /*d79d0*/  STL [R1+0x82d0], R245 ;  /* 0x0082d0f501007387 */ /* 0x000fe40000100800 */
[----:B------:R-:W-:Y:S02]  /*d79e0*/  STL.64 [R1+0x8390], R246 ;  /* 0x008390f601007387 */ /* 0x000fe40000100a00 */
[----:B------:R1:W-:Y:S01]  /*d79f0*/  STL [R1+0x8388], R244 ;  /* 0x008388f401007387 */ /* 0x0003e20000100800 */
[----:B------:R-:W-:Y:S01]  /*d7a00*/  STL.64 [R1+0x81d8], R242 ;  /* 0x0081d8f201007387 */ /* 0x000fe20000100a00 */
[----:B------:R1:W-:Y:S02]  /*d7a10*/  STL.64 [R1+0x81d0], R240 ;  /* 0x0081d0f001007387 */ /* 0x0003e40000100a00 */
[----:B------:R-:W-:Y:S02]  /*d7a20*/  STL.64 [R1+0x81e8], R250 ;  /* 0x0081e8fa01007387 */ /* 0x000fe40000100a00 */
[----:B------:R1:W-:Y:S02]  /*d7a30*/  STL.64 [R1+0x81e0], R248 ;  /* 0x0081e0f801007387 */ /* 0x0003e40000100a00 */
[----:B---3--:R-:W-:Y:S01]  /*d7a40*/  IMAD.MOV.U32 R237, RZ, RZ, R142 ;  /* 0x000000ffffed7224 */ /* 0x008fe200078e008e */
[----:B------:R-:W-:Y:S01]  /*d7a50*/  MOV R236, R143 ;  /* 0x0000008f00ec7202 */ /* 0x000fe20000000f00 */
[----:B------:R-:W-:Y:S04]  /*d7a60*/  STL.64 [R1+0x8200], R238 ;  /* 0x008200ee01007387 */ /* 0x000fe80000100a00 */
[----:B------:R3:W-:Y:S01]  /*d7a70*/  STL.64 [R1+0x81f8], R236 ;  /* 0x0081f8ec01007387 */ /* 0x0007e20000100a00 */
[----:B------:R-:W2:Y:S02]  /*d7a80*/  LDL R196, [R1+0x3d0] ;  /* 0x0003d00001c47983 */ /* 0x000ea40000100800 */
[----:B------:R-:W2:Y:S02]  /*d7a90*/  LDL R197, [R1+0x3d4] ;  /* 0x0003d40001c57983 */ /* 0x000ea40000100800 */
[----:B------:R-:W2:Y:S01]  /*d7aa0*/  LDL R198, [R1+0x3d8] ;  /* 0x0003d80001c67983 */ /* 0x000ea20000100800 */
        /* <DEDUP_REMOVED lines=49> */
[----:B---3--:R-:W3:Y:S04]  /*d7dc0*/  LDL R236, [R1+0x300] ;  /* 0x0003000001ec7983 */ /* 0x008ee80000100800 */
[----:B------:R-:W3:Y:S04]  /*d7dd0*/  LDL R237, [R1+0x304] ;  /* 0x0003040001ed7983 */ /* 0x000ee80000100800 */
[----:B------:R-:W2:Y:S04]  /*d7de0*/  LDL R238, [R1+0x308] ;  /* 0x0003080001ee7983 */ /* 0x000ea80000100800 */
[----:B------:R-:W2:Y:S01]  /*d7df0*/  LDL R239, [R1+0x30c] ;  /* 0x00030c0001ef7983 */ /* 0x000ea20000100800 */
[----:B------:R1:W-:Y:S02]  /*d7e00*/  STL.64 [R1+0x8218], R234 ;  /* 0x008218ea01007387 */ /* 0x0003e40000100a00 */
[----:B------:R4:W-:Y:S01]  /*d7e10*/  STL.64 [R1+0x8210], R232 ;  /* 0x008210e801007387 */ /* 0x0009e20000100a00 */
[----:B-1----:R-:W2:Y:S04]  /*d7e20*/  LDL R234, [R1+0x2f8] ;  /* 0x0002f80001ea7983 */ /* 0x002ea80000100800 */
[----:B----4-:R-:W4:Y:S04]  /*d7e30*/  LDL R232, [R1+0x2f0] ;  /* 0x0002f00001e87983 */ /* 0x010f280000100800 */
[----:B------:R-:W4:Y:S04]  /*d7e40*/  LDL R233, [R1+0x2f4] ;  /* 0x0002f40001e97983 */ /* 0x000f280000100800 */
        /* <DEDUP_REMOVED lines=360> */
[C---:B--2---:R-:W-:Y:S08]  /*d94d0*/  HMMA.1688.F32.TF32 R116, R12.reuse, R126, R116 ;  /* 0x0000007e0c74723c */ /* 0x044ff00000081074 */
[----:B------:R-:W-:Y:S01]  /*d94e0*/  HMMA.1688.F32.TF32 R56, R12, R230, R56 ;  /* 0x000000e60c38723c */ /* 0x000fe20000081038 */
        /* <DEDUP_REMOVED lines=8> */
[----:B------:R-:W-:Y:S04]  /*d9570*/  LDS R126, [R2+0x32180] ;  /* 0x03218000027e7984 */ /* 0x000fe80000000800 */
[----:B------:R-:W1:Y:S01]  /*d9580*/  LDS R127, [R0+0x32180] ;  /* 0x03218000007f7984 */ /* 0x000e620000000800 */
[C---:B---3--:R-:W-:Y:S03]  /*d9590*/  HMMA.1688.F32.TF32 R112, R12.reuse, R246, R112 ;  /* 0x000000f60c70723c */ /* 0x048fe60000081070 */
[----:B------:R-:W2:Y:S05]  /*d95a0*/  LDL.LU.64 R246, [R1+0x8398] ;  /* 0x0083980001f67983 */ /* 0x000eaa0000300a00 */
[----:B--2---:R-:W-:Y:S01]  /*d95b0*/  HMMA.1688.F32.TF32 R132, R12, R246, R132 ;  /* 0x000000f60c84723c */ /* 0x004fe20000081084 */
[----:B------:R-:W2:Y:S01]  /*d95c0*/  LDL.LU.64 R246, [R1+0x8390] ;  /* 0x0083900001f67983 */ /* 0x000ea20000300a00 */
[----:B------:R-:W3:Y:S02]  /*d95d0*/  LDL.LU R244, [R1+0x8388] ;  /* 0x0083880001f47983 */ /* 0x000ee40000300800 */
        /* <DEDUP_REMOVED lines=12> */
[----:B------:R4:W-:Y:S02]  /*d96a0*/  STL.64 [R1+0x8070], R230 ;  /* 0x008070e601007387 */ /* 0x0009e40000100a00 */
[----:B------:R1:W-:Y:S01]  /*d96b0*/  STL.64 [R1+0x8068], R228 ;  /* 0x008068e401007387 */ /* 0x0003e20000100a00 */
[----:B----4-:R-:W-:Y:S01]  /*d96c0*/  MOV R230, R206 ;  /* 0x000000ce00e67202 */ /* 0x010fe20000000f00 */
[----:B-1----:R-:W4:Y:S04]  /*d96d0*/  LDL R228, [R1+0x1300] ;  /* 0x0013000001e47983 */ /* 0x002f280000100800 */
[----:B------:R-:W4:Y:S01]  /*d96e0*/  LDL R229, [R1+0x1304] ;  /* 0x0013040001e57983 */ /* 0x000f220000100800 */
[----:B------:R-:W2:Y:S02]  /*d96f0*/  LDL.LU R206, [R1+0x8384] ;  /* 0x0083840001ce7983 */ /* 0x000ea40000300800 */
[----:B------:R-:W-:-:S02]  /*d9700*/  IMAD.MOV.U32 R231, RZ, RZ, R207 ;  /* 0x000000ffffe77224 */ /* 0x000fc400078e00cf */
[----:B------:R-:W2:Y:S01]  /*d9710*/  LDL.LU R207, [R1+0x8380] ;  /* 0x0083800001cf7983 */ /* 0x000ea20000300800 */
[----:B------:R1:W-:Y:S02]  /*d9720*/  STL.64 [R1+0x8080], R222 ;  /* 0x008080de01007387 */ /* 0x0003e40000100a00 */
[----:B------:R1:W-:Y:S02]  /*d9730*/  STL.64 [R1+0x8078], R220 ;  /* 0x008078dc01007387 */ /* 0x0003e40000100a00 */
[----:B-1----:R-:W3:Y:S04]  /*d9740*/  LDL.64 R222, [R1+0x1318] ;  /* 0x0013180001de7983 */ /* 0x002ee80000100a00 */
[----:B------:R-:W3:Y:S01]  /*d9750*/  LDL.64 R220, [R1+0x1310] ;  /* 0x0013100001dc7983 */ /* 0x000ee20000100a00 */
[----:B------:R1:W-:Y:S02]  /*d9760*/  STL.64 [R1+0x8090], R214 ;  /* 0x008090d601007387 */ /* 0x0003e40000100a00 */
[----:B------:R1:W-:Y:S02]  /*d9770*/  STL.64 [R1+0x8088], R212 ;  /* 0x008088d401007387 */ /* 0x0003e40000100a00 */
[----:B-1----:R-:W3:Y:S04]  /*d9780*/  LDL.64 R214, [R1+0x12f8] ;  /* 0x0012f80001d67983 */ /* 0x002ee80000100a00 */
[----:B------:R-:W3:Y:S04]  /*d9790*/  LDL.64 R212, [R1+0x12f0] ;  /* 0x0012f00001d47983 */ /* 0x000ee80000100a00 */
        /* <DEDUP_REMOVED lines=9> */
[----:B------:R1:W-:Y:S01]  /*d9830*/  STL.64 [R1+0x80b0], R198 ;  /* 0x0080b0c601007387 */ /* 0x0003e20000100a00 */
[----:B------:R3:W-:Y:S01]  /*d9840*/  STL.64 [R1+0x80a8], R196 ;  /* 0x0080a8c401007387 */ /* 0x0007e20000100a00 */
[----:B-1----:R-:W-:-:S03]  /*d9850*/  IMAD.MOV.U32 R198, RZ, RZ, R182 ;  /* 0x000000ffffc67224 */ /* 0x002fc600078e00b6 */
[----:B---3--:R-:W3:Y:S04]  /*d9860*/  LDL R196, [R1+0x12d0] ;  /* 0x0012d00001c47983 */ /* 0x008ee80000100800 */
[----:B------:R-:W3:Y:S01]  /*d9870*/  LDL R197, [R1+0x12d4] ;  /* 0x0012d40001c57983 */ /* 0x000ee20000100800 */
[----:B------:R-:W3:Y:S02]  /*d9880*/  LDL.LU R182, [R1+0x8374] ;  /* 0x0083740001b67983 */ /* 0x000ee40000300800 */
[----:B------:R-:W-:Y:S02]  /*d9890*/  IMAD.MOV.U32 R199, RZ, RZ, R183 ;  /* 0x000000ffffc77224 */ /* 0x000fe400078e00b7 */
[----:B------:R-:W3:Y:S04]  /*d98a0*/  LDL.LU R183, [R1+0x8370] ;  /* 0x0083700001b77983 */ /* 0x000ee80000300800 */
        /* <DEDUP_REMOVED lines=26> */
[----:B------:R-:W2:Y:S02]  /*d9a50*/  LDL.LU R247, [R1+0x8358] ;  /* 0x0083580001f77983 */ /* 0x000ea40000300800 */
[----:B------:R-:W2:Y:S01]  /*d9a60*/  LDL R232, [R1+0x1140] ;  /* 0x0011400001e87983 */ /* 0x000ea20000100800 */
        /* <DEDUP_REMOVED lines=8> */
[----:B------:R-:W2:Y:S04]  /*d9af0*/  LDL R217, [R1+0x1124] ;  /* 0x0011240001d97983 */ /* 0x000ea80000100800 */
[----:B------:R-:W2:Y:S04]  /*d9b00*/  LDL R218, [R1+0x1128] ;  /* 0x0011280001da7983 */ /* 0x000ea80000100800 */
[----:B------:R-:W2:Y:S04]  /*d9b10*/  LDL R219, [R1+0x112c] ;  /* 0x00112c0001db7983 */ /* 0x000ea80000100800 */
[----:B------:R-:W2:Y:S04]  /*d9b20*/  LDL R248, [R1+0x11c0] ;  /* 0x0011c00001f87983 */ /* 0x000ea80000100800 */
[----:B------:R-:W2:Y:S01]  /*d9b30*/  LDL R249, [R1+0x11c4] ;  /* 0x0011c40001f97983 */ /* 0x000ea20000100800 */
[----:B------:R-:W2:Y:S02]  /*d9b40*/  LDL.LU R158, [R1+0x8344] ;  /* 0x00834400019e7983 */ /* 0x000ea40000300800 */
[----:B------:R-:W2:Y:S02]  /*d9b50*/  LDL.LU R159, [R1+0x8340] ;  /* 0x00834000019f7983 */ /* 0x000ea40000300800 */
[----:B------:R-:W3:Y:S01]  /*d9b60*/  LDL.64 R236, [R1+0x1180] ;  /* 0x0011800001ec7983 */ /* 0x000ee20000100a00 */
[----:B------:R-:W3:Y:S04]  /*d9b70*/  LDL.64 R238, [R1+0x1188] ;  /* 0x0011880001ee7983 */ /* 0x000ee80000100a00 */
[----:B------:R-:W3:Y:S04]  /*d9b80*/  LDL R240, [R1+0x11b0] ;  /* 0x0011b00001f07983 */ /* 0x000ee80000100800 */
[----:B------:R-:W3:Y:S01]  /*d9b90*/  LDL R241, [R1+0x11b4] ;  /* 0x0011b40001f17983 */ /* 0x000ee20000100800 */
[----:B------:R-:W3:Y:S02]  /*d9ba0*/  LDL.LU R166, [R1+0x833c] ;  /* 0x00833c0001a67983 */ /* 0x000ee40000300800 */
[----:B------:R-:W3:Y:S02]  /*d9bb0*/  LDL.LU R167, [R1+0x8338] ;  /* 0x0083380001a77983 */ /* 0x000ee40000300800 */
        /* <DEDUP_REMOVED lines=25> */
[----:B------:R-:W4:Y:S01]  /*d9d50*/  LDL.64 R160, [R1+0x1210] ;  /* 0x0012100001a07983 */ /* 0x000f220000100a00 */
[C---:B--2---:R-:W-:Y:S08]  /*d9d60*/  HMMA.1688.F32.TF32 R92, R12.reuse, R158, R92 ;  /* 0x0000009e0c5c723c */ /* 0x044ff0000008105c */
[----:B---3--:R-:W-:Y:S01]  /*d9d70*/  HMMA.1688.F32.TF32 R88, R12, R166, R88 ;  /* 0x000000a60c58723c */ /* 0x008fe20000081058 */
[----:B------:R1:W-:Y:S01]  /*d9d80*/  STL.64 [R1+0x80f0], R166 ;  /* 0x0080f0a601007387 */ /* 0x0003e20000100a00 */
[----:B------:R2:W-:Y:S06]  /*d9d90*/  STL.64 [R1+0x80e8], R164 ;  /* 0x0080e8a401007387 */ /* 0x0005ec0000100a00 */
[C---:B----4-:R-:W-:Y:S01]  /*d9da0*/  HMMA.1688.F32.TF32 R132, R124.reuse, R116, R132 ;  /* 0x000000747c84723c */ /* 0x050fe20000081084 */
[----:B-1----:R-:W3:Y:S04]  /*d9db0*/  LDL.64 R166, [R1+0x1298] ;  /* 0x0012980001a67983 */ /* 0x002ee80000100a00 */
[----:B--2---:R-:W2:Y:S01]  /*d9dc0*/  LDL.64 R164, [R1+0x1290] ;  /* 0x0012900001a47983 */ /* 0x004ea20000100a00 */
[----:B------:R1:W-:Y:S02]  /*d9dd0*/  STL.64 [R1+0x8100], R158 ;  /* 0x0081009e01007387 */ /* 0x0003e40000100a00 */
[----:B------:R4:W-:Y:S01]  /*d9de0*/  STL.64 [R1+0x80f8], R156 ;  /* 0x0080f89c01007387 */ /* 0x0009e20000100a00 */
[----:B-1----:R-:W2:Y:S04]  /*d9df0*/  LDL.64 R158, [R1+0x1288] ;  /* 0x00128800019e7983 */ /* 0x002ea80000100a00 */
[----:B----4-:R-:W4:Y:S01]  /*d9e00*/  LDL.64 R156, [R1+0x1280] ;  /* 0x00128000019c7983 */ /* 0x010f220000100a00 */
[----:B------:R-:W-:Y:S02]  /*d9e10*/  STL [R1+0x7ff4], R150 ;  /* 0x007ff49601007387 */ /* 0x000fe40000100800 */
[----:B------:R-:W-:Y:S02]  /*d9e20*/  STL [R1+0x7ff0], R151 ;  /* 0x007ff09701007387 */ /* 0x000fe40000100800 */
[----:B------:R-:W-:Y:S01]  /*d9e30*/  STL [R1+0x7ffc], R142 ;  /* 0x007ffc8e01007387 */ /* 0x000fe20000100800 */
[----:B------:R-:W-:Y:S01]  /*d9e40*/  STL [R1+0x7ff8], R143 ;  /* 0x007ff88f01007387 */ /* 0x000fe20000100800 */
[----:B------:R-:W2:Y:S02]  /*d9e50*/  LDL.LU.64 R118, [R1+0x8330] ;  /* 0x0083300001767983 */ /* 0x000ea40000300a00 */
[----:B------:R-:W2:Y:S02]  /*d9e60*/  LDL.LU.64 R116, [R1+0x8328] ;  /* 0x0083280001747983 */ /* 0x000ea40000300a00 */
[----:B------:R-:W3:Y:S01]  /*d9e70*/  LDL.LU.64 R138, [R1+0x8320] ;  /* 0x00832000018a7983 */ /* 0x000ee20000300a00 */
[----:B--2---:R-:W-:Y:S01]  /*d9e80*/  HMMA.1688.F32.TF32 R116, R124, R136, R116 ;  /* 0x000000887c74723c */ /* 0x004fe20000081074 */
[----:B------:R-:W3:Y:S01]  /*d9e90*/  LDL.LU.64 R136, [R1+0x8318] ;  /* 0x0083180001887983 */ /* 0x000ee20000300a00 */
[----:B------:R-:W2:Y:S06]  /*d9ea0*/  LDL.LU.64 R6, [R1+0x8310] ;  /* 0x0083100001067983 */ /* 0x000eac0000300a00 */
[C---:B------:R-:W-:Y:S08]  /*d9eb0*/  HMMA.1688.F32.TF32 R104, R12.reuse, R170, R104 ;  /* 0x000000aa0c68723c */ /* 0x040ff00000081068 */
[----:B------:R-:W-:Y:S01]  /*d9ec0*/  HMMA.1688.F32.TF32 R20, R12, R194, R20 ;  /* 0x000000c20c14723c */ /* 0x000fe20000081014 */
[----:B------:R-:W-:-:S07]  /*d9ed0*/  IMAD.MOV.U32 R101, RZ, RZ, R247 ;  /* 0x000000ffff657224 */ /* 0x000fce00078e00f7 */
[C---:B---3--:R-:W-:Y:S01]  /*d9ee0*/  HMMA.1688.F32.TF32 R136, R124.reuse, R4, R136 ;  /* 0x000000047c88723c */ /* 0x048fe20000081088 */
[----:B------:R-:W2:Y:S01]  /*d9ef0*/  LDL.LU.64 R4, [R1+0x8308] ;  /* 0x0083080001047983 */ /* 0x000ea20000300a00 */
[----:B------:R-:W-:Y:S01]  /*d9f00*/  MOV R8, R246 ;  /* 0x000000f600087202 */ /* 0x000fe20000000f00 */
[----:B------:R-:W-:Y:S02]  /*d9f10*/  IMAD.MOV.U32 R9, RZ, RZ, R3 ;  /* 0x000000ffff097224 */ /* 0x000fe400078e0003 */
[----:B------:R-:W3:Y:S11]  /*d9f20*/  LDL.LU.64 R102, [R1+0x8300] ;  /* 0x0083000001667983 */ /* 0x000ef60000300a00 */
[C---:B------:R-:W-:Y:S08]  /*d9f30*/  HMMA.1688.F32.TF32 R20, R124.reuse, R24, R20 ;  /* 0x000000187c14723c */ /* 0x040ff00000081014 */
[----:B------:R-:W-:Y:S08]  /*d9f40*/  HMMA.1688.F32.TF32 R104, R124, R8, R104 ;  /* 0x000000087c68723c */ /* 0x000ff00000081068 */
        /* <DEDUP_REMOVED lines=9> */
[C---:B--2---:R-:W-:Y:S01]  /*d9fe0*/  HMMA.1688.F32.TF32 R4, R124.reuse, R100, R4 ;  /* 0x000000647c04723c */ /* 0x044fe20000081004 */
[----:B------:R-:W3:Y:S01]  /*d9ff0*/  LDL.LU.64 R100, [R1+0x82f8] ;  /* 0x0082f80001647983 */ /* 0x000ee20000300a00 */
[----:B------:R-:W2:Y:S02]  /*da000*/  LDL.LU.64 R10, [R1+0x82f0] ;  /* 0x0082f000010a7983 */ /* 0x000ea40000300a00 */
[----:B------:R-:W2:Y:S02]  /*da010*/  LDL.LU.64 R8, [R1+0x82e8] ;  /* 0x0082e80001087983 */ /* 0x000ea40000300a00 */
[----:B------:R-:W2:Y:S01]  /*da020*/  LDL.LU.64 R26, [R1+0x82e0] ;  /* 0x0082e000011a7983 */ /* 0x000ea20000300a00 */
[----:B------:R-:W2:Y:S01]  /*da030*/  LDL.LU.64 R24, [R1+0x82d8] ;  /* 0x0082d80001187983 */ /* 0x000ea20000300a00 */
[C---:B------:R-:W-:Y:S08]  /*da040*/  HMMA.1688.F32.TF32 R128, R124.reuse, R224, R128 ;  /* 0x000000e07c80723c */ /* 0x040ff00000081080 */
[----:B------:R-:W-:Y:S01]  /*da050*/  HMMA.1688.F32.TF32 R112, R124, R232, R112 ;  /* 0x000000e87c70723c */ /* 0x000fe20000081070 */
[----:B------:R-:W-:Y:S01]  /*da060*/  MOV R246, R145 ;  /* 0x0000009100f67202 */ /* 0x000fe20000000f00 */
[----:B------:R-:W-:-:S06]  /*da070*/  IMAD.MOV.U32 R247, RZ, RZ, R144 ;  /* 0x000000fffff77224 */ /* 0x000fcc00078e0090 */
[----:B------:R-:W-:Y:S08]  /*da080*/  HMMA.1688.F32.TF32 R28, R124, R144, R28 ;  /* 0x000000907c1c723c */ /* 0x000ff0000008101c */
[----:B-1----:R-:W-:Y:S01]  /*da090*/  HMMA.1688.F32.TF32 R108, R12, R218, R108 ;  /* 0x000000da0c6c723c */ /* 0x002fe2000008106c */
[----:B------:R-:W-:-:S07]  /*da0a0*/  IMAD.MOV.U32 R3, RZ, RZ, R161 ;  /* 0x000000ffff037224 */ /* 0x000fce00078e00a1 */
[C---:B------:R-:W-:Y:S08]  /*da0b0*/  HMMA.1688.F32.TF32 R32, R124.reuse, R152, R32 ;  /* 0x000000987c20723c */ /* 0x040ff00000081020 */
        /* <DEDUP_REMOVED lines=20> */
[----:B--2---:R-:W-:Y:S01]  /*da200*/  HMMA.1688.F32.TF32 R24, R124, R244, R24 ;  /* 0x000000f47c18723c */ /* 0x004fe20000081018 */
[----:B------:R-:W2:Y:S01]  /*da210*/  LDL.LU R245, [R1+0x82d0] ;  /* 0x0082d00001f57983 */ /* 0x000ea20000300800 */
[----:B------:R-:W4:Y:S02]  /*da220*/  LDL.LU.64 R146, [R1+0x82c8] ;  /* 0x0082c80001927983 */ /* 0x000f240000300a00 */
[----:B------:R-:W2:Y:S02]  /*da230*/  LDL.LU.64 R144, [R1+0x82c0] ;  /* 0x0082c00001907983 */ /* 0x000ea40000300a00 */
[----:B------:R-:W-:Y:S01]  /*da240*/  STL [R1+0x8004], R246 ;  /* 0x008004f601007387 */ /* 0x000fe20000100800 */
[----:B------:R-:W-:Y:S01]  /*da250*/  STL [R1+0x8000], R247 ;  /* 0x008000f701007387 */ /* 0x000fe20000100800 */
[----:B------:R-:W2:Y:S02]  /*da260*/  LDL.LU.64 R154, [R1+0x82b8] ;  /* 0x0082b800019a7983 */ /* 0x000ea40000300a00 */
[----:B------:R-:W-:-:S02]  /*da270*/  IMAD.MOV.U32 R244, RZ, RZ, R160 ;  /* 0x000000fffff47224 */ /* 0x000fc400078e00a0 */
[----:B------:R-:W2:Y:S01]  /*da280*/  LDL.LU.64 R152, [R1+0x82b0] ;  /* 0x0082b00001987983 */ /* 0x000ea20000300a00 */
[----:B------:R-:W2:Y:S01]  /*da290*/  LDL.LU.64 R162, [R1+0x82a8] ;  /* 0x0082a80001a27983 */ /* 0x000ea20000300a00 */
[----:B------:R-:W2:Y:S02]  /*da2a0*/  LDL.LU.64 R160, [R1+0x82a0] ;  /* 0x0082a00001a07983 */ /* 0x000ea40000300a00 */
[----:B------:R-:W-:Y:S02]  /*da2b0*/  STL [R1+0x800c], R3 ;  /* 0x00800c0301007387 */ /* 0x000fe40000100800 */
[----:B------:R-:W-:Y:S01]  /*da2c0*/  STL [R1+0x8008], R244 ;  /* 0x008008f401007387 */ /* 0x000fe20000100800 */
        /* <DEDUP_REMOVED lines=10> */
[----:B------:R-:W2:Y:S01]  /*da370*/  LDL.LU.64 R210, [R1+0x8248] ;  /* 0x0082480001d27983 */ /* 0x000ea20000300a00 */
[C---:B---3--:R-:W-:Y:S08]  /*da380*/  HMMA.1688.F32.TF32 R100, R124.reuse, R236, R100 ;  /* 0x000000ec7c64723c */ /* 0x048ff00000081064 */
[----:B------:R-:W-:Y:S01]  /*da390*/  HMMA.1688.F32.TF32 R8, R124, R248, R8 ;  /* 0x000000f87c08723c */ /* 0x000fe20000081008 */
[----:B------:R-:W3:Y:S01]  /*da3a0*/  LDL.LU.64 R208, [R1+0x8240] ;  /* 0x0082400001d07983 */ /* 0x000ee20000300a00 */
[----:B------:R-:W2:Y:S02]  /*da3b0*/  LDL.64 R126, [R1+0x1198] ;  /* 0x00119800017e7983 */ /* 0x000ea40000100a00 */
[----:B------:R-:W2:Y:S02]  /*da3c0*/  LDL.LU.64 R218, [R1+0x8238] ;  /* 0x0082380001da7983 */ /* 0x000ea40000300a00 */
[----:B------:R-:W2:Y:S01]  /*da3d0*/  LDL.LU.64 R216, [R1+0x8230] ;  /* 0x0082300001d87983 */ /* 0x000ea20000300a00 */
[----:B------:R-:W-:Y:S01]  /*da3e0*/  STL.64 [R1+0x2b70], R108 ;  /* 0x002b706c01007387 */ /* 0x000fe20000100a00 */
[----:B------:R1:W-:Y:S03]  /*da3f0*/  STL.64 [R1+0x2b78], R110 ;  /* 0x002b786e01007387 */ /* 0x0003e60000100a00 */
[----:B-1----:R-:W2:Y:S04]  /*da400*/  LDL R110, [R1+0x1178] ;  /* 0x00117800016e7983 */ /* 0x002ea80000100800 */
[----:B------:R-:W2:Y:S01]  /*da410*/  LDL R111, [R1+0x117c] ;  /* 0x00117c00016f7983 */ /* 0x000ea20000100800 */
[----:B------:R-:W2:Y:S02]  /*da420*/  LDL.LU.64 R226, [R1+0x8228] ;  /* 0x0082280001e27983 */ /* 0x000ea40000300a00 */
[----:B------:R-:W2:Y:S02]  /*da430*/  LDL.LU.64 R224, [R1+0x8220] ;  /* 0x0082200001e07983 */ /* 0x000ea40000300a00 */
[----:B------:R-:W-:Y:S01]  /*da440*/  STL.64 [R1+0x2b60], R128 ;  /* 0x002b608001007387 */ /* 0x000fe20000100a00 */
[----:B------:R1:W-:Y:S04]  /*da450*/  STL.64 [R1+0x2b68], R130 ;  /* 0x002b688201007387 */ /* 0x0003e80000100a00 */
[----:B-1----:R-:W2:Y:S04]  /*da460*/  LDL R130, [R1+0x1168] ;  /* 0x0011680001827983 */ /* 0x002ea80000100800 */
[----:B------:R-:W2:Y:S01]  /*da470*/  LDL R131, [R1+0x116c] ;  /* 0x00116c0001837983 */ /* 0x000ea20000100800 */
[----:B------:R-:W2:Y:S02]  /*da480*/  LDL.LU.64 R234, [R1+0x8218] ;  /* 0x0082180001ea7983 */ /* 0x000ea40000300a00 */
[----:B------:R-:W2:Y:S02]  /*da490*/  LDL.LU.64 R232, [R1+0x8210] ;  /* 0x0082100001e87983 */ /* 0x000ea40000300a00 */
[----:B------:R-:W-:Y:S01]  /*da4a0*/  STL.64 [R1+0x2b50], R112 ;  /* 0x002b507001007387 */ /* 0x000fe20000100a00 */
[----:B------:R1:W-:Y:S04]  /*da4b0*/  STL.64 [R1+0x2b58], R114 ;  /* 0x002b587201007387 */ /* 0x0003e80000100a00 */
[----:B-1----:R-:W2:Y:S04]  /*da4c0*/  LDL R114, [R1+0x1158] ;  /* 0x0011580001727983 */ /* 0x002ea80000100800 */
[----:B------:R-:W2:Y:S02]  /*da4d0*/  LDL R115, [R1+0x115c] ;  /* 0x00115c0001737983 */ /* 0x000ea40000100800 */
[C---:B--2---:R-:W-:Y:S08]  /*da4e0*/  HMMA.1688.F32.TF32 R132, R12.reuse, R114, R132 ;  /* 0x000000720c84723c */ /* 0x044ff00000081084 */
[----:B------:R-:W-:Y:S11]  /*da4f0*/  HMMA.1688.F32.TF32 R112, R12, R130, R116 ;  /* 0x000000820c70723c */ /* 0x000ff60000081074 */
[----:B------:R-:W-:Y:S04]  /*da500*/  @!UPT UIADD3 URZ, URZ, URZ, URZ ;  /* 0x0000003f3f3ff290 */ /* 0x000fe8000fffe03f */
[----:B------:R-:W-:Y:S01]  /*da510*/  STL.64 [R1+0x2b40], R132 ;  /* 0x002b408401007387 */ /* 0x000fe20000100a00 */
[----:B------:R1:W-:Y:S03]  /*da520*/  STL.64 [R1+0x2b48], R134 ;  /* 0x002b488601007387 */ /* 0x0003e60000100a00 */
[----:B-1----:R-:W2:Y:S04]  /*da530*/  LDL R134, [R1+0x1238] ;  /* 0x0012380001867983 */ /* 0x002ea80000100800 */
[----:B------:R-:W-:Y:S02]  /*da540*/  STL.64 [R1+0x2b30], R112 ;  /* 0x002b307001007387 */ /* 0x000fe40000100a00 */
[----:B------:R1:W-:Y:S01]  /*da550*/  STL.64 [R1+0x2b38], R114 ;  /* 0x002b387201007387 */ /* 0x0003e20000100a00 */
[----:B------:R-:W-:-:S02]  /*da560*/  MOV R135, R252 ;  /* 0x000000fc00877202 */ /* 0x000fc40000000f00 */
[----:B------:R-:W2:Y:S01]  /*da570*/  LDL.LU R252, [R1+0x820c] ;  /* 0x00820c0001fc7983 */ /* 0x000ea20000300800 */
[C---:B------:R-:W-:Y:S08]  /*da580*/  HMMA.1688.F32.TF32 R108, R12.reuse, R110, R136 ;  /* 0x0000006e0c6c723c */ /* 0x040ff00000081088 */
[----:B------:R-:W-:Y:S01]  /*da590*/  HMMA.1688.F32.TF32 R4, R12, R126, R4 ;  /* 0x0000007e0c04723c */ /* 0x000fe20000081004 */
[----:B------:R-:W3:Y:S01]  /*da5a0*/  LDL R118, [R1+0x1228] ;  /* 0x0012280001767983 */ /* 0x000ee20000100800 */
[----:B------:R-:W3:Y:S04]  /*da5b0*/  LDL R119, [R1+0x122c] ;  /* 0x00122c0001777983 */ /* 0x000ee80000100800 */
[----:B------:R-:W3:Y:S04]  /*da5c0*/  LDL.64 R130, [R1+0x1258] ;  /* 0x0012580001827983 */ /* 0x000ee80000100a00 */
[----:B------:R-:W3:Y:S04]  /*da5d0*/  LDL R138, [R1+0x1218] ;  /* 0x00121800018a7983 */ /* 0x000ee80000100800 */
[----:B-1----:R-:W3:Y:S04]  /*da5e0*/  LDL R114, [R1+0x1248] ;  /* 0x0012480001727983 */ /* 0x002ee80000100800 */
[----:B------:R-:W3:Y:S04]  /*da5f0*/  LDL R115, [R1+0x124c] ;  /* 0x00124c0001737983 */ /* 0x000ee80000100800 */
[----:B------:R-:W-:Y:S01]  /*da600*/  STL.64 [R1+0x2b20], R108 ;  /* 0x002b206c01007387 */ /* 0x000fe20000100a00 */
[----:B------:R1:W-:Y:S02]  /*da610*/  STL.64 [R1+0x2b28], R110 ;  /* 0x002b286e01007387 */ /* 0x0003e40000100a00 */
[----:B--2---:R-:W-:-:S02]  /*da620*/  IMAD.MOV.U32 R139, RZ, RZ, R252 ;  /* 0x000000ffff8b7224 */ /* 0x004fc400078e00fc */
[----:B------:R-:W2:Y:S01]  /*da630*/  LDL.LU R252, [R1+0x8208] ;  /* 0x0082080001fc7983 */ /* 0x000ea20000300800 */
[----:B-1----:R-:W2:Y:S02]  /*da640*/  LDL.64 R110, [R1+0x1268] ;  /* 0x00126800016e7983 */ /* 0x002ea40000100a00 */
[----:B------:R-:W-:Y:S02]  /*da650*/  STL.64 [R1+0x2b10], R4 ;  /* 0x002b100401007387 */ /* 0x000fe40000100a00 */
[----:B------:R1:W-:Y:S02]  /*da660*/  STL.64 [R1+0x2b18], R6 ;  /* 0x002b180601007387 */ /* 0x0003e40000100a00 */
[----:B-1----:R-:W2:Y:S04]  /*da670*/  LDL R6, [R1+0x11a8] ;  /* 0x0011a80001067983 */ /* 0x002ea80000100800 */
[----:B------:R-:W2:Y:S01]  /*da680*/  LDL R7, [R1+0x11ac] ;  /* 0x0011ac0001077983 */ /* 0x000ea20000100800 */
[C---:B------:R-:W-:Y:S08]  /*da690*/  HMMA.1688.F32.TF32 R100, R12.reuse, R238, R100 ;  /* 0x000000ee0c64723c */ /* 0x040ff00000081064 */
[----:B------:R-:W-:Y:S01]  /*da6a0*/  HMMA.1688.F32.TF32 R8, R12, R250, R8 ;  /* 0x000000fa0c08723c */ /* 0x000fe20000081008 */
[----:B------:R-:W-:Y:S01]  /*da6b0*/  MOV R247, R127 ;  /* 0x0000007f00f77202 */ /* 0x000fe20000000f00 */
[----:B------:R-:W-:-:S06]  /*da6c0*/  IMAD.MOV.U32 R246, RZ, RZ, R126 ;  /* 0x000000fffff67224 */ /* 0x000fcc00078e007e */
[C---:B------:R-:W-:Y:S01]  /*da6d0*/  HMMA.1688.F32.TF32 R16, R12.reuse, R242, R16 ;  /* 0x000000f20c10723c */ /* 0x040fe20000081010 */
[----:B------:R-:W3:Y:S01]  /*da6e0*/  LDL.64 R126, [R1+0x1278] ;  /* 0x00127800017e7983 */ /* 0x000ee20000100a00 */
[----:B------:R-:W-:Y:S02]  /*da6f0*/  STL [R1+0x8014], R247 ;  /* 0x008014f701007387 */ /* 0x000fe40000100800 */
[----:B------:R-:W-:Y:S02]  /*da700*/  STL [R1+0x8010], R246 ;  /* 0x008010f601007387 */ /* 0x000fe40000100800 */
[----:B------:R-:W-:Y:S02]  /*da710*/  IMAD.MOV.U32 R244, RZ, RZ, R239 ;  /* 0x000000fffff47224 */ /* 0x000fe400078e00ef */
[----:B------:R-:W-:Y:S01]  /*da720*/  IMAD.MOV.U32 R3, RZ, RZ, R238 ;  /* 0x000000ffff037224 */ /* 0x000fe200078e00ee */
[----:B------:R-:W-:Y:S01]  /*da730*/  STL.64 [R1+0x2b00], R100 ;  /* 0x002b006401007387 */ /* 0x000fe20000100a00 */
[----:B------:R1:W-:Y:S02]  /*da740*/  STL.64 [R1+0x2b08], R102 ;  /* 0x002b086601007387 */ /* 0x0003e40000100a00 */
[----:B------:R-:W3:Y:S02]  /*da750*/  LDL.LU.64 R238, [R1+0x8200] ;  /* 0x0082000001ee7983 */ /* 0x000ee40000300a00 */
[----:B------:R-:W3:Y:S01]  /*da760*/  LDL.LU.64 R236, [R1+0x81f8] ;  /* 0x0081f80001ec7983 */ /* 0x000ee20000300a00 */
[----:B-1----:R-:W4:Y:S01]  /*da770*/  LDL.64 R102, [R1+0x11f8] ;  /* 0x0011f80001667983 */ /* 0x002f220000100a00 */
[----:B------:R1:W-:Y:S02]  /*da780*/  STL [R1+0x801c], R244 ;  /* 0x00801cf401007387 */ /* 0x0003e40000100800 */
[----:B------:R1:W-:Y:S01]  /*da790*/  STL [R1+0x8018], R3 ;  /* 0x0080180301007387 */ /* 0x0003e20000100800 */
[----:B--2---:R-:W-:Y:S01]  /*da7a0*/  HMMA.1688.F32.TF32 R4, R12, R6, R104 ;  /* 0x000000060c04723c */ /* 0x004fe20000081068 */
[----:B------:R-:W2:Y:S06]  /*da7b0*/  LDL R106, [R1+0x1208] ;  /* 0x00120800016a7983 */ /* 0x000eac0000100800 */
[----:B------:R-:W-:Y:S11]  /*da7c0*/  MOV R107, R252 ;  /* 0x000000fc006b7202 */ /* 0x000ff60000000f00 */
[----:B------:R-:W-:Y:S05]  /*da7d0*/  @!UPT UIADD3 URZ, URZ, URZ, URZ ;  /* 0x0000003f3f3ff290 */ /* 0x000fea000fffe03f */
[----:B------:R-:W-:Y:S01]  /*da7e0*/  STL.64 [R1+0x2af0], R4 ;  /* 0x002af00401007387 */ /* 0x000fe20000100a00 */
[----:B------:R-:W-:Y:S02]  /*da7f0*/  STL.64 [R1+0x2af8], R6 ;  /* 0x002af80601007387 */ /* 0x000fe40000100a00 */
[----:B------:R-:W2:Y:S02]  /*da800*/  LDL.LU R252, [R1+0x81f0] ;  /* 0x0081f00001fc7983 */ /* 0x000ea40000300800 */
[----:B------:R-:W4:Y:S01]  /*da810*/  LDL.LU.64 R250, [R1+0x81e8] ;  /* 0x0081e80001fa7983 */ /* 0x000f220000300a00 */
[----:B------:R-:W4:Y:S01]  /*da820*/  LDL.LU.64 R248, [R1+0x81e0] ;  /* 0x0081e00001f87983 */ /* 0x000f220000300a00 */
[----:B------:R-:W-:Y:S02]  /*da830*/  STL.64 [R1+0x2ae0], R8 ;  /* 0x002ae00801007387 */ /* 0x000fe40000100a00 */
[----:B------:R1:W-:Y:S02]  /*da840*/  STL.64 [R1+0x2ae8], R10 ;  /* 0x002ae80a01007387 */ /* 0x0003e40000100a00 */
[----:B------:R-:W-:-:S02]  /*da850*/  IMAD.MOV.U32 R151, RZ, RZ, R111 ;  /* 0x000000ffff977224 */ /* 0x000fc400078e006f */
[----:B------:R-:W-:Y:S01]  /*da860*/  IMAD.MOV.U32 R150, RZ, RZ, R110 ;  /* 0x000000ffff967224 */ /* 0x000fe200078e006e */
[----:B---3--:R-:W-:Y:S01]  /*da870*/  MOV R142, R126 ;  /* 0x0000007e008e7202 */ /* 0x008fe20000000f00 */
[----:B------:R-:W-:Y:S02]  /*da880*/  IMAD.MOV.U32 R143, RZ, RZ, R127 ;  /* 0x000000ffff8f7224 */ /* 0x000fe400078e007f */
[----:B-1----:R-:W-:Y:S01]  /*da890*/  IMAD.MOV.U32 R244, RZ, RZ, R166 ;  /* 0x000000fffff47224 */ /* 0x002fe200078e00a6 */
[----:B------:R-:W-:Y:S01]  /*da8a0*/  MOV R188, R239 ;  /* 0x000000ef00bc7202 */ /* 0x000fe20000000f00 */
[----:B------:R-:W-:Y:S02]  /*da8b0*/  IMAD.MOV.U32 R189, RZ, RZ, R238 ;  /* 0x000000ffffbd7224 */ /* 0x000fe400078e00ee */
[----:B------:R-:W-:Y:S02]  /*da8c0*/  IMAD.MOV.U32 R3, RZ, RZ, R167 ;  /* 0x000000ffff037224 */ /* 0x000fe400078e00a7 */
[----:B------:R-:W-:Y:S01]  /*da8d0*/  IMAD.MOV.U32 R247, RZ, RZ, R158 ;  /* 0x000000fffff77224 */ /* 0x000fe200078e009e */
[----:B------:R-:W-:Y:S01]  /*da8e0*/  MOV R246, R159 ;  /* 0x0000009f00f67202 */ /* 0x000fe20000000f00 */
[----:B------:R-:W-:Y:S04]  /*da8f0*/  LDS R4, [R2+0x18200] ;  /* 0x0182000002047984 */ /* 0x000fe80000000800 */
[----:B------:R-:W3:Y:S04]  /*da900*/  LDL R10, [R1+0x11e8] ;  /* 0x0011e800010a7983 */ /* 0x000ee80000100800 */
[----:B------:R-:W3:Y:S01]  /*da910*/  LDL R11, [R1+0x11ec] ;  /* 0x0011ec00010b7983 */ /* 0x000ee20000100800 */
[----:B------:R-:W3:Y:S02]  /*da920*/  LDL.LU.64 R242, [R1+0x81d8] ;  /* 0x0081d80001f27983 */ /* 0x000ee40000300a00 */
[----:B------:R-:W3:Y:S02]  /*da930*/  LDL.LU.64 R240, [R1+0x81d0] ;  /* 0x0081d00001f07983 */ /* 0x000ee40000300a00 */
[----:B------:R-:W-:Y:S01]  /*da940*/  STL.64 [R1+0x2ad0], R16 ;  /* 0x002ad01001007387 */ /* 0x000fe20000100a00 */
[----:B------:R1:W-:Y:S04]  /*da950*/  STL.64 [R1+0x2ad8], R18 ;  /* 0x002ad81201007387 */ /* 0x0003e80000100a00 */
[----:B------:R-:W-:Y:S04]  /*da960*/  LDS R6, [R2+0x1a200] ;  /* 0x01a2000002067984 */ /* 0x000fe80000000800 */
[----:B------:R-:W-:Y:S04]  /*da970*/  LDS R5, [R0+0x18200] ;  /* 0x0182000000057984 */ /* 0x000fe80000000800 */
[----:B------:R-:W2:Y:S04]  /*da980*/  LDS R7, [R0+0x1a200] ;  /* 0x01a2000000077984 */ /* 0x000ea80000000800 */
[----:B-1----:R-:W3:Y:S01]  /*da990*/  LDL R18, [R1+0x11d8] ;  /* 0x0011d80001127983 */ /* 0x002ee20000100800 */
[----:B--2---:R-:W-:-:S07]  /*da9a0*/  IMAD.MOV.U32 R19, RZ, RZ, R252 ;  /* 0x000000ffff137224 */ /* 0x004fce00078e00fc */
[C---:B---3--:R-:W-:Y:S08]  /*da9b0*/  HMMA.1688.F32.TF32 R16, R12.reuse, R18, R20 ;  /* 0x000000120c10723c */ /* 0x048ff00000081014 */
[C---:B------:R-:W-:Y:S08]  /*da9c0*/  HMMA.1688.F32.TF32 R20, R12.reuse, R10, R24 ;  /* 0x0000000a0c14723c */ /* 0x040ff00000081018 */
[C---:B----4-:R-:W-:Y:S07]  /*da9d0*/  HMMA.1688.F32.TF32 R8, R12.reuse, R102, R32 ;  /* 0x000000660c08723c */ /* 0x050fee0000081020 */
[----:B------:R-:W-:Y:S01]  /*da9e0*/  STL.64 [R1+0x2ac0], R16 ;  /* 0x002ac01001007387 */ /* 0x000fe20000100a00 */
[----:B------:R1:W-:Y:S02]  /*da9f0*/  STL.64 [R1+0x2ac8], R18 ;  /* 0x002ac81201007387 */ /* 0x0003e40000100a00 */
[----:B-1----:R-:W-:Y:S01]  /*daa00*/  HMMA.1688.F32.TF32 R16, R12, R106, R28 ;  /* 0x0000006a0c10723c */ /* 0x002fe2000008101c */
[----:B------:R-:W-:-:S04]  /*daa10*/  IMAD.MOV.U32 R252, RZ, RZ, R103 ;  /* 0x000000fffffc7224 */ /* 0x000fc800078e0067 */
[----:B------:R-:W-:Y:S01]  /*daa20*/  STL.64 [R1+0x2ab0], R20 ;  /* 0x002ab01401007387 */ /* 0x000fe20000100a00 */
[----:B------:R-:W-:Y:S11]  /*daa30*/  STL.64 [R1+0x2ab8], R22 ;  /* 0x002ab81601007387 */ /* 0x000ff60000100a00 */
[----:B------:R-:W-:Y:S06]  /*daa40*/  @!UPT UIADD3 URZ, URZ, URZ, URZ ;  /* 0x0000003f3f3ff290 */ /* 0x000fec000fffe03f */
[----:B------:R-:W-:Y:S01]  /*daa50*/  STL.64 [R1+0x2aa0], R16 ;  /* 0x002aa01001007387 */ /* 0x000fe20000100a00 */
[----:B------:R1:W-:Y:S02]  /*daa60*/  STL.64 [R1+0x2aa8], R18 ;  /* 0x002aa81201007387 */ /* 0x0003e40000100a00 */
[----:B------:R-:W-:Y:S02]  /*daa70*/  STL [R1+0x7eb0], R252 ;  /* 0x007eb0fc01007387 */ /* 0x000fe40000100800 */
[----:B------:R-:W-:Y:S01]  /*daa80*/  STL.64 [R1+0x2a90], R8 ;  /* 0x002a900801007387 */ /* 0x000fe20000100a00 */
        /* <DEDUP_REMOVED lines=10> */
[----:B------:R-:W-:Y:S01]  /*dab30*/  MOV R252, R131 ;  /* 0x0000008300fc7202 */ /* 0x000fe20000000f00 */
[----:B------:R-:W-:Y:S01]  /*dab40*/  STL.64 [R1+0x2a60], R20 ;  /* 0x002a601401007387 */ /* 0x000fe20000100a00 */
[----:B------:R-:W-:Y:S11]  /*dab50*/  STL.64 [R1+0x2a68], R22 ;  /* 0x002a681601007387 */ /* 0x000ff60000100a00 */
[----:B------:R-:W-:Y:S01]  /*dab60*/  @!UPT UIADD3 URZ, URZ, URZ, URZ ;  /* 0x0000003f3f3ff290 */ /* 0x000fe2000fffe03f */
[----:B------:R-:W-:Y:S01]  /*dab70*/  STL.64 [R1+0x2a50], R16 ;  /* 0x002a501001007387 */ /* 0x000fe20000100a00 */
[----:B------:R-:W-:Y:S02]  /*dab80*/  STL.64 [R1+0x2a58], R18 ;  /* 0x002a581201007387 */ /* 0x000fe40000100a00 */
[----:B------:R-:W-:Y:S05]  /*dab90*/  STL [R1+0x8020], R252 ;  /* 0x008020fc01007387 */ /* 0x000fea0000100800 */
[----:B------:R-:W-:Y:S01]  /*daba0*/  STL.64 [R1+0x2a40], R8 ;  /* 0x002a400801007387 */ /* 0x000fe20000100a00 */
[----:B------:R1:W-:Y:S02]  /*dabb0*/  STL.64 [R1+0x2a48], R10 ;  /* 0x002a480a01007387 */ /* 0x0003e40000100a00 */
[C---:B-1----:R-:W-:Y:S11]  /*dabc0*/  HMMA.1688.F32.TF32 R8, R12.reuse, R110, R56 ;  /* 0x0000006e0c08723c */ /* 0x042ff60000081038 */
[----:B------:R-:W-:Y:S11]  /*dabd0*/  @!UPT UIADD3 URZ, URZ, URZ, URZ ;  /* 0x0000003f3f3ff290 */ /* 0x000ff6000fffe03f */
[----:B------:R-:W-:Y:S01]  /*dabe0*/  @!UPT UIADD3 URZ, URZ, URZ, URZ ;  /* 0x0000003f3f3ff290 */ /* 0x000fe2000fffe03f */
[----:B------:R-:W-:Y:S01]  /*dabf0*/  STL.64 [R1+0x2a30], R8 ;  /* 0x002a300801007387 */ /* 0x000fe20000100a00 */
[----:B------:R1:W-:Y:S02]  /*dac00*/  STL.64 [R1+0x2a38], R10 ;  /* 0x002a380a01007387 */ /* 0x0003e40000100a00 */
[C---:B-1----:R-:W-:Y:S01]  /*dac10*/  HMMA.1688.F32.TF32 R8, R12.reuse, R126, R60 ;  /* 0x0000007e0c08723c */ /* 0x042fe2000008103c */
[----:B------:R-:W-:Y:S01]  /*dac20*/  STL [R1+0x8028], R151 ;  /* 0x0080289701007387 */ /* 0x000fe20000100800 */
[----:B------:R-:W-:Y:S11]  /*dac30*/  STL [R1+0x8024], R150 ;  /* 0x0080249601007387 */ /* 0x000ff60000100800 */
[----:B------:R-:W-:Y:S10]  /*dac40*/  @!UPT UIADD3 URZ, URZ, URZ, URZ ;  /* 0x0000003f3f3ff290 */ /* 0x000ff4000fffe03f */
[----:B------:R-:W-:Y:S01]  /*dac50*/  STL.64 [R1+0x2a20], R8 ;  /* 0x002a200801007387 */ /* 0x000fe20000100a00 */
[----:B------:R1:W-:Y:S02]  /*dac60*/  STL.64 [R1+0x2a28], R10 ;  /* 0x002a280a01007387 */ /* 0x0003e40000100a00 */
[C---:B-1----:R-:W-:Y:S01]  /*dac70*/  HMMA.1688.F32.TF32 R8, R12.reuse, R158, R64 ;  /* 0x0000009e0c08723c */ /* 0x042fe20000081040 */
[----:B------:R-:W-:Y:S11]  /*dac80*/  STL [R1+0x802c], R142 ;  /* 0x00802c8e01007387 */ /* 0x000ff60000100800 */
[----:B------:R-:W-:Y:S11]  /*dac90*/  @!UPT UIADD3 URZ, URZ, URZ, URZ ;  /* 0x0000003f3f3ff290 */ /* 0x000ff6000fffe03f */
[----:B------:R-:W-:Y:S01]  /*daca0*/  STL.64 [R1+0x2a10], R8 ;  /* 0x002a100801007387 */ /* 0x000fe20000100a00 */
[----:B------:R1:W-:Y:S02]  /*dacb0*/  STL.64 [R1+0x2a18], R10 ;  /* 0x002a180a01007387 */ /* 0x0003e40000100a00 */
[C---:B-1----:R-:W-:Y:S08]  /*dacc0*/  HMMA.1688.F32.TF32 R8, R12.reuse, R166, R68 ;  /* 0x000000a60c08723c */ /* 0x042ff00000081044 */
[C---:B------:R-:W-:Y:S08]  /*dacd0*/  HMMA.1688.F32.TF32 R20, R12.reuse, R174, R72 ;  /* 0x000000ae0c14723c */ /* 0x040ff00000081048 */
[C---:B------:R-:W-:Y:S07]  /*dace0*/  HMMA.1688.F32.TF32 R16, R12.reuse, R182, R76 ;  /* 0x000000b60c10723c */ /* 0x040fee000008104c */
        /* <DEDUP_REMOVED lines=13> */
[----:B------:R-:W-:Y:S07]  /*dadc0*/  STL.64 [R1+0x29c8], R22 ;  /* 0x0029c81601007387 */ /* 0x000fee0000100a00 */
[----:B------:R-:W-:Y:S02]  /*dadd0*/  STL.64 [R1+0x29b0], R16 ;  /* 0x0029b01001007387 */ /* 0x000fe40000100a00 */
[----:B------:R-:W-:Y:S06]  /*dade0*/  STL.64 [R1+0x29b8], R18 ;  /* 0x0029b81201007387 */ /* 0x000fec0000100a00 */
[----:B------:R-:W-:Y:S01]  /*dadf0*/  STL.64 [R1+0x29a0], R8 ;  /* 0x0029a00801007387 */ /* 0x000fe20000100a00 */
[----:B------:R1:W-:Y:S02]  /*dae00*/  STL.64 [R1+0x29a8], R10 ;  /* 0x0029a80a01007387 */ /* 0x0003e40000100a00 */
[----:B-1----:R-:W-:Y:S01]  /*dae10*/  HMMA.1688.F32.TF32 R8, R12, R222, R96 ;  /* 0x000000de0c08723c */ /* 0x002fe20000081060 */
[----:B------:R-:W-:-:S02]  /*dae20*/  MOV R150, R214 ;  /* 0x000000d600967202 */ /* 0x000fc40000000f00 */
[----:B------:R-:W-:Y:S01]  /*dae30*/  MOV R151, R223 ;  /* 0x000000df00977202 */ /* 0x000fe20000000f00 */
[----:B------:R-:W-:Y:S11]  /*dae40*/  IMAD.MOV.U32 R142, RZ, RZ, R222 ;  /* 0x000000ffff8e7224 */ /* 0x000ff600078e00de */
[----:B------:R-:W-:Y:S08]  /*dae50*/  @!UPT UIADD3 URZ, URZ, URZ, URZ ;  /* 0x0000003f3f3ff290 */ /* 0x000ff0000fffe03f */
[----:B------:R-:W-:Y:S01]  /*dae60*/  STL.64 [R1+0x2990], R8 ;  /* 0x0029900801007387 */ /* 0x000fe20000100a00 */
[----:B------:R1:W-:Y:S02]  /*dae70*/  STL.64 [R1+0x2998], R10 ;  /* 0x0029980a01007387 */ /* 0x0003e40000100a00 */
[----:B-1----:R-:W-:Y:S01]  /*dae80*/  HMMA.1688.F32.TF32 R8, R12, R230, R120 ;  /* 0x000000e60c08723c */ /* 0x002fe20000081078 */
[----:B------:R-:W-:Y:S01]  /*dae90*/  STL.64 [R1+0x8120], R150 ;  /* 0x0081209601007387 */ /* 0x000fe20000100a00 */
[----:B------:R-:W-:Y:S02]  /*daea0*/  STL.64 [R1+0x8118], R148 ;  /* 0x0081189401007387 */ /* 0x000fe40000100a00 */
[----:B------:R-:W-:Y:S02]  /*daeb0*/  STL.64 [R1+0x8110], R142 ;  /* 0x0081108e01007387 */ /* 0x000fe40000100a00 */
[----:B------:R1:W-:Y:S01]  /*daec0*/  STL.64 [R1+0x8108], R140 ;  /* 0x0081088c01007387 */ /* 0x0003e20000100a00 */
[----:B------:R-:W2:Y:S01]  /*daed0*/  LDL R212, [R1+0xf0] ;  /* 0x0000f00001d47983 */ /* 0x000ea20000100800 */
        /* <DEDUP_REMOVED lines=8> */
[----:B------:R-:W-:Y:S01]  /*daf60*/  IMAD.MOV.U32 R159, RZ, RZ, R241 ;  /* 0x000000ffff9f7224 */ /* 0x000fe200078e00f1 */
[----:B------:R-:W-:Y:S04]  /*daf70*/  LDS R12, [R2+0x1c200] ;  /* 0x01c20000020c7984 */ /* 0x000fe80000000800 */
[----:B------:R-:W-:Y:S04]  /*daf80*/  LDS R14, [R2+0x1e200] ;  /* 0x01e20000020e7984 */ /* 0x000fe80000000800 */
[----:B------:R-:W-:Y:S04]  /*daf90*/  LDS R13, [R0+0x1c200] ;  /* 0x01c20000000d7984 */ /* 0x000fe80000000800 */
[----:B------:R-:W3:Y:S04]  /*dafa0*/  LDS R15, [R0+0x1e200] ;  /* 0x01e20000000f7984 */ /* 0x000ee80000000800 */
[----:B------:R4:W-:Y:S01]  /*dafb0*/  STL.64 [R1+0x2980], R8 ;  /* 0x0029800801007387 */ /* 0x0009e20000100a00 */
[----:B------:R1:W-:Y:S02]  /*dafc0*/  STL.64 [R1+0x2988], R10 ;  /* 0x0029880a01007387 */ /* 0x0003e40000100a00 */
[----:B------:R-:W2:Y:S02]  /*dafd0*/  LDL R213, [R1+0xf4] ;  /* 0x0000f40001d57983 */ /* 0x000ea40000100800 */
[----:B------:R-:W2:Y:S01]  /*dafe0*/  LDL.LU R225, [R1+0x81c8] ;  /* 0x0081c80001e17983 */ /* 0x000ea20000300800 */
[----:B------:R-:W2:Y:S01]  /*daff0*/  LDL.LU R232, [R1+0x81c4] ;  /* 0x0081c40001e87983 */ /* 0x000ea20000300800 */
[----:B------:R-:W2:Y:S02]  /*db000*/  LDL.64 R236, [R1] ;  /* 0x0000000001ec7983 */ /* 0x000ea40000100a00 */
[----:B------:R-:W2:Y:S02]  /*db010*/  LDL.64 R238, [R1+0x8] ;  /* 0x0000080001ee7983 */ /* 0x000ea40000100a00 */
[----:B------:R-:W2:Y:S01]  /*db020*/  LDL R164, [R1+0x90] ;  /* 0x0000900001a47983 */ /* 0x000ea20000100800 */
[----:B------:R-:W2:Y:S01]  /*db030*/  LDL R165, [R1+0x94] ;  /* 0x0000940001a57983 */ /* 0x000ea20000100800 */
[----:B------:R-:W2:Y:S02]  /*db040*/  LDL.LU R233, [R1+0x81c0] ;  /* 0x0081c00001e97983 */ /* 0x000ea40000300800 */
[----:B------:R-:W2:Y:S02]  /*db050*/  LDL.LU R249, [R1+0x81bc] ;  /* 0x0081bc0001f97983 */ /* 0x000ea40000300800 */
[----:B------:R-:W3:Y:S01]  /*db060*/  LDL R156, [R1+0x80] ;  /* 0x00008000019c7983 */ /* 0x000ee20000100800 */
[----:B------:R-:W3:Y:S01]  /*db070*/  LDL R157, [R1+0x84] ;  /* 0x00008400019d7983 */ /* 0x000ee20000100800 */
[----:B------:R-:W3:Y:S02]  /*db080*/  LDL.LU R240, [R1+0x81b8] ;  /* 0x0081b80001f07983 */ /* 0x000ee40000300800 */
[----:B------:R-:W3:Y:S02]  /*db090*/  LDL.LU R241, [R1+0x81b4] ;  /* 0x0081b40001f17983 */ /* 0x000ee40000300800 */
[----:B-1----:R-:W3:Y:S01]  /*db0a0*/  LDL.64 R140, [R1+0x60] ;  /* 0x00006000018c7983 */ /* 0x002ee20000100a00 */
[----:B------:R-:W3:Y:S04]  /*db0b0*/  LDL.64 R142, [R1+0x68] ;  /* 0x00006800018e7983 */ /* 0x000ee80000100a00 */
[----:B------:R-:W3:Y:S01]  /*db0c0*/  LDL R148, [R1+0x70] ;  /* 0x0000700001947983 */ /* 0x000ee20000100800 */
[----:B------:R-:W-:Y:S01]  /*db0d0*/  MOV R150, R245 ;  /* 0x000000f500967202 */ /* 0x000fe20000000f00 */
[----:B------:R-:W-:-:S02]  /*db0e0*/  IMAD.MOV.U32 R151, RZ, RZ, R248 ;  /* 0x000000ffff977224 */ /* 0x000fc400078e00f8 */
[----:B--2---:R-:W-:Y:S02]  /*db0f0*/  IMAD.MOV.U32 R149, RZ, RZ, R249 ;  /* 0x000000ffff957224 */ /* 0x004fe400078e00f9 */
        /* <DEDUP_REMOVED lines=51> */
[----:B--2---:R-:W-:Y:S01]  /*db430*/  MOV R137, R249 ;  /* 0x000000f900897202 */ /* 0x004fe20000000f00 */
[----:B---3--:R-:W-:-:S02]  /*db440*/  IMAD.MOV.U32 R136, RZ, RZ, R245 ;  /* 0x000000ffff887224 */ /* 0x008fc400078e00f5 */
[----:B------:R-:W2:Y:S01]  /*db450*/  LDL.LU R245, [R1+0x81a4] ;  /* 0x0081a40001f57983 */ /* 0x000ea20000300800 */
[----:B------:R-:W3:Y:S02]  /*db460*/  LDL.LU R249, [R1+0x81a0] ;  /* 0x0081a00001f97983 */ /* 0x000ee40000300800 */
        /* <DEDUP_REMOVED lines=15> */
[----:B------:R-:W4:Y:S02]  /*db560*/  LDL.LU R131, [R1+0xefc] ;  /* 0x000efc0001837983 */ /* 0x000f240000300800 */
[----:B------:R-:W4:Y:S02]  /*db570*/  LDL.64 R60, [R1+0x10] ;  /* 0x00001000013c7983 */ /* 0x000f240000100a00 */
[----:B------:R-:W4:Y:S02]  /*db580*/  LDL R116, [R1+0x30] ;  /* 0x0000300001747983 */ /* 0x000f240000100800 */
[----:B------:R-:W-:-:S02]  /*db590*/  IMAD.MOV.U32 R117, RZ, RZ, R248 ;  /* 0x000000ffff757224 */ /* 0x000fc400078e00f8 */
[----:B------:R-:W4:Y:S01]  /*db5a0*/  LDL.LU R248, [R1+0x819c] ;  /* 0x00819c0001f87983 */ /* 0x000f220000300800 */
[----:B---3--:R-:W-:-:S03]  /*db5b0*/  IMAD.MOV.U32 R132, RZ, RZ, R249 ;  /* 0x000000ffff847224 */ /* 0x008fc600078e00f9 */
        /* <DEDUP_REMOVED lines=9> */
[----:B--2---:R-:W-:Y:S01]  /*db650*/  MOV R133, R245 ;  /* 0x000000f500857202 */ /* 0x004fe20000000f00 */
[----:B------:R-:W2:Y:S02]  /*db660*/  LDL.64 R172, [R1+0xa0] ;  /* 0x0000a00001ac7983 */ /* 0x000ea40000100a00 */
[----:B------:R-:W2:Y:S01]  /*db670*/  LDL.64 R174, [R1+0xa8] ;  /* 0x0000a80001ae7983 */ /* 0x000ea20000100a00 */
[----:B------:R-:W2:Y:S04]  /*db680*/  LDL.64 R180, [R1+0xb0] ;  /* 0x0000b00001b47983 */ /* 0x000ea80000100a00 */
[----:B------:R-:W2:Y:S04]  /*db690*/  LDL.64 R182, [R1+0xb8] ;  /* 0x0000b80001b67983 */ /* 0x000ea80000100a00 */
[----:B------:R-:W2:Y:S01]  /*db6a0*/  LDL.64 R196, [R1+0xd0] ;  /* 0x0000d00001c47983 */ /* 0x000ea20000100a00 */
[----:B----4-:R-:W-:-:S03]  /*db6b0*/  IMAD.MOV.U32 R245, RZ, RZ, R61 ;  /* 0x000000fffff57224 */ /* 0x010fc600078e003d */
[----:B------:R-:W4:Y:S04]  /*db6c0*/  LDL.64 R198, [R1+0xd8] ;  /* 0x0000d80001c67983 */ /* 0x000f280000100a00 */
[----:B------:R-:W2:Y:S04]  /*db6d0*/  LDL.64 R204, [R1+0xe0] ;  /* 0x0000e00001cc7983 */ /* 0x000ea80000100a00 */
[----:B------:R-:W2:Y:S04]  /*db6e0*/  LDL.64 R206, [R1+0xe8] ;  /* 0x0000e80001ce7983 */ /* 0x000ea80000100a00 */
[----:B------:R-:W2:Y:S04]  /*db6f0*/  LDL.64 R220, [R1+0x100] ;  /* 0x0001000001dc7983 */ /* 0x000ea80000100a00 */
[----:B------:R-:W2:Y:S04]  /*db700*/  LDL.64 R222, [R1+0x108] ;  /* 0x0001080001de7983 */ /* 0x000ea80000100a00 */
[----:B------:R-:W2:Y:S04]  /*db710*/  LDL.64 R228, [R1+0x110] ;  /* 0x0001100001e47983 */ /* 0x000ea80000100a00 */
[----:B------:R-:W2:Y:S01]  /*db720*/  LDL.64 R230, [R1+0x118] ;  /* 0x0001180001e67983 */ /* 0x000ea20000100a00 */
[C---:B------:R-:W-:Y:S08]  /*db730*/  HMMA.1688.F32.TF32 R112, R4.reuse, R60, R112 ;  /* 0x0000003c0470723c */ /* 0x040ff00000081070 */
[C---:B------:R-:W-:Y:S08]  /*db740*/  HMMA.1688.F32.TF32 R136, R4.reuse, R136, R48 ;  /* 0x000000880488723c */ /* 0x040ff00000081030 */
[C---:B---3--:R-:W-:Y:S01]  /*db750*/  HMMA.1688.F32.TF32 R132, R4.reuse, R132, R56 ;  /* 0x000000840484723c */ /* 0x048fe20000081038 */
[----:B------:R-:W-:Y:S01]  /*db760*/  STL [R1+0x7e78], R249 ;  /* 0x007e78f901007387 */ /* 0x000fe20000100800 */
[----:B------:R-:W-:Y:S02]  /*db770*/  STL [R1+0x7ed8], R245 ;  /* 0x007ed8f501007387 */ /* 0x000fe40000100800 */
[----:B------:R-:W-:Y:S02]  /*db780*/  STL.64 [R1+0x8038], R246 ;  /* 0x008038f601007387 */ /* 0x000fe40000100a00 */
[----:B------:R1:W-:Y:S02]  /*db790*/  STL [R1+0x8030], R244 ;  /* 0x008030f401007387 */ /* 0x0003e40000100800 */
[----:B-1----:R-:W3:Y:S04]  /*db7a0*/  LDL.64 R244, [R1+0x50] ;  /* 0x0000500001f47983 */ /* 0x002ee80000100a00 */
[----:B------:R-:W4:Y:S11]  /*db7b0*/  LDL.64 R246, [R1+0x58] ;  /* 0x0000580001f67983 */ /* 0x000f360000100a00 */
[----:B------:R1:W-:Y:S01]  /*db7c0*/  STL.64 [R1+0x8188], R134 ;  /* 0x0081888601007387 */ /* 0x0003e20000100a00 */
[----:B------:R-:W-:Y:S02]  /*db7d0*/  STL.64 [R1+0x8180], R132 ;  /* 0x0081808401007387 */ /* 0x000fe40000100a00 */
[----:B------:R-:W-:Y:S02]  /*db7e0*/  STL [R1+0x7e44], R240 ;  /* 0x007e44f001007387 */ /* 0x000fe40000100800 */
[----:B------:R-:W-:Y:S01]  /*db7f0*/  STL [R1+0x7e40], R241 ;  /* 0x007e40f101007387 */ /* 0x000fe20000100800 */
        /* <DEDUP_REMOVED lines=10> */
[C---:B------:R-:W-:Y:S01]  /*db8a0*/  HMMA.1688.F32.TF32 R108, R4.reuse, R248, R108 ;  /* 0x000000f8046c723c */ /* 0x040fe2000008106c */
[----:B------:R-:W4:Y:S01]  /*db8b0*/  LDL.LU R82, [R1+0x828] ;  /* 0x0008280001527983 */ /* 0x000f220000300800 */
[----:B------:R-:W4:Y:S06]  /*db8c0*/  LDL.LU R83, [R1+0x82c] ;  /* 0x00082c0001537983 */ /* 0x000f2c0000300800 */
[----:B------:R-:W-:Y:S01]  /*db8d0*/  HMMA.1688.F32.TF32 R116, R4, R116, R52 ;  /* 0x000000740474723c */ /* 0x000fe20000081034 */
[----:B------:R-:W-:-:S02]  /*db8e0*/  IMAD.MOV.U32 R249, RZ, RZ, R60 ;  /* 0x000000fffff97224 */ /* 0x000fc400078e003c */
        /* <DEDUP_REMOVED lines=44> */
[----:B------:R-:W-:Y:S01]  /*dbbb0*/  STL [R1+0x7e3c], R232 ;  /* 0x007e3ce801007387 */ /* 0x000fe20000100800 */
[----:B------:R-:W-:Y:S02]  /*dbbc0*/  STL [R1+0x7e38], R233 ;  /* 0x007e38e901007387 */ /* 0x000fe40000100800 */
[----:B------:R-:W-:Y:S02]  /*dbbd0*/  STL [R1+0x7e4c], R224 ;  /* 0x007e4ce001007387 */ /* 0x000fe40000100800 */
[----:B------:R-:W-:Y:S01]  /*dbbe0*/  STL [R1+0x7e48], R225 ;  /* 0x007e48e101007387 */ /* 0x000fe20000100800 */
[----:B------:R-:W-:Y:S01]  /*dbbf0*/  STL [R1+0x7e54], R216 ;  /* 0x007e54d801007387 */ /* 0x000fe20000100800 */
[----:B------:R-:W-:Y:S02]  /*dbc00*/  STL [R1+0x7e50], R217 ;  /* 0x007e50d901007387 */ /* 0x000fe40000100800 */
[----:B-1----:R-:W4:Y:S02]  /*dbc10*/  LDL.64 R134, [R1+0x18] ;  /* 0x0000180001867983 */ /* 0x002f240000100a00 */
        /* <DEDUP_REMOVED lines=17> */
[C---:B------:R-:W-:Y:S08]  /*dbd30*/  HMMA.1688.F32.TF32 R32, R4.reuse, R188, R32 ;  /* 0x000000bc0420723c */ /* 0x040ff00000081020 */
[C---:B------:R-:W-:Y:S08]  /*dbd40*/  HMMA.1688.F32.TF32 R36, R4.reuse, R196, R36 ;  /* 0x000000c40424723c */ /* 0x040ff00000081024 */
[C---:B------:R-:W-:Y:S08]  /*dbd50*/  HMMA.1688.F32.TF32 R40, R4.reuse, R204, R40 ;  /* 0x000000cc0428723c */ /* 0x040ff00000081028 */
[----:B------:R-:W-:Y:S01]  /*dbd60*/  HMMA.1688.F32.TF32 R44, R4, R212, R44 ;  /* 0x000000d4042c723c */ /* 0x000fe2000008102c */
[----:B------:R-:W-:Y:S07]  /*dbd70*/  STL [R1+0x7e30], R177 ;  /* 0x007e30b101007387 */ /* 0x000fee0000100800 */
[----:B------:R-:W-:Y:S08]  /*dbd80*/  HMMA.1688.F32.TF32 R108, R12, R250, R108 ;  /* 0x000000fa0c6c723c */ /* 0x000ff0000008106c */
        /* <DEDUP_REMOVED lines=19> */
[----:B-1----:R-:W3:Y:S01]  /*dbec0*/  LDL.64 R250, [R1+0x38] ;  /* 0x0000380001fa7983 */ /* 0x002ee20000100a00 */
[----:B------:R-:W4:Y:S01]  /*dbed0*/  LDL.LU.64 R236, [R1+0x8190] ;  /* 0x0081900001ec7983 */ /* 0x000f220000300a00 */
[C---:B------:R-:W-:Y:S08]  /*dbee0*/  HMMA.1688.F32.TF32 R128, R12.reuse, R238, R128 ;  /* 0x000000ee0c80723c */ /* 0x040ff00000081080 */
[----:B------:R-:W-:Y:S01]  /*dbef0*/  HMMA.1688.F32.TF32 R112, R12, R134, R112 ;  /* 0x000000860c70723c */ /* 0x000fe20000081070 */
[----:B------:R-:W-:Y:S01]  /*dbf00*/  MOV R232, R238 ;  /* 0x000000ee00e87202 */ /* 0x000fe20000000f00 */
[----:B------:R-:W-:-:S02]  /*dbf10*/  IMAD.MOV.U32 R233, RZ, RZ, R239 ;  /* 0x000000ffffe97224 */ /* 0x000fc400078e00ef */
[----:B------:R-:W-:Y:S02]  /*dbf20*/  IMAD.MOV.U32 R239, RZ, RZ, R134 ;  /* 0x000000ffffef7224 */ /* 0x000fe400078e0086 */
[----:B------:R-:W-:Y:S01]  /*dbf30*/  IMAD.MOV.U32 R238, RZ, RZ, R135 ;  /* 0x000000ffffee7224 */ /* 0x000fe200078e0087 */
[----:B------:R-:W-:Y:S01]  /*dbf40*/  MOV R240, R174 ;  /* 0x000000ae00f07202 */ /* 0x000fe20000000f00 */
[----:B------:R-:W-:Y:S01]  /*dbf50*/  IMAD.MOV.U32 R241, RZ, RZ, R175 ;  /* 0x000000fffff17224 */ /* 0x000fe200078e00af */
[C---:B------:R-:W-:Y:S08]  /*dbf60*/  HMMA.1688.F32.TF32 R8, R12.reuse, R158, R8 ;  /* 0x0000009e0c08723c */ /* 0x040ff00000081008 */
[C---:B------:R-:W-:Y:S01]  /*dbf70*/  HMMA.1688.F32.TF32 R16, R12.reuse, R242, R16 ;  /* 0x000000f20c10723c */ /* 0x040fe20000081010 */
[----:B------:R4:W-:Y:S01]  /*dbf80*/  STL.64 [R1+0x8178], R130 ;  /* 0x0081788201007387 */ /* 0x0009e20000100a00 */
[----:B------:R-:W-:Y:S02]  /*dbf90*/  STL.64 [R1+0x8170], R128 ;  /* 0x0081708001007387 */ /* 0x000fe40000100a00 */
[----:B------:R-:W3:Y:S02]  /*dbfa0*/  LDL.LU.64 R134, [R1+0x8188] ;  /* 0x0081880001867983 */ /* 0x000ee40000300a00 */
[----:B------:R-:W3:Y:S01]  /*dbfb0*/  LDL.LU.64 R132, [R1+0x8180] ;  /* 0x0081800001847983 */ /* 0x000ee20000300a00 */
[----:B------:R-:W-:Y:S01]  /*dbfc0*/  STL.64 [R1+0x8168], R114 ;  /* 0x0081687201007387 */ /* 0x000fe20000100a00 */
[----:B------:R-:W-:Y:S01]  /*dbfd0*/  STL.64 [R1+0x8160], R112 ;  /* 0x0081607001007387 */ /* 0x000fe20000100a00 */
[C---:B------:R-:W-:Y:S08]  /*dbfe0*/  HMMA.1688.F32.TF32 R20, R12.reuse, R166, R20 ;  /* 0x000000a60c14723c */ /* 0x040ff00000081014 */
[C---:B------:R-:W-:Y:S08]  /*dbff0*/  HMMA.1688.F32.TF32 R24, R12.reuse, R174, R24 ;  /* 0x000000ae0c18723c */ /* 0x040ff00000081018 */
[----:B------:R-:W-:Y:S01]  /*dc000*/  HMMA.1688.F32.TF32 R28, R12, R182, R28 ;  /* 0x000000b60c1c723c */ /* 0x000fe2000008101c */
[----:B------:R-:W-:Y:S01]  /*dc010*/  IMAD.MOV.U32 R216, RZ, RZ, R182 ;  /* 0x000000ffffd87224 */ /* 0x000fe200078e00b6 */
[----:B------:R-:W-:-:S06]  /*dc020*/  MOV R217, R183 ;  /* 0x000000b700d97202 */ /* 0x000fcc0000000f00 */
[C---:B------:R-:W-:Y:S08]  /*dc030*/  HMMA.1688.F32.TF32 R32, R12.reuse, R190, R32 ;  /* 0x000000be0c20723c */ /* 0x040ff00000081020 */
[----:B------:R-:W-:Y:S01]  /*dc040*/  HMMA.1688.F32.TF32 R36, R12, R198, R36 ;  /* 0x000000c60c24723c */ /* 0x000fe20000081024 */
[----:B------:R-:W-:Y:S02]  /*dc050*/  IMAD.MOV.U32 R208, RZ, RZ, R198 ;  /* 0x000000ffffd07224 */ /* 0x000fe400078e00c6 */
[----:B------:R-:W-:-:S05]  /*dc060*/  IMAD.MOV.U32 R209, RZ, RZ, R199 ;  /* 0x000000ffffd17224 */ /* 0x000fca00078e00c7 */
[----:B------:R-:W-:Y:S01]  /*dc070*/  HMMA.1688.F32.TF32 R40, R12, R206, R40 ;  /* 0x000000ce0c28723c */ /* 0x000fe20000081028 */
[----:B------:R-:W-:Y:S01]  /*dc080*/  MOV R200, R206 ;  /* 0x000000ce00c87202 */ /* 0x000fe20000000f00 */
[----:B------:R-:W-:-:S06]  /*dc090*/  IMAD.MOV.U32 R201, RZ, RZ, R207 ;  /* 0x000000ffffc97224 */ /* 0x000fcc00078e00cf */
[C---:B------:R-:W-:Y:S08]  /*dc0a0*/  HMMA.1688.F32.TF32 R44, R12.reuse, R214, R44 ;  /* 0x000000d60c2c723c */ /* 0x040ff0000008102c */
[----:B------:R-:W-:Y:S01]  /*dc0b0*/  HMMA.1688.F32.TF32 R48, R12, R222, R48 ;  /* 0x000000de0c30723c */ /* 0x000fe20000081030 */
[----:B------:R-:W-:Y:S01]  /*dc0c0*/  IMAD.MOV.U32 R185, RZ, RZ, R222 ;  /* 0x000000ffffb97224 */ /* 0x000fe200078e00de */
[----:B------:R-:W-:-:S06]  /*dc0d0*/  MOV R192, R223 ;  /* 0x000000df00c07202 */ /* 0x000fcc0000000f00 */
[C---:B------:R-:W-:Y:S01]  /*dc0e0*/  HMMA.1688.F32.TF32 R52, R12.reuse, R230, R52 ;  /* 0x000000e60c34723c */ /* 0x040fe20000081034 */
[----:B------:R-:W-:Y:S02]  /*dc0f0*/  IMAD.MOV.U32 R176, RZ, RZ, R230 ;  /* 0x000000ffffb07224 */ /* 0x000fe400078e00e6 */
[----:B------:R-:W-:Y:S02]  /*dc100*/  IMAD.MOV.U32 R184, RZ, RZ, R231 ;  /* 0x000000ffffb87224 */ /* 0x000fe400078e00e7 */
[----:B------:R-:W-:Y:S02]  /*dc110*/  IMAD.MOV.U32 R224, RZ, RZ, R142 ;  /* 0x000000ffffe07224 */ /* 0x000fe400078e008e */
        /* <DEDUP_REMOVED lines=9> */
[C---:B------:R-:W-:Y:S01]  /*dc1b0*/  HMMA.1688.F32.TF32 R4, R12.reuse, R246, R124 ;  /* 0x000000f60c04723c */ /* 0x040fe2000008107c */
[----:B------:R-:W-:Y:S04]  /*dc1c0*/  LDS R124, [R2+0x20200] ;  /* 0x02020000027c7984 */ /* 0x000fe80000000800 */
[----:B------:R-:W-:Y:S04]  /*dc1d0*/  LDS R126, [R2+0x22200] ;  /* 0x02220000027e7984 */ /* 0x000fe80000000800 */
[----:B------:R-:W-:Y:S04]  /*dc1e0*/  LDS R125, [R0+0x20200] ;  /* 0x02020000007d7984 */ /* 0x000fe80000000800 */
[----:B------:R-:W1:Y:S01]  /*dc1f0*/  LDS R127, [R0+0x22200] ;  /* 0x02220000007f7984 */ /* 0x000e620000000800 */
[----:B----4-:R-:W-:Y:S01]  /*dc200*/  IMAD.MOV.U32 R130, RZ, RZ, R237 ;  /* 0x000000ffff827224 */ /* 0x010fe200078e00ed */
[----:B------:R-:W-:Y:S01]  /*dc210*/  MOV R131, R236 ;  /* 0x000000ec00837202 */ /* 0x000fe20000000f00 */
[----:B------:R-:W-:Y:S01]  /*dc220*/  IMAD.MOV.U32 R237, RZ, RZ, R246 ;  /* 0x000000ffffed7224 */ /* 0x000fe200078e00f6 */
[----:B------:R-:W-:Y:S01]  /*dc230*/  MOV R236, R247 ;  /* 0x000000f700ec7202 */ /* 0x000fe20000000f00 */
[----:B---3--:R-:W-:Y:S01]  /*dc240*/  HMMA.1688.F32.TF32 R116, R12, R250, R116 ;  /* 0x000000fa0c74723c */ /* 0x008fe20000081074 */
[----:B------:R-:W-:-:S04]  /*dc250*/  MOV R193, R250 ;  /* 0x000000fa00c17202 */ /* 0x000fc80000000f00 */
[----:B------:R-:W-:Y:S01]  /*dc260*/  STL.64 [R1+0x8158], R6 ;  /* 0x0081580601007387 */ /* 0x000fe20000100a00 */
[----:B------:R-:W-:Y:S02]  /*dc270*/  STL.64 [R1+0x8150], R4 ;  /* 0x0081500401007387 */ /* 0x000fe40000100a00 */
[----:B------:R-:W-:Y:S02]  /*dc280*/  STL.64 [R1+0x7e98], R238 ;  /* 0x007e98ee01007387 */ /* 0x000fe40000100a00 */
[----:B------:R2:W-:Y:S01]  /*dc290*/  STL.64 [R1+0x7e90], R236 ;  /* 0x007e90ec01007387 */ /* 0x0005e20000100a00 */
[----:B------:R-:W-:Y:S01]  /*dc2a0*/  STL.64 [R1+0x7ea8], R242 ;  /* 0x007ea8f201007387 */ /* 0x000fe20000100a00 */
[----:B------:R-:W-:Y:S02]  /*dc2b0*/  IMAD.MOV.U32 R177, RZ, RZ, R251 ;  /* 0x000000ffffb17224 */ /* 0x000fe400078e00fb */
        /* <DEDUP_REMOVED lines=135> */
[----:B------:R-:W-:Y:S01]  /*dcb30*/  LDS R12, [R2+0x24200] ;  /* 0x02420000020c7984 */ /* 0x000fe20000000800 */
[----:B------:R-:W-:Y:S04]  /*dcb40*/  LDS R14, [R2+0x26200] ;  /* 0x02620000020e7984 */ /* 0x000fe80000000800 */
[----:B------:R-:W-:Y:S04]  /*dcb50*/  LDS R13, [R0+0x24200] ;  /* 0x02420000000d7984 */ /* 0x000fe80000000800 */
[----:B------:R-:W2:Y:S04]  /*dcb60*/  LDS R15, [R0+0x26200] ;  /* 0x02620000000f7984 */ /* 0x000ea80000000800 */
        /* <DEDUP_REMOVED lines=17> */
[C---:B--2---:R-:W-:Y:S02]  /*dcc80*/  HMMA.1688.F32.TF32 R108, R124.reuse, R128, R108 ;  /* 0x000000807c6c723c */ /* 0x044fe4000008106c */
[----:B------:R-:W3:Y:S01]  /*dcc90*/  LDL.LU.64 R128, [R1+0x8170] ;  /* 0x0081700001807983 */ /* 0x000ee20000300a00 */
[----:B------:R-:W2:Y:S05]  /*dcca0*/  LDL.LU.64 R114, [R1+0x8168] ;  /* 0x0081680001727983 */ /* 0x000eaa0000300a00 */
[C---:B---3--:R-:W-:Y:S01]  /*dccb0*/  HMMA.1688.F32.TF32 R128, R124.reuse, R112, R128 ;  /* 0x000000707c80723c */ /* 0x048fe20000081080 */
[----:B------:R-:W2:Y:S11]  /*dccc0*/  LDL.LU.64 R112, [R1+0x8160] ;  /* 0x0081600001707983 */ /* 0x000eb60000300a00 */
[----:B------:R-:W-:Y:S11]  /*dccd0*/  @!UPT UIADD3 URZ, URZ, URZ, URZ ;  /* 0x0000003f3f3ff290 */ /* 0x000ff6000fffe03f */
[----:B------:R-:W-:Y:S01]  /*dcce0*/  STL.64 [R1+0x8148], R130 ;  /* 0x0081488201007387 */ /* 0x000fe20000100a00 */
[----:B------:R1:W-:Y:S03]  /*dccf0*/  STL.64 [R1+0x8140], R128 ;  /* 0x0081408001007387 */ /* 0x0003e60000100a00 */
[----:B-1----:R-:W2:Y:S04]  /*dcd00*/  LDL R128, [R1+0x210] ;  /* 0x0002100001807983 */ /* 0x002ea80000100800 */
        /* <DEDUP_REMOVED lines=8> */
[----:B------:R-:W3:Y:S01]  /*dcd90*/  LDL R130, [R1+0x1f8] ;  /* 0x0001f80001827983 */ /* 0x000ee20000100800 */
[----:B------:R-:W3:Y:S04]  /*dcda0*/  LDL R131, [R1+0x1fc] ;  /* 0x0001fc0001837983 */ /* 0x000ee80000100800 */
[----:B-1----:R-:W3:Y:S04]  /*dcdb0*/  LDL R114, [R1+0x208] ;  /* 0x0002080001727983 */ /* 0x002ee80000100800 */
[----:B--2---:R-:W2:Y:S04]  /*dcdc0*/  LDL R150, [R1+0x218] ;  /* 0x0002180001967983 */ /* 0x004ea80000100800 */
[----:B------:R-:W2:Y:S04]  /*dcdd0*/  LDL R151, [R1+0x21c] ;  /* 0x00021c0001977983 */ /* 0x000ea80000100800 */
        /* <DEDUP_REMOVED lines=30> */
[----:B---3--:R-:W-:Y:S08]  /*dcfc0*/  HMMA.1688.F32.TF32 R108, R12, R130, R108 ;  /* 0x000000820c6c723c */ /* 0x008ff0000008106c */
[----:B--2---:R-:W-:Y:S01]  /*dcfd0*/  HMMA.1688.F32.TF32 R4, R124, R144, R4 ;  /* 0x000000907c04723c */ /* 0x004fe20000081004 */
[----:B------:R-:W2:Y:S04]  /*dcfe0*/  LDL R126, [R1+0x248] ;  /* 0x00024800017e7983 */ /* 0x000ea80000100800 */
[----:B------:R-:W2:Y:S01]  /*dcff0*/  LDL R127, [R1+0x24c] ;  /* 0x00024c00017f7983 */ /* 0x000ea20000100800 */
[----:B------:R-:W3:Y:S02]  /*dd000*/  LDL.LU.64 R130, [R1+0x8148] ;  /* 0x0081480001827983 */ /* 0x000ee40000300a00 */
[----:B------:R-:W3:Y:S01]  /*dd010*/  LDL.LU.64 R128, [R1+0x8140] ;  /* 0x0081400001807983 */ /* 0x000ee20000300a00 */
        /* <DEDUP_REMOVED lines=211> */
[C---:B--2---:R-:W-:Y:S08]  /*ddd50*/  HMMA.1688.F32.TF32 R116, R12.reuse, R126, R116 ;  /* 0x0000007e0c74723c */ /* 0x044ff00000081074 */
[C---:B------:R-:W-:Y:S01]  /*ddd60*/  HMMA.1688.F32.TF32 R56, R12.reuse, R230, R56 ;  /* 0x000000e60c38723c */ /* 0x040fe20000081038 */
[----:B------:R-:W-:Y:S01]  /*ddd70*/  LDS R126, [R2+0x32200] ;  /* 0x03220000027e7984 */ /* 0x000fe20000000800 */
[----:B------:R-:W1:Y:S06]  /*ddd80*/  LDS R127, [R0+0x32200] ;  /* 0x03220000007f7984 */ /* 0x000e6c0000000800 */
[----:B---3--:R-:W-:Y:S01]  /*ddd90*/  HMMA.1688.F32.TF32 R132, R12, R246, R132 ;  /* 0x000000f60c84723c */ /* 0x008fe20000081084 */
[----:B------:R-:W2:Y:S01]  /*ddda0*/  LDL.LU.64 R246, [R1+0x8038] ;  /* 0x0080380001f67983 */ /* 0x000ea20000300a00 */
[----:B------:R-:W3:Y:S11]  /*dddb0*/  LDL.LU R244, [R1+0x8030] ;  /* 0x0080300001f47983 */ /* 0x000ef60000300800 */
[----:B------:R-:W-:Y:S10]  /*dddc0*/  @!UPT UIADD3 URZ, URZ, URZ, URZ ;  /* 0x0000003f3f3ff290 */ /* 0x000ff4000fffe03f */
        /* <DEDUP_REMOVED lines=19> */
[----:B------:R-:W-:Y:S01]  /*ddf00*/  STL [R1+0x7cb0], R215 ;  /* 0x007cb0d701007387 */ /* 0x000fe20000100800 */
[----:B------:R-:W-:Y:S01]  /*ddf10*/  STL [R1+0x7cbc], R206 ;  /* 0x007cbcce01007387 */ /* 0x000fe20000100800 */
[----:B------:R-:W-:Y:S02]  /*ddf20*/  STL [R1+0x7cb8], R207 ;  /* 0x007cb8cf01007387 */ /* 0x000fe40000100800 */
[----:B------:R-:W-:Y:S02]  /*ddf30*/  STL [R1+0x7cc4], R198 ;  /* 0x007cc4c601007387 */ /* 0x000fe40000100800 */
[----:B------:R-:W-:Y:S01]  /*ddf40*/  STL [R1+0x7cc0], R199 ;  /* 0x007cc0c701007387 */ /* 0x000fe20000100800 */
[----:B------:R-:W-:Y:S01]  /*ddf50*/  STL.64 [R1+0x7d28], R190 ;  /* 0x007d28be01007387 */ /* 0x000fe20000100a00 */
[----:B------:R-:W-:Y:S02]  /*ddf60*/  STL.64 [R1+0x7d20], R188 ;  /* 0x007d20bc01007387 */ /* 0x000fe40000100a00 */
[----:B------:R-:W-:Y:S02]  /*ddf70*/  STL.64 [R1+0x7d38], R182 ;  /* 0x007d38b601007387 */ /* 0x000fe40000100a00 */
[----:B------:R-:W-:Y:S01]  /*ddf80*/  STL.64 [R1+0x7d30], R180 ;  /* 0x007d30b401007387 */ /* 0x000fe20000100a00 */
[----:B------:R4:W-:Y:S01]  /*ddf90*/  STL.64 [R1+0x7d48], R174 ;  /* 0x007d48ae01007387 */ /* 0x0009e20000100a00 */
[----:B------:R1:W-:Y:S03]  /*ddfa0*/  STL.64 [R1+0x7d40], R172 ;  /* 0x007d40ac01007387 */ /* 0x0003e60000100a00 */
[----:B----4-:R-:W4:Y:S04]  /*ddfb0*/  LDL.64 R174, [R1+0x1308] ;  /* 0x0013080001ae7983 */ /* 0x010f280000100a00 */
[----:B-1----:R-:W4:Y:S01]  /*ddfc0*/  LDL.64 R172, [R1+0x1300] ;  /* 0x0013000001ac7983 */ /* 0x002f220000100a00 */
[----:B------:R1:W-:Y:S02]  /*ddfd0*/  STL.64 [R1+0x7d58], R166 ;  /* 0x007d58a601007387 */ /* 0x0003e40000100a00 */
[----:B------:R1:W-:Y:S02]  /*ddfe0*/  STL.64 [R1+0x7d50], R164 ;  /* 0x007d50a401007387 */ /* 0x0003e40000100a00 */
[----:B------:R-:W-:Y:S01]  /*ddff0*/  IMAD.MOV.U32 R231, RZ, RZ, R3 ;  /* 0x000000ffffe77224 */ /* 0x000fe200078e0003 */
[----:B-1----:R-:W-:Y:S01]  /*de000*/  MOV R166, R142 ;  /* 0x0000008e00a67202 */ /* 0x002fe20000000f00 */
[----:B------:R-:W4:Y:S04]  /*de010*/  LDL R164, [R1+0x1310] ;  /* 0x0013100001a47983 */ /* 0x000f280000100800 */
[----:B------:R-:W4:Y:S01]  /*de020*/  LDL R165, [R1+0x1314] ;  /* 0x0013140001a57983 */ /* 0x000f220000100800 */
[----:B------:R-:W4:Y:S02]  /*de030*/  LDL.LU R142, [R1+0x802c] ;  /* 0x00802c00018e7983 */ /* 0x000f240000300800 */
[----:B------:R-:W-:-:S02]  /*de040*/  IMAD.MOV.U32 R167, RZ, RZ, R151 ;  /* 0x000000ffffa77224 */ /* 0x000fc400078e0097 */
[----:B------:R-:W4:Y:S01]  /*de050*/  LDL.LU R151, [R1+0x8028] ;  /* 0x0080280001977983 */ /* 0x000f220000300800 */
[----:B------:R1:W-:Y:S02]  /*de060*/  STL.64 [R1+0x7d68], R158 ;  /* 0x007d689e01007387 */ /* 0x0003e40000100a00 */
[----:B------:R1:W-:Y:S02]  /*de070*/  STL.64 [R1+0x7d60], R156 ;  /* 0x007d609c01007387 */ /* 0x0003e40000100a00 */
[----:B-1----:R-:W-:Y:S01]  /*de080*/  IMAD.MOV.U32 R158, RZ, RZ, R150 ;  /* 0x000000ffff9e7224 */ /* 0x002fe200078e0096 */
[----:B------:R-:W4:Y:S04]  /*de090*/  LDL R156, [R1+0x12f0] ;  /* 0x0012f000019c7983 */ /* 0x000f280000100800 */
[----:B------:R-:W4:Y:S01]  /*de0a0*/  LDL R157, [R1+0x12f4] ;  /* 0x0012f400019d7983 */ /* 0x000f220000100800 */
[----:B------:R-:W4:Y:S01]  /*de0b0*/  LDL.LU R150, [R1+0x8024] ;  /* 0x0080240001967983 */ /* 0x000f220000300800 */
[----:B------:R-:W-:-:S02]  /*de0c0*/  MOV R159, R252 ;  /* 0x000000fc009f7202 */ /* 0x000fc40000000f00 */
[----:B------:R-:W4:Y:S01]  /*de0d0*/  LDL.LU R252, [R1+0x8020] ;  /* 0x0080200001fc7983 */ /* 0x000f220000300800 */
[----:B------:R-:W4:Y:S02]  /*de0e0*/  LDL R228, [R1+0x1290] ;  /* 0x0012900001e47983 */ /* 0x000f240000100800 */
[----:B------:R-:W4:Y:S02]  /*de0f0*/  LDL R229, [R1+0x1294] ;  /* 0x0012940001e57983 */ /* 0x000f240000100800 */
[----:B---3--:R-:W-:Y:S02]  /*de100*/  IMAD.MOV.U32 R230, RZ, RZ, R244 ;  /* 0x000000ffffe67224 */ /* 0x008fe400078e00f4 */
[----:B------:R-:W3:Y:S01]  /*de110*/  LDL.LU R244, [R1+0x801c] ;  /* 0x00801c0001f47983 */ /* 0x000ee20000300800 */
[----:B------:R-:W3:Y:S02]  /*de120*/  LDL.LU R3, [R1+0x8018] ;  /* 0x0080180001037983 */ /* 0x000ee40000300800 */
[----:B------:R-:W3:Y:S02]  /*de130*/  LDL R220, [R1+0x1280] ;  /* 0x0012800001dc7983 */ /* 0x000ee40000100800 */
[----:B------:R-:W3:Y:S01]  /*de140*/  LDL R221, [R1+0x1284] ;  /* 0x0012840001dd7983 */ /* 0x000ee20000100800 */
[----:B--2---:R-:W-:Y:S01]  /*de150*/  MOV R222, R247 ;  /* 0x000000f700de7202 */ /* 0x004fe20000000f00 */
[----:B------:R-:W-:Y:S01]  /*de160*/  IMAD.MOV.U32 R223, RZ, RZ, R246 ;  /* 0x000000ffffdf7224 */ /* 0x000fe200078e00f6 */
[----:B------:R-:W2:Y:S01]  /*de170*/  LDL.LU R247, [R1+0x8014] ;  /* 0x0080140001f77983 */ /* 0x000ea20000300800 */
[----:B------:R-:W2:Y:S02]  /*de180*/  LDL.LU R246, [R1+0x8010] ;  /* 0x0080100001f67983 */ /* 0x000ea40000300800 */
        /* <DEDUP_REMOVED lines=9> */
[----:B------:R-:W2:Y:S01]  /*de220*/  LDL R237, [R1+0x1184] ;  /* 0x0011840001ed7983 */ /* 0x000ea20000100800 */
[----:B------:R-:W-:Y:S01]  /*de230*/  IMAD.MOV.U32 R191, RZ, RZ, R143 ;  /* 0x000000ffffbf7224 */ /* 0x000fe200078e008f */
[----:B----4-:R-:W-:-:S02]  /*de240*/  MOV R190, R142 ;  /* 0x0000008e00be7202 */ /* 0x010fc40000000f00 */
[----:B------:R-:W-:Y:S01]  /*de250*/  MOV R183, R151 ;  /* 0x0000009700b77202 */ /* 0x000fe20000000f00 */
[----:B------:R-:W-:Y:S01]  /*de260*/  IMAD.MOV.U32 R182, RZ, RZ, R150 ;  /* 0x000000ffffb67224 */ /* 0x000fe200078e0096 */
[----:B---3--:R-:W-:Y:S01]  /*de270*/  MOV R239, R244 ;  /* 0x000000f400ef7202 */ /* 0x008fe20000000f00 */
[----:B------:R-:W-:Y:S02]  /*de280*/  IMAD.MOV.U32 R238, RZ, RZ, R3 ;  /* 0x000000ffffee7224 */ /* 0x000fe400078e0003 */
[----:B------:R-:W3:Y:S01]  /*de290*/  LDL.LU R3, [R1+0x800c] ;  /* 0x00800c0001037983 */ /* 0x000ee20000300800 */
[----:B------:R-:W4:Y:S02]  /*de2a0*/  LDL.LU R244, [R1+0x8008] ;  /* 0x0080080001f47983 */ /* 0x000f240000300800 */
[----:B------:R-:W3:Y:S02]  /*de2b0*/  LDL R240, [R1+0x1190] ;  /* 0x0011900001f07983 */ /* 0x000ee40000100800 */
[----:B------:R-:W3:Y:S02]  /*de2c0*/  LDL R241, [R1+0x1194] ;  /* 0x0011940001f17983 */ /* 0x000ee40000100800 */
[----:B--2---:R-:W-:-:S02]  /*de2d0*/  IMAD.MOV.U32 R242, RZ, RZ, R246 ;  /* 0x000000fffff27224 */ /* 0x004fc400078e00f6 */
[----:B------:R-:W-:Y:S01]  /*de2e0*/  IMAD.MOV.U32 R243, RZ, RZ, R247 ;  /* 0x000000fffff37224 */ /* 0x000fe200078e00f7 */
[----:B------:R-:W2:Y:S01]  /*de2f0*/  LDL.LU R246, [R1+0x8004] ;  /* 0x0080040001f67983 */ /* 0x000ea20000300800 */
[----:B------:R-:W2:Y:S02]  /*de300*/  LDL.LU R247, [R1+0x8000] ;  /* 0x0080000001f77983 */ /* 0x000ea40000300800 */
[----:B------:R-:W2:Y:S02]  /*de310*/  LDL.64 R248, [R1+0x11c0] ;  /* 0x0011c00001f87983 */ /* 0x000ea40000100a00 */
[----:B------:R-:W2:Y:S01]  /*de320*/  LDL.64 R250, [R1+0x11c8] ;  /* 0x0011c80001fa7983 */ /* 0x000ea20000100a00 */
[----:B------:R-:W2:Y:S04]  /*de330*/  LDL R188, [R1+0x1270] ;  /* 0x0012700001bc7983 */ /* 0x000ea80000100800 */
[----:B------:R-:W2:Y:S01]  /*de340*/  LDL R189, [R1+0x1274] ;  /* 0x0012740001bd7983 */ /* 0x000ea20000100800 */
[----:B------:R-:W2:Y:S02]  /*de350*/  LDL.LU R142, [R1+0x7ffc] ;  /* 0x007ffc00018e7983 */ /* 0x000ea40000300800 */
[----:B------:R-:W2:Y:S02]  /*de360*/  LDL.LU R143, [R1+0x7ff8] ;  /* 0x007ff800018f7983 */ /* 0x000ea40000300800 */
[----:B------:R-:W3:Y:S01]  /*de370*/  LDL R180, [R1+0x1260] ;  /* 0x0012600001b47983 */ /* 0x000ee20000100800 */
[----:B------:R-:W3:Y:S01]  /*de380*/  LDL R181, [R1+0x1264] ;  /* 0x0012640001b57983 */ /* 0x000ee20000100800 */
[----:B------:R-:W3:Y:S02]  /*de390*/  LDL.LU R150, [R1+0x7ff4] ;  /* 0x007ff40001967983 */ /* 0x000ee40000300800 */
[----:B------:R-:W3:Y:S02]  /*de3a0*/  LDL.LU R151, [R1+0x7ff0] ;  /* 0x007ff00001977983 */ /* 0x000ee40000300800 */
[----:B------:R-:W3:Y:S01]  /*de3b0*/  LDL R132, [R1+0x1140] ;  /* 0x0011400001847983 */ /* 0x000ee20000100800 */
        /* <DEDUP_REMOVED lines=29> */
[----:B----4-:R-:W-:-:S03]  /*de590*/  MOV R168, R244 ;  /* 0x000000f400a87202 */ /* 0x010fc60000000f00 */
[----:B------:R-:W4:Y:S01]  /*de5a0*/  LDL.64 R244, [R1+0x12c0] ;  /* 0x0012c00001f47983 */ /* 0x000f220000100a00 */
[C---:B--2---:R-:W-:Y:S08]  /*de5b0*/  HMMA.1688.F32.TF32 R120, R12.reuse, R142, R120 ;  /* 0x0000008e0c78723c */ /* 0x044ff00000081078 */
[----:B---3--:R-:W-:Y:S01]  /*de5c0*/  HMMA.1688.F32.TF32 R96, R12, R150, R96 ;  /* 0x000000960c60723c */ /* 0x008fe20000081060 */
[----:B------:R1:W-:Y:S01]  /*de5d0*/  STL.64 [R1+0x7d78], R150 ;  /* 0x007d789601007387 */ /* 0x0003e20000100a00 */
[----:B------:R2:W-:Y:S06]  /*de5e0*/  STL.64 [R1+0x7d70], R148 ;  /* 0x007d709401007387 */ /* 0x0005ec0000100a00 */
[C---:B------:R-:W-:Y:S01]  /*de5f0*/  HMMA.1688.F32.TF32 R112, R124.reuse, R132, R112 ;  /* 0x000000847c70723c */ /* 0x040fe20000081070 */
[----:B-1----:R-:W3:Y:S04]  /*de600*/  LDL.64 R150, [R1+0x12e8] ;  /* 0x0012e80001967983 */ /* 0x002ee80000100a00 */
[----:B--2---:R-:W2:Y:S01]  /*de610*/  LDL.64 R148, [R1+0x12e0] ;  /* 0x0012e00001947983 */ /* 0x004ea20000100a00 */
[----:B------:R1:W-:Y:S02]  /*de620*/  STL.64 [R1+0x7d88], R142 ;  /* 0x007d888e01007387 */ /* 0x0003e40000100a00 */
[----:B------:R1:W-:Y:S02]  /*de630*/  STL.64 [R1+0x7d80], R140 ;  /* 0x007d808c01007387 */ /* 0x0003e40000100a00 */
[----:B-1----:R-:W2:Y:S04]  /*de640*/  LDL.64 R142, [R1+0x12d8] ;  /* 0x0012d800018e7983 */ /* 0x002ea80000100a00 */
[----:B------:R-:W2:Y:S01]  /*de650*/  LDL.64 R140, [R1+0x12d0] ;  /* 0x0012d000018c7983 */ /* 0x000ea20000100a00 */
[----:B------:R-:W2:Y:S02]  /*de660*/  LDL.LU.64 R134, [R1+0x7fe8] ;  /* 0x007fe80001867983 */ /* 0x000ea40000300a00 */
[----:B------:R-:W2:Y:S02]  /*de670*/  LDL.LU.64 R132, [R1+0x7fe0] ;  /* 0x007fe00001847983 */ /* 0x000ea40000300a00 */
[----:B------:R-:W3:Y:S01]  /*de680*/  LDL.LU.64 R118, [R1+0x7fd8] ;  /* 0x007fd80001767983 */ /* 0x000ee20000300a00 */
[----:B--2---:R-:W-:Y:S01]  /*de690*/  HMMA.1688.F32.TF32 R132, R124, R116, R132 ;  /* 0x000000747c84723c */ /* 0x004fe20000081084 */
[----:B------:R-:W3:Y:S01]  /*de6a0*/  LDL.LU.64 R116, [R1+0x7fd0] ;  /* 0x007fd00001747983 */ /* 0x000ee20000300a00 */
[----:B------:R-:W2:Y:S06]  /*de6b0*/  LDL.LU.64 R138, [R1+0x7fc8] ;  /* 0x007fc800018a7983 */ /* 0x000eac0000300a00 */
[C---:B------:R-:W-:Y:S08]  /*de6c0*/  HMMA.1688.F32.TF32 R104, R12.reuse, R170, R104 ;  /* 0x000000aa0c68723c */ /* 0x040ff00000081068 */
[----:B------:R-:W-:Y:S08]  /*de6d0*/  HMMA.1688.F32.TF32 R16, R12, R186, R16 ;  /* 0x000000ba0c10723c */ /* 0x000ff00000081010 */
[C---:B---3--:R-:W-:Y:S01]  /*de6e0*/  HMMA.1688.F32.TF32 R116, R124.reuse, R136, R116 ;  /* 0x000000887c74723c */ /* 0x048fe20000081074 */
[----:B------:R-:W2:Y:S01]  /*de6f0*/  LDL.LU.64 R136, [R1+0x7fc0] ;  /* 0x007fc00001887983 */ /* 0x000ea20000300a00 */
[----:B------:R-:W3:Y:S06]  /*de700*/  LDL.LU.64 R6, [R1+0x7fb8] ;  /* 0x007fb80001067983 */ /* 0x000eec0000300a00 */
[C---:B------:R-:W-:Y:S08]  /*de710*/  HMMA.1688.F32.TF32 R104, R124.reuse, R8, R104 ;  /* 0x000000087c68723c */ /* 0x040ff00000081068 */
[C---:B------:R-:W-:Y:S08]  /*de720*/  HMMA.1688.F32.TF32 R16, R124.reuse, R20, R16 ;  /* 0x000000147c10723c */ /* 0x040ff00000081010 */
[----:B--2---:R-:W-:Y:S01]  /*de730*/  HMMA.1688.F32.TF32 R136, R124, R4, R136 ;  /* 0x000000047c88723c */ /* 0x004fe20000081088 */
[----:B------:R-:W3:Y:S01]  /*de740*/  LDL.LU.64 R4, [R1+0x7fb0] ;  /* 0x007fb00001047983 */ /* 0x000ee20000300a00 */
[----:B------:R-:W2:Y:S02]  /*de750*/  LDL.LU.64 R10, [R1+0x7fa8] ;  /* 0x007fa800010a7983 */ /* 0x000ea40000300a00 */
[----:B------:R-:W2:Y:S02]  /*de760*/  LDL.LU.64 R8, [R1+0x7fa0] ;  /* 0x007fa00001087983 */ /* 0x000ea40000300a00 */
[----:B------:R-:W2:Y:S01]  /*de770*/  LDL.LU.64 R22, [R1+0x7f98] ;  /* 0x007f980001167983 */ /* 0x000ea20000300a00 */
[----:B------:R-:W2:Y:S01]  /*de780*/  LDL.LU.64 R20, [R1+0x7f90] ;  /* 0x007f900001147983 */ /* 0x000ea20000300a00 */
[----:B------:R-:W3:Y:S01]  /*de790*/  LDL.LU.64 R26, [R1+0x7f88] ;  /* 0x007f8800011a7983 */ /* 0x000ee20000300a00 */
        /* <DEDUP_REMOVED lines=12> */
[----:B--2---:R-:W-:Y:S01]  /*de860*/  HMMA.1688.F32.TF32 R20, R124, R24, R20 ;  /* 0x000000187c14723c */ /* 0x004fe20000081014 */
[----:B------:R-:W2:Y:S01]  /*de870*/  LDL.LU.64 R24, [R1+0x7f80] ;  /* 0x007f800001187983 */ /* 0x000ea20000300a00 */
[----:B------:R-:W-:-:S02]  /*de880*/  IMAD.MOV.U32 R152, RZ, RZ, R247 ;  /* 0x000000ffff987224 */ /* 0x000fc400078e00f7 */
[----:B------:R-:W-:Y:S02]  /*de890*/  IMAD.MOV.U32 R153, RZ, RZ, R246 ;  /* 0x000000ffff997224 */ /* 0x000fe400078e00f6 */
[----:B------:R-:W-:Y:S01]  /*de8a0*/  IMAD.MOV.U32 R169, RZ, RZ, R3 ;  /* 0x000000ffffa97224 */ /* 0x000fe200078e0003 */
[----:B------:R-:W2:Y:S01]  /*de8b0*/  LDL.LU.64 R146, [R1+0x7f78] ;  /* 0x007f780001927983 */ /* 0x000ea20000300a00 */
[----:B-1----:R-:W-:Y:S08]  /*de8c0*/  HMMA.1688.F32.TF32 R108, R12, R226, R108 ;  /* 0x000000e20c6c723c */ /* 0x002ff0000008106c */
[C---:B------:R-:W-:Y:S08]  /*de8d0*/  HMMA.1688.F32.TF32 R28, R124.reuse, R152, R28 ;  /* 0x000000987c1c723c */ /* 0x040ff0000008101c */
[C---:B------:R-:W-:Y:S08]  /*de8e0*/  HMMA.1688.F32.TF32 R32, R124.reuse, R160, R32 ;  /* 0x000000a07c20723c */ /* 0x040ff00000081020 */
[C---:B------:R-:W-:Y:S08]  /*de8f0*/  HMMA.1688.F32.TF32 R36, R124.reuse, R168, R36 ;  /* 0x000000a87c24723c */ /* 0x040ff00000081024 */
[----:B------:R-:W-:Y:S08]  /*de900*/  HMMA.1688.F32.TF32 R40, R124, R176, R40 ;  /* 0x000000b07c28723c */ /* 0x000ff00000081028 */
[----:B------:R-:W-:Y:S08]  /*de910*/  HMMA.1688.F32.TF32 R128, R12, R234, R128 ;  /* 0x000000ea0c80723c */ /* 0x000ff00000081080 */
[C---:B------:R-:W-:Y:S08]  /*de920*/  HMMA.1688.F32.TF32 R44, R124.reuse, R184, R44 ;  /* 0x000000b87c2c723c */ /* 0x040ff0000008102c */
[C---:B------:R-:W-:Y:S08]  /*de930*/  HMMA.1688.F32.TF32 R48, R124.reuse, R192, R48 ;  /* 0x000000c07c30723c */ /* 0x040ff00000081030 */
[C---:B------:R-:W-:Y:S08]  /*de940*/  HMMA.1688.F32.TF32 R52, R124.reuse, R200, R52 ;  /* 0x000000c87c34723c */ /* 0x040ff00000081034 */
[----:B------:R-:W-:Y:S01]  /*de950*/  HMMA.1688.F32.TF32 R72, R124, R208, R72 ;  /* 0x000000d07c48723c */ /* 0x000fe20000081048 */
[----:B------:R-:W-:Y:S01]  /*de960*/  IMAD.MOV.U32 R247, RZ, RZ, R157 ;  /* 0x000000fffff77224 */ /* 0x000fe200078e009d */
[----:B------:R-:W-:-:S06]  /*de970*/  MOV R246, R172 ;  /* 0x000000ac00f67202 */ /* 0x000fcc0000000f00 */
[C---:B------:R-:W-:Y:S08]  /*de980*/  HMMA.1688.F32.TF32 R76, R124.reuse, R216, R76 ;  /* 0x000000d87c4c723c */ /* 0x040ff0000008104c */
[C---:B----4-:R-:W-:Y:S08]  /*de990*/  HMMA.1688.F32.TF32 R80, R124.reuse, R244, R80 ;  /* 0x000000f47c50723c */ /* 0x050ff00000081050 */
        /* <DEDUP_REMOVED lines=13> */
[----:B------:R-:W2:Y:S01]  /*dea70*/  LDL.LU.64 R144, [R1+0x7f70] ;  /* 0x007f700001907983 */ /* 0x000ea20000300a00 */
[----:B------:R-:W3:Y:S02]  /*dea80*/  LDL.LU.64 R154, [R1+0x7f68] ;  /* 0x007f6800019a7983 */ /* 0x000ee40000300a00 */
[----:B------:R-:W4:Y:S02]  /*dea90*/  LDL.LU.64 R152, [R1+0x7f60] ;  /* 0x007f600001987983 */ /* 0x000f240000300a00 */
        /* <DEDUP_REMOVED lines=16> */
[----:B------:R-:W2:Y:S01]  /*deba0*/  LDL.LU R245, [R1+0x7ed8] ;  /* 0x007ed80001f57983 */ /* 0x000ea20000300800 */
[----:B------:R-:W2:Y:S04]  /*debb0*/  LDL R126, [R1+0x1168] ;  /* 0x00116800017e7983 */ /* 0x000ea80000100800 */
[----:B------:R-:W2:Y:S01]  /*debc0*/  LDL R127, [R1+0x116c] ;  /* 0x00116c00017f7983 */ /* 0x000ea20000100800 */
[----:B------:R-:W-:Y:S02]  /*debd0*/  STL.64 [R1+0x7e20], R246 ;  /* 0x007e20f601007387 */ /* 0x000fe40000100a00 */
[----:B------:R-:W-:Y:S02]  /*debe0*/  STL [R1+0x7e18], R244 ;  /* 0x007e18f401007387 */ /* 0x000fe40000100800 */
[----:B------:R-:W2:Y:S01]  /*debf0*/  LDL.LU.64 R226, [R1+0x7ed0] ;  /* 0x007ed00001e27983 */ /* 0x000ea20000300a00 */
[----:B------:R-:W2:Y:S01]  /*dec00*/  LDL.LU.64 R224, [R1+0x7ec8] ;  /* 0x007ec80001e07983 */ /* 0x000ea20000300a00 */
[----:B------:R-:W-:Y:S02]  /*dec10*/  STL.64 [R1+0x2610], R108 ;  /* 0x0026106c01007387 */ /* 0x000fe40000100a00 */
[----:B------:R1:W-:Y:S02]  /*dec20*/  STL.64 [R1+0x2618], R110 ;  /* 0x0026186e01007387 */ /* 0x0003e40000100a00 */
        /* <DEDUP_REMOVED lines=8> */
[C---:B--2---:R-:W-:Y:S02]  /*decb0*/  HMMA.1688.F32.TF32 R128, R12.reuse, R130, R112 ;  /* 0x000000820c80723c */ /* 0x044fe40000081070 */
[----:B------:R-:W2:Y:S11]  /*decc0*/  LDL R114, [R1+0x1178] ;  /* 0x0011780001727983 */ /* 0x000eb60000100800 */
[----:B------:R-:W-:Y:S10]  /*decd0*/  @!UPT UIADD3 URZ, URZ, URZ, URZ ;  /* 0x0000003f3f3ff290 */ /* 0x000ff4000fffe03f */
[----:B------:R-:W-:Y:S01]  /*dece0*/  STL.64 [R1+0x25f0], R128 ;  /* 0x0025f08001007387 */ /* 0x000fe20000100a00 */
[----:B------:R1:W-:Y:S02]  /*decf0*/  STL.64 [R1+0x25f8], R130 ;  /* 0x0025f88201007387 */ /* 0x0003e40000100a00 */
[----:B------:R-:W2:Y:S01]  /*ded00*/  LDL R115, [R1+0x117c] ;  /* 0x00117c0001737983 */ /* 0x000ea20000100800 */
[C---:B------:R-:W-:Y:S08]  /*ded10*/  HMMA.1688.F32.TF32 R108, R12.reuse, R110, R132 ;  /* 0x0000006e0c6c723c */ /* 0x040ff00000081084 */
[C---:B------:R-:W-:Y:S08]  /*ded20*/  HMMA.1688.F32.TF32 R116, R12.reuse, R126, R116 ;  /* 0x0000007e0c74723c */ /* 0x040ff00000081074 */
[C---:B------:R-:W-:Y:S01]  /*ded30*/  HMMA.1688.F32.TF32 R4, R12.reuse, R242, R4 ;  /* 0x000000f20c04723c */ /* 0x040fe20000081004 */
[----:B-1----:R-:W3:Y:S06]  /*ded40*/  LDL.64 R130, [R1+0x11b8] ;  /* 0x0011b80001827983 */ /* 0x002eec0000100a00 */
[----:B------:R-:W-:Y:S01]  /*ded50*/  STL.64 [R1+0x25e0], R108 ;  /* 0x0025e06c01007387 */ /* 0x000fe20000100a00 */
[----:B------:R1:W-:Y:S03]  /*ded60*/  STL.64 [R1+0x25e8], R110 ;  /* 0x0025e86e01007387 */ /* 0x0003e60000100a00 */
[----:B-1----:R-:W3:Y:S04]  /*ded70*/  LDL R110, [R1+0x11d8] ;  /* 0x0011d800016e7983 */ /* 0x002ee80000100800 */
[----:B------:R-:W-:Y:S02]  /*ded80*/  STL.64 [R1+0x25d0], R116 ;  /* 0x0025d07401007387 */ /* 0x000fe40000100a00 */
[----:B------:R1:W-:Y:S02]  /*ded90*/  STL.64 [R1+0x25d8], R118 ;  /* 0x0025d87601007387 */ /* 0x0003e40000100a00 */
[----:B------:R-:W3:Y:S01]  /*deda0*/  LDL R111, [R1+0x11dc] ;  /* 0x0011dc00016f7983 */ /* 0x000ee20000100800 */
[----:B------:R-:W3:Y:S04]  /*dedb0*/  LDL R126, [R1+0x11e8] ;  /* 0x0011e800017e7983 */ /* 0x000ee80000100800 */
[----:B------:R-:W3:Y:S04]  /*dedc0*/  LDL R127, [R1+0x11ec] ;  /* 0x0011ec00017f7983 */ /* 0x000ee80000100800 */
[----:B------:R-:W3:Y:S01]  /*dedd0*/  LDL R134, [R1+0x1248] ;  /* 0x0012480001867983 */ /* 0x000ee20000100800 */
[----:B--2---:R-:W-:Y:S11]  /*dede0*/  HMMA.1688.F32.TF32 R112, R12, R114, R136 ;  /* 0x000000720c70723c */ /* 0x004ff60000081088 */
[----:B------:R-:W-:Y:S11]  /*dedf0*/  @!UPT UIADD3 URZ, URZ, URZ, URZ ;  /* 0x0000003f3f3ff290 */ /* 0x000ff6000fffe03f */
[----:B------:R-:W-:Y:S01]  /*dee00*/  @!UPT UIADD3 URZ, URZ, URZ, URZ ;  /* 0x0000003f3f3ff290 */ /* 0x000fe2000fffe03f */
[----:B------:R-:W-:Y:S01]  /*dee10*/  STL.64 [R1+0x25c0], R112 ;  /* 0x0025c07001007387 */ /* 0x000fe20000100a00 */
[----:B------:R2:W-:Y:S02]  /*dee20*/  STL.64 [R1+0x25c8], R114 ;  /* 0x0025c87201007387 */ /* 0x0005e40000100a00 */
[----:B------:R-:W3:Y:S02]  /*dee30*/  LDL R135, [R1+0x124c] ;  /* 0x00124c0001877983 */ /* 0x000ee40000100800 */
[----:B------:R-:W3:Y:S01]  /*dee40*/  LDL R138, [R1+0x1228] ;  /* 0x00122800018a7983 */ /* 0x000ee20000100800 */
[----:B------:R-:W3:Y:S04]  /*dee50*/  LDL R139, [R1+0x122c] ;  /* 0x00122c00018b7983 */ /* 0x000ee80000100800 */
[----:B-1----:R-:W3:Y:S04]  /*dee60*/  LDL R118, [R1+0x1238] ;  /* 0x0012380001767983 */ /* 0x002ee80000100800 */
[----:B------:R-:W3:Y:S04]  /*dee70*/  LDL R119, [R1+0x123c] ;  /* 0x00123c0001777983 */ /* 0x000ee80000100800 */
[----:B--2---:R-:W2:Y:S01]  /*dee80*/  LDL R114, [R1+0x1258] ;  /* 0x0012580001727983 */ /* 0x004ea20000100800 */
[----:B------:R-:W-:-:S02]  /*dee90*/  IMAD.MOV.U32 R115, RZ, RZ, R252 ;  /* 0x000000ffff737224 */ /* 0x000fc400078e00fc */
[----:B------:R-:W2:Y:S02]  /*deea0*/  LDL.LU R252, [R1+0x7eb0] ;  /* 0x007eb00001fc7983 */ /* 0x000ea40000300800 */
[----:B------:R-:W2:Y:S01]  /*deeb0*/  LDL.LU.64 R242, [R1+0x7ea8] ;  /* 0x007ea80001f27983 */ /* 0x000ea20000300a00 */
[----:B------:R-:W2:Y:S01]  /*deec0*/  LDL.LU.64 R240, [R1+0x7ea0] ;  /* 0x007ea00001f07983 */ /* 0x000ea20000300a00 */
[----:B------:R-:W-:Y:S02]  /*deed0*/  STL.64 [R1+0x25b0], R4 ;  /* 0x0025b00401007387 */ /* 0x000fe40000100a00 */
[----:B------:R1:W-:Y:S02]  /*deee0*/  STL.64 [R1+0x25b8], R6 ;  /* 0x0025b80601007387 */ /* 0x0003e40000100a00 */
[----:B-1----:R-:W2:Y:S04]  /*deef0*/  LDL R6, [R1+0x11a8] ;  /* 0x0011a80001067983 */ /* 0x002ea80000100800 */
[----:B------:R-:W2:Y:S01]  /*def00*/  LDL R7, [R1+0x11ac] ;  /* 0x0011ac0001077983 */ /* 0x000ea20000100800 */
[C---:B------:R-:W-:Y:S08]  /*def10*/  HMMA.1688.F32.TF32 R100, R12.reuse, R238, R100 ;  /* 0x000000ee0c64723c */ /* 0x040ff00000081064 */
[----:B------:R-:W-:Y:S01]  /*def20*/  HMMA.1688.F32.TF32 R8, R12, R250, R8 ;  /* 0x000000fa0c08723c */ /* 0x000fe20000081008 */
[----:B------:R-:W3:Y:S01]  /*def30*/  LDL.LU.64 R238, [R1+0x7e98] ;  /* 0x007e980001ee7983 */ /* 0x000ee20000300a00 */
[----:B------:R-:W3:Y:S01]  /*def40*/  LDL.LU.64 R236, [R1+0x7e90] ;  /* 0x007e900001ec7983 */ /* 0x000ee20000300a00 */
[----:B------:R-:W-:-:S02]  /*def50*/  IMAD.MOV.U32 R214, RZ, RZ, R250 ;  /* 0x000000ffffd67224 */ /* 0x000fc400078e00fa */
[----:B------:R-:W-:-:S10]  /*def60*/  IMAD.MOV.U32 R215, RZ, RZ, R251 ;  /* 0x000000ffffd77224 */ /* 0x000fd400078e00fb */
[----:B------:R-:W-:Y:S01]  /*def70*/  STL.64 [R1+0x25a0], R100 ;  /* 0x0025a06401007387 */ /* 0x000fe20000100a00 */
[----:B------:R1:W-:Y:S03]  /*def80*/  STL.64 [R1+0x25a8], R102 ;  /* 0x0025a86601007387 */ /* 0x0003e60000100a00 */
[----:B-1----:R-:W4:Y:S04]  /*def90*/  LDL R102, [R1+0x1218] ;  /* 0x0012180001667983 */ /* 0x002f280000100800 */
[----:B------:R-:W4:Y:S01]  /*defa0*/  LDL R103, [R1+0x121c] ;  /* 0x00121c0001677983 */ /* 0x000f220000100800 */
[C---:B--2---:R-:W-:Y:S03]  /*defb0*/  HMMA.1688.F32.TF32 R4, R12.reuse, R6, R104 ;  /* 0x000000060c04723c */ /* 0x044fe60000081068 */
[----:B------:R-:W2:Y:S11]  /*defc0*/  LDL R106, [R1+0x11f8] ;  /* 0x0011f800016a7983 */ /* 0x000eb60000100800 */
[----:B------:R-:W-:Y:S09]  /*defd0*/  @!UPT UIADD3 URZ, URZ, URZ, URZ ;  /* 0x0000003f3f3ff290 */ /* 0x000ff2000fffe03f */
[----:B------:R-:W-:Y:S01]  /*defe0*/  STL.64 [R1+0x2590], R4 ;  /* 0x0025900401007387 */ /* 0x000fe20000100a00 */
[----:B------:R-:W-:Y:S02]  /*deff0*/  STL.64 [R1+0x2598], R6 ;  /* 0x0025980601007387 */ /* 0x000fe40000100a00 */
[----:B------:R-:W-:Y:S02]  /*df000*/  STL.64 [R1+0x2770], R8 ;  /* 0x0027700801007387 */ /* 0x000fe40000100a00 */
[----:B------:R1:W-:Y:S01]  /*df010*/  STL.64 [R1+0x2778], R10 ;  /* 0x0027780a01007387 */ /* 0x0003e20000100a00 */
[----:B------:R-:W2:Y:S01]  /*df020*/  LDL.LU.64 R250, [R1+0x7e88] ;  /* 0x007e880001fa7983 */ /* 0x000ea20000300a00 */
[----:B------:R-:W2:Y:S01]  /*df030*/  LDL.LU.64 R248, [R1+0x7e80] ;  /* 0x007e800001f87983 */ /* 0x000ea20000300a00 */
[----:B---3--:R-:W-:Y:S01]  /*df040*/  HMMA.1688.F32.TF32 R16, R12, R130, R16 ;  /* 0x000000820c10723c */ /* 0x008fe20000081010 */
[----:B------:R-:W-:-:S07]  /*df050*/  MOV R107, R252 ;  /* 0x000000fc006b7202 */ /* 0x000fce0000000f00 */
[C---:B------:R-:W-:Y:S01]  /*df060*/  HMMA.1688.F32.TF32 R20, R12.reuse, R110, R20 ;  /* 0x0000006e0c14723c */ /* 0x040fe20000081014 */
[----:B------:R-:W-:Y:S01]  /*df070*/  IMAD.MOV.U32 R206, RZ, RZ, R142 ;  /* 0x000000ffffce7224 */ /* 0x000fe200078e008e */
[----:B------:R-:W-:Y:S01]  /*df080*/  MOV R207, R143 ;  /* 0x0000008f00cf7202 */ /* 0x000fe20000000f00 */
[----:B------:R-:W-:Y:S04]  /*df090*/  LDS R4, [R2+0x18280] ;  /* 0x0182800002047984 */ /* 0x000fe80000000800 */
[----:B------:R-:W-:Y:S04]  /*df0a0*/  LDS R6, [R2+0x1a280] ;  /* 0x01a2800002067984 */ /* 0x000fe80000000800 */
[----:B-1----:R-:W3:Y:S01]  /*df0b0*/  LDL.64 R10, [R1+0x1208] ;  /* 0x00120800010a7983 */ /* 0x002ee20000100a00 */
[----:B------:R-:W-:Y:S01]  /*df0c0*/  MOV R252, R131 ;  /* 0x0000008300fc7202 */ /* 0x000fe20000000f00 */
[----:B------:R-:W-:Y:S02]  /*df0d0*/  STL.64 [R1+0x7d98], R214 ;  /* 0x007d98d601007387 */ /* 0x000fe40000100a00 */
[----:B------:R-:W-:Y:S01]  /*df0e0*/  STL.64 [R1+0x7d90], R212 ;  /* 0x007d90d401007387 */ /* 0x000fe20000100a00 */
[----:B------:R-:W-:Y:S04]  /*df0f0*/  LDS R5, [R0+0x18280] ;  /* 0x0182800000057984 */ /* 0x000fe80000000800 */
[----:B------:R-:W-:Y:S04]  /*df100*/  STL [R1+0x7b10], R252 ;  /* 0x007b10fc01007387 */ /* 0x000fe80000100800 */
[----:B------:R-:W1:Y:S04]  /*df110*/  LDS R7, [R0+0x1a280] ;  /* 0x01a2800000077984 */ /* 0x000e680000000800 */
[----:B------:R-:W-:Y:S01]  /*df120*/  STL.64 [R1+0x2760], R16 ;  /* 0x0027601001007387 */ /* 0x000fe20000100a00 */
[----:B------:R4:W-:Y:S02]  /*df130*/  STL.64 [R1+0x2768], R18 ;  /* 0x0027681201007387 */ /* 0x0009e40000100a00 */
[C---:B----4-:R-:W-:Y:S01]  /*df140*/  HMMA.1688.F32.TF32 R16, R12.reuse, R126, R24 ;  /* 0x0000007e0c10723c */ /* 0x050fe20000081018 */
[----:B------:R-:W4:Y:S01]  /*df150*/  LDL R126, [R1+0x12c8] ;  /* 0x0012c800017e7983 */ /* 0x000f220000100800 */
[----:B------:R-:W-:Y:S02]  /*df160*/  STL.64 [R1+0x2750], R20 ;  /* 0x0027501401007387 */ /* 0x000fe40000100a00 */
[----:B------:R1:W-:Y:S11]  /*df170*/  STL.64 [R1+0x2758], R22 ;  /* 0x0027581601007387 */ /* 0x0003f60000100a00 */
[----:B------:R-:W-:Y:S08]  /*df180*/  @!UPT UIADD3 URZ, URZ, URZ, URZ ;  /* 0x0000003f3f3ff290 */ /* 0x000ff0000fffe03f */
[----:B------:R-:W-:Y:S01]  /*df190*/  STL.64 [R1+0x2740], R16 ;  /* 0x0027401001007387 */ /* 0x000fe20000100a00 */
[----:B------:R3:W-:Y:S02]  /*df1a0*/  STL.64 [R1+0x2748], R18 ;  /* 0x0027481201007387 */ /* 0x0007e40000100a00 */
[----:B------:R-:W4:Y:S02]  /*df1b0*/  LDL R130, [R1+0x12a8] ;  /* 0x0012a80001827983 */ /* 0x000f240000100800 */
[----:B------:R-:W4:Y:S01]  /*df1c0*/  LDL R131, [R1+0x12ac] ;  /* 0x0012ac0001837983 */ /* 0x000f220000100800 */
[----:B------:R-:W4:Y:S04]  /*df1d0*/  LDL R127, [R1+0x12cc] ;  /* 0x0012cc00017f7983 */ /* 0x000f280000100800 */
[----:B------:R-:W4:Y:S04]  /*df1e0*/  LDL R110, [R1+0x12b8] ;  /* 0x0012b800016e7983 */ /* 0x000f280000100800 */
[----:B------:R-:W4:Y:S01]  /*df1f0*/  LDL R111, [R1+0x12bc] ;  /* 0x0012bc00016f7983 */ /* 0x000f220000100800 */
[C---:B-1----:R-:W-:Y:S08]  /*df200*/  HMMA.1688.F32.TF32 R20, R12.reuse, R102, R36 ;  /* 0x000000660c14723c */ /* 0x042ff00000081024 */
[----:B---3--:R-:W-:Y:S01]  /*df210*/  HMMA.1688.F32.TF32 R16, R12, R10, R28 ;  /* 0x0000000a0c10723c */ /* 0x008fe2000008101c */
[----:B------:R-:W-:-:S07]  /*df220*/  IMAD.MOV.U32 R252, RZ, RZ, R11 ;  /* 0x000000fffffc7224 */ /* 0x000fce00078e000b */
[C---:B--2---:R-:W-:Y:S11]  /*df230*/  HMMA.1688.F32.TF32 R8, R12.reuse, R106, R32 ;  /* 0x0000006a0c08723c */ /* 0x044ff60000081020 */
[----:B------:R-:W-:Y:S04]  /*df240*/  @!UPT UIADD3 URZ, URZ, URZ, URZ ;  /* 0x0000003f3f3ff290 */ /* 0x000fe8000fffe03f */
        /* <DEDUP_REMOVED lines=25> */
[----:B------:R-:W-:Y:S02]  /*df3e0*/  STL.64 [R1+0x26b8], R22 ;  /* 0x0026b81601007387 */ /* 0x000fe40000100a00 */
[----:B------:R-:W-:-:S11]  /*df3f0*/  IMAD.MOV.U32 R244, RZ, RZ, R249 ;  /* 0x000000fffff47224 */ /* 0x000fd600078e00f9 */
[----:B------:R-:W-:Y:S01]  /*df400*/  STL.64 [R1+0x26a0], R16 ;  /* 0x0026a01001007387 */ /* 0x000fe20000100a00 */
[----:B------:R-:W-:Y:S02]  /*df410*/  STL.64 [R1+0x26a8], R18 ;  /* 0x0026a81201007387 */ /* 0x000fe40000100a00 */
[----:B------:R-:W2:Y:S05]  /*df420*/  LDL.LU R249, [R1+0x7e78] ;  /* 0x007e780001f97983 */ /* 0x000eaa0000300800 */
[----:B------:R-:W-:Y:S01]  /*df430*/  STL.64 [R1+0x2690], R8 ;  /* 0x0026900801007387 */ /* 0x000fe20000100a00 */
[----:B------:R4:W-:Y:S01]  /*df440*/  STL.64 [R1+0x2698], R10 ;  /* 0x0026980a01007387 */ /* 0x0009e20000100a00 */
        /* <DEDUP_REMOVED lines=8> */
[----:B------:R-:W3:Y:S02]  /*df4d0*/  LDL.64 R220, [R1] ;  /* 0x0000000001dc7983 */ /* 0x000ee40000100a00 */
[----:B------:R-:W3:Y:S02]  /*df4e0*/  LDL.LU R228, [R1+0x7b0] ;  /* 0x0007b00001e47983 */ /* 0x000ee40000300800 */
[----:B------:R-:W3:Y:S01]  /*df4f0*/  LDL.LU R229, [R1+0x7b4] ;  /* 0x0007b40001e57983 */ /* 0x000ee20000300800 */
[----:B------:R-:W3:Y:S01]  /*df500*/  LDL.LU R230, [R1+0x7b8] ;  /* 0x0007b80001e67983 */ /* 0x000ee20000300800 */
[----:B------:R-:W3:Y:S01]  /*df510*/  LDL.LU R231, [R1+0x7bc] ;  /* 0x0007bc0001e77983 */ /* 0x000ee20000300800 */
[C---:B----4-:R-:W-:Y:S08]  /*df520*/  HMMA.1688.F32.TF32 R8, R12.reuse, R130, R72 ;  /* 0x000000820c08723c */ /* 0x050ff00000081048 */
[C---:B------:R-:W-:Y:S08]  /*df530*/  HMMA.1688.F32.TF32 R20, R12.reuse, R110, R76 ;  /* 0x0000006e0c14723c */ /* 0x040ff0000008104c */
[C---:B------:R-:W-:Y:S07]  /*df540*/  HMMA.1688.F32.TF32 R16, R12.reuse, R126, R80 ;  /* 0x0000007e0c10723c */ /* 0x040fee0000081050 */
        /* <DEDUP_REMOVED lines=9> */
[C---:B-1----:R-:W-:Y:S01]  /*df5e0*/  HMMA.1688.F32.TF32 R8, R12.reuse, R150, R88 ;  /* 0x000000960c08723c */ /* 0x042fe20000081058 */
[----:B------:R-:W-:Y:S07]  /*df5f0*/  STL.64 [R1+0x7da8], R206 ;  /* 0x007da8ce01007387 */ /* 0x000fee0000100a00 */
[C---:B------:R-:W-:Y:S01]  /*df600*/  HMMA.1688.F32.TF32 R20, R12.reuse, R158, R92 ;  /* 0x0000009e0c14723c */ /* 0x040fe2000008105c */
[----:B------:R-:W-:Y:S07]  /*df610*/  STL.64 [R1+0x7da0], R204 ;  /* 0x007da0cc01007387 */ /* 0x000fee0000100a00 */
[----:B------:R-:W-:Y:S01]  /*df620*/  HMMA.1688.F32.TF32 R16, R12, R166, R96 ;  /* 0x000000a60c10723c */ /* 0x000fe20000081060 */
[----:B------:R-:W-:-:S02]  /*df630*/  IMAD.MOV.U32 R198, RZ, RZ, R150 ;  /* 0x000000ffffc67224 */ /* 0x000fc400078e0096 */
[----:B------:R-:W-:-:S04]  /*df640*/  IMAD.MOV.U32 R199, RZ, RZ, R151 ;  /* 0x000000ffffc77224 */ /* 0x000fc800078e0097 */
[----:B------:R-:W-:Y:S01]  /*df650*/  STL.64 [R1+0x2640], R8 ;  /* 0x0026400801007387 */ /* 0x000fe20000100a00 */
[----:B------:R1:W-:Y:S02]  /*df660*/  STL.64 [R1+0x2648], R10 ;  /* 0x0026480a01007387 */ /* 0x0003e40000100a00 */
[----:B-1----:R-:W-:Y:S01]  /*df670*/  HMMA.1688.F32.TF32 R8, R12, R174, R120 ;  /* 0x000000ae0c08723c */ /* 0x002fe20000081078 */
[----:B------:R1:W-:Y:S01]  /*df680*/  STL.64 [R1+0x7db8], R198 ;  /* 0x007db8c601007387 */ /* 0x0003e20000100a00 */
[----:B------:R-:W-:Y:S02]  /*df690*/  STL.64 [R1+0x7db0], R196 ;  /* 0x007db0c401007387 */ /* 0x000fe40000100a00 */
[----:B------:R-:W-:Y:S02]  /*df6a0*/  IMAD.MOV.U32 R247, RZ, RZ, R238 ;  /* 0x000000fffff77224 */ /* 0x000fe400078e00ee */
[----:B------:R-:W-:Y:S01]  /*df6b0*/  STL.64 [R1+0x2630], R20 ;  /* 0x0026301401007387 */ /* 0x000fe20000100a00 */
[----:B------:R-:W-:Y:S01]  /*df6c0*/  MOV R246, R239 ;  /* 0x000000ef00f67202 */ /* 0x000fe20000000f00 */
[----:B------:R-:W-:Y:S01]  /*df6d0*/  STL.64 [R1+0x2638], R22 ;  /* 0x0026381601007387 */ /* 0x000fe20000100a00 */
[----:B------:R-:W-:Y:S01]  /*df6e0*/  IMAD.MOV.U32 R238, RZ, RZ, R175 ;  /* 0x000000ffffee7224 */ /* 0x000fe200078e00af */
[----:B------:R-:W-:-:S03]  /*df6f0*/  MOV R239, R174 ;  /* 0x000000ae00ef7202 */ /* 0x000fc60000000f00 */
[----:B------:R-:W-:Y:S01]  /*df700*/  STL.64 [R1+0x2620], R16 ;  /* 0x0026201001007387 */ /* 0x000fe20000100a00 */
[----:B------:R-:W-:Y:S01]  /*df710*/  STL.64 [R1+0x2628], R18 ;  /* 0x0026281201007387 */ /* 0x000fe20000100a00 */
[----:B------:R-:W-:Y:S01]  /*df720*/  IMAD.MOV.U32 R222, RZ, RZ, R185 ;  /* 0x000000ffffde7224 */ /* 0x000fe200078e00b9 */
[----:B------:R-:W-:Y:S01]  /*df730*/  MOV R223, R192 ;  /* 0x000000c000df7202 */ /* 0x000fe20000000f00 */
[----:B------:R-:W-:Y:S02]  /*df740*/  IMAD.MOV.U32 R3, RZ, RZ, R173 ;  /* 0x000000ffff037224 */ /* 0x000fe400078e00ad */
[----:B------:R-:W-:Y:S01]  /*df750*/  IMAD.MOV.U32 R158, RZ, RZ, R216 ;  /* 0x000000ffff9e7224 */ /* 0x000fe200078e00d8 */
[----:B------:R-:W-:Y:S02]  /*df760*/  MOV R159, R217 ;  /* 0x000000d9009f7202 */ /* 0x000fe40000000f00 */
[----:B------:R-:W-:Y:S01]  /*df770*/  MOV R150, R240 ;  /* 0x000000f000967202 */ /* 0x000fe20000000f00 */
[----:B------:R-:W-:Y:S01]  /*df780*/  IMAD.MOV.U32 R151, RZ, RZ, R241 ;  /* 0x000000ffff977224 */ /* 0x000fe200078e00f1 */
[----:B------:R-:W-:Y:S04]  /*df790*/  LDS R12, [R2+0x1c280] ;  /* 0x01c28000020c7984 */ /* 0x000fe80000000800 */
[----:B------:R-:W-:Y:S04]  /*df7a0*/  LDS R14, [R2+0x1e280] ;  /* 0x01e28000020e7984 */ /* 0x000fe80000000800 */
[----:B------:R-:W-:Y:S04]  /*df7b0*/  LDS R13, [R0+0x1c280] ;  /* 0x01c28000000d7984 */ /* 0x000fe80000000800 */
[----:B------:R-:W-:Y:S01]  /*df7c0*/  STL.64 [R1+0x2580], R8 ;  /* 0x0025800801007387 */ /* 0x000fe20000100a00 */
[----:B------:R-:W-:Y:S02]  /*df7d0*/  STL.64 [R1+0x2588], R10 ;  /* 0x0025880a01007387 */ /* 0x000fe40000100a00 */
[----:B------:R-:W-:Y:S02]  /*df7e0*/  STL [R1+0x7aac], R238 ;  /* 0x007aacee01007387 */ /* 0x000fe40000100800 */
[----:B------:R3:W-:Y:S01]  /*df7f0*/  STL [R1+0x7aa8], R239 ;  /* 0x007aa8ef01007387 */ /* 0x0007e20000100800 */
[----:B------:R-:W-:Y:S01]  /*df800*/  STL [R1+0x7ab4], R248 ;  /* 0x007ab4f801007387 */ /* 0x000fe20000100800 */
[----:B------:R-:W-:Y:S01]  /*df810*/  MOV R174, R208 ;  /* 0x000000d000ae7202 */ /* 0x000fe20000000f00 */
[----:B------:R-:W-:-:S02]  /*df820*/  IMAD.MOV.U32 R175, RZ, RZ, R209 ;  /* 0x000000ffffaf7224 */ /* 0x000fc400078e00d1 */
[----:B-1----:R-:W-:Y:S02]  /*df830*/  IMAD.MOV.U32 R198, RZ, RZ, R224 ;  /* 0x000000ffffc67224 */ /* 0x002fe400078e00e0 */
[----:B------:R-:W-:Y:S01]  /*df840*/  IMAD.MOV.U32 R199, RZ, RZ, R225 ;  /* 0x000000ffffc77224 */ /* 0x000fe200078e00e1 */
[----:B------:R-:W1:Y:S04]  /*df850*/  LDS R15, [R0+0x1e280] ;  /* 0x01e28000000f7984 */ /* 0x000e680000000800 */
[----:B--2---:R-:W-:Y:S01]  /*df860*/  STL [R1+0x7ab0], R249 ;  /* 0x007ab0f901007387 */ /* 0x004fe20000100800 */
[----:B---3--:R-:W-:Y:S01]  /*df870*/  IMAD.MOV.U32 R239, RZ, RZ, R220 ;  /* 0x000000ffffef7224 */ /* 0x008fe200078e00dc */
[C---:B------:R-:W-:Y:S08]  /*df880*/  HMMA.1688.F32.TF32 R128, R4.reuse, R220, R188 ;  /* 0x000000dc0480723c */ /* 0x040ff000000810bc */
[C---:B------:R-:W-:Y:S01]  /*df890*/  HMMA.1688.F32.TF32 R112, R4.reuse, R244, R228 ;  /* 0x000000f40470723c */ /* 0x040fe200000810e4 */
[----:B------:R-:W-:Y:S01]  /*df8a0*/  STL [R1+0x7ab8], R239 ;  /* 0x007ab8ef01007387 */ /* 0x000fe20000100800 */
[----:B------:R2:W-:Y:S02]  /*df8b0*/  STL.64 [R1+0x7e28], R246 ;  /* 0x007e28f601007387 */ /* 0x0005e40000100a00 */
[----:B------:R-:W3:Y:S02]  /*df8c0*/  LDL R228, [R1+0x110] ;  /* 0x0001100001e47983 */ /* 0x000ee40000100800 */
[----:B------:R-:W3:Y:S01]  /*df8d0*/  LDL R229, [R1+0x114] ;  /* 0x0001140001e57983 */ /* 0x000ee20000100800 */
[----:B------:R-:W-:Y:S01]  /*df8e0*/  MOV R230, R176 ;  /* 0x000000b000e67202 */ /* 0x000fe20000000f00 */
[----:B------:R-:W-:Y:S01]  /*df8f0*/  IMAD.MOV.U32 R231, RZ, RZ, R184 ;  /* 0x000000ffffe77224 */ /* 0x000fe200078e00b8 */
[----:B------:R-:W4:Y:S01]  /*df900*/  LDL.LU R176, [R1+0x7e74] ;  /* 0x007e740001b07983 */ /* 0x000f220000300800 */
[----:B------:R-:W3:Y:S02]  /*df910*/  LDL.LU R184, [R1+0x7e70] ;  /* 0x007e700001b87983 */ /* 0x000ee40000300800 */
[----:B------:R-:W3:Y:S02]  /*df920*/  LDL R220, [R1+0x100] ;  /* 0x0001000001dc7983 */ /* 0x000ee40000100800 */
[----:B------:R-:W3:Y:S01]  /*df930*/  LDL R221, [R1+0x104] ;  /* 0x0001040001dd7983 */ /* 0x000ee20000100800 */
[----:B------:R-:W3:Y:S01]  /*df940*/  LDL.LU R185, [R1+0x7e6c] ;  /* 0x007e6c0001b97983 */ /* 0x000ee20000300800 */
[----:B------:R-:W-:Y:S01]  /*df950*/  HMMA.1688.F32.TF32 R108, R4, R248, R180 ;  /* 0x000000f8046c723c */ /* 0x000fe200000810b4 */
[----:B------:R-:W3:Y:S02]  /*df960*/  LDL.LU R192, [R1+0x7e68] ;  /* 0x007e680001c07983 */ /* 0x000ee40000300800 */
[----:B------:R-:W3:Y:S01]  /*df970*/  LDL R180, [R1+0xe0] ;  /* 0x0000e00001b47983 */ /* 0x000ee20000100800 */
[----:B------:R-:W3:Y:S03]  /*df980*/  LDL R181, [R1+0xe4] ;  /* 0x0000e40001b57983 */ /* 0x000ee60000100800 */
[----:B------:R-:W-:-:S02]  /*df990*/  IMAD.MOV.U32 R182, RZ, RZ, R200 ;  /* 0x000000ffffb67224 */ /* 0x000fc400078e00c8 */
[----:B------:R-:W-:Y:S01]  /*df9a0*/  IMAD.MOV.U32 R183, RZ, RZ, R201 ;  /* 0x000000ffffb77224 */ /* 0x000fe200078e00c9 */
[----:B------:R-:W3:Y:S01]  /*df9b0*/  LDL.LU R200, [R1+0x7e64] ;  /* 0x007e640001c87983 */ /* 0x000ee20000300800 */
[----:B------:R-:W3:Y:S02]  /*df9c0*/  LDL.LU R201, [R1+0x7e60] ;  /* 0x007e600001c97983 */ /* 0x000ee40000300800 */
[----:B------:R-:W3:Y:S02]  /*df9d0*/  LDL R172, [R1+0xd0] ;  /* 0x0000d00001ac7983 */ /* 0x000ee40000100800 */
[----:B------:R-:W3:Y:S01]  /*df9e0*/  LDL R173, [R1+0xd4] ;  /* 0x0000d40001ad7983 */ /* 0x000ee20000100800 */
        /* <DEDUP_REMOVED lines=10> */
[----:B------:R-:W3:Y:S02]  /*dfa90*/  LDL.64 R204, [R1+0x70] ;  /* 0x0000700001cc7983 */ /* 0x000ee40000100a00 */
[----:B------:R-:W3:Y:S01]  /*dfaa0*/  LDL.64 R206, [R1+0x78] ;  /* 0x0000780001ce7983 */ /* 0x000ee20000100a00 */
[----:B------:R-:W3:Y:S04]  /*dfab0*/  LDL.64 R212, [R1+0x80] ;  /* 0x0000800001d47983 */ /* 0x000ee80000100a00 */
[----:B------:R-:W3:Y:S04]  /*dfac0*/  LDL.64 R214, [R1+0x88] ;  /* 0x0000880001d67983 */ /* 0x000ee80000100a00 */
[----:B------:R-:W3:Y:S04]  /*dfad0*/  LDL R148, [R1+0xa0] ;  /* 0x0000a00001947983 */ /* 0x000ee80000100800 */
[----:B------:R-:W3:Y:S01]  /*dfae0*/  LDL R149, [R1+0xa4] ;  /* 0x0000a40001957983 */ /* 0x000ee20000100800 */
        /* <DEDUP_REMOVED lines=10> */
[----:B------:R-:W3:Y:S01]  /*dfb90*/  LDL.64 R32, [R1+0x20] ;  /* 0x0000200001207983 */ /* 0x000ee20000100a00 */
[----:B------:R-:W4:Y:S01]  /*dfba0*/  LDL.LU R116, [R1+0x790] ;  /* 0x0007900001747983 */ /* 0x000f220000300800 */
[----:B------:R-:W4:Y:S02]  /*dfbb0*/  LDL.LU R117, [R1+0x794] ;  /* 0x0007940001757983 */ /* 0x000f240000300800 */
[----:B------:R-:W4:Y:S02]  /*dfbc0*/  LDL.LU R118, [R1+0x798] ;  /* 0x0007980001767983 */ /* 0x000f240000300800 */
[----:B------:R-:W4:Y:S01]  /*dfbd0*/  LDL.LU R119, [R1+0x79c] ;  /* 0x00079c0001777983 */ /* 0x000f220000300800 */
[----:B------:R-:W4:Y:S01]  /*dfbe0*/  LDL.64 R28, [R1+0x30] ;  /* 0x00003000011c7983 */ /* 0x000f220000100a00 */
        /* <DEDUP_REMOVED lines=26> */
[----:B------:R-:W4:Y:S04]  /*dfd90*/  LDL.64 R188, [R1+0xf0] ;  /* 0x0000f00001bc7983 */ /* 0x000f280000100a00 */
[----:B------:R-:W4:Y:S01]  /*dfda0*/  LDL.64 R190, [R1+0xf8] ;  /* 0x0000f80001be7983 */ /* 0x000f220000100a00 */
[----:B--2---:R-:W-:Y:S01]  /*dfdb0*/  MOV R246, R232 ;  /* 0x000000e800f67202 */ /* 0x004fe20000000f00 */
[----:B------:R-:W-:Y:S01]  /*dfdc0*/  IMAD.MOV.U32 R247, RZ, RZ, R233 ;  /* 0x000000fffff77224 */ /* 0x000fe200078e00e9 */
[----:B---3--:R-:W-:Y:S01]  /*dfdd0*/  MOV R238, R33 ;  /* 0x0000002100ee7202 */ /* 0x008fe20000000f00 */
[----:B------:R-:W-:-:S02]  /*dfde0*/  IMAD.MOV.U32 R249, RZ, RZ, R32 ;  /* 0x000000fffff97224 */ /* 0x000fc400078e0020 */
[----:B----4-:R-:W-:Y:S02]  /*dfdf0*/  IMAD.MOV.U32 R248, RZ, RZ, R29 ;  /* 0x000000fffff87224 */ /* 0x010fe400078e001d */
[----:B------:R-:W-:Y:S01]  /*dfe00*/  IMAD.MOV.U32 R239, RZ, RZ, R28 ;  /* 0x000000ffffef7224 */ /* 0x000fe200078e001c */
[----:B------:R2:W-:Y:S01]  /*dfe10*/  STL [R1+0x7ac0], R238 ;  /* 0x007ac0ee01007387 */ /* 0x0005e20000100800 */
[----:B------:R3:W-:Y:S02]  /*dfe20*/  STL [R1+0x7abc], R249 ;  /* 0x007abcf901007387 */ /* 0x0007e40000100800 */
[----:B------:R4:W-:Y:S01]  /*dfe30*/  STL [R1+0x7ac8], R248 ;  /* 0x007ac8f801007387 */ /* 0x0009e20000100800 */
[----:B------:R1:W-:Y:S01]  /*dfe40*/  STL [R1+0x7ac4], R239 ;  /* 0x007ac4ef01007387 */ /* 0x0003e20000100800 */
[----:B--2---:R-:W-:Y:S01]  /*dfe50*/  MOV R238, R24 ;  /* 0x0000001800ee7202 */ /* 0x004fe20000000f00 */
[----:B---3--:R-:W-:Y:S02]  /*dfe60*/  IMAD.MOV.U32 R249, RZ, RZ, R25 ;  /* 0x000000fffff97224 */ /* 0x008fe400078e0019 */
[----:B----4-:R-:W-:Y:S01]  /*dfe70*/  IMAD.MOV.U32 R248, RZ, RZ, R20 ;  /* 0x000000fffff87224 */ /* 0x010fe200078e0014 */
[----:B-1----:R-:W-:-:S02]  /*dfe80*/  MOV R239, R21 ;  /* 0x0000001500ef7202 */ /* 0x002fc40000000f00 */
[----:B------:R-:W-:Y:S01]  /*dfe90*/  STL [R1+0x7ad0], R249 ;  /* 0x007ad0f901007387 */ /* 0x000fe20000100800 */
[----:B------:R-:W-:Y:S02]  /*dfea0*/  STL [R1+0x7acc], R238 ;  /* 0x007accee01007387 */ /* 0x000fe40000100800 */
[----:B------:R1:W-:Y:S02]  /*dfeb0*/  STL [R1+0x7ad8], R239 ;  /* 0x007ad8ef01007387 */ /* 0x0003e40000100800 */
[----:B------:R2:W-:Y:S02]  /*dfec0*/  STL [R1+0x7ad4], R248 ;  /* 0x007ad4f801007387 */ /* 0x0005e40000100800 */
[----:B-1----:R-:W-:Y:S02]  /*dfed0*/  IMAD.MOV.U32 R239, RZ, RZ, R212 ;  /* 0x000000ffffef7224 */ /* 0x002fe400078e00d4 */
[----:B--2---:R-:W-:-:S05]  /*dfee0*/  IMAD.MOV.U32 R248, RZ, RZ, R213 ;  /* 0x000000fffff87224 */ /* 0x004fca00078e00d5 */
[----:B------:R-:W-:Y:S01]  /*dfef0*/  STL [R1+0x7ae8], R248 ;  /* 0x007ae8f801007387 */ /* 0x000fe20000100800 */
[----:B------:R1:W-:Y:S02]  /*dff00*/  STL [R1+0x7ae4], R239 ;  /* 0x007ae4ef01007387 */ /* 0x0003e40000100800 */
[----:B------:R-:W2:Y:S02]  /*dff10*/  LDL.LU R96, [R1+0x5f0] ;  /* 0x0005f00001607983 */ /* 0x000ea40000300800 */
[----:B------:R-:W2:Y:S01]  /*dff20*/  LDL.LU R97, [R1+0x5f4] ;  /* 0x0005f40001617983 */ /* 0x000ea20000300800 */
[----:B------:R-:W2:Y:S01]  /*dff30*/  LDL.LU R98, [R1+0x5f8] ;  /* 0x0005f80001627983 */ /* 0x000ea20000300800 */
[----:B------:R-:W2:Y:S02]  /*dff40*/  LDL.LU R99, [R1+0x5fc] ;  /* 0x0005fc0001637983 */ /* 0x000ea40000300800 */
        /* <DEDUP_REMOVED lines=39> */
[C---:B------:R-:W-:Y:S01]  /*e01c0*/  HMMA.1688.F32.TF32 R132, R4.reuse, R32, R132 ;  /* 0x000000200484723c */ /* 0x040fe20000081084 */
[----:B------:R-:W2:Y:S02]  /*e01d0*/  LDL.LU R39, [R1+0x6ec] ;  /* 0x0006ec0001277983 */ /* 0x000ea40000300800 */
[----:B------:R-:W2:Y:S01]  /*e01e0*/  LDL.LU R32, [R1+0x6f0] ;  /* 0x0006f00001207983 */ /* 0x000ea20000300800 */
[----:B------:R-:W2:Y:S01]  /*e01f0*/  LDL.LU R33, [R1+0x6f4] ;  /* 0x0006f40001217983 */ /* 0x000ea20000300800 */
[----:B------:R-:W2:Y:S03]  /*e0200*/  LDL.LU R34, [R1+0x6f8] ;  /* 0x0006f80001227983 */ /* 0x000ea60000300800 */
[C---:B------:R-:W-:Y:S01]  /*e0210*/  HMMA.1688.F32.TF32 R136, R4.reuse, R24, R136 ;  /* 0x000000180488723c */ /* 0x040fe20000081088 */
[----:B------:R-:W2:Y:S01]  /*e0220*/  LDL.LU R35, [R1+0x6fc] ;  /* 0x0006fc0001237983 */ /* 0x000ea20000300800 */
[----:B------:R-:W2:Y:S01]  /*e0230*/  LDL.LU R24, [R1+0x710] ;  /* 0x0007100001187983 */ /* 0x000ea20000300800 */
[----:B------:R-:W2:Y:S02]  /*e0240*/  LDL.LU R25, [R1+0x714] ;  /* 0x0007140001197983 */ /* 0x000ea40000300800 */
[----:B------:R-:W2:Y:S03]  /*e0250*/  LDL.LU R26, [R1+0x718] ;  /* 0x00071800011a7983 */ /* 0x000ea60000300800 */
[C---:B------:R-:W-:Y:S01]  /*e0260*/  HMMA.1688.F32.TF32 R124, R4.reuse, R20, R124 ;  /* 0x00000014047c723c */ /* 0x040fe2000008107c */
[----:B------:R-:W2:Y:S01]  /*e0270*/  LDL.LU R27, [R1+0x71c] ;  /* 0x00071c00011b7983 */ /* 0x000ea20000300800 */
[----:B------:R-:W2:Y:S02]  /*e0280*/  LDL.LU R20, [R1+0x720] ;  /* 0x0007200001147983 */ /* 0x000ea40000300800 */
[----:B------:R-:W2:Y:S02]  /*e0290*/  LDL.LU R21, [R1+0x724] ;  /* 0x0007240001157983 */ /* 0x000ea40000300800 */
[----:B------:R-:W2:Y:S02]  /*e02a0*/  LDL.LU R22, [R1+0x728] ;  /* 0x0007280001167983 */ /* 0x000ea40000300800 */
[----:B------:R-:W-:Y:S01]  /*e02b0*/  HMMA.1688.F32.TF32 R116, R4, R28, R116 ;  /* 0x0000001c0474723c */ /* 0x000fe20000081074 */
        /* <DEDUP_REMOVED lines=30> */
[----:B------:R-:W3:Y:S02]  /*e04a0*/  LDL.LU R233, [R1+0x7e38] ;  /* 0x007e380001e97983 */ /* 0x000ee40000300800 */
[----:B------:R-:W-:Y:S01]  /*e04b0*/  STL [R1+0x7ae0], R240 ;  /* 0x007ae0f001007387 */ /* 0x000fe20000100800 */
[----:B------:R-:W-:Y:S01]  /*e04c0*/  STL [R1+0x7adc], R241 ;  /* 0x007adcf101007387 */ /* 0x000fe20000100800 */
[----:B------:R-:W-:-:S02]  /*e04d0*/  IMAD.MOV.U32 R238, RZ, RZ, R193 ;  /* 0x000000ffffee7224 */ /* 0x000fc400078e00c1 */
[----:B------:R-:W4:Y:S01]  /*e04e0*/  LDL.LU R193, [R1+0x7e34] ;  /* 0x007e340001c17983 */ /* 0x000f220000300800 */
[----:B-1----:R-:W-:Y:S02]  /*e04f0*/  MOV R239, R177 ;  /* 0x000000b100ef7202 */ /* 0x002fe40000000f00 */
[----:B------:R-:W4:Y:S01]  /*e0500*/  LDL.LU R177, [R1+0x7e30] ;  /* 0x007e300001b17983 */ /* 0x000f220000300800 */
[C---:B------:R-:W-:Y:S03]  /*e0510*/  HMMA.1688.F32.TF32 R128, R12.reuse, R246, R128 ;  /* 0x000000f60c80723c */ /* 0x040fe60000081080 */
[----:B--2---:R-:W-:Y:S01]  /*e0520*/  STL [R1+0x7af0], R232 ;  /* 0x007af0e801007387 */ /* 0x004fe20000100800 */
[----:B---3--:R-:W-:Y:S02]  /*e0530*/  STL [R1+0x7aec], R233 ;  /* 0x007aece901007387 */ /* 0x008fe40000100800 */
[----:B------:R-:W-:Y:S02]  /*e0540*/  STL [R1+0x7af8], R224 ;  /* 0x007af8e001007387 */ /* 0x000fe40000100800 */
[----:B------:R-:W-:Y:S01]  /*e0550*/  STL [R1+0x7af4], R225 ;  /* 0x007af4e101007387 */ /* 0x000fe20000100800 */
[----:B------:R-:W2:Y:S11]  /*e0560*/  LDL.LU.64 R246, [R1+0x7e28] ;  /* 0x007e280001f67983 */ /* 0x000eb60000300a00 */
[----:B------:R-:W-:Y:S03]  /*e0570*/  @!UPT UIADD3 URZ, URZ, URZ, URZ ;  /* 0x0000003f3f3ff290 */ /* 0x000fe6000fffe03f */
[----:B------:R1:W-:Y:S02]  /*e0580*/  STL.64 [R1+0x7e10], R130 ;  /* 0x007e108201007387 */ /* 0x0003e40000100a00 */
[----:B------:R-:W-:Y:S01]  /*e0590*/  STL.64 [R1+0x7e08], R128 ;  /* 0x007e088001007387 */ /* 0x000fe20000100a00 */
[----:B-1----:R-:W3:Y:S01]  /*e05a0*/  LDL.64 R130, [R1+0x48] ;  /* 0x0000480001827983 */ /* 0x002ee20000100a00 */
[----:B--2---:R-:W-:Y:S03]  /*e05b0*/  HMMA.1688.F32.TF32 R112, R12, R246, R112 ;  /* 0x000000f60c70723c */ /* 0x004fe60000081070 */
[----:B------:R-:W2:Y:S01]  /*e05c0*/  LDL.LU.64 R246, [R1+0x7e20] ;  /* 0x007e200001f67983 */ /* 0x000ea20000300a00 */
[----:B------:R-:W2:Y:S11]  /*e05d0*/  LDL.LU R244, [R1+0x7e18] ;  /* 0x007e180001f47983 */ /* 0x000eb60000300800 */
[----:B------:R-:W-:Y:S08]  /*e05e0*/  @!UPT UIADD3 URZ, URZ, URZ, URZ ;  /* 0x0000003f3f3ff290 */ /* 0x000ff0000fffe03f */
[----:B------:R1:W-:Y:S01]  /*e05f0*/  STL.64 [R1+0x7e00], R114 ;  /* 0x007e007201007387 */ /* 0x0003e20000100a00 */
[----:B------:R-:W-:Y:S03]  /*e0600*/  STL.64 [R1+0x7df8], R112 ;  /* 0x007df87001007387 */ /* 0x000fe60000100a00 */
[----:B-1----:R-:W2:Y:S01]  /*e0610*/  LDL.64 R114, [R1+0x28] ;  /* 0x0000280001727983 */ /* 0x002ea20000100a00 */
        /* <DEDUP_REMOVED lines=24> */
[----:B------:R-:W-:Y:S07]  /*e07a0*/  HMMA.1688.F32.TF32 R120, R4, R144, R120 ;  /* 0x000000900478723c */ /* 0x000fee0000081078 */
[----:B------:R-:W-:-:S02]  /*e07b0*/  IMAD.MOV.U32 R6, RZ, RZ, R237 ;  /* 0x000000ffff067224 */ /* 0x000fc400078e00ed */
[----:B------:R-:W-:-:S07]  /*e07c0*/  IMAD.MOV.U32 R7, RZ, RZ, R236 ;  /* 0x000000ffff077224 */ /* 0x000fce00078e00ec */
[C---:B------:R-:W-:Y:S08]  /*e07d0*/  HMMA.1688.F32.TF32 R4, R12.reuse, R6, R124 ;  /* 0x000000060c04723c */ /* 0x040ff0000008107c */
[----:B------:R-:W-:Y:S01]  /*e07e0*/  HMMA.1688.F32.TF32 R116, R12, R238, R116 ;  /* 0x000000ee0c74723c */ /* 0x000fe20000081074 */
[----:B------:R-:W-:Y:S01]  /*e07f0*/  MOV R240, R206 ;  /* 0x000000ce00f07202 */ /* 0x000fe20000000f00 */
[----:B------:R-:W-:-:S02]  /*e0800*/  IMAD.MOV.U32 R241, RZ, RZ, R207 ;  /* 0x000000fffff17224 */ /* 0x000fc400078e00cf */
[----:B---3--:R-:W-:Y:S02]  /*e0810*/  IMAD.MOV.U32 R237, RZ, RZ, R130 ;  /* 0x000000ffffed7224 */ /* 0x008fe400078e0082 */
[----:B------:R-:W-:Y:S02]  /*e0820*/  IMAD.MOV.U32 R236, RZ, RZ, R131 ;  /* 0x000000ffffec7224 */ /* 0x000fe400078e0083 */
[----:B------:R-:W-:Y:S02]  /*e0830*/  IMAD.MOV.U32 R249, RZ, RZ, R214 ;  /* 0x000000fffff97224 */ /* 0x000fe400078e00d6 */
[----:B------:R-:W-:Y:S01]  /*e0840*/  IMAD.MOV.U32 R248, RZ, RZ, R142 ;  /* 0x000000fffff87224 */ /* 0x000fe200078e008e */
[----:B------:R-:W-:Y:S01]  /*e0850*/  MOV R238, R215 ;  /* 0x000000d700ee7202 */ /* 0x000fe20000000f00 */
[----:B------:R-:W-:Y:S01]  /*e0860*/  IMAD.MOV.U32 R239, RZ, RZ, R143 ;  /* 0x000000ffffef7224 */ /* 0x000fe200078e008f */
        /* <DEDUP_REMOVED lines=27> */
[----:B--2---:R-:W-:-:S05]  /*e0a20*/  MOV R245, R115 ;  /* 0x0000007300f57202 */ /* 0x004fca0000000f00 */
[----:B------:R-:W-:Y:S01]  /*e0a30*/  STL [R1+0x7b78], R245 ;  /* 0x007b78f501007387 */ /* 0x000fe20000100800 */
[----:B------:R-:W-:Y:S02]  /*e0a40*/  STL.64 [R1+0x7cd0], R246 ;  /* 0x007cd0f601007387 */ /* 0x000fe40000100a00 */
[----:B------:R2:W-:Y:S02]  /*e0a50*/  STL [R1+0x7cc8], R244 ;  /* 0x007cc8f401007387 */ /* 0x0005e40000100800 */
[----:B------:R-:W-:Y:S01]  /*e0a60*/  STL.64 [R1+0x7df0], R6 ;  /* 0x007df00601007387 */ /* 0x000fe20000100a00 */
[----:B------:R-:W-:Y:S01]  /*e0a70*/  STL.64 [R1+0x7de8], R4 ;  /* 0x007de80401007387 */ /* 0x000fe20000100a00 */
[----:B------:R-:W-:Y:S02]  /*e0a80*/  STL.64 [R1+0x7b08], R242 ;  /* 0x007b08f201007387 */ /* 0x000fe40000100a00 */
[----:B------:R3:W-:Y:S02]  /*e0a90*/  STL.64 [R1+0x7b00], R240 ;  /* 0x007b00f001007387 */ /* 0x0007e40000100a00 */
        /* <DEDUP_REMOVED lines=426> */
[----:B------:R-:W-:Y:S01]  /*e2540*/  IMAD.MOV.U32 R242, RZ, RZ, R214 ;  /* 0x000000fffff27224 */ /* 0x000fe200078e00d6 */
[----:B------:R-:W-:Y:S01]  /*e2550*/  MOV R243, R215 ;  /* 0x000000d700f37202 */ /* 0x000fe20000000f00 */
[----:B------:R-:W-:Y:S04]  /*e2560*/  LDS R126, [R2+0x32280] ;  /* 0x03228000027e7984 */ /* 0x000fe80000000800 */
[----:B------:R-:W1:Y:S01]  /*e2570*/  LDS R127, [R0+0x32280] ;  /* 0x03228000007f7984 */ /* 0x000e620000000800 */
[----:B---3--:R-:W-:Y:S03]  /*e2580*/  HMMA.1688.F32.TF32 R132, R12, R246, R132 ;  /* 0x000000f60c84723c */ /* 0x008fe60000081084 */
[----:B------:R-:W2:Y:S01]  /*e2590*/  LDL.LU.64 R246, [R1+0x7cd0] ;  /* 0x007cd00001f67983 */ /* 0x000ea20000300a00 */
[----:B------:R-:W3:Y:S11]  /*e25a0*/  LDL.LU R244, [R1+0x7cc8] ;  /* 0x007cc80001f47983 */ /* 0x000ef60000300800 */
[----:B------:R-:W-:Y:S08]  /*e25b0*/  @!UPT UIADD3 URZ, URZ, URZ, URZ ;  /* 0x0000003f3f3ff290 */ /* 0x000ff0000fffe03f */
        /* <DEDUP_REMOVED lines=23> */
[----:B------:R1:W-:Y:S02]  /*e2730*/  STL.64 [R1+0x7978], R228 ;  /* 0x007978e401007387 */ /* 0x0003e40000100a00 */
[----:B----4-:R-:W-:Y:S01]  /*e2740*/  IMAD.MOV.U32 R230, RZ, RZ, R198 ;  /* 0x000000ffffe67224 */ /* 0x010fe200078e00c6 */
[----:B-1----:R-:W4:Y:S04]  /*e2750*/  LDL R228, [R1+0x12e0] ;  /* 0x0012e00001e47983 */ /* 0x002f280000100800 */
[----:B------:R-:W2:Y:S01]  /*e2760*/  LDL R229, [R1+0x12e4] ;  /* 0x0012e40001e57983 */ /* 0x000ea20000100800 */
[----:B------:R-:W2:Y:S02]  /*e2770*/  LDL.LU R198, [R1+0x7cc4] ;  /* 0x007cc40001c67983 */ /* 0x000ea40000300800 */
[----:B------:R-:W-:-:S02]  /*e2780*/  IMAD.MOV.U32 R231, RZ, RZ, R199 ;  /* 0x000000ffffe77224 */ /* 0x000fc400078e00c7 */
[----:B------:R-:W2:Y:S01]  /*e2790*/  LDL.LU R199, [R1+0x7cc0] ;  /* 0x007cc00001c77983 */ /* 0x000ea20000300800 */
[----:B------:R1:W-:Y:S02]  /*e27a0*/  STL.64 [R1+0x7990], R222 ;  /* 0x007990de01007387 */ /* 0x0003e40000100a00 */
[----:B------:R1:W-:Y:S02]  /*e27b0*/  STL.64 [R1+0x7988], R220 ;  /* 0x007988dc01007387 */ /* 0x0003e40000100a00 */
[----:B-1----:R-:W-:Y:S01]  /*e27c0*/  MOV R222, R206 ;  /* 0x000000ce00de7202 */ /* 0x002fe20000000f00 */
[----:B------:R-:W2:Y:S04]  /*e27d0*/  LDL R220, [R1+0x12d0] ;  /* 0x0012d00001dc7983 */ /* 0x000ea80000100800 */
[----:B------:R-:W2:Y:S01]  /*e27e0*/  LDL R221, [R1+0x12d4] ;  /* 0x0012d40001dd7983 */ /* 0x000ea20000100800 */
[----:B------:R-:W2:Y:S02]  /*e27f0*/  LDL.LU R206, [R1+0x7cbc] ;  /* 0x007cbc0001ce7983 */ /* 0x000ea40000300800 */
[----:B------:R-:W-:-:S02]  /*e2800*/  IMAD.MOV.U32 R223, RZ, RZ, R207 ;  /* 0x000000ffffdf7224 */ /* 0x000fc400078e00cf */
[----:B------:R-:W2:Y:S01]  /*e2810*/  LDL.LU R207, [R1+0x7cb8] ;  /* 0x007cb80001cf7983 */ /* 0x000ea20000300800 */
[----:B------:R-:W2:Y:S02]  /*e2820*/  LDL R240, [R1+0x11c0] ;  /* 0x0011c00001f07983 */ /* 0x000ea40000100800 */
[----:B------:R-:W2:Y:S02]  /*e2830*/  LDL R241, [R1+0x11c4] ;  /* 0x0011c40001f17983 */ /* 0x000ea40000100800 */
[----:B------:R-:W2:Y:S01]  /*e2840*/  LDL.LU R214, [R1+0x7cb4] ;  /* 0x007cb40001d67983 */ /* 0x000ea20000300800 */
[----:B------:R-:W3:Y:S01]  /*e2850*/  LDL.LU R215, [R1+0x7cb0] ;  /* 0x007cb00001d77983 */ /* 0x000ee20000300800 */
[----:B------:R-:W4:Y:S02]  /*e2860*/  LDL R132, [R1+0x1140] ;  /* 0x0011400001847983 */ /* 0x000f240000100800 */
        /* <DEDUP_REMOVED lines=49> */
[----:B------:R-:W4:Y:S04]  /*e2b80*/  LDL.64 R238, [R1+0x1138] ;  /* 0x0011380001ee7983 */ /* 0x000f280000100a00 */
[----:B------:R-:W4:Y:S04]  /*e2b90*/  LDL.64 R248, [R1+0x1190] ;  /* 0x0011900001f87983 */ /* 0x000f280000100a00 */
[----:B------:R-:W4:Y:S04]  /*e2ba0*/  LDL.64 R250, [R1+0x1198] ;  /* 0x0011980001fa7983 */ /* 0x000f280000100a00 */
[----:B--2---:R-:W-:Y:S01]  /*e2bb0*/  STL [R1+0x793c], R214 ;  /* 0x00793cd601007387 */ /* 0x004fe20000100800 */
[----:B---3--:R-:W-:Y:S02]  /*e2bc0*/  STL [R1+0x7938], R215 ;  /* 0x007938d701007387 */ /* 0x008fe40000100800 */
        /* <DEDUP_REMOVED lines=18> */
[----:B----4-:R-:W-:Y:S01]  /*e2cf0*/  HMMA.1688.F32.TF32 R112, R124, R132, R112 ;  /* 0x000000847c70723c */ /* 0x010fe20000081070 */
[----:B------:R-:W2:Y:S01]  /*e2d00*/  LDL.LU.64 R134, [R1+0x7ca8] ;  /* 0x007ca80001867983 */ /* 0x000ea20000300a00 */
[----:B------:R-:W2:Y:S02]  /*e2d10*/  LDL.LU.64 R132, [R1+0x7ca0] ;  /* 0x007ca00001847983 */ /* 0x000ea40000300a00 */
[----:B------:R-:W3:Y:S04]  /*e2d20*/  LDL.LU.64 R118, [R1+0x7c98] ;  /* 0x007c980001767983 */ /* 0x000ee80000300a00 */
[C---:B------:R-:W-:Y:S08]  /*e2d30*/  HMMA.1688.F32.TF32 R136, R12.reuse, R146, R136 ;  /* 0x000000920c88723c */ /* 0x040ff00000081088 */
[C---:B------:R-:W-:Y:S08]  /*e2d40*/  HMMA.1688.F32.TF32 R100, R12.reuse, R162, R100 ;  /* 0x000000a20c64723c */ /* 0x040ff00000081064 */
[----:B------:R-:W-:Y:S08]  /*e2d50*/  HMMA.1688.F32.TF32 R16, R12, R186, R16 ;  /* 0x000000ba0c10723c */ /* 0x000ff00000081010 */
[C---:B--2---:R-:W-:Y:S01]  /*e2d60*/  HMMA.1688.F32.TF32 R132, R124.reuse, R116, R132 ;  /* 0x000000747c84723c */ /* 0x044fe20000081084 */
[----:B------:R-:W3:Y:S07]  /*e2d70*/  LDL.LU.64 R116, [R1+0x7c90] ;  /* 0x007c900001747983 */ /* 0x000eee0000300a00 */
[C---:B------:R-:W-:Y:S01]  /*e2d80*/  HMMA.1688.F32.TF32 R136, R124.reuse, R216, R136 ;  /* 0x000000d87c88723c */ /* 0x040fe20000081088 */
[----:B------:R-:W2:Y:S07]  /*e2d90*/  LDL.64 R216, [R1+0x1310] ;  /* 0x0013100001d87983 */ /* 0x000eae0000100a00 */
[C---:B------:R-:W-:Y:S08]  /*e2da0*/  HMMA.1688.F32.TF32 R100, R124.reuse, R104, R100 ;  /* 0x000000687c64723c */ /* 0x040ff00000081064 */
[C---:B------:R-:W-:Y:S08]  /*e2db0*/  HMMA.1688.F32.TF32 R16, R124.reuse, R20, R16 ;  /* 0x000000147c10723c */ /* 0x040ff00000081010 */
[C---:B---3--:R-:W-:Y:S01]  /*e2dc0*/  HMMA.1688.F32.TF32 R116, R124.reuse, R208, R116 ;  /* 0x000000d07c74723c */ /* 0x048fe20000081074 */
[----:B------:R-:W3:Y:S01]  /*e2dd0*/  LDL R208, [R1+0x12f0] ;  /* 0x0012f00001d07983 */ /* 0x000ee20000100800 */
[----:B------:R-:W4:Y:S02]  /*e2de0*/  LDL.LU.64 R106, [R1+0x7c88] ;  /* 0x007c8800016a7983 */ /* 0x000f240000300a00 */
[----:B------:R-:W4:Y:S02]  /*e2df0*/  LDL.LU.64 R104, [R1+0x7c80] ;  /* 0x007c800001687983 */ /* 0x000f240000300a00 */
[----:B------:R-:W2:Y:S01]  /*e2e00*/  LDL.LU.64 R22, [R1+0x7c78] ;  /* 0x007c780001167983 */ /* 0x000ea20000300a00 */
[----:B------:R-:W2:Y:S01]  /*e2e10*/  LDL.LU.64 R20, [R1+0x7c70] ;  /* 0x007c700001147983 */ /* 0x000ea20000300a00 */
[----:B------:R-:W3:Y:S01]  /*e2e20*/  LDL.LU.64 R26, [R1+0x7c68] ;  /* 0x007c6800011a7983 */ /* 0x000ee20000300a00 */
[C---:B--2---:R-:W-:Y:S02]  /*e2e30*/  HMMA.1688.F32.TF32 R20, R124.reuse, R24, R20 ;  /* 0x000000187c14723c */ /* 0x044fe40000081014 */
[----:B------:R-:W3:Y:S01]  /*e2e40*/  LDL.LU.64 R24, [R1+0x7c60] ;  /* 0x007c600001187983 */ /* 0x000ee20000300a00 */
[----:B------:R-:W2:Y:S05]  /*e2e50*/  LDL.LU.64 R30, [R1+0x7c58] ;  /* 0x007c5800011e7983 */ /* 0x000eaa0000300a00 */
[C---:B---3--:R-:W-:Y:S01]  /*e2e60*/  HMMA.1688.F32.TF32 R24, R124.reuse, R28, R24 ;  /* 0x0000001c7c18723c */ /* 0x048fe20000081018 */
[----:B------:R-:W2:Y:S01]  /*e2e70*/  LDL.LU.64 R28, [R1+0x7c50] ;  /* 0x007c5000011c7983 */ /* 0x000ea20000300a00 */
[----:B------:R-:W3:Y:S06]  /*e2e80*/  LDL.LU.64 R34, [R1+0x7c48] ;  /* 0x007c480001227983 */ /* 0x000eec0000300a00 */
[C---:B--2---:R-:W-:Y:S01]  /*e2e90*/  HMMA.1688.F32.TF32 R28, R124.reuse, R32, R28 ;  /* 0x000000207c1c723c */ /* 0x044fe2000008101c */
[----:B------:R-:W3:Y:S01]  /*e2ea0*/  LDL.LU.64 R32, [R1+0x7c40] ;  /* 0x007c400001207983 */ /* 0x000ee20000300a00 */
[----:B------:R-:W2:Y:S06]  /*e2eb0*/  LDL.LU.64 R38, [R1+0x7c38] ;  /* 0x007c380001267983 */ /* 0x000eac0000300a00 */
[C---:B---3--:R-:W-:Y:S01]  /*e2ec0*/  HMMA.1688.F32.TF32 R32, R124.reuse, R36, R32 ;  /* 0x000000247c20723c */ /* 0x048fe20000081020 */
[----:B------:R-:W2:Y:S01]  /*e2ed0*/  LDL.LU.64 R36, [R1+0x7c30] ;  /* 0x007c300001247983 */ /* 0x000ea20000300a00 */
[----:B------:R-:W3:Y:S06]  /*e2ee0*/  LDL.LU.64 R42, [R1+0x7c28] ;  /* 0x007c2800012a7983 */ /* 0x000eec0000300a00 */
        /* <DEDUP_REMOVED lines=11> */
[----:B--2---:R-:W-:Y:S01]  /*e2fa0*/  HMMA.1688.F32.TF32 R44, R124, R48, R44 ;  /* 0x000000307c2c723c */ /* 0x004fe2000008102c */
[----:B------:R-:W3:Y:S07]  /*e2fb0*/  LDL.LU.64 R48, [R1+0x7c00] ;  /* 0x007c000001307983 */ /* 0x000eee0000300a00 */
[C---:B------:R-:W-:Y:S08]  /*e2fc0*/  HMMA.1688.F32.TF32 R92, R12.reuse, R158, R92 ;  /* 0x0000009e0c5c723c */ /* 0x040ff0000008105c */
[C---:B------:R-:W-:Y:S01]  /*e2fd0*/  HMMA.1688.F32.TF32 R96, R12.reuse, R150, R96 ;  /* 0x000000960c60723c */ /* 0x040fe20000081060 */
[----:B------:R-:W2:Y:S07]  /*e2fe0*/  LDL.LU.64 R146, [R1+0x7bf8] ;  /* 0x007bf80001927983 */ /* 0x000eae0000300a00 */
[C---:B------:R-:W-:Y:S08]  /*e2ff0*/  HMMA.1688.F32.TF32 R4, R12.reuse, R154, R4 ;  /* 0x0000009a0c04723c */ /* 0x040ff00000081004 */
[C---:B------:R-:W-:Y:S08]  /*e3000*/  HMMA.1688.F32.TF32 R120, R12.reuse, R142, R120 ;  /* 0x0000008e0c78723c */ /* 0x040ff00000081078 */
[C---:B------:R-:W-:Y:S08]  /*e3010*/  HMMA.1688.F32.TF32 R8, R12.reuse, R178, R8 ;  /* 0x000000b20c08723c */ /* 0x040ff00000081008 */
[C---:B------:R-:W-:Y:S08]  /*e3020*/  HMMA.1688.F32.TF32 R84, R12.reuse, R174, R84 ;  /* 0x000000ae0c54723c */ /* 0x040ff00000081054 */
[----:B------:R-:W-:Y:S08]  /*e3030*/  HMMA.1688.F32.TF32 R88, R12, R166, R88 ;  /* 0x000000a60c58723c */ /* 0x000ff00000081058 */
[C---:B------:R-:W-:Y:S08]  /*e3040*/  HMMA.1688.F32.TF32 R52, R124.reuse, R152, R52 ;  /* 0x000000987c34723c */ /* 0x040ff00000081034 */
[C---:B------:R-:W-:Y:S08]  /*e3050*/  HMMA.1688.F32.TF32 R56, R124.reuse, R160, R56 ;  /* 0x000000a07c38723c */ /* 0x040ff00000081038 */
[C---:B------:R-:W-:Y:S08]  /*e3060*/  HMMA.1688.F32.TF32 R60, R124.reuse, R168, R60 ;  /* 0x000000a87c3c723c */ /* 0x040ff0000008103c */
[C---:B------:R-:W-:Y:S08]  /*e3070*/  HMMA.1688.F32.TF32 R64, R124.reuse, R176, R64 ;  /* 0x000000b07c40723c */ /* 0x040ff00000081040 */
[C---:B----4-:R-:W-:Y:S08]  /*e3080*/  HMMA.1688.F32.TF32 R104, R124.reuse, R224, R104 ;  /* 0x000000e07c68723c */ /* 0x050ff00000081068 */
[----:B------:R-:W-:Y:S01]  /*e3090*/  HMMA.1688.F32.TF32 R68, R124, R184, R68 ;  /* 0x000000b87c44723c */ /* 0x000fe20000081044 */
[----:B------:R-:W-:-:S07]  /*e30a0*/  IMAD.MOV.U32 R209, RZ, RZ, R247 ;  /* 0x000000ffffd17224 */ /* 0x000fce00078e00f7 */
[C---:B------:R-:W-:Y:S08]  /*e30b0*/  HMMA.1688.F32.TF32 R72, R124.reuse, R192, R72 ;  /* 0x000000c07c48723c */ /* 0x040ff00000081048 */
[C---:B------:R-:W-:Y:S08]  /*e30c0*/  HMMA.1688.F32.TF32 R80, R124.reuse, R244, R80 ;  /* 0x000000f47c50723c */ /* 0x040ff00000081050 */
[C---:B------:R-:W-:Y:S08]  /*e30d0*/  HMMA.1688.F32.TF32 R76, R124.reuse, R200, R76 ;  /* 0x000000c87c4c723c */ /* 0x040ff0000008104c */
[----:B------:R-:W-:Y:S01]  /*e30e0*/  HMMA.1688.F32.TF32 R108, R124, R232, R108 ;  /* 0x000000e87c6c723c */ /* 0x000fe2000008106c */
[----:B------:R-:W-:Y:S01]  /*e30f0*/  MOV R225, R3 ;  /* 0x0000000300e17202 */ /* 0x000fe20000000f00 */
[----:B------:R-:W-:-:S06]  /*e3100*/  IMAD.MOV.U32 R3, RZ, RZ, R229 ;  /* 0x000000ffff037224 */ /* 0x000fcc00078e00e5 */
[C---:B------:R-:W-:Y:S08]  /*e3110*/  HMMA.1688.F32.TF32 R96, R124.reuse, R216, R96 ;  /* 0x000000d87c60723c */ /* 0x040ff00000081060 */
[----:B------:R-:W-:Y:S01]  /*e3120*/  HMMA.1688.F32.TF32 R128, R124, R236, R128 ;  /* 0x000000ec7c80723c */ /* 0x000fe20000081080 */
[----:B------:R-:W-:Y:S02]  /*e3130*/  IMAD.MOV.U32 R244, RZ, RZ, R228 ;  /* 0x000000fffff47224 */ /* 0x000fe400078e00e4 */
[----:B------:R-:W-:-:S02]  /*e3140*/  IMAD.MOV.U32 R224, RZ, RZ, R246 ;  /* 0x000000ffffe07224 */ /* 0x000fc400078e00f6 */
[----:B------:R-:W-:-:S03]  /*e3150*/  IMAD.MOV.U32 R246, RZ, RZ, R217 ;  /* 0x000000fffff67224 */ /* 0x000fc600078e00d9 */
[----:B------:R-:W-:Y:S01]  /*e3160*/  HMMA.1688.F32.TF32 R92, R124, R208, R92 ;  /* 0x000000d07c5c723c */ /* 0x000fe2000008105c */
[----:B------:R-:W-:-:S07]  /*e3170*/  MOV R247, R216 ;  /* 0x000000d800f77202 */ /* 0x000fce0000000f00 */
        /* <DEDUP_REMOVED lines=11> */
[----:B------:R-:W4:Y:S02]  /*e3230*/  LDL.LU.64 R154, [R1+0x7be8] ;  /* 0x007be800019a7983 */ /* 0x000f240000300a00 */
        /* <DEDUP_REMOVED lines=14> */
[----:B------:R-:W-:Y:S01]  /*e3320*/  STL [R1+0x78c4], R3 ;  /* 0x0078c40301007387 */ /* 0x000fe20000100800 */
[----:B------:R-:W-:Y:S02]  /*e3330*/  STL [R1+0x78c0], R244 ;  /* 0x0078c0f401007387 */ /* 0x000fe40000100800 */
[----:B------:R-:W2:Y:S02]  /*e3340*/  LDL.LU.64 R210, [R1+0x7b70] ;  /* 0x007b700001d27983 */ /* 0x000ea40000300a00 */
[----:B------:R-:W2:Y:S01]  /*e3350*/  LDL.LU.64 R208, [R1+0x7b68] ;  /* 0x007b680001d07983 */ /* 0x000ea20000300a00 */
[----:B------:R-:W2:Y:S01]  /*e3360*/  LDL.LU.64 R218, [R1+0x7b60] ;  /* 0x007b600001da7983 */ /* 0x000ea20000300a00 */
[----:B------:R-:W2:Y:S02]  /*e3370*/  LDL.LU.64 R216, [R1+0x7b58] ;  /* 0x007b580001d87983 */ /* 0x000ea40000300a00 */
[----:B------:R-:W-:Y:S02]  /*e3380*/  STL [R1+0x78dc], R246 ;  /* 0x0078dcf601007387 */ /* 0x000fe40000100800 */
[----:B------:R1:W-:Y:S01]  /*e3390*/  STL [R1+0x78d0], R247 ;  /* 0x0078d0f701007387 */ /* 0x0003e20000100800 */
[----:B------:R-:W2:Y:S01]  /*e33a0*/  LDL.LU.64 R226, [R1+0x7b50] ;  /* 0x007b500001e27983 */ /* 0x000ea20000300a00 */
[----:B------:R-:W2:Y:S02]  /*e33b0*/  LDL.LU.64 R224, [R1+0x7b48] ;  /* 0x007b480001e07983 */ /* 0x000ea40000300a00 */
[----:B------:R-:W2:Y:S01]  /*e33c0*/  LDL.64 R126, [R1+0x1148] ;  /* 0x00114800017e7983 */ /* 0x000ea20000100a00 */
[C---:B-1----:R-:W-:Y:S08]  /*e33d0*/  HMMA.1688.F32.TF32 R108, R12.reuse, R234, R108 ;  /* 0x000000ea0c6c723c */ /* 0x042ff0000008106c */
[----:B------:R-:W-:Y:S01]  /*e33e0*/  HMMA.1688.F32.TF32 R128, R12, R238, R128 ;  /* 0x000000ee0c80723c */ /* 0x000fe20000081080 */
[----:B------:R-:W3:Y:S01]  /*e33f0*/  LDL.LU.64 R234, [R1+0x7b40] ;  /* 0x007b400001ea7983 */ /* 0x000ee20000300a00 */
[----:B------:R-:W3:Y:S02]  /*e3400*/  LDL.LU.64 R232, [R1+0x7b38] ;  /* 0x007b380001e87983 */ /* 0x000ee40000300a00 */
[----:B------:R-:W-:Y:S01]  /*e3410*/  IMAD.MOV.U32 R159, RZ, RZ, R238 ;  /* 0x000000ffff9f7224 */ /* 0x000fe200078e00ee */
[----:B------:R-:W-:-:S10]  /*e3420*/  MOV R247, R239 ;  /* 0x000000ef00f77202 */ /* 0x000fd40000000f00 */
[----:B------:R-:W-:Y:S01]  /*e3430*/  STL.64 [R1+0x24e0], R108 ;  /* 0x0024e06c01007387 */ /* 0x000fe20000100a00 */
[----:B------:R1:W-:Y:S03]  /*e3440*/  STL.64 [R1+0x24e8], R110 ;  /* 0x0024e86e01007387 */ /* 0x0003e60000100a00 */
[----:B-1----:R-:W3:Y:S04]  /*e3450*/  LDL.64 R110, [R1+0x1178] ;  /* 0x00117800016e7983 */ /* 0x002ee80000100a00 */
[----:B------:R-:W-:Y:S02]  /*e3460*/  STL.64 [R1+0x2120], R128 ;  /* 0x0021208001007387 */ /* 0x000fe40000100a00 */
[----:B------:R1:W-:Y:S02]  /*e3470*/  STL.64 [R1+0x2128], R130 ;  /* 0x0021288201007387 */ /* 0x0003e40000100a00 */
[----:B------:R-:W4:Y:S01]  /*e3480*/  LDL.LU.64 R238, [R1+0x7b30] ;  /* 0x007b300001ee7983 */ /* 0x000f220000300a00 */
[----:B------:R-:W4:Y:S04]  /*e3490*/  LDL.LU.64 R236, [R1+0x7b28] ;  /* 0x007b280001ec7983 */ /* 0x000f280000300a00 */
[----:B-1----:R-:W4:Y:S01]  /*e34a0*/  LDL.64 R130, [R1+0x1168] ;  /* 0x0011680001827983 */ /* 0x002f220000100a00 */
[----:B------:R-:W-:Y:S02]  /*e34b0*/  STL [R1+0x78e4], R247 ;  /* 0x0078e4f701007387 */ /* 0x000fe40000100800 */
[----:B------:R-:W-:Y:S01]  /*e34c0*/  STL [R1+0x78e0], R159 ;  /* 0x0078e09f01007387 */ /* 0x000fe20000100800 */
[C---:B--2---:R-:W-:Y:S11]  /*e34d0*/  HMMA.1688.F32.TF32 R112, R12.reuse, R126, R112 ;  /* 0x0000007e0c70723c */ /* 0x044ff60000081070 */
[----:B------:R-:W-:Y:S11]  /*e34e0*/  @!UPT UIADD3 URZ, URZ, URZ, URZ ;  /* 0x0000003f3f3ff290 */ /* 0x000ff6000fffe03f */
[----:B------:R-:W-:Y:S01]  /*e34f0*/  @!UPT UIADD3 URZ, URZ, URZ, URZ ;  /* 0x0000003f3f3ff290 */ /* 0x000fe2000fffe03f */
[----:B------:R-:W-:Y:S01]  /*e3500*/  STL.64 [R1+0x2140], R112 ;  /* 0x0021407001007387 */ /* 0x000fe20000100a00 */
[----:B------:R1:W-:Y:S03]  /*e3510*/  STL.64 [R1+0x2148], R114 ;  /* 0x0021487201007387 */ /* 0x0003e60000100a00 */
[----:B-1----:R-:W2:Y:S01]  /*e3520*/  LDL.64 R114, [R1+0x1158] ;  /* 0x0011580001727983 */ /* 0x002ea20000100a00 */
[C---:B---3--:R-:W-:Y:S08]  /*e3530*/  HMMA.1688.F32.TF32 R136, R12.reuse, R110, R136 ;  /* 0x0000006e0c88723c */ /* 0x048ff00000081088 */
[----:B------:R-:W-:Y:S01]  /*e3540*/  HMMA.1688.F32.TF32 R4, R12, R250, R4 ;  /* 0x000000fa0c04723c */ /* 0x000fe20000081004 */
[----:B------:R-:W-:-:S02]  /*e3550*/  IMAD.MOV.U32 R158, RZ, RZ, R127 ;  /* 0x000000ffff9e7224 */ /* 0x000fc400078e007f */
[----:B------:R-:W-:Y:S01]  /*e3560*/  IMAD.MOV.U32 R246, RZ, RZ, R126 ;  /* 0x000000fffff67224 */ /* 0x000fe200078e007e */
[----:B------:R-:W3:Y:S04]  /*e3570*/  LDL R127, [R1+0x11ac] ;  /* 0x0011ac00017f7983 */ /* 0x000ee80000100800 */
[----:B------:R-:W3:Y:S01]  /*e3580*/  LDL R126, [R1+0x11a8] ;  /* 0x0011a800017e7983 */ /* 0x000ee20000100800 */
[----:B----4-:R-:W-:Y:S03]  /*e3590*/  HMMA.1688.F32.TF32 R116, R12, R130, R116 ;  /* 0x000000820c74723c */ /* 0x010fe60000081074 */
[----:B------:R1:W-:Y:S01]  /*e35a0*/  STL [R1+0x78ec], R158 ;  /* 0x0078ec9e01007387 */ /* 0x0003e20000100800 */
[----:B------:R4:W-:Y:S02]  /*e35b0*/  STL [R1+0x78e8], R246 ;  /* 0x0078e8f601007387 */ /* 0x0009e40000100800 */
[----:B------:R-:W-:-:S02]  /*e35c0*/  IMAD.MOV.U32 R151, RZ, RZ, R111 ;  /* 0x000000ffff977224 */ /* 0x000fc400078e006f */
[----:B------:R-:W-:Y:S02]  /*e35d0*/  IMAD.MOV.U32 R150, RZ, RZ, R110 ;  /* 0x000000ffff967224 */ /* 0x000fe400078e006e */
[----:B-1----:R-:W-:Y:S01]  /*e35e0*/  IMAD.MOV.U32 R158, RZ, RZ, R130 ;  /* 0x000000ffff9e7224 */ /* 0x002fe200078e0082 */
[----:B----4-:R-:W-:Y:S01]  /*e35f0*/  MOV R246, R131 ;  /* 0x0000008300f67202 */ /* 0x010fe20000000f00 */
[C---:B--2---:R-:W-:Y:S01]  /*e3600*/  HMMA.1688.F32.TF32 R132, R12.reuse, R114, R132 ;  /* 0x000000720c84723c */ /* 0x044fe20000081084 */
[----:B------:R-:W-:Y:S01]  /*e3610*/  IMAD.MOV.U32 R159, RZ, RZ, R115 ;  /* 0x000000ffff9f7224 */ /* 0x000fe200078e0073 */
[----:B------:R-:W-:Y:S11]  /*e3620*/  MOV R247, R114 ;  /* 0x0000007200f77202 */ /* 0x000ff60000000f00 */
[----:B------:R-:W-:Y:S10]  /*e3630*/  @!UPT UIADD3 URZ, URZ, URZ, URZ ;  /* 0x0000003f3f3ff290 */ /* 0x000ff4000fffe03f */
[----:B------:R-:W-:Y:S01]  /*e3640*/  STL.64 [R1+0x2160], R132 ;  /* 0x0021608401007387 */ /* 0x000fe20000100a00 */
[----:B------:R1:W-:Y:S02]  /*e3650*/  STL.64 [R1+0x2168], R134 ;  /* 0x0021688601007387 */ /* 0x0003e40000100a00 */
[----:B------:R-:W2:Y:S01]  /*e3660*/  LDL.64 R114, [R1+0x1228] ;  /* 0x0012280001727983 */ /* 0x000ea20000100a00 */
[----:B-1----:R-:W4:Y:S01]  /*e3670*/  LDL.64 R134, [R1+0x1218] ;  /* 0x0012180001867983 */ /* 0x002f220000100a00 */
[----:B------:R-:W-:Y:S02]  /*e3680*/  STL [R1+0x78f4], R159 ;  /* 0x0078f49f01007387 */ /* 0x000fe40000100800 */
[----:B------:R-:W-:Y:S02]  /*e3690*/  STL [R1+0x78f0], R247 ;  /* 0x0078f0f701007387 */ /* 0x000fe40000100800 */
[----:B------:R-:W-:Y:S01]  /*e36a0*/  STL.64 [R1+0x2180], R116 ;  /* 0x0021807401007387 */ /* 0x000fe20000100a00 */
[----:B------:R1:W-:Y:S01]  /*e36b0*/  STL.64 [R1+0x2188], R118 ;  /* 0x0021887601007387 */ /* 0x0003e20000100a00 */
[----:B------:R-:W2:Y:S03]  /*e36c0*/  LDL.64 R130, [R1+0x1238] ;  /* 0x0012380001827983 */ /* 0x000ea60000100a00 */
[----:B-1----:R-:W2:Y:S04]  /*e36d0*/  LDL R118, [R1+0x11f8] ;  /* 0x0011f80001767983 */ /* 0x002ea80000100800 */
[----:B------:R-:W2:Y:S01]  /*e36e0*/  LDL R119, [R1+0x11fc] ;  /* 0x0011fc0001777983 */ /* 0x000ea20000100800 */
[----:B------:R-:W-:Y:S02]  /*e36f0*/  STL [R1+0x78fc], R246 ;  /* 0x0078fcf601007387 */ /* 0x000fe40000100800 */
[----:B------:R-:W-:Y:S02]  /*e3700*/  STL [R1+0x78f8], R158 ;  /* 0x0078f89e01007387 */ /* 0x000fe40000100800 */
[----:B------:R-:W-:Y:S01]  /*e3710*/  STL.64 [R1+0x21a0], R136 ;  /* 0x0021a08801007387 */ /* 0x000fe20000100a00 */
[----:B------:R1:W-:Y:S01]  /*e3720*/  STL.64 [R1+0x21a8], R138 ;  /* 0x0021a88a01007387 */ /* 0x0003e20000100a00 */
[----:B------:R-:W2:Y:S01]  /*e3730*/  LDL.64 R110, [R1+0x1248] ;  /* 0x00124800016e7983 */ /* 0x000ea20000100a00 */
[----:B------:R-:W-:Y:S01]  /*e3740*/  MOV R159, R250 ;  /* 0x000000fa009f7202 */ /* 0x000fe20000000f00 */
[----:B------:R-:W-:Y:S01]  /*e3750*/  IMAD.MOV.U32 R247, RZ, RZ, R251 ;  /* 0x000000fffff77224 */ /* 0x000fe200078e00fb */
[----:B-1----:R-:W2:Y:S04]  /*e3760*/  LDL R138, [R1+0x11e8] ;  /* 0x0011e800018a7983 */ /* 0x002ea80000100800 */
[----:B------:R-:W2:Y:S01]  /*e3770*/  LDL R139, [R1+0x11ec] ;  /* 0x0011ec00018b7983 */ /* 0x000ea20000100800 */
[----:B------:R-:W-:Y:S02]  /*e3780*/  STL [R1+0x7904], R151 ;  /* 0x0079049701007387 */ /* 0x000fe40000100800 */
[----:B------:R-:W-:Y:S02]  /*e3790*/  STL [R1+0x7900], R150 ;  /* 0x0079009601007387 */ /* 0x000fe40000100800 */
[----:B------:R-:W-:Y:S01]  /*e37a0*/  STL.64 [R1+0x21c0], R4 ;  /* 0x0021c00401007387 */ /* 0x000fe20000100a00 */
[----:B------:R1:W-:Y:S01]  /*e37b0*/  STL.64 [R1+0x21c8], R6 ;  /* 0x0021c80601007387 */ /* 0x0003e20000100a00 */
[----:B------:R-:W2:Y:S02]  /*e37c0*/  LDL.LU.64 R250, [R1+0x7b20] ;  /* 0x007b200001fa7983 */ /* 0x000ea40000300a00 */
[----:B------:R-:W2:Y:S01]  /*e37d0*/  LDL.LU.64 R248, [R1+0x7b18] ;  /* 0x007b180001f87983 */ /* 0x000ea20000300a00 */
[----:B-1----:R-:W2:Y:S04]  /*e37e0*/  LDL R6, [R1+0x1188] ;  /* 0x0011880001067983 */ /* 0x002ea80000100800 */
[----:B------:R-:W2:Y:S01]  /*e37f0*/  LDL R7, [R1+0x118c] ;  /* 0x00118c0001077983 */ /* 0x000ea20000100800 */
[C---:B------:R-:W-:Y:S08]  /*e3800*/  HMMA.1688.F32.TF32 R8, R12.reuse, R242, R8 ;  /* 0x000000f20c08723c */ /* 0x040ff00000081008 */
[C---:B--2---:R-:W-:Y:S01]  /*e3810*/  HMMA.1688.F32.TF32 R4, R12.reuse, R6, R100 ;  /* 0x000000060c04723c */ /* 0x044fe20000081064 */
[----:B------:R-:W2:Y:S11]  /*e3820*/  LDL R102, [R1+0x1208] ;  /* 0x0012080001667983 */ /* 0x000eb60000100800 */
[----:B------:R-:W-:Y:S11]  /*e3830*/  @!UPT UIADD3 URZ, URZ, URZ, URZ ;  /* 0x0000003f3f3ff290 */ /* 0x000ff6000fffe03f */
[----:B------:R-:W-:Y:S01]  /*e3840*/  STL.64 [R1+0x21e0], R4 ;  /* 0x0021e00401007387 */ /* 0x000fe20000100a00 */
[----:B------:R3:W-:Y:S02]  /*e3850*/  STL.64 [R1+0x21e8], R6 ;  /* 0x0021e80601007387 */ /* 0x0007e40000100a00 */
[----:B---3--:R-:W-:Y:S01]  /*e3860*/  HMMA.1688.F32.TF32 R4, R12, R126, R104 ;  /* 0x0000007e0c04723c */ /* 0x008fe20000081068 */
[----:B------:R-:W-:Y:S02]  /*e3870*/  IMAD.MOV.U32 R103, RZ, RZ, R252 ;  /* 0x000000ffff677224 */ /* 0x000fe400078e00fc */
[----:B------:R-:W3:Y:S01]  /*e3880*/  LDL.LU R252, [R1+0x7b10] ;  /* 0x007b100001fc7983 */ /* 0x000ee20000300800 */
[----:B------:R-:W2:Y:S11]  /*e3890*/  LDL R106, [R1+0x11d8] ;  /* 0x0011d800016a7983 */ /* 0x000eb60000100800 */
[----:B------:R-:W-:Y:S08]  /*e38a0*/  @!UPT UIADD3 URZ, URZ, URZ, URZ ;  /* 0x0000003f3f3ff290 */ /* 0x000ff0000fffe03f */
[----:B------:R-:W-:Y:S01]  /*e38b0*/  STL.64 [R1+0x2200], R4 ;  /* 0x0022000401007387 */ /* 0x000fe20000100a00 */
[----:B------:R-:W-:Y:S02]  /*e38c0*/  STL.64 [R1+0x2208], R6 ;  /* 0x0022080601007387 */ /* 0x000fe40000100a00 */
[----:B------:R-:W2:Y:S02]  /*e38d0*/  LDL R107, [R1+0x11dc] ;  /* 0x0011dc00016b7983 */ /* 0x000ea40000100800 */
[----:B------:R-:W2:Y:S01]  /*e38e0*/  LDL.64 R126, [R1+0x1258] ;  /* 0x00125800017e7983 */ /* 0x000ea20000100a00 */
[----:B------:R-:W2:Y:S01]  /*e38f0*/  LDL.LU.64 R242, [R1+0x7b08] ;  /* 0x007b080001f27983 */ /* 0x000ea20000300a00 */
[----:B------:R-:W2:Y:S02]  /*e3900*/  LDL.LU.64 R240, [R1+0x7b00] ;  /* 0x007b000001f07983 */ /* 0x000ea40000300a00 */
[----:B------:R-:W-:Y:S02]  /*e3910*/  STL.64 [R1+0x2430], R8 ;  /* 0x0024300801007387 */ /* 0x000fe40000100a00 */
[----:B------:R1:W-:Y:S02]  /*e3920*/  STL.64 [R1+0x2438], R10 ;  /* 0x0024380a01007387 */ /* 0x0003e40000100a00 */
[----:B------:R-:W-:Y:S01]  /*e3930*/  IMAD.MOV.U32 R142, RZ, RZ, R114 ;  /* 0x000000ffff8e7224 */ /* 0x000fe200078e0072 */
[----:B------:R-:W-:Y:S01]  /*e3940*/  MOV R143, R115 ;  /* 0x00000073008f7202 */ /* 0x000fe20000000f00 */
[----:B------:R-:W-:-:S02]  /*e3950*/  IMAD.MOV.U32 R3, RZ, RZ, R130 ;  /* 0x000000ffff037224 */ /* 0x000fc400078e0082 */
[----:B------:R-:W-:Y:S01]  /*e3960*/  IMAD.MOV.U32 R244, RZ, RZ, R131 ;  /* 0x000000fffff47224 */ /* 0x000fe200078e0083 */
[----:B------:R-:W-:Y:S01]  /*e3970*/  MOV R246, R110 ;  /* 0x0000006e00f67202 */ /* 0x000fe20000000f00 */
[----:B------:R-:W-:Y:S01]  /*e3980*/  IMAD.MOV.U32 R158, RZ, RZ, R111 ;  /* 0x000000ffff9e7224 */ /* 0x000fe200078e006f */
[----:B------:R-:W-:Y:S04]  /*e3990*/  LDS R4, [R2+0x18300] ;  /* 0x0183000002047984 */ /* 0x000fe80000000800 */
[----:B------:R-:W-:Y:S04]  /*e39a0*/  LDS R6, [R2+0x1a300] ;  /* 0x01a3000002067984 */ /* 0x000fe80000000800 */
[----:B------:R-:W-:Y:S04]  /*e39b0*/  LDS R5, [R0+0x18300] ;  /* 0x0183000000057984 */ /* 0x000fe80000000800 */
[----:B-1----:R-:W2:Y:S04]  /*e39c0*/  LDL R10, [R1+0x11b8] ;  /* 0x0011b800010a7983 */ /* 0x002ea80000100800 */
[----:B------:R-:W1:Y:S01]  /*e39d0*/  LDS R7, [R0+0x1a300] ;  /* 0x01a3000000077984 */ /* 0x000e620000000800 */
[----:B---3--:R-:W-:-:S07]  /*e39e0*/  MOV R11, R252 ;  /* 0x000000fc000b7202 */ /* 0x008fce0000000f00 */
[C---:B--2---:R-:W-:Y:S08]  /*e39f0*/  HMMA.1688.F32.TF32 R8, R12.reuse, R10, R16 ;  /* 0x0000000a0c08723c */ /* 0x044ff00000081010 */
[C---:B------:R-:W-:Y:S11]  /*e3a00*/  HMMA.1688.F32.TF32 R16, R12.reuse, R106, R20 ;  /* 0x0000006a0c10723c */ /* 0x040ff60000081014 */
[----:B------:R-:W-:Y:S04]  /*e3a10*/  @!UPT UIADD3 URZ, URZ, URZ, URZ ;  /* 0x0000003f3f3ff290 */ /* 0x000fe8000fffe03f */
[----:B------:R-:W-:Y:S01]  /*e3a20*/  STL.64 [R1+0x2420], R8 ;  /* 0x0024200801007387 */ /* 0x000fe20000100a00 */
[----:B------:R2:W-:Y:S02]  /*e3a30*/  STL.64 [R1+0x2428], R10 ;  /* 0x0024280a01007387 */ /* 0x0005e40000100a00 */
[C---:B--2---:R-:W-:Y:S01]  /*e3a40*/  HMMA.1688.F32.TF32 R8, R12.reuse, R138, R24 ;  /* 0x0000008a0c08723c */ /* 0x044fe20000081018 */
[----:B------:R-:W2:Y:S04]  /*e3a50*/  LDL.64 R138, [R1+0x1268] ;  /* 0x00126800018a7983 */ /* 0x000ea80000100a00 */
[----:B------:R-:W-:Y:S03]  /*e3a60*/  STL.64 [R1+0x2410], R16 ;  /* 0x0024101001007387 */ /* 0x000fe60000100a00 */
[C---:B------:R-:W-:Y:S01]  /*e3a70*/  HMMA.1688.F32.TF32 R20, R12.reuse, R102, R28 ;  /* 0x000000660c14723c */ /* 0x040fe2000008101c */
[----:B------:R3:W-:Y:S07]  /*e3a80*/  STL.64 [R1+0x2418], R18 ;  /* 0x0024181201007387 */ /* 0x0007ee0000100a00 */
[C---:B---3--:R-:W-:Y:S07]  /*e3a90*/  HMMA.1688.F32.TF32 R16, R12.reuse, R118, R32 ;  /* 0x000000760c10723c */ /* 0x048fee0000081020 */
[----:B------:R-:W-:Y:S01]  /*e3aa0*/  STL.64 [R1+0x2400], R8 ;  /* 0x0024000801007387 */ /* 0x000fe20000100a00 */
[----:B------:R4:W-:Y:S02]  /*e3ab0*/  STL.64 [R1+0x2408], R10 ;  /* 0x0024080a01007387 */ /* 0x0009e40000100a00 */
[C---:B----4-:R-:W-:Y:S05]  /*e3ac0*/  HMMA.1688.F32.TF32 R8, R12.reuse, R134, R36 ;  /* 0x000000860c08723c */ /* 0x050fea0000081024 */
[----:B------:R-:W-:Y:S01]  /*e3ad0*/  STL.64 [R1+0x23f0], R20 ;  /* 0x0023f01401007387 */ /* 0x000fe20000100a00 */
[----:B------:R-:W-:Y:S07]  /*e3ae0*/  STL.64 [R1+0x23f8], R22 ;  /* 0x0023f81601007387 */ /* 0x000fee0000100a00 */
[----:B------:R-:W-:Y:S02]  /*e3af0*/  STL.64 [R1+0x23e0], R16 ;  /* 0x0023e01001007387 */ /* 0x000fe40000100a00 */
[----:B------:R-:W-:Y:S01]  /*e3b00*/  STL.64 [R1+0x23e8], R18 ;  /* 0x0023e81201007387 */ /* 0x000fe20000100a00 */
[----:B------:R-:W3:Y:S07]  /*e3b10*/  LDL.64 R118, [R1+0x1278] ;  /* 0x0012780001767983 */ /* 0x000eee0000100a00 */
[----:B------:R-:W-:Y:S01]  /*e3b20*/  STL.64 [R1+0x23d0], R8 ;  /* 0x0023d00801007387 */ /* 0x000fe20000100a00 */
[----:B------:R4:W-:Y:S02]  /*e3b30*/  STL.64 [R1+0x23d8], R10 ;  /* 0x0023d80a01007387 */ /* 0x0009e40000100a00 */
[C---:B----4-:R-:W-:Y:S01]  /*e3b40*/  HMMA.1688.F32.TF32 R8, R12.reuse, R114, R40 ;  /* 0x000000720c08723c */ /* 0x050fe20000081028 */
[----:B------:R-:W-:Y:S11]  /*e3b50*/  IMAD.MOV.U32 R252, RZ, RZ, R135 ;  /* 0x000000fffffc7224 */ /* 0x000ff600078e0087 */
[----:B------:R-:W-:Y:S11]  /*e3b60*/  @!UPT UIADD3 URZ, URZ, URZ, URZ ;  /* 0x0000003f3f3ff290 */ /* 0x000ff6000fffe03f */
[----:B------:R-:W-:Y:S01]  /*e3b70*/  STL.64 [R1+0x23c0], R8 ;  /* 0x0023c00801007387 */ /* 0x000fe20000100a00 */
[----:B------:R4:W-:Y:S02]  /*e3b80*/  STL.64 [R1+0x23c8], R10 ;  /* 0x0023c80a01007387 */ /* 0x0009e40000100a00 */
[----:B------:R-:W3:Y:S01]  /*e3b90*/  LDL.64 R134, [R1+0x1288] ;  /* 0x0012880001867983 */ /* 0x000ee20000100a00 */
[C---:B----4-:R-:W-:Y:S01]  /*e3ba0*/  HMMA.1688.F32.TF32 R8, R12.reuse, R130, R44 ;  /* 0x000000820c08723c */ /* 0x050fe2000008102c */
[----:B------:R-:W-:Y:S01]  /*e3bb0*/  STL.64 [R1+0x79a0], R142 ;  /* 0x0079a08e01007387 */ /* 0x000fe20000100a00 */
[----:B------:R-:W-:Y:S11]  /*e3bc0*/  STL.64 [R1+0x7998], R140 ;  /* 0x0079988c01007387 */ /* 0x000ff60000100a00 */
[----:B------:R-:W-:Y:S10]  /*e3bd0*/  @!UPT UIADD3 URZ, URZ, URZ, URZ ;  /* 0x0000003f3f3ff290 */ /* 0x000ff4000fffe03f */
[----:B------:R-:W-:Y:S01]  /*e3be0*/  STL.64 [R1+0x23b0], R8 ;  /* 0x0023b00801007387 */ /* 0x000fe20000100a00 */
[----:B------:R4:W-:Y:S02]  /*e3bf0*/  STL.64 [R1+0x23b8], R10 ;  /* 0x0023b80a01007387 */ /* 0x0009e40000100a00 */
[----:B------:R-:W3:Y:S01]  /*e3c00*/  LDL.64 R114, [R1+0x1298] ;  /* 0x0012980001727983 */ /* 0x000ee20000100a00 */
[C---:B----4-:R-:W-:Y:S11]  /*e3c10*/  HMMA.1688.F32.TF32 R8, R12.reuse, R110, R48 ;  /* 0x0000006e0c08723c */ /* 0x050ff60000081030 */
[----:B------:R-:W-:Y:S11]  /*e3c20*/  @!UPT UIADD3 URZ, URZ, URZ, URZ ;  /* 0x0000003f3f3ff290 */ /* 0x000ff6000fffe03f */
[----:B------:R-:W-:Y:S01]  /*e3c30*/  @!UPT UIADD3 URZ, URZ, URZ, URZ ;  /* 0x0000003f3f3ff290 */ /* 0x000fe2000fffe03f */
[----:B------:R-:W-:Y:S01]  /*e3c40*/  STL.64 [R1+0x23a0], R8 ;  /* 0x0023a00801007387 */ /* 0x000fe20000100a00 */
[----:B------:R4:W-:Y:S02]  /*e3c50*/  STL.64 [R1+0x23a8], R10 ;  /* 0x0023a80a01007387 */ /* 0x0009e40000100a00 */
[----:B------:R-:W3:Y:S02]  /*e3c60*/  LDL.64 R130, [R1+0x12a8] ;  /* 0x0012a80001827983 */ /* 0x000ee40000100a00 */
[----:B------:R-:W3:Y:S01]  /*e3c70*/  LDL.64 R110, [R1+0x12b8] ;  /* 0x0012b800016e7983 */ /* 0x000ee20000100a00 */
[C---:B----4-:R-:W-:Y:S01]  /*e3c80*/  HMMA.1688.F32.TF32 R8, R12.reuse, R126, R52 ;  /* 0x0000007e0c08723c */ /* 0x050fe20000081034 */
[----:B------:R-:W-:Y:S01]  /*e3c90*/  STL.64 [R1+0x7a98], R246 ;  /* 0x007a98f601007387 */ /* 0x000fe20000100a00 */
[----:B------:R-:W-:Y:S02]  /*e3ca0*/  STL.64 [R1+0x7a90], R244 ;  /* 0x007a90f401007387 */ /* 0x000fe40000100a00 */
[----:B------:R-:W-:Y:S02]  /*e3cb0*/  STL.64 [R1+0x79b0], R158 ;  /* 0x0079b09e01007387 */ /* 0x000fe40000100a00 */
[----:B------:R-:W-:Y:S02]  /*e3cc0*/  STL.64 [R1+0x79a8], R156 ;  /* 0x0079a89c01007387 */ /* 0x000fe40000100a00 */
[----:B------:R-:W-:Y:S01]  /*e3cd0*/  IMAD.MOV.U32 R151, RZ, RZ, R126 ;  /* 0x000000ffff977224 */ /* 0x000fe200078e007e */
[----:B------:R-:W-:Y:S11]  /*e3ce0*/  MOV R150, R127 ;  /* 0x0000007f00967202 */ /* 0x000ff60000000f00 */
[----:B------:R-:W-:Y:S03]  /*e3cf0*/  @!UPT UIADD3 URZ, URZ, URZ, URZ ;  /* 0x0000003f3f3ff290 */ /* 0x000fe6000fffe03f */
[----:B------:R-:W-:Y:S01]  /*e3d00*/  STL.64 [R1+0x2390], R8 ;  /* 0x0023900801007387 */ /* 0x000fe20000100a00 */
[----:B------:R2:W-:Y:S02]  /*e3d10*/  STL.64 [R1+0x2398], R10 ;  /* 0x0023980a01007387 */ /* 0x0005e40000100a00 */
[----:B------:R-:W4:Y:S02]  /*e3d20*/  LDL.64 R126, [R1+0x12c8] ;  /* 0x0012c800017e7983 */ /* 0x000f240000100a00 */
[----:B------:R-:W-:Y:S01]  /*e3d30*/  STL.64 [R1+0x79c0], R150 ;  /* 0x0079c09601007387 */ /* 0x000fe20000100a00 */
[----:B------:R-:W-:Y:S01]  /*e3d40*/  STL.64 [R1+0x79b8], R148 ;  /* 0x0079b89401007387 */ /* 0x000fe20000100a00 */
[C---:B--2---:R-:W-:Y:S01]  /*e3d50*/  HMMA.1688.F32.TF32 R8, R12.reuse, R138, R56 ;  /* 0x0000008a0c08723c */ /* 0x044fe20000081038 */
[----:B------:R-:W-:Y:S02]  /*e3d60*/  IMAD.MOV.U32 R166, RZ, RZ, R138 ;  /* 0x000000ffffa67224 */ /* 0x000fe400078e008a */
[----:B------:R-:W-:Y:S11]  /*e3d70*/  IMAD.MOV.U32 R167, RZ, RZ, R139 ;  /* 0x000000ffffa77224 */ /* 0x000ff600078e008b */
[----:B------:R-:W-:Y:S09]  /*e3d80*/  @!UPT UIADD3 URZ, URZ, URZ, URZ ;  /* 0x0000003f3f3ff290 */ /* 0x000ff2000fffe03f */
[----:B------:R-:W-:Y:S01]  /*e3d90*/  STL.64 [R1+0x2380], R8 ;  /* 0x0023800801007387 */ /* 0x000fe20000100a00 */
[----:B------:R3:W-:Y:S02]  /*e3da0*/  STL.64 [R1+0x2388], R10 ;  /* 0x0023880a01007387 */ /* 0x0007e40000100a00 */
[C---:B---3--:R-:W-:Y:S01]  /*e3db0*/  HMMA.1688.F32.TF32 R8, R12.reuse, R118, R60 ;  /* 0x000000760c08723c */ /* 0x048fe2000008103c */
[----:B------:R-:W-:Y:S01]  /*e3dc0*/  STL.64 [R1+0x79d0], R166 ;  /* 0x0079d0a601007387 */ /* 0x000fe20000100a00 */
[----:B------:R-:W-:Y:S01]  /*e3dd0*/  STL.64 [R1+0x79c8], R164 ;  /* 0x0079c8a401007387 */ /* 0x000fe20000100a00 */
[----:B------:R-:W-:Y:S01]  /*e3de0*/  MOV R174, R118 ;  /* 0x0000007600ae7202 */ /* 0x000fe20000000f00 */
[----:B------:R-:W-:Y:S11]  /*e3df0*/  IMAD.MOV.U32 R175, RZ, RZ, R119 ;  /* 0x000000ffffaf7224 */ /* 0x000ff600078e0077 */
[----:B------:R-:W-:Y:S08]  /*e3e00*/  @!UPT UIADD3 URZ, URZ, URZ, URZ ;  /* 0x0000003f3f3ff290 */ /* 0x000ff0000fffe03f */
[----:B------:R-:W-:Y:S01]  /*e3e10*/  STL.64 [R1+0x2370], R8 ;  /* 0x0023700801007387 */ /* 0x000fe20000100a00 */
[----:B------:R2:W-:Y:S02]  /*e3e20*/  STL.64 [R1+0x2378], R10 ;  /* 0x0023780a01007387 */ /* 0x0005e40000100a00 */
[----:B------:R-:W-:Y:S02]  /*e3e30*/  STL.64 [R1+0x79e0], R174 ;  /* 0x0079e0ae01007387 */ /* 0x000fe40000100a00 */
[----:B------:R-:W-:Y:S01]  /*e3e40*/  STL.64 [R1+0x79d8], R172 ;  /* 0x0079d8ac01007387 */ /* 0x000fe20000100a00 */
[C---:B--2---:R-:W-:Y:S01]  /*e3e50*/  HMMA.1688.F32.TF32 R8, R12.reuse, R134, R64 ;  /* 0x000000860c08723c */ /* 0x044fe20000081040 */
[----:B------:R-:W-:Y:S01]  /*e3e60*/  IMAD.MOV.U32 R182, RZ, RZ, R134 ;  /* 0x000000ffffb67224 */ /* 0x000fe200078e0086 */
[----:B------:R-:W-:Y:S11]  /*e3e70*/  MOV R183, R135 ;  /* 0x0000008700b77202 */ /* 0x000ff60000000f00 */
[----:B------:R-:W-:Y:S10]  /*e3e80*/  @!UPT UIADD3 URZ, URZ, URZ, URZ ;  /* 0x0000003f3f3ff290 */ /* 0x000ff4000fffe03f */
[----:B------:R-:W-:Y:S01]  /*e3e90*/  STL.64 [R1+0x2360], R8 ;  /* 0x0023600801007387 */ /* 0x000fe20000100a00 */
[----:B------:R2:W-:Y:S02]  /*e3ea0*/  STL.64 [R1+0x2368], R10 ;  /* 0x0023680a01007387 */ /* 0x0005e40000100a00 */
[C---:B--2---:R-:W-:Y:S01]  /*e3eb0*/  HMMA.1688.F32.TF32 R8, R12.reuse, R114, R68 ;  /* 0x000000720c08723c */ /* 0x044fe20000081044 */
[----:B------:R-:W-:Y:S01]  /*e3ec0*/  STL.64 [R1+0x79f0], R182 ;  /* 0x0079f0b601007387 */ /* 0x000fe20000100a00 */
[----:B------:R-:W-:Y:S02]  /*e3ed0*/  STL.64 [R1+0x79e8], R180 ;  /* 0x0079e8b401007387 */ /* 0x000fe40000100a00 */
[----:B------:R-:W-:Y:S02]  /*e3ee0*/  IMAD.MOV.U32 R190, RZ, RZ, R114 ;  /* 0x000000ffffbe7224 */ /* 0x000fe400078e0072 */
[----:B------:R-:W-:Y:S11]  /*e3ef0*/  IMAD.MOV.U32 R191, RZ, RZ, R115 ;  /* 0x000000ffffbf7224 */ /* 0x000ff600078e0073 */
[----:B------:R-:W-:Y:S06]  /*e3f00*/  @!UPT UIADD3 URZ, URZ, URZ, URZ ;  /* 0x0000003f3f3ff290 */ /* 0x000fec000fffe03f */
[----:B------:R-:W-:Y:S01]  /*e3f10*/  STL.64 [R1+0x2350], R8 ;  /* 0x0023500801007387 */ /* 0x000fe20000100a00 */
[----:B------:R2:W-:Y:S02]  /*e3f20*/  STL.64 [R1+0x2358], R10 ;  /* 0x0023580a01007387 */ /* 0x0005e40000100a00 */
[C---:B--2---:R-:W-:Y:S01]  /*e3f30*/  HMMA.1688.F32.TF32 R8, R12.reuse, R130, R72 ;  /* 0x000000820c08723c */ /* 0x044fe20000081048 */
[----:B------:R-:W-:Y:S01]  /*e3f40*/  STL.64 [R1+0x7a00], R190 ;  /* 0x007a00be01007387 */ /* 0x000fe20000100a00 */
[----:B------:R-:W-:Y:S01]  /*e3f50*/  STL.64 [R1+0x79f8], R188 ;  /* 0x0079f8bc01007387 */ /* 0x000fe20000100a00 */
[----:B------:R-:W-:Y:S01]  /*e3f60*/  MOV R198, R130 ;  /* 0x0000008200c67202 */ /* 0x000fe20000000f00 */
[----:B------:R-:W-:Y:S11]  /*e3f70*/  IMAD.MOV.U32 R199, RZ, RZ, R131 ;  /* 0x000000ffffc77224 */ /* 0x000ff600078e0083 */
[----:B------:R-:W-:Y:S08]  /*e3f80*/  @!UPT UIADD3 URZ, URZ, URZ, URZ ;  /* 0x0000003f3f3ff290 */ /* 0x000ff0000fffe03f */
[----:B------:R-:W-:Y:S01]  /*e3f90*/  STL.64 [R1+0x2340], R8 ;  /* 0x0023400801007387 */ /* 0x000fe20000100a00 */
[----:B------:R2:W-:Y:S02]  /*e3fa0*/  STL.64 [R1+0x2348], R10 ;  /* 0x0023480a01007387 */ /* 0x0005e40000100a00 */
[C---:B--2---:R-:W-:Y:S01]  /*e3fb0*/  HMMA.1688.F32.TF32 R8, R12.reuse, R110, R76 ;  /* 0x0000006e0c08723c */ /* 0x044fe2000008104c */
[----:B------:R-:W-:Y:S01]  /*e3fc0*/  STL.64 [R1+0x7a10], R198 ;  /* 0x007a10c601007387 */ /* 0x000fe20000100a00 */
[----:B------:R-:W-:Y:S02]  /*e3fd0*/  STL.64 [R1+0x7a08], R196 ;  /* 0x007a08c401007387 */ /* 0x000fe40000100a00 */
[----:B------:R-:W-:Y:S01]  /*e3fe0*/  IMAD.MOV.U32 R206, RZ, RZ, R110 ;  /* 0x000000ffffce7224 */ /* 0x000fe200078e006e */
[----:B------:R-:W-:Y:S11]  /*e3ff0*/  MOV R207, R111 ;  /* 0x0000006f00cf7202 */ /* 0x000ff60000000f00 */
[----:B------:R-:W-:Y:S07]  /*e4000*/  @!UPT UIADD3 URZ, URZ, URZ, URZ ;  /* 0x0000003f3f3ff290 */ /* 0x000fee000fffe03f */
[----:B------:R-:W-:Y:S01]  /*e4010*/  STL.64 [R1+0x2330], R8 ;  /* 0x0023300801007387 */ /* 0x000fe20000100a00 */
[----:B------:R4:W-:Y:S02]  /*e4020*/  STL.64 [R1+0x2338], R10 ;  /* 0x0023380a01007387 */ /* 0x0009e40000100a00 */
[C---:B----4-:R-:W-:Y:S01]  /*e4030*/  HMMA.1688.F32.TF32 R8, R12.reuse, R126, R80 ;  /* 0x0000007e0c08723c */ /* 0x050fe20000081050 */
[----:B------:R-:W-:Y:S01]  /*e4040*/  STL.64 [R1+0x7a20], R206 ;  /* 0x007a20ce01007387 */ /* 0x000fe20000100a00 */
[----:B------:R-:W-:Y:S06]  /*e4050*/  STL.64 [R1+0x7a18], R204 ;  /* 0x007a18cc01007387 */ /* 0x000fec0000100a00 */
[----:B------:R-:W-:Y:S01]  /*e4060*/  HMMA.1688.F32.TF32 R16, R12, R222, R84 ;  /* 0x000000de0c10723c */ /* 0x000fe20000081054 */
[----:B------:R-:W-:-:S02]  /*e4070*/  IMAD.MOV.U32 R214, RZ, RZ, R126 ;  /* 0x000000ffffd67224 */ /* 0x000fc400078e007e */
[----:B------:R-:W-:Y:S11]  /*e4080*/  IMAD.MOV.U32 R215, RZ, RZ, R127 ;  /* 0x000000ffffd77224 */ /* 0x000ff600078e007f */
[----:B------:R-:W-:Y:S01]  /*e4090*/  @!UPT UIADD3 URZ, URZ, URZ, URZ ;  /* 0x0000003f3f3ff290 */ /* 0x000fe2000fffe03f */
[----:B------:R-:W-:Y:S01]  /*e40a0*/  STL.64 [R1+0x2320], R8 ;  /* 0x0023200801007387 */ /* 0x000fe20000100a00 */
[----:B------:R2:W-:Y:S02]  /*e40b0*/  STL.64 [R1+0x2328], R10 ;  /* 0x0023280a01007387 */ /* 0x0005e40000100a00 */
[----:B--2---:R-:W-:Y:S01]  /*e40c0*/  HMMA.1688.F32.TF32 R8, R12, R230, R88 ;  /* 0x000000e60c08723c */ /* 0x004fe20000081058 */
[----:B------:R-:W-:Y:S01]  /*e40d0*/  STL.64 [R1+0x7a30], R214 ;  /* 0x007a30d601007387 */ /* 0x000fe20000100a00 */
[----:B------:R2:W-:Y:S02]  /*e40e0*/  STL.64 [R1+0x7a28], R212 ;  /* 0x007a28d401007387 */ /* 0x0005e40000100a00 */
[----:B------:R-:W3:Y:S02]  /*e40f0*/  LDL R140, [R1+0xf0] ;  /* 0x0000f000018c7983 */ /* 0x000ee40000100800 */
[----:B------:R4:W-:Y:S01]  /*e4100*/  STL.64 [R1+0x2310], R16 ;  /* 0x0023101001007387 */ /* 0x0009e20000100a00 */
[----:B------:R1:W-:Y:S01]  /*e4110*/  STL.64 [R1+0x2318], R18 ;  /* 0x0023181201007387 */ /* 0x0003e20000100a00 */
[----:B------:R-:W-:Y:S01]  /*e4120*/  MOV R142, R224 ;  /* 0x000000e0008e7202 */ /* 0x000fe20000000f00 */
[----:B------:R-:W-:-:S02]  /*e4130*/  IMAD.MOV.U32 R143, RZ, RZ, R225 ;  /* 0x000000ffff8f7224 */ /* 0x000fc400078e00e1 */
[----:B------:R-:W-:Y:S01]  /*e4140*/  IMAD.MOV.U32 R166, RZ, RZ, R232 ;  /* 0x000000ffffa67224 */ /* 0x000fe200078e00e8 */
[----:B------:R-:W-:Y:S01]  /*e4150*/  MOV R167, R233 ;  /* 0x000000e900a77202 */ /* 0x000fe20000000f00 */
[----:B------:R-:W-:Y:S02]  /*e4160*/  IMAD.MOV.U32 R190, RZ, RZ, R248 ;  /* 0x000000ffffbe7224 */ /* 0x000fe400078e00f8 */
[----:B------:R-:W-:-:S08]  /*e4170*/  IMAD.MOV.U32 R191, RZ, RZ, R239 ;  /* 0x000000ffffbf7224 */ /* 0x000fd000078e00ef */
[----:B------:R1:W-:Y:S01]  /*e4180*/  STL.64 [R1+0x2300], R8 ;  /* 0x0023000801007387 */ /* 0x0003e20000100a00 */
[----:B------:R1:W-:Y:S02]  /*e4190*/  STL.64 [R1+0x2308], R10 ;  /* 0x0023080a01007387 */ /* 0x0003e40000100a00 */
[----:B------:R-:W3:Y:S02]  /*e41a0*/  LDL R141, [R1+0xf4] ;  /* 0x0000f400018d7983 */ /* 0x000ee40000100800 */
[----:B------:R-:W3:Y:S01]  /*e41b0*/  LDL.LU R224, [R1+0x7af8] ;  /* 0x007af80001e07983 */ /* 0x000ee20000300800 */
[----:B------:R-:W3:Y:S01]  /*e41c0*/  LDL.LU R225, [R1+0x7af4] ;  /* 0x007af40001e17983 */ /* 0x000ee20000300800 */
[----:B------:R-:W3:Y:S02]  /*e41d0*/  LDL R164, [R1+0xc0] ;  /* 0x0000c00001a47983 */ /* 0x000ee40000100800 */
[----:B------:R-:W3:Y:S02]  /*e41e0*/  LDL R165, [R1+0xc4] ;  /* 0x0000c40001a57983 */ /* 0x000ee40000100800 */
[----:B------:R-:W3:Y:S01]  /*e41f0*/  LDL.LU R232, [R1+0x7af0] ;  /* 0x007af00001e87983 */ /* 0x000ee20000300800 */
[----:B------:R-:W3:Y:S01]  /*e4200*/  LDL.LU R233, [R1+0x7aec] ;  /* 0x007aec0001e97983 */ /* 0x000ee20000300800 */
[----:B------:R-:W3:Y:S02]  /*e4210*/  LDL R188, [R1+0x90] ;  /* 0x0000900001bc7983 */ /* 0x000ee40000100800 */
[----:B------:R-:W3:Y:S02]  /*e4220*/  LDL R189, [R1+0x94] ;  /* 0x0000940001bd7983 */ /* 0x000ee40000100800 */
[----:B------:R-:W3:Y:S01]  /*e4230*/  LDL.LU R248, [R1+0x7ae8] ;  /* 0x007ae80001f87983 */ /* 0x000ee20000300800 */
[----:B------:R-:W4:Y:S01]  /*e4240*/  LDL.LU R239, [R1+0x7ae4] ;  /* 0x007ae40001ef7983 */ /* 0x000f220000300800 */
[----:B------:R-:W4:Y:S02]  /*e4250*/  LDL.64 R244, [R1+0x10] ;  /* 0x0000100001f47983 */ /* 0x000f240000100a00 */
[----:B------:R-:W4:Y:S02]  /*e4260*/  LDL.64 R246, [R1+0x18] ;  /* 0x0000180001f67983 */ /* 0x000f240000100a00 */
[----:B------:R-:W4:Y:S01]  /*e4270*/  LDL R204, [R1+0x70] ;  /* 0x0000700001cc7983 */ /* 0x000f220000100800 */
[----:B------:R-:W4:Y:S01]  /*e4280*/  LDL R205, [R1+0x74] ;  /* 0x0000740001cd7983 */ /* 0x000f220000100800 */
[----:B------:R-:W-:-:S02]  /*e4290*/  MOV R206, R240 ;  /* 0x000000f000ce7202 */ /* 0x000fc40000000f00 */
[----:B------:R-:W4:Y:S02]  /*e42a0*/  LDL.LU R240, [R1+0x7ae0] ;  /* 0x007ae00001f07983 */ /* 0x000f240000300800 */
[----:B------:R-:W-:Y:S02]  /*e42b0*/  IMAD.MOV.U32 R207, RZ, RZ, R241 ;  /* 0x000000ffffcf7224 */ /* 0x000fe400078e00f1 */
[----:B------:R-:W4:Y:S01]  /*e42c0*/  LDL.LU R241, [R1+0x7adc] ;  /* 0x007adc0001f17983 */ /* 0x000f220000300800 */
[----:B--2---:R-:W2:Y:S02]  /*e42d0*/  LDL.64 R212, [R1+0x60] ;  /* 0x0000600001d47983 */ /* 0x004ea40000100a00 */
[----:B------:R-:W2:Y:S02]  /*e42e0*/  LDL.64 R214, [R1+0x68] ;  /* 0x0000680001d67983 */ /* 0x000ea40000100a00 */
[----:B------:R-:W-:Y:S02]  /*e42f0*/  IMAD.MOV.U32 R198, RZ, RZ, R249 ;  /* 0x000000ffffc67224 */ /* 0x000fe400078e00f9 */
[----:B------:R-:W-:Y:S01]  /*e4300*/  IMAD.MOV.U32 R199, RZ, RZ, R238 ;  /* 0x000000ffffc77224 */ /* 0x000fe200078e00ee */
[----:B---3--:R-:W-:Y:S01]  /*e4310*/  MOV R197, R248 ;  /* 0x000000f800c57202 */ /* 0x008fe20000000f00 */
[----:B----4-:R-:W-:-:S02]  /*e4320*/  IMAD.MOV.U32 R196, RZ, RZ, R239 ;  /* 0x000000ffffc47224 */ /* 0x010fc400078e00ef */
[----:B------:R-:W3:Y:S01]  /*e4330*/  LDL.LU R239, [R1+0x7ad8] ;  /* 0x007ad80001ef7983 */ /* 0x000ee20000300800 */
        /* <DEDUP_REMOVED lines=38> */
[----:B------:R-:W2:Y:S02]  /*e45a0*/  LDL.LU R103, [R1+0xfec] ;  /* 0x000fec0001677983 */ /* 0x000ea40000300800 */
[----:B---3--:R-:W-:Y:S01]  /*e45b0*/  IMAD.MOV.U32 R125, RZ, RZ, R239 ;  /* 0x000000ffff7d7224 */ /* 0x008fe200078e00ef */
[----:B----4-:R-:W-:-:S02]  /*e45c0*/  MOV R124, R248 ;  /* 0x000000f8007c7202 */ /* 0x010fc40000000f00 */
[----:B------:R-:W3:Y:S01]  /*e45d0*/  LDL.LU R248, [R1+0x7ac8] ;  /* 0x007ac80001f87983 */ /* 0x000ee20000300800 */
[----:B------:R-:W4:Y:S02]  /*e45e0*/  LDL.LU R239, [R1+0x7ac4] ;  /* 0x007ac40001ef7983 */ /* 0x000f240000300800 */
[----:B------:R-:W3:Y:S02]  /*e45f0*/  LDL.LU R44, [R1+0xff0] ;  /* 0x000ff000012c7983 */ /* 0x000ee40000300800 */
[----:B------:R-:W3:Y:S01]  /*e4600*/  LDL.LU R45, [R1+0xff4] ;  /* 0x000ff400012d7983 */ /* 0x000ee20000300800 */
[----:B------:R-:W3:Y:S01]  /*e4610*/  LDL.LU R46, [R1+0xff8] ;  /* 0x000ff800012e7983 */ /* 0x000ee20000300800 */
[----:B------:R-:W3:Y:S02]  /*e4620*/  LDL.LU R47, [R1+0xffc] ;  /* 0x000ffc00012f7983 */ /* 0x000ee40000300800 */
[----:B--2---:R-:W-:Y:S01]  /*e4630*/  IMAD.MOV.U32 R136, RZ, RZ, R238 ;  /* 0x000000ffff887224 */ /* 0x004fe200078e00ee */
[----:B------:R-:W-:Y:S01]  /*e4640*/  MOV R137, R249 ;  /* 0x000000f900897202 */ /* 0x000fe20000000f00 */
[----:B------:R-:W2:Y:S01]  /*e4650*/  LDL.LU R238, [R1+0x7ac0] ;  /* 0x007ac00001ee7983 */ /* 0x000ea20000300800 */
[----:B------:R-:W2:Y:S02]  /*e4660*/  LDL.LU R249, [R1+0x7abc] ;  /* 0x007abc0001f97983 */ /* 0x000ea40000300800 */
[----:B------:R-:W2:Y:S02]  /*e4670*/  LDL.LU R48, [R1+0x1000] ;  /* 0x0010000001307983 */ /* 0x000ea40000300800 */
[----:B------:R-:W2:Y:S01]  /*e4680*/  LDL.LU R49, [R1+0x1004] ;  /* 0x0010040001317983 */ /* 0x000ea20000300800 */
[----:B------:R-:W2:Y:S01]  /*e4690*/  LDL.LU R50, [R1+0x1008] ;  /* 0x0010080001327983 */ /* 0x000ea20000300800 */
[----:B------:R-:W2:Y:S02]  /*e46a0*/  LDL.LU R51, [R1+0x100c] ;  /* 0x00100c0001337983 */ /* 0x000ea40000300800 */
[----:B----4-:R-:W-:-:S02]  /*e46b0*/  IMAD.MOV.U32 R116, RZ, RZ, R239 ;  /* 0x000000ffff747224 */ /* 0x010fc400078e00ef */
[----:B------:R-:W4:Y:S01]  /*e46c0*/  LDL.LU R239, [R1+0x7ab8] ;  /* 0x007ab80001ef7983 */ /* 0x000f220000300800 */
[----:B---3--:R-:W-:Y:S02]  /*e46d0*/  IMAD.MOV.U32 R117, RZ, RZ, R248 ;  /* 0x000000ffff757224 */ /* 0x008fe400078e00f8 */
[----:B------:R-:W3:Y:S02]  /*e46e0*/  LDL.LU R248, [R1+0x7ab4] ;  /* 0x007ab40001f87983 */ /* 0x000ee40000300800 */
[----:B--2---:R-:W-:Y:S01]  /*e46f0*/  IMAD.MOV.U32 R133, RZ, RZ, R238 ;  /* 0x000000ffff857224 */ /* 0x004fe200078e00ee */
[----:B------:R-:W-:Y:S02]  /*e4700*/  MOV R132, R249 ;  /* 0x000000f900847202 */ /* 0x000fe40000000f00 */
        /* <DEDUP_REMOVED lines=12> */
[----:B------:R-:W3:Y:S02]  /*e47d0*/  LDL R74, [R1+0x12f8] ;  /* 0x0012f800014a7983 */ /* 0x000ee40000100800 */
[----:B------:R-:W3:Y:S02]  /*e47e0*/  LDL R75, [R1+0x12fc] ;  /* 0x0012fc00014b7983 */ /* 0x000ee40000100800 */
[----:B------:R-:W3:Y:S01]  /*e47f0*/  LDL R70, [R1+0x1318] ;  /* 0x0013180001467983 */ /* 0x000ee20000100800 */
        /* <DEDUP_REMOVED lines=14> */
[----:B--2---:R-:W-:-:S03]  /*e48e0*/  IMAD.MOV.U32 R67, RZ, RZ, R238 ;  /* 0x000000ffff437224 */ /* 0x004fc600078e00ee */
[----:B------:R-:W3:Y:S01]  /*e48f0*/  LDL.LU R104, [R1+0xfd0] ;  /* 0x000fd00001687983 */ /* 0x000ee20000300800 */
[----:B------:R-:W3:Y:S03]  /*e4900*/  LDL.LU R105, [R1+0xfd4] ;  /* 0x000fd40001697983 */ /* 0x000ee60000300800 */
        /* <DEDUP_REMOVED lines=14> */
[C---:B------:R-:W-:Y:S08]  /*e49f0*/  HMMA.1688.F32.TF32 R136, R4.reuse, R136, R48 ;  /* 0x000000880488723c */ /* 0x040ff00000081030 */
[C---:B------:R-:W-:Y:S08]  /*e4a00*/  HMMA.1688.F32.TF32 R124, R4.reuse, R124, R44 ;  /* 0x0000007c047c723c */ /* 0x040ff0000008102c */
[----:B------:R-:W-:Y:S01]  /*e4a10*/  HMMA.1688.F32.TF32 R132, R4, R132, R56 ;  /* 0x000000840484723c */ /* 0x000fe20000081038 */
[----:B----4-:R-:W-:-:S07]  /*e4a20*/  MOV R66, R239 ;  /* 0x000000ef00427202 */ /* 0x010fce0000000f00 */
[C---:B---3--:R-:W-:Y:S08]  /*e4a30*/  HMMA.1688.F32.TF32 R72, R12.reuse, R74, R92 ;  /* 0x0000004a0c48723c */ /* 0x048ff0000008105c */
[C---:B------:R-:W-:Y:S08]  /*e4a40*/  HMMA.1688.F32.TF32 R68, R12.reuse, R70, R96 ;  /* 0x000000460c44723c */ /* 0x040ff00000081060 */
[----:B------:R-:W-:Y:S01]  /*e4a50*/  HMMA.1688.F32.TF32 R64, R12, R66, R120 ;  /* 0x000000420c40723c */ /* 0x000fe20000081078 */
[----:B------:R-:W-:Y:S04]  /*e4a60*/  LDS R12, [R2+0x1c300] ;  /* 0x01c30000020c7984 */ /* 0x000fe80000000800 */
[----:B------:R-:W-:Y:S04]  /*e4a70*/  LDS R14, [R2+0x1e300] ;  /* 0x01e30000020e7984 */ /* 0x000fe80000000800 */
[----:B------:R-:W-:Y:S04]  /*e4a80*/  LDS R13, [R0+0x1c300] ;  /* 0x01c30000000d7984 */ /* 0x000fe80000000800 */
[----:B------:R-:W1:Y:S04]  /*e4a90*/  LDS R15, [R0+0x1e300] ;  /* 0x01e30000000f7984 */ /* 0x000e680000000800 */
[----:B------:R-:W-:Y:S01]  /*e4aa0*/  STL.64 [R1+0x22f0], R72 ;  /* 0x0022f04801007387 */ /* 0x000fe20000100a00 */
[----:B------:R-:W-:Y:S02]  /*e4ab0*/  STL.64 [R1+0x22f8], R74 ;  /* 0x0022f84a01007387 */ /* 0x000fe40000100a00 */
[----:B------:R3:W-:Y:S02]  /*e4ac0*/  STL.64 [R1+0x22e0], R68 ;  /* 0x0022e04401007387 */ /* 0x0007e40000100a00 */
[----:B------:R4:W-:Y:S01]  /*e4ad0*/  STL.64 [R1+0x22e8], R70 ;  /* 0x0022e84601007387 */ /* 0x0009e20000100a00 */
[----:B------:R1:W-:Y:S01]  /*e4ae0*/  STL.64 [R1+0x2220], R64 ;  /* 0x0022204001007387 */ /* 0x0003e20000100a00 */
[----:B------:R1:W-:Y:S02]  /*e4af0*/  STL.64 [R1+0x2228], R66 ;  /* 0x0022284201007387 */ /* 0x0003e40000100a00 */
[----:B------:R-:W-:Y:S02]  /*e4b00*/  STL [R1+0x773c], R248 ;  /* 0x00773cf801007387 */ /* 0x000fe40000100800 */
[----:B------:R-:W-:Y:S01]  /*e4b10*/  STL [R1+0x7738], R249 ;  /* 0x007738f901007387 */ /* 0x000fe20000100800 */
[----:B------:R1:W-:Y:S01]  /*e4b20*/  STL.64 [R1+0x7aa0], R246 ;  /* 0x007aa0f601007387 */ /* 0x0003e20000100a00 */
[----:B------:R-:W-:Y:S02]  /*e4b30*/  STL [R1+0x7744], R240 ;  /* 0x007744f001007387 */ /* 0x000fe40000100800 */
[----:B------:R3:W-:Y:S02]  /*e4b40*/  STL [R1+0x7740], R241 ;  /* 0x007740f101007387 */ /* 0x0007e40000100800 */
        /* <DEDUP_REMOVED lines=16> */
[----:B---3--:R-:W3:Y:S01]  /*e4c50*/  LDL.LU R68, [R1+0x5a0] ;  /* 0x0005a00001447983 */ /* 0x008ee20000300800 */
[----:B------:R-:W3:Y:S01]  /*e4c60*/  LDL.LU R69, [R1+0x5a4] ;  /* 0x0005a40001457983 */ /* 0x000ee20000300800 */
[----:B----4-:R-:W3:Y:S02]  /*e4c70*/  LDL.LU R70, [R1+0x5a8] ;  /* 0x0005a80001467983 */ /* 0x010ee40000300800 */
[----:B------:R-:W3:Y:S02]  /*e4c80*/  LDL.LU R71, [R1+0x5ac] ;  /* 0x0005ac0001477983 */ /* 0x000ee40000300800 */
        /* <DEDUP_REMOVED lines=22> */
[----:B-1----:R-:W4:Y:S02]  /*e4df0*/  LDL.LU R64, [R1+0x5b0] ;  /* 0x0005b00001407983 */ /* 0x002f240000300800 */
        /* <DEDUP_REMOVED lines=19> */
[----:B------:R-:W4:Y:S01]  /*e4f30*/  LDL.64 R246, [R1+0x8] ;  /* 0x0000080001f67983 */ /* 0x000f220000100a00 */
[C---:B------:R-:W-:Y:S08]  /*e4f40*/  HMMA.1688.F32.TF32 R16, R4.reuse, R240, R16 ;  /* 0x000000f00410723c */ /* 0x040ff00000081010 */
[----:B------:R-:W-:Y:S01]  /*e4f50*/  HMMA.1688.F32.TF32 R108, R4, R248, R108 ;  /* 0x000000f8046c723c */ /* 0x000fe2000008106c */
[----:B------:R-:W-:-:S06]  /*e4f60*/  IMAD.MOV.U32 R241, RZ, RZ, R228 ;  /* 0x000000fffff17224 */ /* 0x000fcc00078e00e4 */
[----:B------:R-:W-:Y:S01]  /*e4f70*/  MOV R248, R229 ;  /* 0x000000e500f87202 */ /* 0x000fe20000000f00 */
[----:B------:R-:W-:Y:S04]  /*e4f80*/  STL [R1+0x774c], R241 ;  /* 0x00774cf101007387 */ /* 0x000fe80000100800 */
        /* <DEDUP_REMOVED lines=19> */
[----:B------:R-:W-:Y:S01]  /*e50c0*/  STL [R1+0x7774], R200 ;  /* 0x007774c801007387 */ /* 0x000fe20000100800 */
[----:B------:R-:W-:Y:S02]  /*e50d0*/  STL [R1+0x7770], R201 ;  /* 0x007770c901007387 */ /* 0x000fe40000100800 */
[----:B------:R-:W-:Y:S04]  /*e50e0*/  STL [R1+0x7778], R193 ;  /* 0x007778c101007387 */ /* 0x000fe80000100800 */
[C---:B--2---:R-:W-:Y:S08]  /*e50f0*/  HMMA.1688.F32.TF32 R96, R4.reuse, R152, R96 ;  /* 0x000000980460723c */ /* 0x044ff00000081060 */
[C---:B------:R-:W-:Y:S08]  /*e5100*/  HMMA.1688.F32.TF32 R92, R4.reuse, R160, R92 ;  /* 0x000000a0045c723c */ /* 0x040ff0000008105c */
[C---:B------:R-:W-:Y:S08]  /*e5110*/  HMMA.1688.F32.TF32 R88, R4.reuse, R168, R88 ;  /* 0x000000a80458723c */ /* 0x040ff00000081058 */
[C---:B------:R-:W-:Y:S08]  /*e5120*/  HMMA.1688.F32.TF32 R80, R4.reuse, R184, R80 ;  /* 0x000000b80450723c */ /* 0x040ff00000081050 */
        /* <DEDUP_REMOVED lines=11> */
[----:B------:R-:W-:Y:S01]  /*e51e0*/  HMMA.1688.F32.TF32 R128, R12, R246, R128 ;  /* 0x000000f60c80723c */ /* 0x000fe20000081080 */
[----:B------:R-:W-:-:S02]  /*e51f0*/  IMAD.MOV.U32 R6, RZ, RZ, R237 ;  /* 0x000000ffff067224 */ /* 0x000fc400078e00ed */
[----:B------:R-:W-:Y:S01]  /*e5200*/  IMAD.MOV.U32 R7, RZ, RZ, R236 ;  /* 0x000000ffff077224 */ /* 0x000fe200078e00ec */
[----:B------:R-:W-:Y:S01]  /*e5210*/  MOV R236, R246 ;  /* 0x000000f600ec7202 */ /* 0x000fe20000000f00 */
[----:B------:R-:W-:Y:S02]  /*e5220*/  IMAD.MOV.U32 R237, RZ, RZ, R247 ;  /* 0x000000ffffed7224 */ /* 0x000fe400078e00f7 */
[----:B------:R-:W2:Y:S11]  /*e5230*/  LDL.LU.64 R246, [R1+0x7aa0] ;  /* 0x007aa00001f67983 */ /* 0x000eb60000300a00 */
[----:B------:R-:W-:Y:S05]  /*e5240*/  @!UPT UIADD3 URZ, URZ, URZ, URZ ;  /* 0x0000003f3f3ff290 */ /* 0x000fea000fffe03f */
[----:B------:R1:W-:Y:S01]  /*e5250*/  STL.64 [R1+0x7a88], R130 ;  /* 0x007a888201007387 */ /* 0x0003e20000100a00 */
[----:B------:R-:W-:Y:S03]  /*e5260*/  STL.64 [R1+0x7a80], R128 ;  /* 0x007a808001007387 */ /* 0x000fe60000100a00 */
[----:B-1----:R-:W3:Y:S01]  /*e5270*/  LDL.64 R130, [R1+0x58] ;  /* 0x0000580001827983 */ /* 0x002ee20000100a00 */
[C---:B--2---:R-:W-:Y:S01]  /*e5280*/  HMMA.1688.F32.TF32 R112, R12.reuse, R246, R112 ;  /* 0x000000f60c70723c */ /* 0x044fe20000081070 */
[----:B------:R-:W-:Y:S01]  /*e5290*/  IMAD.MOV.U32 R238, RZ, RZ, R246 ;  /* 0x000000ffffee7224 */ /* 0x000fe200078e00f6 */
[----:B------:R-:W-:Y:S02]  /*e52a0*/  MOV R239, R247 ;  /* 0x000000f700ef7202 */ /* 0x000fe40000000f00 */
[----:B------:R-:W2:Y:S01]  /*e52b0*/  LDL.LU.64 R246, [R1+0x7a98] ;  /* 0x007a980001f67983 */ /* 0x000ea20000300a00 */
[----:B------:R-:W4:Y:S11]  /*e52c0*/  LDL.LU.64 R244, [R1+0x7a90] ;  /* 0x007a900001f47983 */ /* 0x000f360000300a00 */
[----:B------:R-:W-:Y:S07]  /*e52d0*/  @!UPT UIADD3 URZ, URZ, URZ, URZ ;  /* 0x0000003f3f3ff290 */ /* 0x000fee000fffe03f */
[----:B------:R1:W-:Y:S01]  /*e52e0*/  STL.64 [R1+0x7a78], R114 ;  /* 0x007a787201007387 */ /* 0x0003e20000100a00 */
[----:B------:R-:W-:Y:S03]  /*e52f0*/  STL.64 [R1+0x7a70], R112 ;  /* 0x007a707001007387 */ /* 0x000fe60000100a00 */
[----:B-1----:R-:W2:Y:S04]  /*e5300*/  LDL R114, [R1+0x38] ;  /* 0x0000380001727983 */ /* 0x002ea80000100800 */
[----:B------:R-:W2:Y:S01]  /*e5310*/  LDL R115, [R1+0x3c] ;  /* 0x00003c0001737983 */ /* 0x000ea20000100800 */
[----:B------:R1:W-:Y:S02]  /*e5320*/  STL.64 [R1+0x7788], R238 ;  /* 0x007788ee01007387 */ /* 0x0003e40000100a00 */
[----:B------:R3:W-:Y:S01]  /*e5330*/  STL.64 [R1+0x7780], R236 ;  /* 0x007780ec01007387 */ /* 0x0007e20000100a00 */
[----:B-1----:R-:W2:Y:S01]  /*e5340*/  LDL R238, [R1+0x28] ;  /* 0x0000280001ee7983 */ /* 0x002ea20000100800 */
[C---:B------:R-:W-:Y:S08]  /*e5350*/  HMMA.1688.F32.TF32 R136, R12.reuse, R6, R136 ;  /* 0x000000060c88723c */ /* 0x040ff00000081088 */
[----:B---3--:R-:W-:Y:S01]  /*e5360*/  HMMA.1688.F32.TF32 R4, R12, R130, R124 ;  /* 0x000000820c04723c */ /* 0x008fe2000008107c */
[----:B------:R-:W-:Y:S01]  /*e5370*/  MOV R241, R131 ;  /* 0x0000008300f17202 */ /* 0x000fe20000000f00 */
[----:B------:R-:W-:-:S06]  /*e5380*/  IMAD.MOV.U32 R240, RZ, RZ, R183 ;  /* 0x000000fffff07224 */ /* 0x000fcc00078e00b7 */
[C---:B------:R-:W-:Y:S08]  /*e5390*/  HMMA.1688.F32.TF32 R8, R12.reuse, R198, R8 ;  /* 0x000000c60c08723c */ /* 0x040ff00000081008 */
[C---:B------:R-:W-:Y:S08]  /*e53a0*/  HMMA.1688.F32.TF32 R16, R12.reuse, R242, R16 ;  /* 0x000000f20c10723c */ /* 0x040ff00000081010 */
[C---:B------:R-:W-:Y:S08]  /*e53b0*/  HMMA.1688.F32.TF32 R20, R12.reuse, R190, R20 ;  /* 0x000000be0c14723c */ /* 0x040ff00000081014 */
[----:B------:R-:W-:Y:S01]  /*e53c0*/  HMMA.1688.F32.TF32 R24, R12, R182, R24 ;  /* 0x000000b60c18723c */ /* 0x000fe20000081018 */
[----:B------:R-:W-:-:S07]  /*e53d0*/  MOV R248, R182 ;  /* 0x000000b600f87202 */ /* 0x000fce0000000f00 */
        /* <DEDUP_REMOVED lines=14> */
[----:B------:R-:W-:Y:S01]  /*e54c0*/  HMMA.1688.F32.TF32 R52, R12, R230, R52 ;  /* 0x000000e60c34723c */ /* 0x000fe20000081034 */
[----:B------:R-:W-:Y:S01]  /*e54d0*/  STL.64 [R1+0x7a68], R6 ;  /* 0x007a680601007387 */ /* 0x000fe20000100a00 */
[----:B------:R-:W-:Y:S02]  /*e54e0*/  STL.64 [R1+0x7a60], R4 ;  /* 0x007a600401007387 */ /* 0x000fe40000100a00 */
[----:B------:R-:W-:Y:S02]  /*e54f0*/  STL.64 [R1+0x7798], R242 ;  /* 0x007798f201007387 */ /* 0x000fe40000100a00 */
[----:B------:R1:W-:Y:S02]  /*e5500*/  STL.64 [R1+0x7790], R240 ;  /* 0x007790f001007387 */ /* 0x0003e40000100a00 */
[----:B------:R-:W-:Y:S01]  /*e5510*/  IMAD.MOV.U32 R249, RZ, RZ, R230 ;  /* 0x000000fffff97224 */ /* 0x000fe200078e00e6 */
        /* <DEDUP_REMOVED lines=41> */
[----:B-1----:R-:W3:Y:S04]  /*e57b0*/  LDL R240, [R1+0x320] ;  /* 0x0003200001f07983 */ /* 0x002ee80000100800 */
[----:B------:R-:W3:Y:S04]  /*e57c0*/  LDL R241, [R1+0x324] ;  /* 0x0003240001f17983 */ /* 0x000ee80000100800 */
[----:B------:R-:W3:Y:S04]  /*e57d0*/  LDL R242, [R1+0x328] ;  /* 0x0003280001f27983 */ /* 0x000ee80000100800 */
[----:B------:R-:W3:Y:S01]  /*e57e0*/  LDL R243, [R1+0x32c] ;  /* 0x00032c0001f37983 */ /* 0x000ee20000100800 */
[----:B------:R-:W-:-:S02]  /*e57f0*/  IMAD.MOV.U32 R233, RZ, RZ, R130 ;  /* 0x000000ffffe97224 */ /* 0x000fc400078e0082 */
        /* <DEDUP_REMOVED lines=14> */
[----:B----4-:R-:W-:-:S02]  /*e58e0*/  IMAD.MOV.U32 R239, RZ, RZ, R245 ;  /* 0x000000ffffef7224 */ /* 0x010fc400078e00f5 */
[----:B------:R-:W-:Y:S02]  /*e58f0*/  IMAD.MOV.U32 R245, RZ, RZ, R231 ;  /* 0x000000fffff57224 */ /* 0x000fe400078e00e7 */
[----:B------:R-:W4:Y:S03]  /*e5900*/  LDL R231, [R1+0x36c] ;  /* 0x00036c0001e77983 */ /* 0x000f260000100800 */
[C---:B--2---:R-:W-:Y:S01]  /*e5910*/  HMMA.1688.F32.TF32 R132, R12.reuse, R238, R132 ;  /* 0x000000ee0c84723c */ /* 0x044fe20000081084 */
[----:B------:R-:W2:Y:S04]  /*e5920*/  LDL R238, [R1+0x338] ;  /* 0x0003380001ee7983 */ /* 0x000ea80000100800 */
[----:B------:R-:W2:Y:S01]  /*e5930*/  LDL R239, [R1+0x33c] ;  /* 0x00033c0001ef7983 */ /* 0x000ea20000100800 */
[----:B------:R1:W-:Y:S02]  /*e5940*/  STL [R1+0x7820], R245 ;  /* 0x007820f501007387 */ /* 0x0003e40000100800 */
[----:B------:R-:W-:Y:S02]  /*e5950*/  STL.64 [R1+0x7948], R246 ;  /* 0x007948f601007387 */ /* 0x000fe40000100a00 */
[----:B------:R1:W-:Y:S02]  /*e5960*/  STL [R1+0x7940], R244 ;  /* 0x007940f401007387 */ /* 0x0003e40000100800 */
        /* <DEDUP_REMOVED lines=23> */
[----:B------:R3:W-:Y:S01]  /*e5ae0*/  STL.64 [R1+0x77d0], R216 ;  /* 0x0077d0d801007387 */ /* 0x0007e20000100a00 */
[----:B-1----:R-:W2:Y:S04]  /*e5af0*/  LDL R218, [R1+0x2d8] ;  /* 0x0002d80001da7983 */ /* 0x002ea80000100800 */
[----:B---3--:R-:W3:Y:S04]  /*e5b00*/  LDL R216, [R1+0x2d0] ;  /* 0x0002d00001d87983 */ /* 0x008ee80000100800 */
[----:B------:R-:W3:Y:S04]  /*e5b10*/  LDL R217, [R1+0x2d4] ;  /* 0x0002d40001d97983 */ /* 0x000ee80000100800 */
        /* <DEDUP_REMOVED lines=59> */
[----:B------:R-:W-:Y:S03]  /*e5ed0*/  HMMA.1688.F32.TF32 R120, R12, R146, R120 ;  /* 0x000000920c78723c */ /* 0x000fe60000081078 */
        /* <DEDUP_REMOVED lines=78> */
[----:B------:R-:W2:Y:S02]  /*e63c0*/  LDL.LU.64 R130, [R1+0x7a58] ;  /* 0x007a580001827983 */ /* 0x000ea40000300a00 */
[----:B------:R-:W2:Y:S01]  /*e63d0*/  LDL.LU.64 R128, [R1+0x7a50] ;  /* 0x007a500001807983 */ /* 0x000ea20000300a00 */
[C---:B------:R-:W-:Y:S01]  /*e63e0*/  HMMA.1688.F32.TF32 R116, R12.reuse, R206, R116 ;  /* 0x000000ce0c74723c */ /* 0x040fe20000081074 */
[----:B------:R-:W-:Y:S04]  /*e63f0*/  LDS R124, [R2+0x28300] ;  /* 0x02830000027c7984 */ /* 0x000fe80000000800 */
[----:B------:R-:W-:Y:S03]  /*e6400*/  LDS R125, [R0+0x28300] ;  /* 0x02830000007d7984 */ /* 0x000fe60000000800 */
[C---:B--2---:R-:W-:Y:S01]  /*e6410*/  HMMA.1688.F32.TF32 R128, R12.reuse, R114, R128 ;  /* 0x000000720c80723c */ /* 0x044fe20000081080 */
[----:B------:R-:W3:Y:S01]  /*e6420*/  LDL.LU.64 R114, [R1+0x7a48] ;  /* 0x007a480001727983 */ /* 0x000ee20000300a00 */
[----:B------:R-:W3:Y:S06]  /*e6430*/  LDL.LU.64 R112, [R1+0x7a40] ;  /* 0x007a400001707983 */ /* 0x000eec0000300a00 */
[C---:B---3--:R-:W-:Y:S01]  /*e6440*/  HMMA.1688.F32.TF32 R112, R12.reuse, R214, R112 ;  /* 0x000000d60c70723c */ /* 0x048fe20000081070 */
[----:B------:R-:W2:Y:S07]  /*e6450*/  LDL.LU.64 R214, [R1+0x7a38] ;  /* 0x007a380001d67983 */ /* 0x000eae0000300a00 */
[C---:B------:R-:W-:Y:S01]  /*e6460*/  HMMA.1688.F32.TF32 R136, R12.reuse, R126, R136 ;  /* 0x0000007e0c88723c */ /* 0x040fe20000081088 */
[----:B------:R-:W-:Y:S04]  /*e6470*/  LDS R126, [R2+0x2a300] ;  /* 0x02a30000027e7984 */ /* 0x000fe80000000800 */
[----:B------:R-:W1:Y:S03]  /*e6480*/  LDS R127, [R0+0x2a300] ;  /* 0x02a30000007f7984 */ /* 0x000e660000000800 */
[C---:B--2---:R-:W-:Y:S01]  /*e6490*/  HMMA.1688.F32.TF32 R132, R12.reuse, R214, R132 ;  /* 0x000000d60c84723c */ /* 0x044fe20000081084 */
[----:B------:R-:W2:Y:S01]  /*e64a0*/  LDL.LU.64 R214, [R1+0x7a30] ;  /* 0x007a300001d67983 */ /* 0x000ea20000300a00 */
[----:B------:R-:W3:Y:S02]  /*e64b0*/  LDL.LU.64 R212, [R1+0x7a28] ;  /* 0x007a280001d47983 */ /* 0x000ee40000300a00 */
[----:B------:R-:W2:Y:S02]  /*e64c0*/  LDL.LU.64 R206, [R1+0x7a20] ;  /* 0x007a200001ce7983 */ /* 0x000ea40000300a00 */
        /* <DEDUP_REMOVED lines=87> */
[C---:B------:R-:W-:Y:S01]  /*e6a40*/  HMMA.1688.F32.TF32 R76, R12.reuse, R198, R76 ;  /* 0x000000c60c4c723c */ /* 0x040fe2000008104c */
[----:B------:R-:W3:Y:S02]  /*e6a50*/  LDL.LU.64 R198, [R1+0x7a10] ;  /* 0x007a100001c67983 */ /* 0x000ee40000300a00 */
[----:B------:R-:W3:Y:S05]  /*e6a60*/  LDL.LU.64 R196, [R1+0x7a08] ;  /* 0x007a080001c47983 */ /* 0x000eea0000300a00 */
[C---:B------:R-:W-:Y:S01]  /*e6a70*/  HMMA.1688.F32.TF32 R80, R12.reuse, R190, R80 ;  /* 0x000000be0c50723c */ /* 0x040fe20000081050 */
[----:B------:R-:W3:Y:S01]  /*e6a80*/  LDL.LU.64 R190, [R1+0x7a00] ;  /* 0x007a000001be7983 */ /* 0x000ee20000300a00 */
[----:B------:R-:W3:Y:S06]  /*e6a90*/  LDL.LU.64 R188, [R1+0x79f8] ;  /* 0x0079f80001bc7983 */ /* 0x000eec0000300a00 */
[C---:B------:R-:W-:Y:S01]  /*e6aa0*/  HMMA.1688.F32.TF32 R84, R12.reuse, R182, R84 ;  /* 0x000000b60c54723c */ /* 0x040fe20000081054 */
[----:B------:R-:W3:Y:S01]  /*e6ab0*/  LDL.LU.64 R182, [R1+0x79f0] ;  /* 0x0079f00001b67983 */ /* 0x000ee20000300a00 */
[----:B------:R-:W3:Y:S06]  /*e6ac0*/  LDL.LU.64 R180, [R1+0x79e8] ;  /* 0x0079e80001b47983 */ /* 0x000eec0000300a00 */
        /* <DEDUP_REMOVED lines=10> */
[----:B------:R-:W3:Y:S07]  /*e6b70*/  LDL.LU.64 R158, [R1+0x79b0] ;  /* 0x0079b000019e7983 */ /* 0x000eee0000300a00 */
[C---:B------:R-:W-:Y:S01]  /*e6b80*/  HMMA.1688.F32.TF32 R64, R12.reuse, R142, R64 ;  /* 0x0000008e0c40723c */ /* 0x040fe20000081040 */
[----:B------:R-:W3:Y:S01]  /*e6b90*/  LDL.LU.64 R156, [R1+0x79a8] ;  /* 0x0079a800019c7983 */ /* 0x000ee20000300a00 */
[----:B------:R-:W3:Y:S06]  /*e6ba0*/  LDL.LU.64 R142, [R1+0x79a0] ;  /* 0x0079a000018e7983 */ /* 0x000eec0000300a00 */
        /* <DEDUP_REMOVED lines=10> */
[----:B----4-:R-:W-:Y:S01]  /*e6c50*/  HMMA.1688.F32.TF32 R72, R12, R230, R72 ;  /* 0x000000e60c48723c */ /* 0x010fe20000081048 */
        /* <DEDUP_REMOVED lines=17> */
[----:B------:R-:W4:Y:S02]  /*e6d70*/  LDL.LU.64 R230, [R1+0x7980] ;  /* 0x0079800001e67983 */ /* 0x000f240000300a00 */
        /* <DEDUP_REMOVED lines=53> */
[C---:B----4-:R-:W-:Y:S08]  /*e70d0*/  HMMA.1688.F32.TF32 R56, R12.reuse, R230, R56 ;  /* 0x000000e60c38723c */ /* 0x050ff00000081038 */
        /* <DEDUP_REMOVED lines=13> */
[----:B-1----:R-:W-:Y:S01]  /*e71b0*/  MOV R230, R214 ;  /* 0x000000d600e67202 */ /* 0x002fe20000000f00 */
[----:B----4-:R-:W4:Y:S04]  /*e71c0*/  LDL R228, [R1+0x12c0] ;  /* 0x0012c00001e47983 */ /* 0x010f280000100800 */
[----:B------:R-:W4:Y:S01]  /*e71d0*/  LDL R229, [R1+0x12c4] ;  /* 0x0012c40001e57983 */ /* 0x000f220000100800 */
[----:B------:R-:W2:Y:S02]  /*e71e0*/  LDL.LU R214, [R1+0x793c] ;  /* 0x00793c0001d67983 */ /* 0x000ea40000300800 */
[----:B------:R-:W-:-:S02]  /*e71f0*/  IMAD.MOV.U32 R231, RZ, RZ, R215 ;  /* 0x000000ffffe77224 */ /* 0x000fc400078e00d7 */
[----:B------:R-:W2:Y:S01]  /*e7200*/  LDL.LU R215, [R1+0x7938] ;  /* 0x0079380001d77983 */ /* 0x000ea20000300800 */
[----:B------:R1:W-:Y:S02]  /*e7210*/  STL.64 [R1+0x7608], R222 ;  /* 0x007608de01007387 */ /* 0x0003e40000100a00 */
[----:B------:R1:W-:Y:S02]  /*e7220*/  STL.64 [R1+0x7600], R220 ;  /* 0x007600dc01007387 */ /* 0x0003e40000100a00 */
[----:B-1----:R-:W-:Y:S01]  /*e7230*/  IMAD.MOV.U32 R222, RZ, RZ, R206 ;  /* 0x000000ffffde7224 */ /* 0x002fe200078e00ce */
[----:B------:R-:W3:Y:S04]  /*e7240*/  LDL R220, [R1+0x12b0] ;  /* 0x0012b00001dc7983 */ /* 0x000ee80000100800 */
[----:B------:R-:W3:Y:S01]  /*e7250*/  LDL R221, [R1+0x12b4] ;  /* 0x0012b40001dd7983 */ /* 0x000ee20000100800 */
[----:B------:R-:W3:Y:S01]  /*e7260*/  LDL.LU R206, [R1+0x7934] ;  /* 0x0079340001ce7983 */ /* 0x000ee20000300800 */
[----:B------:R-:W-:-:S02]  /*e7270*/  MOV R223, R207 ;  /* 0x000000cf00df7202 */ /* 0x000fc40000000f00 */
[----:B------:R-:W3:Y:S04]  /*e7280*/  LDL.LU R207, [R1+0x7930] ;  /* 0x0079300001cf7983 */ /* 0x000ee80000300800 */
        /* <DEDUP_REMOVED lines=21> */
[----:B-1----:R-:W-:Y:S01]  /*e73e0*/  IMAD.MOV.U32 R198, RZ, RZ, R182 ;  /* 0x000000ffffc67224 */ /* 0x002fe200078e00b6 */
[----:B------:R-:W-:Y:S01]  /*e73f0*/  MOV R199, R183 ;  /* 0x000000b700c77202 */ /* 0x000fe20000000f00 */
[----:B--2---:R-:W2:Y:S04]  /*e7400*/  LDL R196, [R1+0x1280] ;  /* 0x0012800001c47983 */ /* 0x004ea80000100800 */
[----:B------:R-:W2:Y:S01]  /*e7410*/  LDL R197, [R1+0x1284] ;  /* 0x0012840001c57983 */ /* 0x000ea20000100800 */
[----:B------:R-:W2:Y:S02]  /*e7420*/  LDL.LU R182, [R1+0x791c] ;  /* 0x00791c0001b67983 */ /* 0x000ea40000300800 */
[----:B------:R-:W2:Y:S01]  /*e7430*/  LDL.LU R183, [R1+0x7918] ;  /* 0x0079180001b77983 */ /* 0x000ea20000300800 */
        /* <DEDUP_REMOVED lines=19> */
[----:B------:R-:W-:Y:S01]  /*e7570*/  HMMA.1688.F32.TF32 R84, R12, R174, R84 ;  /* 0x000000ae0c54723c */ /* 0x000fe20000081054 */
[----:B------:R3:W-:Y:S01]  /*e7580*/  STL.64 [R1+0x7660], R172 ;  /* 0x007660ac01007387 */ /* 0x0007e20000100a00 */
[----:B------:R-:W-:-:S05]  /*e7590*/  MOV R238, R159 ;  /* 0x0000009f00ee7202 */ /* 0x000fca0000000f00 */
[----:B-1----:R-:W-:Y:S01]  /*e75a0*/  IMAD.MOV.U32 R174, RZ, RZ, R151 ;  /* 0x000000ffffae7224 */ /* 0x002fe200078e0097 */
[----:B------:R-:W-:Y:S01]  /*e75b0*/  MOV R175, R150 ;  /* 0x0000009600af7202 */ /* 0x000fe20000000f00 */
[----:B---3--:R-:W3:Y:S04]  /*e75c0*/  LDL R172, [R1+0x1250] ;  /* 0x0012500001ac7983 */ /* 0x008ee80000100800 */
[----:B------:R-:W3:Y:S01]  /*e75d0*/  LDL R173, [R1+0x1254] ;  /* 0x0012540001ad7983 */ /* 0x000ee20000100800 */
[----:B------:R-:W3:Y:S02]  /*e75e0*/  LDL.LU R151, [R1+0x7904] ;  /* 0x0079040001977983 */ /* 0x000ee40000300800 */
[----:B------:R-:W3:Y:S02]  /*e75f0*/  LDL.LU R150, [R1+0x7900] ;  /* 0x0079000001967983 */ /* 0x000ee40000300800 */
[----:B------:R-:W-:Y:S01]  /*e7600*/  IMAD.MOV.U32 R239, RZ, RZ, R247 ;  /* 0x000000ffffef7224 */ /* 0x000fe200078e00f7 */
        /* <DEDUP_REMOVED lines=8> */
[----:B------:R-:W3:Y:S02]  /*e7690*/  LDL.LU R158, [R1+0x78f8] ;  /* 0x0078f800019e7983 */ /* 0x000ee40000300800 */
[----:B------:R-:W4:Y:S01]  /*e76a0*/  LDL R236, [R1+0x1190] ;  /* 0x0011900001ec7983 */ /* 0x000f220000100800 */
[----:B------:R-:W4:Y:S01]  /*e76b0*/  LDL R237, [R1+0x1194] ;  /* 0x0011940001ed7983 */ /* 0x000f220000100800 */
        /* <DEDUP_REMOVED lines=8> */
[----:B------:R-:W3:Y:S02]  /*e7740*/  LDL R232, [R1+0x1150] ;  /* 0x0011500001e87983 */ /* 0x000ee40000100800 */
[----:B------:R-:W3:Y:S02]  /*e7750*/  LDL R233, [R1+0x1154] ;  /* 0x0011540001e97983 */ /* 0x000ee40000100800 */
[----:B----4-:R-:W-:Y:S02]  /*e7760*/  IMAD.MOV.U32 R234, RZ, RZ, R247 ;  /* 0x000000ffffea7224 */ /* 0x010fe400078e00f7 */
[----:B------:R-:W-:Y:S01]  /*e7770*/  IMAD.MOV.U32 R235, RZ, RZ, R159 ;  /* 0x000000ffffeb7224 */ /* 0x000fe200078e009f */
[----:B------:R-:W4:Y:S01]  /*e7780*/  LDL.LU R247, [R1+0x78e4] ;  /* 0x0078e40001f77983 */ /* 0x000f220000300800 */
[----:B------:R-:W4:Y:S02]  /*e7790*/  LDL.LU R159, [R1+0x78e0] ;  /* 0x0078e000019f7983 */ /* 0x000f240000300800 */
[----:B------:R-:W4:Y:S02]  /*e77a0*/  LDL R224, [R1+0x1140] ;  /* 0x0011400001e07983 */ /* 0x000f240000100800 */
[----:B------:R-:W4:Y:S02]  /*e77b0*/  LDL R225, [R1+0x1144] ;  /* 0x0011440001e17983 */ /* 0x000f240000100800 */
[----:B------:R-:W-:-:S02]  /*e77c0*/  IMAD.MOV.U32 R242, RZ, RZ, R150 ;  /* 0x000000fffff27224 */ /* 0x000fc400078e0096 */
[----:B------:R-:W-:Y:S02]  /*e77d0*/  IMAD.MOV.U32 R243, RZ, RZ, R151 ;  /* 0x000000fffff37224 */ /* 0x000fe400078e0097 */
[----:B--2---:R-:W-:Y:S01]  /*e77e0*/  IMAD.MOV.U32 R227, RZ, RZ, R158 ;  /* 0x000000ffffe37224 */ /* 0x004fe200078e009e */
[----:B---3--:R-:W-:Y:S02]  /*e77f0*/  MOV R226, R246 ;  /* 0x000000f600e27202 */ /* 0x008fe40000000f00 */
[----:B------:R-:W2:Y:S01]  /*e7800*/  LDL.LU R246, [R1+0x78dc] ;  /* 0x0078dc0001f67983 */ /* 0x000ea20000300800 */
[----:B------:R-:W3:Y:S02]  /*e7810*/  LDL.LU R158, [R1+0x78d8] ;  /* 0x0078d800019e7983 */ /* 0x000ee40000300800 */
[----:B------:R-:W2:Y:S02]  /*e7820*/  LDL R208, [R1+0x1120] ;  /* 0x0011200001d07983 */ /* 0x000ea40000100800 */
[----:B------:R-:W2:Y:S01]  /*e7830*/  LDL R209, [R1+0x1124] ;  /* 0x0011240001d17983 */ /* 0x000ea20000100800 */
[----:B------:R-:W2:Y:S04]  /*e7840*/  LDL R210, [R1+0x1128] ;  /* 0x0011280001d27983 */ /* 0x000ea80000100800 */
[----:B------:R-:W2:Y:S04]  /*e7850*/  LDL R211, [R1+0x112c] ;  /* 0x00112c0001d37983 */ /* 0x000ea80000100800 */
[----:B------:R-:W2:Y:S04]  /*e7860*/  LDL R216, [R1+0x1130] ;  /* 0x0011300001d87983 */ /* 0x000ea80000100800 */
[----:B------:R-:W2:Y:S01]  /*e7870*/  LDL R217, [R1+0x1134] ;  /* 0x0011340001d97983 */ /* 0x000ea20000100800 */
[----:B----4-:R-:W-:-:S02]  /*e7880*/  IMAD.MOV.U32 R218, RZ, RZ, R159 ;  /* 0x000000ffffda7224 */ /* 0x010fc400078e009f */
[----:B------:R-:W3:Y:S01]  /*e7890*/  LDL.LU R159, [R1+0x78d4] ;  /* 0x0078d400019f7983 */ /* 0x000ee20000300800 */
[----:B------:R-:W-:Y:S02]  /*e78a0*/  MOV R219, R247 ;  /* 0x000000f700db7202 */ /* 0x000fe40000000f00 */
[----:B------:R-:W4:Y:S01]  /*e78b0*/  LDL.LU R247, [R1+0x78d0] ;  /* 0x0078d00001f77983 */ /* 0x000f220000300800 */
[----:B------:R-:W2:Y:S02]  /*e78c0*/  LDL R240, [R1+0x1170] ;  /* 0x0011700001f07983 */ /* 0x000ea40000100800 */
[----:B------:R-:W2:Y:S02]  /*e78d0*/  LDL R241, [R1+0x1174] ;  /* 0x0011740001f17983 */ /* 0x000ea40000100800 */
[----:B------:R-:W2:Y:S01]  /*e78e0*/  LDL.LU R150, [R1+0x78cc] ;  /* 0x0078cc0001967983 */ /* 0x000ea20000300800 */
[----:B------:R-:W2:Y:S01]  /*e78f0*/  LDL.LU R151, [R1+0x78c8] ;  /* 0x0078c80001977983 */ /* 0x000ea20000300800 */
[C---:B------:R-:W-:Y:S01]  /*e7900*/  HMMA.1688.F32.TF32 R116, R12.reuse, R126, R116 ;  /* 0x0000007e0c74723c */ /* 0x040fe20000081074 */
[----:B------:R-:W-:Y:S04]  /*e7910*/  LDS R126, [R2+0x32300] ;  /* 0x03230000027e7984 */ /* 0x000fe80000000800 */
[----:B------:R-:W1:Y:S03]  /*e7920*/  LDS R127, [R0+0x32300] ;  /* 0x03230000007f7984 */ /* 0x000e660000000800 */
[C---:B------:R-:W-:Y:S01]  /*e7930*/  HMMA.1688.F32.TF32 R100, R12.reuse, R162, R100 ;  /* 0x000000a20c64723c */ /* 0x040fe20000081064 */
[----:B---3--:R3:W-:Y:S07]  /*e7940*/  STL.64 [R1+0x7688], R158 ;  /* 0x0076889e01007387 */ /* 0x0087ee0000100a00 */
[C---:B------:R-:W-:Y:S01]  /*e7950*/  HMMA.1688.F32.TF32 R92, R12.reuse, R158, R92 ;  /* 0x0000009e0c5c723c */ /* 0x040fe2000008105c */
[----:B------:R1:W-:Y:S07]  /*e7960*/  STL.64 [R1+0x7680], R156 ;  /* 0x0076809c01007387 */ /* 0x0003ee0000100a00 */
[----:B--2---:R-:W-:Y:S01]  /*e7970*/  HMMA.1688.F32.TF32 R96, R12, R150, R96 ;  /* 0x000000960c60723c */ /* 0x004fe20000081060 */
[----:B---3--:R-:W-:Y:S01]  /*e7980*/  MOV R158, R3 ;  /* 0x00000003009e7202 */ /* 0x008fe20000000f00 */
[----:B------:R-:W-:Y:S01]  /*e7990*/  IMAD.MOV.U32 R159, RZ, RZ, R244 ;  /* 0x000000ffff9f7224 */ /* 0x000fe200078e00f4 */
[----:B-1----:R-:W2:Y:S04]  /*e79a0*/  LDL R156, [R1+0x1230] ;  /* 0x00123000019c7983 */ /* 0x002ea80000100800 */
[----:B------:R-:W2:Y:S01]  /*e79b0*/  LDL R157, [R1+0x1234] ;  /* 0x00123400019d7983 */ /* 0x000ea20000100800 */
[----:B------:R-:W3:Y:S02]  /*e79c0*/  LDL.LU R3, [R1+0x78c4] ;  /* 0x0078c40001037983 */ /* 0x000ee40000300800 */
[----:B------:R-:W2:Y:S02]  /*e79d0*/  LDL.LU R244, [R1+0x78c0] ;  /* 0x0078c00001f47983 */ /* 0x000ea40000300800 */
[----:B------:R1:W-:Y:S01]  /*e79e0*/  STL.64 [R1+0x7698], R150 ;  /* 0x0076989601007387 */ /* 0x0003e20000100a00 */
[----:B------:R4:W-:Y:S01]  /*e79f0*/  STL.64 [R1+0x7690], R148 ;  /* 0x0076909401007387 */ /* 0x0009e20000100a00 */
[----:B-1----:R-:W-:-:S03]  /*e7a00*/  IMAD.MOV.U32 R150, RZ, RZ, R142 ;  /* 0x000000ffff967224 */ /* 0x002fc600078e008e */
[----:B----4-:R-:W4:Y:S04]  /*e7a10*/  LDL R148, [R1+0x1220] ;  /* 0x0012200001947983 */ /* 0x010f280000100800 */
[----:B------:R-:W4:Y:S01]  /*e7a20*/  LDL R149, [R1+0x1224] ;  /* 0x0012240001957983 */ /* 0x000f220000100800 */
[----:B------:R-:W2:Y:S01]  /*e7a30*/  LDL.LU R142, [R1+0x78bc] ;  /* 0x0078bc00018e7983 */ /* 0x000ea20000300800 */
[----:B------:R-:W-:Y:S02]  /*e7a40*/  MOV R151, R143 ;  /* 0x0000008f00977202 */ /* 0x000fe40000000f00 */
[----:B------:R-:W2:Y:S01]  /*e7a50*/  LDL.LU R143, [R1+0x78b8] ;  /* 0x0078b800018f7983 */ /* 0x000ea20000300800 */
[----:B------:R-:W3:Y:S02]  /*e7a60*/  LDL R104, [R1+0x1180] ;  /* 0x0011800001687983 */ /* 0x000ee40000100800 */
[----:B------:R-:W3:Y:S02]  /*e7a70*/  LDL R105, [R1+0x1184] ;  /* 0x0011840001697983 */ /* 0x000ee40000100800 */
[----:B------:R-:W3:Y:S01]  /*e7a80*/  LDL R168, [R1+0x11f0] ;  /* 0x0011f00001a87983 */ /* 0x000ee20000100800 */
[----:B------:R-:W3:Y:S04]  /*e7a90*/  LDL R169, [R1+0x11f4] ;  /* 0x0011f40001a97983 */ /* 0x000ee80000100800 */
[----:B------:R-:W3:Y:S04]  /*e7aa0*/  LDL R160, [R1+0x1200] ;  /* 0x0012000001a07983 */ /* 0x000ee80000100800 */
[----:B------:R-:W3:Y:S04]  /*e7ab0*/  LDL R161, [R1+0x1204] ;  /* 0x0012040001a17983 */ /* 0x000ee80000100800 */
        /* <DEDUP_REMOVED lines=10> */
[----:B--2---:R1:W-:Y:S01]  /*e7b60*/  STL.64 [R1+0x76a8], R142 ;  /* 0x0076a88e01007387 */ /* 0x0043e20000100a00 */
[----:B------:R-:W-:Y:S01]  /*e7b70*/  HMMA.1688.F32.TF32 R120, R12, R142, R120 ;  /* 0x0000008e0c78723c */ /* 0x000fe20000081078 */
[----:B------:R2:W-:Y:S02]  /*e7b80*/  STL.64 [R1+0x76a0], R140 ;  /* 0x0076a08c01007387 */ /* 0x0005e40000100a00 */
[----:B------:R-:W4:Y:S01]  /*e7b90*/  LDL.64 R176, [R1+0x12d0] ;  /* 0x0012d00001b07983 */ /* 0x000f220000100a00 */
[----:B------:R-:W4:Y:S04]  /*e7ba0*/  LDL.64 R184, [R1+0x12f0] ;  /* 0x0012f00001b87983 */ /* 0x000f280000100a00 */
[----:B------:R-:W4:Y:S01]  /*e7bb0*/  LDL.64 R200, [R1+0x1300] ;  /* 0x0013000001c87983 */ /* 0x000f220000100a00 */
[C---:B---3--:R-:W-:Y:S03]  /*e7bc0*/  HMMA.1688.F32.TF32 R100, R124.reuse, R104, R100 ;  /* 0x000000687c64723c */ /* 0x048fe60000081064 */
[----:B-1----:R-:W3:Y:S04]  /*e7bd0*/  LDL R142, [R1+0x1218] ;  /* 0x00121800018e7983 */ /* 0x002ee80000100800 */
[----:B--2---:R-:W2:Y:S04]  /*e7be0*/  LDL R140, [R1+0x1210] ;  /* 0x00121000018c7983 */ /* 0x004ea80000100800 */
[----:B------:R-:W2:Y:S01]  /*e7bf0*/  LDL R141, [R1+0x1214] ;  /* 0x00121400018d7983 */ /* 0x000ea20000100800 */
[----:B------:R-:W4:Y:S02]  /*e7c00*/  LDL.LU.64 R106, [R1+0x78b0] ;  /* 0x0078b000016a7983 */ /* 0x000f240000300a00 */
[----:B------:R-:W4:Y:S02]  /*e7c10*/  LDL.LU.64 R104, [R1+0x78a8] ;  /* 0x0078a80001687983 */ /* 0x000f240000300a00 */
[----:B------:R-:W2:Y:S01]  /*e7c20*/  LDL.LU.64 R10, [R1+0x78a0] ;  /* 0x0078a000010a7983 */ /* 0x000ea20000300a00 */
[C---:B----4-:R-:W-:Y:S01]  /*e7c30*/  HMMA.1688.F32.TF32 R104, R124.reuse, R8, R104 ;  /* 0x000000087c68723c */ /* 0x050fe20000081068 */
[----:B------:R-:W2:Y:S01]  /*e7c40*/  LDL.LU.64 R8, [R1+0x7898] ;  /* 0x0078980001087983 */ /* 0x000ea20000300a00 */
[----:B------:R-:W4:Y:S06]  /*e7c50*/  LDL.LU.64 R18, [R1+0x7890] ;  /* 0x0078900001127983 */ /* 0x000f2c0000300a00 */
[----:B--2---:R-:W-:Y:S01]  /*e7c60*/  HMMA.1688.F32.TF32 R8, R124, R16, R8 ;  /* 0x000000107c08723c */ /* 0x004fe20000081008 */
[----:B------:R-:W4:Y:S01]  /*e7c70*/  LDL.LU.64 R16, [R1+0x7888] ;  /* 0x0078880001107983 */ /* 0x000f220000300a00 */
[----:B------:R-:W2:Y:S06]  /*e7c80*/  LDL.LU.64 R22, [R1+0x7880] ;  /* 0x0078800001167983 */ /* 0x000eac0000300a00 */
        /* <DEDUP_REMOVED lines=9> */
[C---:B------:R-:W-:Y:S08]  /*e7d20*/  HMMA.1688.F32.TF32 R112, R124.reuse, R224, R112 ;  /* 0x000000e07c70723c */ /* 0x040ff00000081070 */
[C---:B----4-:R-:W-:Y:S01]  /*e7d30*/  HMMA.1688.F32.TF32 R16, R124.reuse, R20, R16 ;  /* 0x000000147c10723c */ /* 0x050fe20000081010 */
[----:B------:R-:W2:Y:S07]  /*e7d40*/  LDL.LU.64 R20, [R1+0x7878] ;  /* 0x0078780001147983 */ /* 0x000eae0000300a00 */
[C---:B------:R-:W-:Y:S08]  /*e7d50*/  HMMA.1688.F32.TF32 R132, R124.reuse, R232, R132 ;  /* 0x000000e87c84723c */ /* 0x040ff00000081084 */
[----:B------:R-:W-:Y:S08]  /*e7d60*/  HMMA.1688.F32.TF32 R116, R124, R248, R116 ;  /* 0x000000f87c74723c */ /* 0x000ff00000081074 */
[----:B-1----:R-:W-:Y:S08]  /*e7d70*/  HMMA.1688.F32.TF32 R108, R12, R210, R108 ;  /* 0x000000d20c6c723c */ /* 0x002ff0000008106c */
[----:B------:R-:W-:Y:S01]  /*e7d80*/  HMMA.1688.F32.TF32 R136, R124, R240, R136 ;  /* 0x000000f07c88723c */ /* 0x000fe20000081088 */
[----:B------:R-:W4:Y:S01]  /*e7d90*/  LDL.LU.64 R146, [R1+0x7870] ;  /* 0x0078700001927983 */ /* 0x000f220000300a00 */
[----:B------:R-:W-:-:S06]  /*e7da0*/  IMAD.MOV.U32 R245, RZ, RZ, R3 ;  /* 0x000000fffff57224 */ /* 0x000fcc00078e0003 */
[----:B------:R-:W-:Y:S08]  /*e7db0*/  HMMA.1688.F32.TF32 R24, R124, R152, R24 ;  /* 0x000000987c18723c */ /* 0x000ff00000081018 */
[----:B------:R-:W-:Y:S08]  /*e7dc0*/  HMMA.1688.F32.TF32 R128, R12, R218, R128 ;  /* 0x000000da0c80723c */ /* 0x000ff00000081080 */
[C---:B------:R-:W-:Y:S08]  /*e7dd0*/  HMMA.1688.F32.TF32 R4, R124.reuse, R236, R4 ;  /* 0x000000ec7c04723c */ /* 0x040ff00000081004 */
[----:B------:R-:W-:Y:S01]  /*e7de0*/  HMMA.1688.F32.TF32 R28, R124, R160, R28 ;  /* 0x000000a07c1c723c */ /* 0x000fe2000008101c */
[----:B------:R-:W-:Y:S01]  /*e7df0*/  IMAD.MOV.U32 R192, RZ, RZ, R247 ;  /* 0x000000ffffc07224 */ /* 0x000fe200078e00f7 */
[----:B------:R-:W-:-:S06]  /*e7e00*/  MOV R193, R246 ;  /* 0x000000f600c17202 */ /* 0x000fcc0000000f00 */
[----:B------:R-:W-:Y:S01]  /*e7e10*/  HMMA.1688.F32.TF32 R32, R124, R168, R32 ;  /* 0x000000a87c20723c */ /* 0x000fe20000081020 */
[----:B------:R-:W-:-:S07]  /*e7e20*/  IMAD.MOV.U32 R143, RZ, RZ, R252 ;  /* 0x000000ffff8f7224 */ /* 0x000fce00078e00fc */
[----:B------:R-:W-:Y:S08]  /*e7e30*/  HMMA.1688.F32.TF32 R112, R12, R226, R112 ;  /* 0x000000e20c70723c */ /* 0x000ff00000081070 */
[----:B------:R-:W-:Y:S01]  /*e7e40*/  HMMA.1688.F32.TF32 R84, R124, R176, R84 ;  /* 0x000000b07c54723c */ /* 0x000fe20000081054 */
[----:B------:R-:W-:-:S07]  /*e7e50*/  IMAD.MOV.U32 R252, RZ, RZ, R177 ;  /* 0x000000fffffc7224 */ /* 0x000fce00078e00b1 */
[C---:B------:R-:W-:Y:S08]  /*e7e60*/  HMMA.1688.F32.TF32 R88, R124.reuse, R244, R88 ;  /* 0x000000f47c58723c */ /* 0x040ff00000081058 */
[----:B------:R-:W-:Y:S01]  /*e7e70*/  HMMA.1688.F32.TF32 R92, R124, R184, R92 ;  /* 0x000000b87c5c723c */ /* 0x000fe2000008105c */
[----:B------:R-:W-:Y:S01]  /*e7e80*/  MOV R247, R184 ;  /* 0x000000b800f77202 */ /* 0x000fe20000000f00 */
[----:B------:R-:W-:-:S06]  /*e7e90*/  IMAD.MOV.U32 R246, RZ, RZ, R185 ;  /* 0x000000fffff67224 */ /* 0x000fcc00078e00b9 */
[----:B------:R-:W-:Y:S08]  /*e7ea0*/  HMMA.1688.F32.TF32 R132, R12, R234, R132 ;  /* 0x000000ea0c84723c */ /* 0x000ff00000081084 */
        /* <DEDUP_REMOVED lines=17> */
[C---:B------:R-:W-:Y:S08]  /*e7fc0*/  HMMA.1688.F32.TF32 R136, R12.reuse, R242, R136 ;  /* 0x000000f20c88723c */ /* 0x040ff00000081088 */
[----:B------:R-:W-:Y:S08]  /*e7fd0*/  HMMA.1688.F32.TF32 R4, R12, R238, R4 ;  /* 0x000000ee0c04723c */ /* 0x000ff00000081004 */
[----:B--2---:R-:W-:Y:S01]  /*e7fe0*/  HMMA.1688.F32.TF32 R20, R124, R144, R20 ;  /* 0x000000907c14723c */ /* 0x004fe20000081014 */
        /* <DEDUP_REMOVED lines=9> */
[----:B------:R-:W2:Y:S02]  /*e8080*/  LDL.LU R245, [R1+0x7820] ;  /* 0x0078200001f57983 */ /* 0x000ea40000300800 */
[----:B------:R-:W2:Y:S02]  /*e8090*/  LDL.LU.64 R186, [R1+0x7818] ;  /* 0x0078180001ba7983 */ /* 0x000ea40000300a00 */
[----:B------:R-:W2:Y:S01]  /*e80a0*/  LDL.LU.64 R184, [R1+0x7810] ;  /* 0x0078100001b87983 */ /* 0x000ea20000300a00 */
[----:B------:R-:W2:Y:S01]  /*e80b0*/  LDL.LU.64 R194, [R1+0x7808] ;  /* 0x0078080001c27983 */ /* 0x000ea20000300a00 */
[----:B------:R-:W2:Y:S02]  /*e80c0*/  LDL.LU.64 R192, [R1+0x7800] ;  /* 0x0078000001c07983 */ /* 0x000ea40000300a00 */
[----:B------:R-:W2:Y:S02]  /*e80d0*/  LDL.LU.64 R202, [R1+0x77f8] ;  /* 0x0077f80001ca7983 */ /* 0x000ea40000300a00 */
[----:B------:R-:W2:Y:S01]  /*e80e0*/  LDL.LU.64 R200, [R1+0x77f0] ;  /* 0x0077f00001c87983 */ /* 0x000ea20000300a00 */
[----:B------:R-:W2:Y:S04]  /*e80f0*/  LDL R126, [R1+0x11f8] ;  /* 0x0011f800017e7983 */ /* 0x000ea80000100800 */
        /* <DEDUP_REMOVED lines=31> */
[----:B------:R-:W3:Y:S02]  /*e82f0*/  LDL.LU.64 R242, [R1+0x7798] ;  /* 0x0077980001f27983 */ /* 0x000ee40000300a00 */
[----:B------:R-:W3:Y:S02]  /*e8300*/  LDL.LU.64 R240, [R1+0x7790] ;  /* 0x0077900001f07983 */ /* 0x000ee40000300a00 */
[----:B------:R-:W-:Y:S01]  /*e8310*/  STL.64 [R1+0x2150], R136 ;  /* 0x0021508801007387 */ /* 0x000fe20000100a00 */
[----:B------:R1:W-:Y:S04]  /*e8320*/  STL.64 [R1+0x2158], R138 ;  /* 0x0021588a01007387 */ /* 0x0003e80000100a00 */
[----:B-1----:R-:W3:Y:S04]  /*e8330*/  LDL R138, [R1+0x11a8] ;  /* 0x0011a800018a7983 */ /* 0x002ee80000100800 */
[----:B------:R-:W3:Y:S01]  /*e8340*/  LDL R139, [R1+0x11ac] ;  /* 0x0011ac00018b7983 */ /* 0x000ee20000100800 */
[----:B------:R-:W3:Y:S02]  /*e8350*/  LDL.LU.64 R238, [R1+0x7788] ;  /* 0x0077880001ee7983 */ /* 0x000ee40000300a00 */
[----:B------:R-:W3:Y:S02]  /*e8360*/  LDL.LU.64 R236, [R1+0x7780] ;  /* 0x0077800001ec7983 */ /* 0x000ee40000300a00 */
[----:B------:R-:W-:Y:S01]  /*e8370*/  STL.64 [R1+0x2130], R4 ;  /* 0x0021300401007387 */ /* 0x000fe20000100a00 */
[----:B------:R1:W-:Y:S04]  /*e8380*/  STL.64 [R1+0x2138], R6 ;  /* 0x0021380601007387 */ /* 0x0003e80000100a00 */
[----:B-1----:R-:W3:Y:S04]  /*e8390*/  LDL R6, [R1+0x1188] ;  /* 0x0011880001067983 */ /* 0x002ee80000100800 */
[----:B------:R-:W3:Y:S01]  /*e83a0*/  LDL R7, [R1+0x118c] ;  /* 0x00118c0001077983 */ /* 0x000ee20000100800 */
[C---:B--2---:R-:W-:Y:S08]  /*e83b0*/  HMMA.1688.F32.TF32 R8, R12.reuse, R118, R8 ;  /* 0x000000760c08723c */ /* 0x044ff00000081008 */
[C---:B------:R-:W-:Y:S08]  /*e83c0*/  HMMA.1688.F32.TF32 R16, R12.reuse, R134, R16 ;  /* 0x000000860c10723c */ /* 0x040ff00000081010 */
[C---:B---3--:R-:W-:Y:S08]  /*e83d0*/  HMMA.1688.F32.TF32 R4, R12.reuse, R6, R100 ;  /* 0x000000060c04723c */ /* 0x048ff00000081064 */
[C---:B------:R-:W-:Y:S11]  /*e83e0*/  HMMA.1688.F32.TF32 R100, R12.reuse, R138, R104 ;  /* 0x0000008a0c64723c */ /* 0x040ff60000081068 */
[----:B------:R-:W-:Y:S04]  /*e83f0*/  @!UPT UIADD3 URZ, URZ, URZ, URZ ;  /* 0x0000003f3f3ff290 */ /* 0x000fe8000fffe03f */
[----:B------:R-:W-:Y:S01]  /*e8400*/  STL.64 [R1+0x2110], R4 ;  /* 0x0021100401007387 */ /* 0x000fe20000100a00 */
[----:B------:R-:W-:Y:S07]  /*e8410*/  STL.64 [R1+0x2118], R6 ;  /* 0x0021180601007387 */ /* 0x000fee0000100a00 */
[----:B------:R-:W-:Y:S02]  /*e8420*/  STL.64 [R1+0x1f00], R100 ;  /* 0x001f006401007387 */ /* 0x000fe40000100a00 */
[----:B------:R-:W-:Y:S01]  /*e8430*/  STL.64 [R1+0x1f08], R102 ;  /* 0x001f086601007387 */ /* 0x000fe20000100a00 */
[----:B------:R-:W-:Y:S01]  /*e8440*/  STL.64 [R1+0x24d0], R8 ;  /* 0x0024d00801007387 */ /* 0x000fe20000100a00 */
[----:B------:R1:W-:Y:S03]  /*e8450*/  STL.64 [R1+0x24d8], R10 ;  /* 0x0024d80a01007387 */ /* 0x0003e60000100a00 */
[----:B------:R-:W-:Y:S04]  /*e8460*/  LDS R4, [R2+0x18380] ;  /* 0x0183800002047984 */ /* 0x000fe80000000800 */
[----:B------:R-:W-:Y:S04]  /*e8470*/  LDS R6, [R2+0x1a380] ;  /* 0x01a3800002067984 */ /* 0x000fe80000000800 */
[----:B------:R-:W-:Y:S04]  /*e8480*/  LDS R5, [R0+0x18380] ;  /* 0x0183800000057984 */ /* 0x000fe80000000800 */
[----:B------:R-:W2:Y:S01]  /*e8490*/  LDS R7, [R0+0x1a380] ;  /* 0x01a3800000077984 */ /* 0x000ea20000000800 */
        /* <DEDUP_REMOVED lines=43> */
[----:B-1----:R-:W-:Y:S07]  /*e8750*/  HMMA.1688.F32.TF32 R8, R12, R230, R80 ;  /* 0x000000e60c08723c */ /* 0x002fee0000081050 */
[----:B------:R-:W-:Y:S01]  /*e8760*/  STL.64 [R1+0x2280], R20 ;  /* 0x0022801401007387 */ /* 0x000fe20000100a00 */
[----:B------:R-:W-:Y:S02]  /*e8770*/  STL.64 [R1+0x2288], R22 ;  /* 0x0022881601007387 */ /* 0x000fe40000100a00 */
[----:B------:R-:W3:Y:S05]  /*e8780*/  LDL R220, [R1+0x100] ;  /* 0x0001000001dc7983 */ /* 0x000eea0000100800 */
[----:B------:R1:W-:Y:S01]  /*e8790*/  STL.64 [R1+0x2270], R16 ;  /* 0x0022701001007387 */ /* 0x0003e20000100a00 */
[----:B------:R1:W-:Y:S01]  /*e87a0*/  STL.64 [R1+0x2278], R18 ;  /* 0x0022781201007387 */ /* 0x0003e20000100a00 */
        /* <DEDUP_REMOVED lines=8> */
[----:B------:R1:W-:Y:S02]  /*e8830*/  STL.64 [R1+0x2268], R10 ;  /* 0x0022680a01007387 */ /* 0x0003e40000100a00 */
[----:B------:R-:W3:Y:S02]  /*e8840*/  LDL R221, [R1+0x104] ;  /* 0x0001040001dd7983 */ /* 0x000ee40000100800 */
[----:B------:R-:W2:Y:S01]  /*e8850*/  LDL.LU R193, [R1+0x7778] ;  /* 0x0077780001c17983 */ /* 0x000ea20000300800 */
[----:B------:R-:W2:Y:S01]  /*e8860*/  LDL.LU R200, [R1+0x7774] ;  /* 0x0077740001c87983 */ /* 0x000ea20000300800 */
[----:B------:R-:W2:Y:S02]  /*e8870*/  LDL R204, [R1+0xe0] ;  /* 0x0000e00001cc7983 */ /* 0x000ea40000100800 */
[----:B------:R-:W2:Y:S02]  /*e8880*/  LDL R205, [R1+0xe4] ;  /* 0x0000e40001cd7983 */ /* 0x000ea40000100800 */
        /* <DEDUP_REMOVED lines=8> */
[----:B------:R-:W2:Y:S02]  /*e8910*/  LDL.LU R217, [R1+0x7760] ;  /* 0x0077600001d97983 */ /* 0x000ea40000300800 */
[----:B------:R-:W-:Y:S01]  /*e8920*/  IMAD.MOV.U32 R183, RZ, RZ, R224 ;  /* 0x000000ffffb77224 */ /* 0x000fe200078e00e0 */
[----:B------:R-:W-:Y:S01]  /*e8930*/  MOV R142, R225 ;  /* 0x000000e1008e7202 */ /* 0x000fe20000000f00 */
[----:B------:R-:W2:Y:S01]  /*e8940*/  LDL.LU R224, [R1+0x775c] ;  /* 0x00775c0001e07983 */ /* 0x000ea20000300800 */
[----:B------:R-:W2:Y:S02]  /*e8950*/  LDL R140, [R1+0x60] ;  /* 0x00006000018c7983 */ /* 0x000ea40000100800 */
[----:B------:R-:W2:Y:S02]  /*e8960*/  LDL R141, [R1+0x64] ;  /* 0x00006400018d7983 */ /* 0x000ea40000100800 */
[----:B------:R-:W2:Y:S02]  /*e8970*/  LDL.LU R225, [R1+0x7758] ;  /* 0x0077580001e17983 */ /* 0x000ea40000300800 */
[----:B------:R-:W-:-:S02]  /*e8980*/  IMAD.MOV.U32 R143, RZ, RZ, R232 ;  /* 0x000000ffff8f7224 */ /* 0x000fc400078e00e8 */
[----:B------:R-:W-:Y:S01]  /*e8990*/  IMAD.MOV.U32 R102, RZ, RZ, R233 ;  /* 0x000000ffff667224 */ /* 0x000fe200078e00e9 */
[----:B------:R-:W2:Y:S01]  /*e89a0*/  LDL.LU R232, [R1+0x7754] ;  /* 0x0077540001e87983 */ /* 0x000ea20000300800 */
[----:B------:R-:W2:Y:S02]  /*e89b0*/  LDL R100, [R1+0x50] ;  /* 0x0000500001647983 */ /* 0x000ea40000100800 */
[----:B------:R-:W2:Y:S02]  /*e89c0*/  LDL R101, [R1+0x54] ;  /* 0x0000540001657983 */ /* 0x000ea40000100800 */
[----:B------:R-:W2:Y:S01]  /*e89d0*/  LDL.LU R233, [R1+0x7750] ;  /* 0x0077500001e97983 */ /* 0x000ea20000300800 */
[----:B------:R-:W-:Y:S02]  /*e89e0*/  MOV R103, R241 ;  /* 0x000000f100677202 */ /* 0x000fe40000000f00 */
[----:B------:R-:W2:Y:S01]  /*e89f0*/  LDL.LU R241, [R1+0x774c] ;  /* 0x00774c0001f17983 */ /* 0x000ea20000300800 */
        /* <DEDUP_REMOVED lines=12> */
[----:B------:R-:W3:Y:S02]  /*e8ac0*/  LDL R108, [R1+0x20] ;  /* 0x00002000016c7983 */ /* 0x000ee40000100800 */
[----:B------:R-:W3:Y:S02]  /*e8ad0*/  LDL R109, [R1+0x24] ;  /* 0x00002400016d7983 */ /* 0x000ee40000100800 */
[----:B------:R-:W3:Y:S01]  /*e8ae0*/  LDL R136, [R1+0x10] ;  /* 0x0000100001887983 */ /* 0x000ee20000100800 */
[----:B------:R-:W3:Y:S01]  /*e8af0*/  LDL R137, [R1+0x14] ;  /* 0x0000140001897983 */ /* 0x000ee20000100800 */
[----:B-1----:R-:W3:Y:S02]  /*e8b00*/  LDL.LU R16, [R1+0x1820] ;  /* 0x0018200001107983 */ /* 0x002ee40000300800 */
[----:B------:R-:W3:Y:S02]  /*e8b10*/  LDL.LU R17, [R1+0x1824] ;  /* 0x0018240001117983 */ /* 0x000ee40000300800 */
[----:B------:R-:W3:Y:S01]  /*e8b20*/  LDL.LU R18, [R1+0x1828] ;  /* 0x0018280001127983 */ /* 0x000ee20000300800 */
[----:B------:R-:W3:Y:S01]  /*e8b30*/  LDL.LU R19, [R1+0x182c] ;  /* 0x00182c0001137983 */ /* 0x000ee20000300800 */
[----:B------:R-:W3:Y:S02]  /*e8b40*/  LDL R104, [R1] ;  /* 0x0000000001687983 */ /* 0x000ee40000100800 */
[----:B------:R-:W3:Y:S02]  /*e8b50*/  LDL R105, [R1+0x4] ;  /* 0x0000040001697983 */ /* 0x000ee40000100800 */
[----:B------:R-:W3:Y:S01]  /*e8b60*/  LDL.LU R20, [R1+0x1830] ;  /* 0x0018300001147983 */ /* 0x000ee20000300800 */
[----:B------:R-:W3:Y:S01]  /*e8b70*/  LDL.LU R21, [R1+0x1834] ;  /* 0x0018340001157983 */ /* 0x000ee20000300800 */
[----:B------:R-:W3:Y:S02]  /*e8b80*/  LDL.LU R22, [R1+0x1838] ;  /* 0x0018380001167983 */ /* 0x000ee40000300800 */
[----:B------:R-:W3:Y:S02]  /*e8b90*/  LDL.LU R23, [R1+0x183c] ;  /* 0x00183c0001177983 */ /* 0x000ee40000300800 */
[----:B------:R-:W3:Y:S01]  /*e8ba0*/  LDL R42, [R1+0x12d8] ;  /* 0x0012d800012a7983 */ /* 0x000ee20000100800 */
        /* <DEDUP_REMOVED lines=17> */
[----:B------:R-:W4:Y:S02]  /*e8cc0*/  LDL.64 R148, [R1+0x70] ;  /* 0x0000700001947983 */ /* 0x000f240000100a00 */
[----:B------:R-:W4:Y:S02]  /*e8cd0*/  LDL.64 R150, [R1+0x78] ;  /* 0x0000780001967983 */ /* 0x000f240000100a00 */
[----:B------:R-:W4:Y:S01]  /*e8ce0*/  LDL.64 R156, [R1+0x80] ;  /* 0x00008000019c7983 */ /* 0x000f220000100a00 */
[----:B------:R-:W4:Y:S04]  /*e8cf0*/  LDL.64 R158, [R1+0x88] ;  /* 0x00008800019e7983 */ /* 0x000f280000100a00 */
[----:B------:R-:W4:Y:S04]  /*e8d00*/  LDL R172, [R1+0xa0] ;  /* 0x0000a00001ac7983 */ /* 0x000f280000100800 */
[----:B------:R-:W4:Y:S01]  /*e8d10*/  LDL R173, [R1+0xa4] ;  /* 0x0000a40001ad7983 */ /* 0x000f220000100800 */
[----:B------:R-:W-:-:S02]  /*e8d20*/  IMAD.MOV.U32 R174, RZ, RZ, R248 ;  /* 0x000000ffffae7224 */ /* 0x000fc400078e00f8 */
[----:B------:R-:W4:Y:S02]  /*e8d30*/  LDL.LU R248, [R1+0x7748] ;  /* 0x0077480001f87983 */ /* 0x000f240000300800 */
[----:B------:R-:W-:Y:S02]  /*e8d40*/  IMAD.MOV.U32 R175, RZ, RZ, R240 ;  /* 0x000000ffffaf7224 */ /* 0x000fe400078e00f0 */
[----:B------:R-:W4:Y:S01]  /*e8d50*/  LDL.LU R240, [R1+0x7744] ;  /* 0x0077440001f07983 */ /* 0x000f220000300800 */
[----:B------:R-:W4:Y:S02]  /*e8d60*/  LDL.64 R164, [R1+0x90] ;  /* 0x0000900001a47983 */ /* 0x000f240000100a00 */
[----:B------:R-:W4:Y:S02]  /*e8d70*/  LDL.64 R166, [R1+0x98] ;  /* 0x0000980001a67983 */ /* 0x000f240000100a00 */
[----:B------:R-:W4:Y:S01]  /*e8d80*/  LDL.64 R188, [R1+0xc0] ;  /* 0x0000c00001bc7983 */ /* 0x000f220000100a00 */
[----:B------:R-:W4:Y:S04]  /*e8d90*/  LDL.64 R190, [R1+0xc8] ;  /* 0x0000c80001be7983 */ /* 0x000f280000100a00 */
[----:B------:R-:W4:Y:S04]  /*e8da0*/  LDL.64 R212, [R1+0xf0] ;  /* 0x0000f00001d47983 */ /* 0x000f280000100a00 */
[----:B------:R-:W4:Y:S01]  /*e8db0*/  LDL.64 R214, [R1+0xf8] ;  /* 0x0000f80001d67983 */ /* 0x000f220000100a00 */
[----:B------:R-:W-:Y:S01]  /*e8dc0*/  IMAD.MOV.U32 R230, RZ, RZ, R249 ;  /* 0x000000ffffe67224 */ /* 0x000fe200078e00f9 */
[----:B------:R-:W-:-:S02]  /*e8dd0*/  MOV R231, R245 ;  /* 0x000000f500e77202 */ /* 0x000fc40000000f00 */
[----:B--2---:R-:W-:Y:S02]  /*e8de0*/  MOV R228, R241 ;  /* 0x000000f100e47202 */ /* 0x004fe40000000f00 */
[----:B------:R-:W2:Y:S01]  /*e8df0*/  LDL.LU R241, [R1+0x7740] ;  /* 0x0077400001f17983 */ /* 0x000ea20000300800 */
[C---:B---3--:R-:W-:Y:S08]  /*e8e00*/  HMMA.1688.F32.TF32 R40, R12.reuse, R42, R84 ;  /* 0x0000002a0c28723c */ /* 0x048ff00000081054 */
[C---:B----4-:R-:W-:Y:S08]  /*e8e10*/  HMMA.1688.F32.TF32 R36, R12.reuse, R38, R88 ;  /* 0x000000260c24723c */ /* 0x050ff00000081058 */
[C---:B------:R-:W-:Y:S08]  /*e8e20*/  HMMA.1688.F32.TF32 R32, R12.reuse, R34, R92 ;  /* 0x000000220c20723c */ /* 0x040ff0000008105c */
[C---:B------:R-:W-:Y:S08]  /*e8e30*/  HMMA.1688.F32.TF32 R28, R12.reuse, R30, R96 ;  /* 0x0000001e0c1c723c */ /* 0x040ff00000081060 */
[----:B------:R-:W-:Y:S08]  /*e8e40*/  HMMA.1688.F32.TF32 R12, R12, R26, R120 ;  /* 0x0000001a0c0c723c */ /* 0x000ff00000081078 */
[C---:B------:R-:W-:Y:S08]  /*e8e50*/  HMMA.1688.F32.TF32 R136, R4.reuse, R136, R16 ;  /* 0x000000880488723c */ /* 0x040ff00000081010 */
[----:B------:R-:W-:Y:S01]  /*e8e60*/  HMMA.1688.F32.TF32 R108, R4, R108, R8 ;  /* 0x0000006c046c723c */ /* 0x000fe20000081008 */
[----:B------:R-:W-:-:S02]  /*e8e70*/  IMAD.MOV.U32 R229, RZ, RZ, R248 ;  /* 0x000000ffffe57224 */ /* 0x000fc400078e00f8 */
[----:B------:R-:W3:Y:S01]  /*e8e80*/  LDL.LU R248, [R1+0x773c] ;  /* 0x00773c0001f87983 */ /* 0x000ee20000300800 */
        /* <DEDUP_REMOVED lines=11> */
[----:B------:R1:W-:Y:S01]  /*e8f40*/  STL.64 [R1+0x7720], R138 ;  /* 0x0077208a01007387 */ /* 0x0003e20000100a00 */
[----:B------:R-:W-:Y:S02]  /*e8f50*/  STL.64 [R1+0x7718], R136 ;  /* 0x0077188801007387 */ /* 0x000fe40000100a00 */
[----:B------:R4:W-:Y:S01]  /*e8f60*/  STL.64 [R1+0x7710], R110 ;  /* 0x0077106e01007387 */ /* 0x0009e20000100a00 */
[C---:B------:R-:W-:Y:S01]  /*e8f70*/  HMMA.1688.F32.TF32 R104, R4.reuse, R104, R20 ;  /* 0x000000680468723c */ /* 0x040fe20000081014 */
[----:B------:R-:W-:Y:S01]  /*e8f80*/  STL.64 [R1+0x7708], R108 ;  /* 0x0077086c01007387 */ /* 0x000fe20000100a00 */
        /* <DEDUP_REMOVED lines=59> */
[----:B------:R-:W4:Y:S07]  /*e9340*/  LDL.LU R30, [R1+0x17b8] ;  /* 0x0017b800011e7983 */ /* 0x000f2e0000300800 */
        /* <DEDUP_REMOVED lines=40> */
[----:B------:R-:W4:Y:S02]  /*e95d0*/  LDL.LU R25, [R1+0x1064] ;  /* 0x0010640001197983 */ /* 0x000f240000300800 */
[----:B------:R-:W4:Y:S02]  /*e95e0*/  LDL.LU R26, [R1+0x1068] ;  /* 0x00106800011a7983 */ /* 0x000f240000300800 */
[----:B------:R-:W4:Y:S01]  /*e95f0*/  LDL.LU R27, [R1+0x106c] ;  /* 0x00106c00011b7983 */ /* 0x000f220000300800 */
[----:B------:R-:W-:Y:S01]  /*e9600*/  STL [R1+0x752c], R245 ;  /* 0x00752cf501007387 */ /* 0x000fe20000100800 */
[----:B------:R-:W-:-:S02]  /*e9610*/  IMAD.MOV.U32 R138, RZ, RZ, R236 ;  /* 0x000000ffff8a7224 */ /* 0x000fc400078e00ec */
[----:B------:R-:W4:Y:S01]  /*e9620*/  LDL.LU R236, [R1+0x7734] ;  /* 0x0077340001ec7983 */ /* 0x000f220000300800 */
[----:B------:R-:W-:Y:S01]  /*e9630*/  MOV R139, R237 ;  /* 0x000000ed008b7202 */ /* 0x000fe20000000f00 */
[----:B------:R-:W-:Y:S01]  /*e9640*/  IMAD.MOV.U32 R110, RZ, RZ, R238 ;  /* 0x000000ffff6e7224 */ /* 0x000fe200078e00ee */
[----:B------:R-:W4:Y:S01]  /*e9650*/  LDL.LU R237, [R1+0x7730] ;  /* 0x0077300001ed7983 */ /* 0x000f220000300800 */
[----:B------:R-:W4:Y:S02]  /*e9660*/  LDL.LU R238, [R1+0x772c] ;  /* 0x00772c0001ee7983 */ /* 0x000f240000300800 */
[----:B------:R-:W-:Y:S01]  /*e9670*/  IMAD.MOV.U32 R111, RZ, RZ, R239 ;  /* 0x000000ffff6f7224 */ /* 0x000fe200078e00ef */
[----:B------:R-:W-:Y:S04]  /*e9680*/  LDS R32, [R2+0x1c380] ;  /* 0x01c3800002207984 */ /* 0x000fe80000000800 */
[----:B------:R-:W4:Y:S04]  /*e9690*/  LDL.LU R239, [R1+0x7728] ;  /* 0x0077280001ef7983 */ /* 0x000f280000300800 */
[----:B------:R-:W-:Y:S04]  /*e96a0*/  LDS R34, [R2+0x1e380] ;  /* 0x01e3800002227984 */ /* 0x000fe80000000800 */
[----:B------:R-:W-:Y:S04]  /*e96b0*/  LDS R33, [R0+0x1c380] ;  /* 0x01c3800000217984 */ /* 0x000fe80000000800 */
[----:B------:R-:W1:Y:S01]  /*e96c0*/  LDS R35, [R0+0x1e380] ;  /* 0x01e3800000237984 */ /* 0x000e620000000800 */
[C---:B---3--:R-:W-:Y:S08]  /*e96d0*/  HMMA.1688.F32.TF32 R132, R4.reuse, R248, R132 ;  /* 0x000000f80484723c */ /* 0x048ff00000081084 */
[C---:B--2---:R-:W-:Y:S08]  /*e96e0*/  HMMA.1688.F32.TF32 R20, R4.reuse, R160, R20 ;  /* 0x000000a00414723c */ /* 0x044ff00000081014 */
        /* <DEDUP_REMOVED lines=24> */
[C---:B-1----:R-:W-:Y:S08]  /*e9870*/  HMMA.1688.F32.TF32 R132, R32.reuse, R250, R132 ;  /* 0x000000fa2084723c */ /* 0x042ff00000081084 */
[----:B------:R-:W-:Y:S01]  /*e9880*/  HMMA.1688.F32.TF32 R104, R32, R138, R104 ;  /* 0x0000008a2068723c */ /* 0x000fe20000081068 */
[----:B------:R-:W-:-:S07]  /*e9890*/  MOV R245, R190 ;  /* 0x000000be00f57202 */ /* 0x000fce0000000f00 */
[C---:B------:R-:W-:Y:S08]  /*e98a0*/  HMMA.1688.F32.TF32 R28, R32.reuse, R158, R28 ;  /* 0x0000009e201c723c */ /* 0x040ff0000008101c */
[C---:B------:R-:W-:Y:S08]  /*e98b0*/  HMMA.1688.F32.TF32 R40, R32.reuse, R166, R40 ;  /* 0x000000a62028723c */ /* 0x040ff00000081028 */
[C---:B------:R-:W-:Y:S08]  /*e98c0*/  HMMA.1688.F32.TF32 R44, R32.reuse, R174, R44 ;  /* 0x000000ae202c723c */ /* 0x040ff0000008102c */
[----:B------:R-:W-:Y:S08]  /*e98d0*/  HMMA.1688.F32.TF32 R48, R32, R182, R48 ;  /* 0x000000b62030723c */ /* 0x000ff00000081030 */
[----:B------:R-:W-:Y:S01]  /*e98e0*/  HMMA.1688.F32.TF32 R4, R4, R144, R236 ;  /* 0x000000900404723c */ /* 0x000fe200000810ec */
[----:B------:R-:W2:Y:S04]  /*e98f0*/  LDL R236, [R1+0x11a0] ;  /* 0x0011a00001ec7983 */ /* 0x000ea80000100800 */
[----:B------:R-:W2:Y:S03]  /*e9900*/  LDL R237, [R1+0x11a4] ;  /* 0x0011a40001ed7983 */ /* 0x000ea60000100800 */
        /* <DEDUP_REMOVED lines=10> */
[----:B--2---:R-:W-:Y:S01]  /*e99b0*/  STL.64 [R1+0x7550], R236 ;  /* 0x007550ec01007387 */ /* 0x004fe20000100a00 */
[----:B------:R-:W2:Y:S02]  /*e99c0*/  LDL R238, [R1+0x48] ;  /* 0x0000480001ee7983 */ /* 0x000ea40000100800 */
[----:B------:R-:W2:Y:S02]  /*e99d0*/  LDL R239, [R1+0x4c] ;  /* 0x00004c0001ef7983 */ /* 0x000ea40000100800 */
[----:B------:R1:W-:Y:S01]  /*e99e0*/  STL.64 [R1+0x74e8], R250 ;  /* 0x0074e8fa01007387 */ /* 0x0003e20000100a00 */
[----:B------:R3:W-:Y:S04]  /*e99f0*/  STL.64 [R1+0x74e0], R248 ;  /* 0x0074e0f801007387 */ /* 0x0007e80000100a00 */
[----:B-1----:R-:W4:Y:S04]  /*e9a00*/  LDL R250, [R1+0x38] ;  /* 0x0000380001fa7983 */ /* 0x002f280000100800 */
[----:B------:R-:W4:Y:S01]  /*e9a10*/  LDL R251, [R1+0x3c] ;  /* 0x00003c0001fb7983 */ /* 0x000f220000100800 */
[----:B------:R-:W2:Y:S02]  /*e9a20*/  LDL.LU.64 R138, [R1+0x7720] ;  /* 0x00772000018a7983 */ /* 0x000ea40000300a00 */
[----:B------:R-:W2:Y:S01]  /*e9a30*/  LDL.LU.64 R136, [R1+0x7718] ;  /* 0x0077180001887983 */ /* 0x000ea20000300a00 */
[----:B------:R-:W-:Y:S01]  /*e9a40*/  HMMA.1688.F32.TF32 R120, R32, R102, R120 ;  /* 0x000000662078723c */ /* 0x000fe20000081078 */
[----:B------:R1:W-:Y:S01]  /*e9a50*/  STL.64 [R1+0x7700], R106 ;  /* 0x0077006a01007387 */ /* 0x0003e20000100a00 */
[----:B------:R-:W-:Y:S01]  /*e9a60*/  STL.64 [R1+0x76f8], R104 ;  /* 0x0076f86801007387 */ /* 0x000fe20000100a00 */
[----:B---3--:R-:W-:Y:S01]  /*e9a70*/  MOV R249, R150 ;  /* 0x0000009600f97202 */ /* 0x008fe20000000f00 */
[----:B------:R-:W-:-:S04]  /*e9a80*/  IMAD.MOV.U32 R248, RZ, RZ, R151 ;  /* 0x000000fffff87224 */ /* 0x000fc800078e0097 */
[C---:B------:R-:W-:Y:S08]  /*e9a90*/  HMMA.1688.F32.TF32 R36, R32.reuse, R242, R36 ;  /* 0x000000f22024723c */ /* 0x040ff00000081024 */
[C---:B------:R-:W-:Y:S08]  /*e9aa0*/  HMMA.1688.F32.TF32 R52, R32.reuse, R190, R52 ;  /* 0x000000be2034723c */ /* 0x040ff00000081034 */
[C---:B------:R-:W-:Y:S08]  /*e9ab0*/  HMMA.1688.F32.TF32 R60, R32.reuse, R206, R60 ;  /* 0x000000ce203c723c */ /* 0x040ff0000008103c */
[C---:B------:R-:W-:Y:S08]  /*e9ac0*/  HMMA.1688.F32.TF32 R72, R32.reuse, R222, R72 ;  /* 0x000000de2048723c */ /* 0x040ff00000081048 */
[C---:B------:R-:W-:Y:S08]  /*e9ad0*/  HMMA.1688.F32.TF32 R88, R32.reuse, R218, R88 ;  /* 0x000000da2058723c */ /* 0x040ff00000081058 */
[C---:B------:R-:W-:Y:S01]  /*e9ae0*/  HMMA.1688.F32.TF32 R8, R32.reuse, R186, R8 ;  /* 0x000000ba2008723c */ /* 0x040fe20000081008 */
[----:B------:R-:W-:Y:S04]  /*e9af0*/  LDS R102, [R2+0x22380] ;  /* 0x0223800002667984 */ /* 0x000fe80000000800 */
[----:B-1----:R-:W3:Y:S04]  /*e9b00*/  LDL R106, [R1+0x28] ;  /* 0x00002800016a7983 */ /* 0x002ee80000100800 */
[----:B------:R-:W3:Y:S04]  /*e9b10*/  LDL R107, [R1+0x2c] ;  /* 0x00002c00016b7983 */ /* 0x000ee80000100800 */
[----:B------:R-:W1:Y:S01]  /*e9b20*/  LDS R103, [R0+0x22380] ;  /* 0x0223800000677984 */ /* 0x000e620000000800 */
[C---:B--2---:R-:W-:Y:S03]  /*e9b30*/  HMMA.1688.F32.TF32 R136, R32.reuse, R110, R136 ;  /* 0x0000006e2088723c */ /* 0x044fe60000081088 */
[----:B------:R-:W3:Y:S05]  /*e9b40*/  LDL.LU.64 R110, [R1+0x7710] ;  /* 0x00771000016e7983 */ /* 0x000eea0000300a00 */
[----:B----4-:R-:W-:Y:S01]  /*e9b50*/  HMMA.1688.F32.TF32 R112, R32, R250, R112 ;  /* 0x000000fa2070723c */ /* 0x010fe20000081070 */
[----:B------:R-:W3:Y:S06]  /*e9b60*/  LDL.LU.64 R108, [R1+0x7708] ;  /* 0x00770800016c7983 */ /* 0x000eec0000300a00 */
[----:B------:R-:W-:Y:S01]  /*e9b70*/  IMAD.MOV.U32 R251, RZ, RZ, R158 ;  /* 0x000000fffffb7224 */ /* 0x000fe200078e009e */
[----:B------:R-:W-:-:S07]  /*e9b80*/  MOV R250, R159 ;  /* 0x0000009f00fa7202 */ /* 0x000fce0000000f00 */
        /* <DEDUP_REMOVED lines=8> */
[----:B------:R-:W-:Y:S01]  /*e9c10*/  STL.64 [R1+0x7560], R246 ;  /* 0x007560f601007387 */ /* 0x000fe20000100a00 */
[----:B------:R1:W-:Y:S01]  /*e9c20*/  STL.64 [R1+0x7558], R244 ;  /* 0x007558f401007387 */ /* 0x0003e20000100a00 */
[----:B------:R-:W-:Y:S01]  /*e9c30*/  HMMA.1688.F32.TF32 R116, R32, R238, R116 ;  /* 0x000000ee2074723c */ /* 0x000fe20000081074 */
[----:B--2---:R-:W-:-:S02]  /*e9c40*/  IMAD.MOV.U32 R243, RZ, RZ, R214 ;  /* 0x000000fffff37224 */ /* 0x004fc400078e00d6 */
[----:B------:R-:W-:Y:S02]  /*e9c50*/  IMAD.MOV.U32 R242, RZ, RZ, R215 ;  /* 0x000000fffff27224 */ /* 0x000fe400078e00d7 */
[----:B----4-:R-:W-:Y:S02]  /*e9c60*/  IMAD.MOV.U32 R241, RZ, RZ, R166 ;  /* 0x000000fffff17224 */ /* 0x010fe400078e00a6 */
[----:B------:R-:W-:Y:S01]  /*e9c70*/  IMAD.MOV.U32 R240, RZ, RZ, R167 ;  /* 0x000000fffff07224 */ /* 0x000fe200078e00a7 */
[----:B------:R-:W-:Y:S04]  /*e9c80*/  STL.64 [R1+0x7548], R242 ;  /* 0x007548f201007387 */ /* 0x000fe80000100a00 */
[----:B------:R2:W-:Y:S02]  /*e9c90*/  STL.64 [R1+0x7540], R240 ;  /* 0x007540f001007387 */ /* 0x0005e40000100a00 */
        /* <DEDUP_REMOVED lines=48> */
[----:B-1----:R-:W4:Y:S04]  /*e9fa0*/  LDL R244, [R1+0x310] ;  /* 0x0003100001f47983 */ /* 0x002f280000100800 */
[----:B------:R-:W4:Y:S04]  /*e9fb0*/  LDL R245, [R1+0x314] ;  /* 0x0003140001f57983 */ /* 0x000f280000100800 */
[----:B------:R-:W4:Y:S04]  /*e9fc0*/  LDL R246, [R1+0x318] ;  /* 0x0003180001f67983 */ /* 0x000f280000100800 */
[----:B------:R-:W4:Y:S04]  /*e9fd0*/  LDL R247, [R1+0x31c] ;  /* 0x00031c0001f77983 */ /* 0x000f280000100800 */
[----:B--2---:R-:W2:Y:S04]  /*e9fe0*/  LDL R240, [R1+0x300] ;  /* 0x0003000001f07983 */ /* 0x004ea80000100800 */
        /* <DEDUP_REMOVED lines=52> */
[----:B------:R-:W4:Y:S04]  /*ea330*/  LDL R148, [R1+0x230] ;  /* 0x0002300001947983 */ /* 0x000f280000100800 */
[----:B------:R-:W4:Y:S04]  /*ea340*/  LDL R149, [R1+0x234] ;  /* 0x0002340001957983 */ /* 0x000f280000100800 */
[----:B------:R-:W4:Y:S04]  /*ea350*/  LDL R150, [R1+0x238] ;  /* 0x0002380001967983 */ /* 0x000f280000100800 */
[----:B-1----:R-:W4:Y:S04]  /*ea360*/  LDL R178, [R1+0x1e8] ;  /* 0x0001e80001b27983 */ /* 0x002f280000100800 */
        /* <DEDUP_REMOVED lines=10> */
[----:B------:R1:W-:Y:S01]  /*ea410*/  STL.64 [R1+0x7590], R170 ;  /* 0x007590aa01007387 */ /* 0x0003e20000100a00 */
[C---:B------:R-:W-:Y:S01]  /*ea420*/  HMMA.1688.F32.TF32 R16, R32.reuse, R170, R16 ;  /* 0x000000aa2010723c */ /* 0x040fe20000081010 */
[----:B------:R1:W-:Y:S07]  /*ea430*/  STL.64 [R1+0x7588], R168 ;  /* 0x007588a801007387 */ /* 0x0003ee0000100a00 */
[C---:B------:R-:W-:Y:S08]  /*ea440*/  HMMA.1688.F32.TF32 R20, R32.reuse, R162, R20 ;  /* 0x000000a22014723c */ /* 0x040ff00000081014 */
[C---:B------:R-:W-:Y:S01]  /*ea450*/  HMMA.1688.F32.TF32 R24, R32.reuse, R154, R24 ;  /* 0x0000009a2018723c */ /* 0x040fe20000081018 */
[----:B-1----:R-:W4:Y:S04]  /*ea460*/  LDL R170, [R1+0x288] ;  /* 0x0002880001aa7983 */ /* 0x002f280000100800 */
[----:B------:R-:W4:Y:S04]  /*ea470*/  LDL R168, [R1+0x280] ;  /* 0x0002800001a87983 */ /* 0x000f280000100800 */
[----:B------:R-:W4:Y:S04]  /*ea480*/  LDL R169, [R1+0x284] ;  /* 0x0002840001a97983 */ /* 0x000f280000100800 */
[----:B------:R-:W4:Y:S01]  /*ea490*/  LDL R171, [R1+0x28c] ;  /* 0x00028c0001ab7983 */ /* 0x000f220000100800 */
[----:B------:R1:W-:Y:S02]  /*ea4a0*/  STL.64 [R1+0x75a0], R162 ;  /* 0x0075a0a201007387 */ /* 0x0003e40000100a00 */
[----:B------:R1:W-:Y:S02]  /*ea4b0*/  STL.64 [R1+0x7598], R160 ;  /* 0x007598a001007387 */ /* 0x0003e40000100a00 */
[----:B------:R-:W4:Y:S01]  /*ea4c0*/  LDL R120, [R1+0x240] ;  /* 0x0002400001787983 */ /* 0x000f220000100800 */
[----:B------:R-:W4:Y:S01]  /*ea4d0*/  LDL R121, [R1+0x244] ;  /* 0x0002440001797983 */ /* 0x000f220000100800 */
[C---:B------:R-:W-:Y:S03]  /*ea4e0*/  HMMA.1688.F32.TF32 R4, R32.reuse, R146, R4 ;  /* 0x000000922004723c */ /* 0x040fe60000081004 */
        /* <DEDUP_REMOVED lines=16> */
[----:B---3--:R-:W-:Y:S01]  /*ea5f0*/  HMMA.1688.F32.TF32 R108, R32, R106, R108 ;  /* 0x0000006a206c723c */ /* 0x008fe2000008106c */
[----:B------:R-:W4:Y:S02]  /*ea600*/  LDL.LU.64 R106, [R1+0x7700] ;  /* 0x00770000016a7983 */ /* 0x000f240000300a00 */
[----:B------:R-:W-:Y:S04]  /*ea610*/  LDS R32, [R2+0x24380] ;  /* 0x0243800002207984 */ /* 0x000fe80000000800 */
[----:B------:R-:W-:Y:S04]  /*ea620*/  LDS R34, [R2+0x26380] ;  /* 0x0263800002227984 */ /* 0x000fe80000000800 */
[----:B------:R-:W-:Y:S04]  /*ea630*/  LDS R33, [R0+0x24380] ;  /* 0x0243800000217984 */ /* 0x000fe80000000800 */
[----:B------:R-:W1:Y:S01]  /*ea640*/  LDS R35, [R0+0x26380] ;  /* 0x0263800000237984 */ /* 0x000e620000000800 */
[C---:B--2---:R-:W-:Y:S03]  /*ea650*/  HMMA.1688.F32.TF32 R132, R100.reuse, R104, R132 ;  /* 0x000000686484723c */ /* 0x044fe60000081084 */
[----:B------:R-:W4:Y:S01]  /*ea660*/  LDL.LU.64 R104, [R1+0x76f8] ;  /* 0x0076f80001687983 */ /* 0x000f220000300a00 */
[----:B------:R-:W2:Y:S04]  /*ea670*/  LDL.LU.64 R138, [R1+0x76f0] ;  /* 0x0076f000018a7983 */ /* 0x000ea80000300a00 */
[C---:B----4-:R-:W-:Y:S01]  /*ea680*/  HMMA.1688.F32.TF32 R104, R100.reuse, R136, R104 ;  /* 0x000000886468723c */ /* 0x050fe20000081068 */
[----:B------:R-:W2:Y:S11]  /*ea690*/  LDL.LU.64 R136, [R1+0x76e8] ;  /* 0x0076e80001887983 */ /* 0x000eb60000300a00 */
[----:B------:R-:W-:Y:S11]  /*ea6a0*/  @!UPT UIADD3 URZ, URZ, URZ, URZ ;  /* 0x0000003f3f3ff290 */ /* 0x000ff6000fffe03f */
        /* <DEDUP_REMOVED lines=47> */
[----:B----4-:R-:W-:Y:S01]  /*ea9a0*/  HMMA.1688.F32.TF32 R120, R100, R144, R120 ;  /* 0x000000906478723c */ /* 0x010fe20000081078 */
[----:B------:R-:W4:Y:S04]  /*ea9b0*/  LDL R102, [R1+0x248] ;  /* 0x0002480001667983 */ /* 0x000f280000100800 */
[----:B------:R-:W4:Y:S01]  /*ea9c0*/  LDL R103, [R1+0x24c] ;  /* 0x00024c0001677983 */ /* 0x000f220000100800 */
        /* <DEDUP_REMOVED lines=10> */
[C---:B----4-:R-:W-:Y:S01]  /*eaa70*/  HMMA.1688.F32.TF32 R116, R32.reuse, R102, R116 ;  /* 0x000000662074723c */ /* 0x050fe20000081074 */
[----:B------:R-:W-:Y:S04]  /*eaa80*/  LDS R102, [R2+0x2a380] ;  /* 0x02a3800002667984 */ /* 0x000fe80000000800 */
[----:B------:R-:W1:Y:S03]  /*eaa90*/  LDS R103, [R0+0x2a380] ;  /* 0x02a3800000677984 */ /* 0x000e660000000800 */
[C---:B--2---:R-:W-:Y:S01]  /*eaaa0*/  HMMA.1688.F32.TF32 R108, R32.reuse, R142, R108 ;  /* 0x0000008e206c723c */ /* 0x044fe2000008106c */
        /* <DEDUP_REMOVED lines=208> */
[----:B------:R-:W1:Y:S01]  /*eb7b0*/  LDL R224, [R1+0x1120] ;  /* 0x0011200001e07983 */ /* 0x000e620000100800 */
[----:B------:R-:W1:Y:S04]  /*eb7c0*/  LDL R225, [R1+0x1124] ;  /* 0x0011240001e17983 */ /* 0x000e680000100800 */
[----:B------:R-:W2:Y:S04]  /*eb7d0*/  LDL.64 R232, [R1+0x1130] ;  /* 0x0011300001e87983 */ /* 0x000ea80000100a00 */
[----:B------:R-:W3:Y:S04]  /*eb7e0*/  LDL.64 R240, [R1+0x1140] ;  /* 0x0011400001f07983 */ /* 0x000ee80000100a00 */
[----:B------:R-:W3:Y:S04]  /*eb7f0*/  LDL.64 R248, [R1+0x1150] ;  /* 0x0011500001f87983 */ /* 0x000ee80000100a00 */
[----:B------:R-:W3:Y:S04]  /*eb800*/  LDL.64 R192, [R1+0x1160] ;  /* 0x0011600001c07983 */ /* 0x000ee80000100a00 */
[----:B------:R-:W3:Y:S01]  /*eb810*/  LDL.64 R200, [R1+0x1170] ;  /* 0x0011700001c87983 */ /* 0x000ee20000100a00 */
        /* <DEDUP_REMOVED lines=24> */
[----:B------:R-:W3:Y:S01]  /*eb9a0*/  LDL.64 R208, [R1+0x1190] ;  /* 0x0011900001d07983 */ /* 0x000ee20000100a00 */
[C---:B------:R-:W-:Y:S08]  /*eb9b0*/  HMMA.1688.F32.TF32 R40, R32.reuse, R238, R40 ;  /* 0x000000ee2028723c */ /* 0x040ff00000081028 */
[C---:B------:R-:W-:Y:S08]  /*eb9c0*/  HMMA.1688.F32.TF32 R88, R32.reuse, R214, R88 ;  /* 0x000000d62058723c */ /* 0x040ff00000081058 */
[C---:B------:R-:W-:Y:S08]  /*eb9d0*/  HMMA.1688.F32.TF32 R92, R32.reuse, R206, R92 ;  /* 0x000000ce205c723c */ /* 0x040ff0000008105c */
[----:B------:R-:W-:Y:S08]  /*eb9e0*/  HMMA.1688.F32.TF32 R84, R32, R222, R84 ;  /* 0x000000de2054723c */ /* 0x000ff00000081054 */
[C---:B-1----:R-:W-:Y:S08]  /*eb9f0*/  HMMA.1688.F32.TF32 R132, R100.reuse, R224, R132 ;  /* 0x000000e06484723c */ /* 0x042ff00000081084 */
[C---:B--2---:R-:W-:Y:S11]  /*eba00*/  HMMA.1688.F32.TF32 R104, R100.reuse, R232, R104 ;  /* 0x000000e86468723c */ /* 0x044ff60000081068 */
[----:B------:R-:W-:Y:S04]  /*eba10*/  @!UPT UIADD3 URZ, URZ, URZ, URZ ;  /* 0x0000003f3f3ff290 */ /* 0x000fe8000fffe03f */
[----:B------:R-:W-:Y:S01]  /*eba20*/  STL.64 [R1+0x18f0], R132 ;  /* 0x0018f08401007387 */ /* 0x000fe20000100a00 */
[----:B------:R-:W-:Y:S07]  /*eba30*/  STL.64 [R1+0x18f8], R134 ;  /* 0x0018f88601007387 */ /* 0x000fee0000100a00 */
[----:B------:R-:W-:Y:S02]  /*eba40*/  STL.64 [R1+0x18e0], R104 ;  /* 0x0018e06801007387 */ /* 0x000fe40000100a00 */
[----:B------:R3:W-:Y:S02]  /*eba50*/  STL.64 [R1+0x18e8], R106 ;  /* 0x0018e86a01007387 */ /* 0x0007e40000100a00 */
[C---:B---3--:R-:W-:Y:S11]  /*eba60*/  HMMA.1688.F32.TF32 R104, R100.reuse, R240, R136 ;  /* 0x000000f06468723c */ /* 0x048ff60000081088 */
[----:B------:R-:W-:Y:S11]  /*eba70*/  @!UPT UIADD3 URZ, URZ, URZ, URZ ;  /* 0x0000003f3f3ff290 */ /* 0x000ff6000fffe03f */
[----:B------:R-:W-:Y:S01]  /*eba80*/  @!UPT UIADD3 URZ, URZ, URZ, URZ ;  /* 0x0000003f3f3ff290 */ /* 0x000fe2000fffe03f */
[----:B------:R-:W-:Y:S01]  /*eba90*/  STL.64 [R1+0x18d0], R104 ;  /* 0x0018d06801007387 */ /* 0x000fe20000100a00 */
[----:B------:R1:W-:Y:S02]  /*ebaa0*/  STL.64 [R1+0x18d8], R106 ;  /* 0x0018d86a01007387 */ /* 0x0003e40000100a00 */
[----:B------:R-:W2:Y:S01]  /*ebab0*/  LDL.64 R216, [R1+0x1180] ;  /* 0x0011800001d87983 */ /* 0x000ea20000100a00 */
[----:B-1----:R-:W-:Y:S01]  /*ebac0*/  HMMA.1688.F32.TF32 R104, R100, R248, R108 ;  /* 0x000000f86468723c */ /* 0x002fe2000008106c */
[----:B------:R-:W-:Y:S01]  /*ebad0*/  MOV R239, R232 ;  /* 0x000000e800ef7202 */ /* 0x000fe20000000f00 */
[----:B------:R-:W-:Y:S11]  /*ebae0*/  IMAD.MOV.U32 R238, RZ, RZ, R233 ;  /* 0x000000ffffee7224 */ /* 0x000ff600078e00e9 */
[----:B------:R-:W-:Y:S10]  /*ebaf0*/  @!UPT UIADD3 URZ, URZ, URZ, URZ ;  /* 0x0000003f3f3ff290 */ /* 0x000ff4000fffe03f */
[----:B------:R-:W-:Y:S01]  /*ebb00*/  STL.64 [R1+0x18c0], R104 ;  /* 0x0018c06801007387 */ /* 0x000fe20000100a00 */
[----:B------:R1:W-:Y:S02]  /*ebb10*/  STL.64 [R1+0x18c8], R106 ;  /* 0x0018c86a01007387 */ /* 0x0003e40000100a00 */
[----:B------:R-:W3:Y:S02]  /*ebb20*/  LDL R224, [R1+0x11c0] ;  /* 0x0011c00001e07983 */ /* 0x000ee40000100800 */
[----:B------:R-:W3:Y:S01]  /*ebb30*/  LDL R225, [R1+0x11c4] ;  /* 0x0011c40001e17983 */ /* 0x000ee20000100800 */
[----:B------:R-:W4:Y:S04]  /*ebb40*/  LDL R232, [R1+0x11b0] ;  /* 0x0011b00001e87983 */ /* 0x000f280000100800 */
[----:B------:R-:W4:Y:S01]  /*ebb50*/  LDL R233, [R1+0x11b4] ;  /* 0x0011b40001e97983 */ /* 0x000f220000100800 */
[----:B------:R-:W-:Y:S01]  /*ebb60*/  IMAD.MOV.U32 R215, RZ, RZ, R240 ;  /* 0x000000ffffd77224 */ /* 0x000fe200078e00f0 */
[----:B------:R-:W-:Y:S01]  /*ebb70*/  MOV R207, R241 ;  /* 0x000000f100cf7202 */ /* 0x000fe20000000f00 */
[----:B------:R-:W4:Y:S01]  /*ebb80*/  LDL R240, [R1+0x11d0] ;  /* 0x0011d00001f07983 */ /* 0x000f220000100800 */
[----:B------:R-:W4:Y:S01]  /*ebb90*/  LDL R241, [R1+0x11d4] ;  /* 0x0011d40001f17983 */ /* 0x000f220000100800 */
[----:B------:R-:W-:-:S02]  /*ebba0*/  IMAD.MOV.U32 R223, RZ, RZ, R248 ;  /* 0x000000ffffdf7224 */ /* 0x000fc400078e00f8 */
[----:B------:R-:W-:Y:S02]  /*ebbb0*/  IMAD.MOV.U32 R214, RZ, RZ, R249 ;  /* 0x000000ffffd67224 */ /* 0x000fe400078e00f9 */
[----:B------:R-:W4:Y:S01]  /*ebbc0*/  LDL R248, [R1+0x11e0] ;  /* 0x0011e00001f87983 */ /* 0x000f220000100800 */
[----:B------:R-:W4:Y:S01]  /*ebbd0*/  LDL R249, [R1+0x11e4] ;  /* 0x0011e40001f97983 */ /* 0x000f220000100800 */
[----:B-1----:R-:W-:Y:S01]  /*ebbe0*/  HMMA.1688.F32.TF32 R104, R100, R192, R112 ;  /* 0x000000c06468723c */ /* 0x002fe20000081070 */
[----:B------:R-:W-:Y:S02]  /*ebbf0*/  STL.64 [R1+0x73e0], R214 ;  /* 0x0073e0d601007387 */ /* 0x000fe40000100a00 */
[----:B------:R-:W-:Y:S05]  /*ebc00*/  STL.64 [R1+0x73d8], R212 ;  /* 0x0073d8d401007387 */ /* 0x000fea0000100a00 */
[----:B------:R-:W-:Y:S11]  /*ebc10*/  HMMA.1688.F32.TF32 R80, R32, R230, R80 ;  /* 0x000000e62050723c */ /* 0x000ff60000081050 */
[----:B------:R-:W-:Y:S04]  /*ebc20*/  @!UPT UIADD3 URZ, URZ, URZ, URZ ;  /* 0x0000003f3f3ff290 */ /* 0x000fe8000fffe03f */
[----:B------:R-:W-:Y:S01]  /*ebc30*/  STL.64 [R1+0x18b0], R104 ;  /* 0x0018b06801007387 */ /* 0x000fe20000100a00 */
[----:B------:R1:W-:Y:S02]  /*ebc40*/  STL.64 [R1+0x18b8], R106 ;  /* 0x0018b86a01007387 */ /* 0x0003e40000100a00 */
[----:B-1----:R-:W-:Y:S01]  /*ebc50*/  HMMA.1688.F32.TF32 R104, R100, R200, R116 ;  /* 0x000000c86468723c */ /* 0x002fe20000081074 */
[----:B------:R-:W-:Y:S01]  /*ebc60*/  MOV R230, R192 ;  /* 0x000000c000e67202 */ /* 0x000fe20000000f00 */
[----:B------:R-:W-:-:S05]  /*ebc70*/  IMAD.MOV.U32 R231, RZ, RZ, R193 ;  /* 0x000000ffffe77224 */ /* 0x000fca00078e00c1 */
[----:B------:R-:W-:Y:S01]  /*ebc80*/  STL.64 [R1+0x73f0], R230 ;  /* 0x0073f0e601007387 */ /* 0x000fe20000100a00 */
[----:B------:R-:W-:Y:S11]  /*ebc90*/  STL.64 [R1+0x73e8], R228 ;  /* 0x0073e8e401007387 */ /* 0x000ff60000100a00 */
[----:B------:R-:W-:Y:S04]  /*ebca0*/  @!UPT UIADD3 URZ, URZ, URZ, URZ ;  /* 0x0000003f3f3ff290 */ /* 0x000fe8000fffe03f */
[----:B------:R-:W-:Y:S01]  /*ebcb0*/  STL.64 [R1+0x18a0], R104 ;  /* 0x0018a06801007387 */ /* 0x000fe20000100a00 */
[----:B------:R1:W-:Y:S02]  /*ebcc0*/  STL.64 [R1+0x18a8], R106 ;  /* 0x0018a86a01007387 */ /* 0x0003e40000100a00 */
[----:B-1----:R-:W-:Y:S01]  /*ebcd0*/  HMMA.1688.F32.TF32 R104, R100, R208, R120 ;  /* 0x000000d06468723c */ /* 0x002fe20000081078 */
[----:B------:R-:W-:Y:S01]  /*ebce0*/  MOV R222, R201 ;  /* 0x000000c900de7202 */ /* 0x000fe20000000f00 */
[----:B------:R-:W-:-:S04]  /*ebcf0*/  IMAD.MOV.U32 R206, RZ, RZ, R200 ;  /* 0x000000ffffce7224 */ /* 0x000fc800078e00c8 */
[----:B------:R-:W-:Y:S01]  /*ebd00*/  STL.64 [R1+0x7410], R222 ;  /* 0x007410de01007387 */ /* 0x000fe20000100a00 */
[----:B------:R-:W-:Y:S02]  /*ebd10*/  STL.64 [R1+0x7408], R220 ;  /* 0x007408dc01007387 */ /* 0x000fe40000100a00 */
[----:B------:R-:W-:Y:S02]  /*ebd20*/  STL.64 [R1+0x7400], R206 ;  /* 0x007400ce01007387 */ /* 0x000fe40000100a00 */
[----:B------:R-:W-:Y:S11]  /*ebd30*/  STL.64 [R1+0x73f8], R204 ;  /* 0x0073f8cc01007387 */ /* 0x000ff60000100a00 */
[----:B------:R-:W-:Y:S01]  /*ebd40*/  @!UPT UIADD3 URZ, URZ, URZ, URZ ;  /* 0x0000003f3f3ff290 */ /* 0x000fe2000fffe03f */
[----:B------:R-:W-:Y:S01]  /*ebd50*/  STL.64 [R1+0x1890], R104 ;  /* 0x0018906801007387 */ /* 0x000fe20000100a00 */
[----:B------:R2:W-:Y:S01]  /*ebd60*/  STL.64 [R1+0x1898], R106 ;  /* 0x0018986a01007387 */ /* 0x0005e20000100a00 */
[----:B------:R-:W-:Y:S07]  /*ebd70*/  HMMA.1688.F32.TF32 R96, R32, R198, R96 ;  /* 0x000000c62060723c */ /* 0x000fee0000081060 */
[----:B------:R-:W-:Y:S02]  /*ebd80*/  IMAD.MOV.U32 R198, RZ, RZ, R208 ;  /* 0x000000ffffc67224 */ /* 0x000fe400078e00d0 */
[----:B------:R-:W-:-:S05]  /*ebd90*/  IMAD.MOV.U32 R199, RZ, RZ, R209 ;  /* 0x000000ffffc77224 */ /* 0x000fca00078e00d1 */
[----:B------:R-:W-:Y:S01]  /*ebda0*/  STL.64 [R1+0x7420], R198 ;  /* 0x007420c601007387 */ /* 0x000fe20000100a00 */
[----:B------:R-:W-:Y:S01]  /*ebdb0*/  STL.64 [R1+0x7418], R196 ;  /* 0x007418c401007387 */ /* 0x000fe20000100a00 */
[C---:B------:R-:W-:Y:S08]  /*ebdc0*/  HMMA.1688.F32.TF32 R44, R32.reuse, R194, R44 ;  /* 0x000000c2202c723c */ /* 0x040ff0000008102c */
[----:B------:R-:W-:Y:S08]  /*ebdd0*/  HMMA.1688.F32.TF32 R68, R32, R190, R68 ;  /* 0x000000be2044723c */ /* 0x000ff00000081044 */
[C---:B--2---:R-:W-:Y:S01]  /*ebde0*/  HMMA.1688.F32.TF32 R104, R100.reuse, R216, R124 ;  /* 0x000000d86468723c */ /* 0x044fe2000008107c */
[----:B------:R-:W-:Y:S01]  /*ebdf0*/  MOV R190, R216 ;  /* 0x000000d800be7202 */ /* 0x000fe20000000f00 */
[----:B------:R-:W-:Y:S11]  /*ebe00*/  IMAD.MOV.U32 R191, RZ, RZ, R217 ;  /* 0x000000ffffbf7224 */ /* 0x000ff600078e00d9 */
[----:B------:R-:W-:Y:S10]  /*ebe10*/  @!UPT UIADD3 URZ, URZ, URZ, URZ ;  /* 0x0000003f3f3ff290 */ /* 0x000ff4000fffe03f */
[----:B------:R-:W-:Y:S01]  /*ebe20*/  STL.64 [R1+0x1880], R104 ;  /* 0x0018806801007387 */ /* 0x000fe20000100a00 */
[----:B------:R1:W-:Y:S02]  /*ebe30*/  STL.64 [R1+0x1888], R106 ;  /* 0x0018886a01007387 */ /* 0x0003e40000100a00 */
[C---:B-1----:R-:W-:Y:S08]  /*ebe40*/  HMMA.1688.F32.TF32 R104, R100.reuse, R236, R128 ;  /* 0x000000ec6468723c */ /* 0x042ff00000081080 */
[C---:B---3--:R-:W-:Y:S01]  /*ebe50*/  HMMA.1688.F32.TF32 R28, R100.reuse, R224, R28 ;  /* 0x000000e0641c723c */ /* 0x048fe2000008101c */
[----:B------:R-:W-:Y:S01]  /*ebe60*/  STL.64 [R1+0x7430], R190 ;  /* 0x007430be01007387 */ /* 0x000fe20000100a00 */
[----:B------:R-:W-:Y:S02]  /*ebe70*/  STL.64 [R1+0x7428], R188 ;  /* 0x007428bc01007387 */ /* 0x000fe40000100a00 */
[----:B------:R-:W-:Y:S02]  /*ebe80*/  STL.64 [R1+0x72f0], R238 ;  /* 0x0072f0ee01007387 */ /* 0x000fe40000100a00 */
[----:B------:R-:W-:Y:S09]  /*ebe90*/  STL.64 [R1+0x72e8], R236 ;  /* 0x0072e8ec01007387 */ /* 0x000ff20000100a00 */
[----:B------:R-:W-:Y:S01]  /*ebea0*/  STL.64 [R1+0x1870], R104 ;  /* 0x0018706801007387 */ /* 0x000fe20000100a00 */
[----:B------:R4:W-:Y:S07]  /*ebeb0*/  STL.64 [R1+0x1878], R106 ;  /* 0x0018786a01007387 */ /* 0x0009ee0000100a00 */
[----:B------:R-:W-:Y:S02]  /*ebec0*/  STL.64 [R1+0x1860], R28 ;  /* 0x0018601c01007387 */ /* 0x000fe40000100a00 */
[----:B------:R1:W-:Y:S01]  /*ebed0*/  STL.64 [R1+0x1868], R30 ;  /* 0x0018681e01007387 */ /* 0x0003e20000100a00 */
[C---:B----4-:R-:W-:Y:S08]  /*ebee0*/  HMMA.1688.F32.TF32 R104, R100.reuse, R232, R36 ;  /* 0x000000e86468723c */ /* 0x050ff00000081024 */
[C---:B------:R-:W-:Y:S08]  /*ebef0*/  HMMA.1688.F32.TF32 R36, R100.reuse, R240, R40 ;  /* 0x000000f06424723c */ /* 0x040ff00000081028 */
[----:B-1----:R-:W-:Y:S07]  /*ebf00*/  HMMA.1688.F32.TF32 R28, R100, R248, R44 ;  /* 0x000000f8641c723c */ /* 0x002fee000008102c */
[----:B------:R1:W-:Y:S01]  /*ebf10*/  STL.64 [R1+0x1a40], R104 ;  /* 0x001a406801007387 */ /* 0x0003e20000100a00 */
[----:B------:R-:W-:Y:S02]  /*ebf20*/  STL.64 [R1+0x1a48], R106 ;  /* 0x001a486a01007387 */ /* 0x000fe40000100a00 */
[----:B------:R-:W2:Y:S05]  /*ebf30*/  LDL R240, [R1+0x1310] ;  /* 0x0013100001f07983 */ /* 0x000eaa0000100800 */
[----:B------:R-:W-:Y:S01]  /*ebf40*/  STL.64 [R1+0x1a30], R36 ;  /* 0x001a302401007387 */ /* 0x000fe20000100a00 */
[----:B------:R-:W-:Y:S07]  /*ebf50*/  STL.64 [R1+0x1a38], R38 ;  /* 0x001a382601007387 */ /* 0x000fee0000100a00 */
[----:B------:R-:W-:Y:S02]  /*ebf60*/  STL.64 [R1+0x1a20], R28 ;  /* 0x001a201c01007387 */ /* 0x000fe40000100a00 */
[----:B------:R3:W-:Y:S02]  /*ebf70*/  STL.64 [R1+0x1a28], R30 ;  /* 0x001a281e01007387 */ /* 0x0007e40000100a00 */
[----:B------:R-:W4:Y:S01]  /*ebf80*/  LDL R212, [R1+0x1200] ;  /* 0x0012000001d47983 */ /* 0x000f220000100800 */
[----:B------:R-:W4:Y:S04]  /*ebf90*/  LDL R213, [R1+0x1204] ;  /* 0x0012040001d57983 */ /* 0x000f280000100800 */
[----:B------:R-:W3:Y:S04]  /*ebfa0*/  LDL R136, [R1+0x1210] ;  /* 0x0012100001887983 */ /* 0x000ee80000100800 */
[----:B------:R-:W3:Y:S04]  /*ebfb0*/  LDL R137, [R1+0x1214] ;  /* 0x0012140001897983 */ /* 0x000ee80000100800 */
        /* <DEDUP_REMOVED lines=28> */
[C---:B------:R-:W-:Y:S08]  /*ec180*/  HMMA.1688.F32.TF32 R48, R32.reuse, R202, R48 ;  /* 0x000000ca2030723c */ /* 0x040ff00000081030 */
[C---:B------:R-:W-:Y:S08]  /*ec190*/  HMMA.1688.F32.TF32 R56, R32.reuse, R218, R56 ;  /* 0x000000da2038723c */ /* 0x040ff00000081038 */
[C---:B------:R-:W-:Y:S08]  /*ec1a0*/  HMMA.1688.F32.TF32 R52, R32.reuse, R210, R52 ;  /* 0x000000d22034723c */ /* 0x040ff00000081034 */
[C---:B------:R-:W-:Y:S08]  /*ec1b0*/  HMMA.1688.F32.TF32 R64, R32.reuse, R234, R64 ;  /* 0x000000ea2040723c */ /* 0x040ff00000081040 */
[----:B------:R-:W-:Y:S01]  /*ec1c0*/  HMMA.1688.F32.TF32 R60, R32, R226, R60 ;  /* 0x000000e2203c723c */ /* 0x000fe2000008103c */
[----:B------:R-:W-:-:S07]  /*ec1d0*/  IMAD.MOV.U32 R217, RZ, RZ, R252 ;  /* 0x000000ffffd97224 */ /* 0x000fce00078e00fc */
[C---:B------:R-:W-:Y:S08]  /*ec1e0*/  HMMA.1688.F32.TF32 R76, R32.reuse, R250, R76 ;  /* 0x000000fa204c723c */ /* 0x040ff0000008104c */
[----:B------:R-:W-:Y:S01]  /*ec1f0*/  HMMA.1688.F32.TF32 R72, R32, R242, R72 ;  /* 0x000000f22048723c */ /* 0x000fe20000081048 */
[----:B------:R-:W-:Y:S01]  /*ec200*/  MOV R232, R247 ;  /* 0x000000f700e87202 */ /* 0x000fe20000000f00 */
[----:B------:R-:W-:-:S02]  /*ec210*/  IMAD.MOV.U32 R233, RZ, RZ, R246 ;  /* 0x000000ffffe97224 */ /* 0x000fc400078e00f6 */
[----:B------:R-:W-:Y:S01]  /*ec220*/  IMAD.MOV.U32 R248, RZ, RZ, R244 ;  /* 0x000000fffff87224 */ /* 0x000fe200078e00f4 */
[----:B------:R-:W-:-:S03]  /*ec230*/  MOV R249, R3 ;  /* 0x0000000300f97202 */ /* 0x000fc60000000f00 */
        /* <DEDUP_REMOVED lines=10> */
[C---:B----4-:R-:W-:Y:S08]  /*ec2e0*/  HMMA.1688.F32.TF32 R40, R100.reuse, R212, R48 ;  /* 0x000000d46428723c */ /* 0x050ff00000081030 */
[C---:B---3--:R-:W-:Y:S08]  /*ec2f0*/  HMMA.1688.F32.TF32 R28, R100.reuse, R136, R56 ;  /* 0x00000088641c723c */ /* 0x048ff00000081038 */
[----:B--2---:R-:W-:Y:S07]  /*ec300*/  HMMA.1688.F32.TF32 R36, R100, R108, R52 ;  /* 0x0000006c6424723c */ /* 0x004fee0000081034 */
[----:B------:R-:W-:Y:S01]  /*ec310*/  STL.64 [R1+0x1a10], R40 ;  /* 0x001a102801007387 */ /* 0x000fe20000100a00 */
[----:B------:R-:W-:Y:S07]  /*ec320*/  STL.64 [R1+0x1a18], R42 ;  /* 0x001a182a01007387 */ /* 0x000fee0000100a00 */
[----:B------:R-:W-:Y:S08]  /*ec330*/  STL.64 [R1+0x19f0], R28 ;  /* 0x0019f01c01007387 */ /* 0x000ff00000100a00 */
[----:B------:R-:W-:Y:S04]  /*ec340*/  STL.64 [R1+0x1a00], R36 ;  /* 0x001a002401007387 */ /* 0x000fe80000100a00 */
[----:B------:R-:W-:Y:S01]  /*ec350*/  STL.64 [R1+0x1a08], R38 ;  /* 0x001a082601007387 */ /* 0x000fe20000100a00 */
[----:B------:R2:W-:Y:S02]  /*ec360*/  STL [R1+0x19f8], R30 ;  /* 0x0019f81e01007387 */ /* 0x0005e40000100800 */
[----:B------:R-:W-:-:S02]  /*ec370*/  IMAD.MOV.U32 R252, RZ, RZ, R31 ;  /* 0x000000fffffc7224 */ /* 0x000fc400078e001f */
[C---:B--2---:R-:W-:Y:S08]  /*ec380*/  HMMA.1688.F32.TF32 R28, R100.reuse, R132, R64 ;  /* 0x00000084641c723c */ /* 0x044ff00000081040 */
[C---:B------:R-:W-:Y:S01]  /*ec390*/  HMMA.1688.F32.TF32 R36, R100.reuse, R104, R60 ;  /* 0x000000686424723c */ /* 0x040fe2000008103c */
[----:B------:R2:W-:Y:S07]  /*ec3a0*/  STL [R1+0x60bc], R252 ;  /* 0x0060bcfc01007387 */ /* 0x0005ee0000100800 */
[C---:B------:R-:W-:Y:S08]  /*ec3b0*/  HMMA.1688.F32.TF32 R40, R100.reuse, R164, R84 ;  /* 0x000000a46428723c */ /* 0x040ff00000081054 */
[----:B------:R-:W-:Y:S01]  /*ec3c0*/  HMMA.1688.F32.TF32 R12, R100, R216, R12 ;  /* 0x000000d8640c723c */ /* 0x000fe2000008100c */
[----:B------:R-:W-:Y:S04]  /*ec3d0*/  LDS R132, [R2+0x18400] ;  /* 0x0184000002847984 */ /* 0x000fe80000000800 */
[----:B------:R-:W-:Y:S04]  /*ec3e0*/  LDS R133, [R0+0x18400] ;  /* 0x0184000000857984 */ /* 0x000fe80000000800 */
[----:B------:R-:W-:Y:S01]  /*ec3f0*/  STL.64 [R1+0x19d0], R28 ;  /* 0x0019d01c01007387 */ /* 0x000fe20000100a00 */
[----:B------:R-:W-:Y:S02]  /*ec400*/  STL.64 [R1+0x19e0], R36 ;  /* 0x0019e02401007387 */ /* 0x000fe40000100a00 */
[----:B------:R-:W-:Y:S02]  /*ec410*/  STL.64 [R1+0x19e8], R38 ;  /* 0x0019e82601007387 */ /* 0x000fe40000100a00 */
[----:B------:R3:W-:Y:S02]  /*ec420*/  STL [R1+0x19d8], R30 ;  /* 0x0019d81e01007387 */ /* 0x0007e40000100800 */
[----:B--2---:R-:W-:-:S02]  /*ec430*/  IMAD.MOV.U32 R252, RZ, RZ, R31 ;  /* 0x000000fffffc7224 */ /* 0x004fc400078e001f */
[C---:B---3--:R-:W-:Y:S08]  /*ec440*/  HMMA.1688.F32.TF32 R28, R100.reuse, R148, R76 ;  /* 0x00000094641c723c */ /* 0x048ff0000008104c */
[C---:B------:R-:W-:Y:S01]  /*ec450*/  HMMA.1688.F32.TF32 R36, R100.reuse, R140, R72 ;  /* 0x0000008c6424723c */ /* 0x040fe20000081048 */
[----:B------:R-:W-:Y:S11]  /*ec460*/  STL [R1+0x60c0], R252 ;  /* 0x0060c0fc01007387 */ /* 0x000ff60000100800 */
[----:B------:R-:W-:Y:S04]  /*ec470*/  @!UPT UIADD3 URZ, URZ, URZ, URZ ;  /* 0x0000003f3f3ff290 */ /* 0x000fe8000fffe03f */
[----:B------:R-:W-:Y:S01]  /*ec480*/  MOV R244, R28 ;  /* 0x0000001c00f47202 */ /* 0x000fe20000000f00 */
[----:B------:R-:W-:Y:S02]  /*ec490*/  IMAD.MOV.U32 R3, RZ, RZ, R29 ;  /* 0x000000ffff037224 */ /* 0x000fe400078e001d */
[----:B------:R-:W-:Y:S01]  /*ec4a0*/  IMAD.MOV.U32 R247, RZ, RZ, R30 ;  /* 0x000000fffff77224 */ /* 0x000fe200078e001e */
[----:B------:R-:W-:Y:S02]  /*ec4b0*/  MOV R246, R31 ;  /* 0x0000001f00f67202 */ /* 0x000fe40000000f00 */
[C---:B------:R-:W-:Y:S01]  /*ec4c0*/  HMMA.1688.F32.TF32 R28, R100.reuse, R156, R80 ;  /* 0x0000009c641c723c */ /* 0x040fe20000081050 */
[----:B------:R-:W-:Y:S01]  /*ec4d0*/  STL.64 [R1+0x19c0], R36 ;  /* 0x0019c02401007387 */ /* 0x000fe20000100a00 */
[----:B------:R2:W-:Y:S02]  /*ec4e0*/  STL.64 [R1+0x19c8], R38 ;  /* 0x0019c82601007387 */ /* 0x0005e40000100a00 */
[----:B------:R-:W-:Y:S02]  /*ec4f0*/  STL [R1+0x62f4], R246 ;  /* 0x0062f4f601007387 */ /* 0x000fe40000100800 */
[----:B------:R-:W-:Y:S01]  /*ec500*/  STL [R1+0x62f0], R247 ;  /* 0x0062f0f701007387 */ /* 0x000fe20000100800 */
[----:B------:R-:W-:Y:S01]  /*ec510*/  STL [R1+0x6110], R3 ;  /* 0x0061100301007387 */ /* 0x000fe20000100800 */
[----:B------:R-:W-:Y:S01]  /*ec520*/  STL [R1+0x60c4], R244 ;  /* 0x0060c4f401007387 */ /* 0x000fe20000100800 */
[C---:B--2---:R-:W-:Y:S11]  /*ec530*/  HMMA.1688.F32.TF32 R36, R100.reuse, R172, R88 ;  /* 0x000000ac6424723c */ /* 0x044ff60000081058 */
[----:B------:R-:W-:Y:S03]  /*ec540*/  @!UPT UIADD3 URZ, URZ, URZ, URZ ;  /* 0x0000003f3f3ff290 */ /* 0x000fe6000fffe03f */
[----:B------:R-:W-:Y:S01]  /*ec550*/  STL.64 [R1+0x19a0], R28 ;  /* 0x0019a01c01007387 */ /* 0x000fe20000100a00 */
[----:B------:R2:W-:Y:S02]  /*ec560*/  STL.64 [R1+0x19a8], R30 ;  /* 0x0019a81e01007387 */ /* 0x0005e40000100a00 */
[C---:B--2---:R-:W-:Y:S01]  /*ec570*/  HMMA.1688.F32.TF32 R28, R100.reuse, R180, R92 ;  /* 0x000000b4641c723c */ /* 0x044fe2000008105c */
[----:B------:R-:W-:Y:S01]  /*ec580*/  STL.64 [R1+0x1990], R40 ;  /* 0x0019902801007387 */ /* 0x000fe20000100a00 */
[----:B------:R2:W-:Y:S04]  /*ec590*/  STL.64 [R1+0x1998], R42 ;  /* 0x0019982a01007387 */ /* 0x0005e80000100a00 */
[----:B------:R-:W-:Y:S02]  /*ec5a0*/  STL.64 [R1+0x1980], R36 ;  /* 0x0019802401007387 */ /* 0x000fe40000100a00 */
[----:B------:R3:W-:Y:S01]  /*ec5b0*/  STL.64 [R1+0x1988], R38 ;  /* 0x0019882601007387 */ /* 0x0007e20000100a00 */
[C---:B--2---:R-:W-:Y:S08]  /*ec5c0*/  HMMA.1688.F32.TF32 R40, R100.reuse, R192, R96 ;  /* 0x000000c06428723c */ /* 0x044ff00000081060 */
[C---:B---3--:R-:W-:Y:S06]  /*ec5d0*/  HMMA.1688.F32.TF32 R36, R100.reuse, R200, R68 ;  /* 0x000000c86424723c */ /* 0x048fec0000081044 */
[----:B------:R-:W-:Y:S01]  /*ec5e0*/  STL.64 [R1+0x1970], R28 ;  /* 0x0019701c01007387 */ /* 0x000fe20000100a00 */
[----:B------:R2:W-:Y:S02]  /*ec5f0*/  STL.64 [R1+0x1978], R30 ;  /* 0x0019781e01007387 */ /* 0x0005e40000100a00 */
[C---:B--2---:R-:W-:Y:S08]  /*ec600*/  HMMA.1688.F32.TF32 R28, R100.reuse, R208, R8 ;  /* 0x000000d0641c723c */ /* 0x044ff00000081008 */
[C---:B------:R-:W-:Y:S01]  /*ec610*/  HMMA.1688.F32.TF32 R8, R100.reuse, R224, R16 ;  /* 0x000000e06408723c */ /* 0x040fe20000081010 */
[----:B------:R-:W-:Y:S01]  /*ec620*/  STL.64 [R1+0x1960], R40 ;  /* 0x0019602801007387 */ /* 0x000fe20000100a00 */
[----:B------:R-:W-:Y:S04]  /*ec630*/  STL.64 [R1+0x1968], R42 ;  /* 0x0019682a01007387 */ /* 0x000fe80000100a00 */
[----:B------:R-:W-:Y:S02]  /*ec640*/  STL.64 [R1+0x1950], R36 ;  /* 0x0019502401007387 */ /* 0x000fe40000100a00 */
[----:B------:R-:W-:Y:S01]  /*ec650*/  STL.64 [R1+0x1958], R38 ;  /* 0x0019582601007387 */ /* 0x000fe20000100a00 */
[C---:B------:R-:W-:Y:S06]  /*ec660*/  HMMA.1688.F32.TF32 R16, R100.reuse, R232, R20 ;  /* 0x000000e86410723c */ /* 0x040fec0000081014 */
[----:B------:R-:W-:Y:S01]  /*ec670*/  STL.64 [R1+0x1940], R28 ;  /* 0x0019401c01007387 */ /* 0x000fe20000100a00 */
[----:B------:R-:W-:Y:S02]  /*ec680*/  STL.64 [R1+0x1948], R30 ;  /* 0x0019481e01007387 */ /* 0x000fe40000100a00 */
[----:B------:R-:W-:Y:S02]  /*ec690*/  STL.64 [R1+0x1930], R12 ;  /* 0x0019300c01007387 */ /* 0x000fe40000100a00 */
[----:B------:R2:W-:Y:S03]  /*ec6a0*/  STL.64 [R1+0x1938], R14 ;  /* 0x0019380e01007387 */ /* 0x0005e60000100a00 */
[----:B------:R-:W-:Y:S01]  /*ec6b0*/  STL.64 [R1+0x1920], R8 ;  /* 0x0019200801007387 */ /* 0x000fe20000100a00 */
[----:B------:R3:W-:Y:S01]  /*ec6c0*/  STL.64 [R1+0x1928], R10 ;  /* 0x0019280a01007387 */ /* 0x0007e20000100a00 */
[C---:B--2---:R-:W-:Y:S08]  /*ec6d0*/  HMMA.1688.F32.TF32 R12, R100.reuse, R240, R24 ;  /* 0x000000f0640c723c */ /* 0x044ff00000081018 */
[----:B---3--:R-:W-:Y:S01]  /*ec6e0*/  HMMA.1688.F32.TF32 R8, R100, R248, R32 ;  /* 0x000000f86408723c */ /* 0x008fe20000081020 */
[----:B------:R-:W-:Y:S01]  /*ec6f0*/  STL.64 [R1+0x1910], R16 ;  /* 0x0019101001007387 */ /* 0x000fe20000100a00 */
[----:B------:R-:W-:Y:S02]  /*ec700*/  STL.64 [R1+0x1918], R18 ;  /* 0x0019181201007387 */ /* 0x000fe40000100a00 */
[----:B------:R-:W2:Y:S11]  /*ec710*/  LDL R234, [R1+0x1588] ;  /* 0x0015880001ea7983 */ /* 0x000eb60000100800 */
[----:B------:R3:W-:Y:S01]  /*ec720*/  STL.64 [R1+0x1900], R12 ;  /* 0x0019000c01007387 */ /* 0x0007e20000100a00 */
[----:B------:R4:W-:Y:S07]  /*ec730*/  STL.64 [R1+0x1908], R14 ;  /* 0x0019080e01007387 */ /* 0x0009ee0000100a00 */
[----:B------:R1:W-:Y:S02]  /*ec740*/  STL.64 [R1+0x1850], R8 ;  /* 0x0018500801007387 */ /* 0x0003e40000100a00 */
[----:B------:R1:W-:Y:S01]  /*ec750*/  STL.64 [R1+0x1858], R10 ;  /* 0x0018580a01007387 */ /* 0x0003e20000100a00 */
[----:B------:R-:W2:Y:S04]  /*ec760*/  LDL R235, [R1+0x158c] ;  /* 0x00158c0001eb7983 */ /* 0x000ea80000100800 */
[----:B------:R-:W2:Y:S04]  /*ec770*/  LDL R218, [R1+0x1578] ;  /* 0x0015780001da7983 */ /* 0x000ea80000100800 */
[----:B------:R-:W2:Y:S01]  /*ec780*/  LDL R219, [R1+0x157c] ;  /* 0x00157c0001db7983 */ /* 0x000ea20000100800 */
        /* <DEDUP_REMOVED lines=16> */
[----:B------:R-:W2:Y:S02]  /*ec890*/  LDL R166, [R1+0x1548] ;  /* 0x0015480001a67983 */ /* 0x000ea40000100800 */
[----:B------:R-:W2:Y:S02]  /*ec8a0*/  LDL R167, [R1+0x154c] ;  /* 0x00154c0001a77983 */ /* 0x000ea40000100800 */
        /* <DEDUP_REMOVED lines=75> */
[----:B------:R-:W2:Y:S04]  /*ecd60*/  LDL R131, [R1+0x142c] ;  /* 0x00142c0001837983 */ /* 0x000ea80000100800 */
[----:B------:R-:W2:Y:S04]  /*ecd70*/  LDL R118, [R1+0x13e8] ;  /* 0x0013e80001767983 */ /* 0x000ea80000100800 */
[----:B------:R-:W2:Y:S01]  /*ecd80*/  LDL R119, [R1+0x13ec] ;  /* 0x0013ec0001777983 */ /* 0x000ea20000100800 */
[----:B---3--:R-:W3:Y:S02]  /*ecd90*/  LDL.LU R12, [R1+0x1ca0] ;  /* 0x001ca000010c7983 */ /* 0x008ee40000300800 */
[----:B------:R-:W3:Y:S02]  /*ecda0*/  LDL.LU R13, [R1+0x1ca4] ;  /* 0x001ca400010d7983 */ /* 0x000ee40000300800 */
[----:B----4-:R-:W3:Y:S01]  /*ecdb0*/  LDL.LU R14, [R1+0x1ca8] ;  /* 0x001ca800010e7983 */ /* 0x010ee20000300800 */
[----:B------:R-:W3:Y:S01]  /*ecdc0*/  LDL.LU R15, [R1+0x1cac] ;  /* 0x001cac00010f7983 */ /* 0x000ee20000300800 */
[----:B------:R-:W4:Y:S02]  /*ecdd0*/  LDL R30, [R1+0x1438] ;  /* 0x00143800011e7983 */ /* 0x000f240000100800 */
[----:B------:R-:W4:Y:S02]  /*ecde0*/  LDL R31, [R1+0x143c] ;  /* 0x00143c00011f7983 */ /* 0x000f240000100800 */
[----:B------:R-:W4:Y:S01]  /*ecdf0*/  LDL.LU R16, [R1+0x1cb0] ;  /* 0x001cb00001107983 */ /* 0x000f220000300800 */
[----:B------:R-:W4:Y:S01]  /*ece00*/  LDL.LU R17, [R1+0x1cb4] ;  /* 0x001cb40001117983 */ /* 0x000f220000300800 */
[----:B------:R-:W4:Y:S02]  /*ece10*/  LDL.LU R18, [R1+0x1cb8] ;  /* 0x001cb80001127983 */ /* 0x000f240000300800 */
[----:B------:R-:W4:Y:S02]  /*ece20*/  LDL.LU R19, [R1+0x1cbc] ;  /* 0x001cbc0001137983 */ /* 0x000f240000300800 */
        /* <DEDUP_REMOVED lines=10> */
[----:B------:R-:W3:Y:S02]  /*eced0*/  LDL.LU R248, [R1+0x1ce0] ;  /* 0x001ce00001f87983 */ /* 0x000ee40000300800 */
[----:B------:R-:W3:Y:S02]  /*ecee0*/  LDL.LU R249, [R1+0x1ce4] ;  /* 0x001ce40001f97983 */ /* 0x000ee40000300800 */
[----:B------:R-:W3:Y:S01]  /*ecef0*/  LDL.LU R250, [R1+0x1ce8] ;  /* 0x001ce80001fa7983 */ /* 0x000ee20000300800 */
[----:B------:R-:W3:Y:S01]  /*ecf00*/  LDL.LU R251, [R1+0x1cec] ;  /* 0x001cec0001fb7983 */ /* 0x000ee20000300800 */
[----:B------:R-:W4:Y:S02]  /*ecf10*/  LDL R22, [R1+0x1418] ;  /* 0x0014180001167983 */ /* 0x000f240000100800 */
[----:B------:R-:W4:Y:S02]  /*ecf20*/  LDL R23, [R1+0x141c] ;  /* 0x00141c0001177983 */ /* 0x000f240000100800 */
        /* <DEDUP_REMOVED lines=38> */
[C---:B------:R-:W-:Y:S07]  /*ed190*/  HMMA.1688.F32.TF32 R52, R4.reuse, R150, R140 ;  /* 0x000000960434723c */ /* 0x040fee000008108c */
[----:B------:R-:W-:Y:S01]  /*ed1a0*/  IMAD.MOV.U32 R142, RZ, RZ, R245 ;  /* 0x000000ffff8e7224 */ /* 0x000fe200078e00f5 */
[C---:B---3--:R-:W-:Y:S08]  /*ed1b0*/  HMMA.1688.F32.TF32 R92, R4.reuse, R94, R248 ;  /* 0x0000005e045c723c */ /* 0x048ff000000810f8 */
[C---:B----4-:R-:W-:Y:S01]  /*ed1c0*/  HMMA.1688.F32.TF32 R20, R4.reuse, R22, R240 ;  /* 0x000000160414723c */ /* 0x050fe200000810f0 */
[----:B------:R-:W2:Y:S01]  /*ed1d0*/  LDL.LU.64 R242, [R1+0x7548] ;  /* 0x0075480001f27983 */ /* 0x000ea20000300a00 */
[----:B------:R-:W3:Y:S02]  /*ed1e0*/  LDL.LU.64 R240, [R1+0x7540] ;  /* 0x0075400001f07983 */ /* 0x000ee40000300a00 */
[----:B------:R-:W4:Y:S02]  /*ed1f0*/  LDL.LU.64 R250, [R1+0x7538] ;  /* 0x0075380001fa7983 */ /* 0x000f240000300a00 */
[----:B------:R-:W2:Y:S02]  /*ed200*/  LDL.LU.64 R248, [R1+0x7530] ;  /* 0x0075300001f87983 */ /* 0x000ea40000300a00 */
[C---:B------:R-:W-:Y:S08]  /*ed210*/  HMMA.1688.F32.TF32 R24, R4.reuse, R26, R100 ;  /* 0x0000001a0418723c */ /* 0x040ff00000081064 */
[C---:B------:R-:W-:Y:S08]  /*ed220*/  HMMA.1688.F32.TF32 R100, R4.reuse, R62, R64 ;  /* 0x0000003e0464723c */ /* 0x040ff00000081040 */
[C---:B------:R-:W-:Y:S01]  /*ed230*/  HMMA.1688.F32.TF32 R60, R4.reuse, R182, R172 ;  /* 0x000000b6043c723c */ /* 0x040fe200000810ac */
        /* <DEDUP_REMOVED lines=10> */
[C---:B------:R-:W-:Y:S03]  /*ed2e0*/  HMMA.1688.F32.TF32 R56, R4.reuse, R166, R156 ;  /* 0x000000a60438723c */ /* 0x040fe6000008109c */
[----:B------:R-:W2:Y:S04]  /*ed2f0*/  LDL R156, [R1+0xe0] ;  /* 0x0000e000019c7983 */ /* 0x000ea80000100800 */
[----:B------:R-:W2:Y:S04]  /*ed300*/  LDL R157, [R1+0xe4] ;  /* 0x0000e400019d7983 */ /* 0x000ea80000100800 */
[----:B------:R-:W2:Y:S04]  /*ed310*/  LDL R158, [R1+0xe8] ;  /* 0x0000e800019e7983 */ /* 0x000ea80000100800 */
[----:B------:R-:W2:Y:S01]  /*ed320*/  LDL R159, [R1+0xec] ;  /* 0x0000ec00019f7983 */ /* 0x000ea20000100800 */
[----:B------:R-:W2:Y:S01]  /*ed330*/  LDL.LU R245, [R1+0x752c] ;  /* 0x00752c0001f57983 */ /* 0x000ea20000300800 */
[C---:B------:R-:W-:Y:S08]  /*ed340*/  HMMA.1688.F32.TF32 R124, R4.reuse, R126, R44 ;  /* 0x0000007e047c723c */ /* 0x040ff0000008102c */
[----:B------:R-:W-:Y:S01]  /*ed350*/  HMMA.1688.F32.TF32 R44, R4, R230, R220 ;  /* 0x000000e6042c723c */ /* 0x000fe200000810dc */
[----:B------:R-:W3:Y:S04]  /*ed360*/  LDL R143, [R1+0xcc] ;  /* 0x0000cc00018f7983 */ /* 0x000ee80000100800 */
[----:B------:R-:W3:Y:S04]  /*ed370*/  LDL R220, [R1+0x90] ;  /* 0x0000900001dc7983 */ /* 0x000ee80000100800 */
[----:B------:R-:W3:Y:S04]  /*ed380*/  LDL R221, [R1+0x94] ;  /* 0x0000940001dd7983 */ /* 0x000ee80000100800 */
[----:B------:R-:W3:Y:S01]  /*ed390*/  LDL R204, [R1+0x80] ;  /* 0x0000800001cc7983 */ /* 0x000ee20000100800 */
[----:B--2---:R-:W-:-:S03]  /*ed3a0*/  IMAD.MOV.U32 R205, RZ, RZ, R245 ;  /* 0x000000ffffcd7224 */ /* 0x004fc600078e00f5 */
[----:B------:R-:W2:Y:S01]  /*ed3b0*/  LDL.LU R245, [R1+0x7528] ;  /* 0x0075280001f57983 */ /* 0x000ea20000300800 */
[C---:B------:R-:W-:Y:S08]  /*ed3c0*/  HMMA.1688.F32.TF32 R104, R4.reuse, R106, R32 ;  /* 0x0000006a0468723c */ /* 0x040ff00000081020 */
[C---:B------:R-:W-:Y:S08]  /*ed3d0*/  HMMA.1688.F32.TF32 R120, R4.reuse, R122, R48 ;  /* 0x0000007a0478723c */ /* 0x040ff00000081030 */
[C---:B------:R-:W-:Y:S08]  /*ed3e0*/  HMMA.1688.F32.TF32 R32, R4.reuse, R38, R40 ;  /* 0x000000260420723c */ /* 0x040ff00000081028 */
[C---:B------:R-:W-:Y:S08]  /*ed3f0*/  HMMA.1688.F32.TF32 R40, R4.reuse, R206, R196 ;  /* 0x000000ce0428723c */ /* 0x040ff000000810c4 */
[----:B------:R-:W-:Y:S01]  /*ed400*/  HMMA.1688.F32.TF32 R48, R4, R138, R212 ;  /* 0x0000008a0430723c */ /* 0x000fe200000810d4 */
[----:B------:R-:W3:Y:S04]  /*ed410*/  LDL R196, [R1+0x70] ;  /* 0x0000700001c47983 */ /* 0x000ee80000100800 */
[----:B------:R-:W3:Y:S04]  /*ed420*/  LDL R197, [R1+0x74] ;  /* 0x0000740001c57983 */ /* 0x000ee80000100800 */
[----:B------:R-:W3:Y:S01]  /*ed430*/  LDL R138, [R1+0x15d8] ;  /* 0x0015d800018a7983 */ /* 0x000ee20000100800 */
[----:B--2---:R-:W-:-:S03]  /*ed440*/  MOV R139, R245 ;  /* 0x000000f5008b7202 */ /* 0x004fc60000000f00 */
[----:B------:R-:W2:Y:S01]  /*ed450*/  LDL.LU R245, [R1+0x7524] ;  /* 0x0075240001f57983 */ /* 0x000ea20000300800 */
[C---:B------:R-:W-:Y:S08]  /*ed460*/  HMMA.1688.F32.TF32 R116, R4.reuse, R118, R12 ;  /* 0x000000760474723c */ /* 0x040ff0000008100c */
[----:B------:R-:W-:Y:S01]  /*ed470*/  HMMA.1688.F32.TF32 R12, R4, R134, R88 ;  /* 0x00000086040c723c */ /* 0x000fe20000081058 */
[----:B------:R-:W-:Y:S01]  /*ed480*/  IMAD.MOV.U32 R199, RZ, RZ, R248 ;  /* 0x000000ffffc77224 */ /* 0x000fe200078e00f8 */
[----:B------:R-:W2:Y:S04]  /*ed490*/  LDL R90, [R1+0x15c8] ;  /* 0x0015c800015a7983 */ /* 0x000ea80000100800 */
[----:B------:R-:W2:Y:S01]  /*ed4a0*/  LDL R91, [R1+0x15cc] ;  /* 0x0015cc00015b7983 */ /* 0x000ea20000100800 */
[----:B------:R-:W-:-:S02]  /*ed4b0*/  IMAD.MOV.U32 R198, RZ, RZ, R249 ;  /* 0x000000ffffc67224 */ /* 0x000fc400078e00f9 */
[----:B------:R-:W2:Y:S01]  /*ed4c0*/  LDL.LU R248, [R1+0x1d00] ;  /* 0x001d000001f87983 */ /* 0x000ea20000300800 */
[----:B----4-:R-:W-:Y:S01]  /*ed4d0*/  MOV R207, R250 ;  /* 0x000000fa00cf7202 */ /* 0x010fe20000000f00 */
[----:B------:R-:W4:Y:S01]  /*ed4e0*/  LDL.LU R249, [R1+0x1d04] ;  /* 0x001d040001f97983 */ /* 0x000f220000300800 */
[C---:B------:R-:W-:Y:S01]  /*ed4f0*/  HMMA.1688.F32.TF32 R28, R4.reuse, R30, R16 ;  /* 0x0000001e041c723c */ /* 0x040fe20000081010 */
[----:B------:R-:W-:Y:S02]  /*ed500*/  IMAD.MOV.U32 R206, RZ, RZ, R251 ;  /* 0x000000ffffce7224 */ /* 0x000fe400078e00fb */
[----:B------:R-:W4:Y:S05]  /*ed510*/  LDL.LU R250, [R1+0x1d08] ;  /* 0x001d080001fa7983 */ /* 0x000f2a0000300800 */
[C---:B------:R-:W-:Y:S01]  /*ed520*/  HMMA.1688.F32.TF32 R16, R4.reuse, R82, R84 ;  /* 0x000000520410723c */ /* 0x040fe20000081054 */
[----:B------:R-:W4:Y:S01]  /*ed530*/  LDL.LU R251, [R1+0x1d0c] ;  /* 0x001d0c0001fb7983 */ /* 0x000f220000300800 */
[----:B------:R-:W4:Y:S06]  /*ed540*/  LDL R86, [R1+0x15b8] ;  /* 0x0015b80001567983 */ /* 0x000f2c0000100800 */
[C---:B------:R-:W-:Y:S08]  /*ed550*/  HMMA.1688.F32.TF32 R128, R4.reuse, R130, R8 ;  /* 0x000000820480723c */ /* 0x040ff00000081008 */
[C---:B------:R-:W-:Y:S08]  /*ed560*/  HMMA.1688.F32.TF32 R8, R4.reuse, R98, R68 ;  /* 0x000000620408723c */ /* 0x040ff00000081044 */
[C---:B------:R-:W-:Y:S08]  /*ed570*/  HMMA.1688.F32.TF32 R68, R4.reuse, R218, R208 ;  /* 0x000000da0444723c */ /* 0x040ff000000810d0 */
[C---:B------:R-:W-:Y:S08]  /*ed580*/  HMMA.1688.F32.TF32 R64, R4.reuse, R202, R192 ;  /* 0x000000ca0440723c */ /* 0x040ff000000810c0 */
[----:B------:R-:W-:Y:S01]  /*ed590*/  HMMA.1688.F32.TF32 R36, R4, R190, R236 ;  /* 0x000000be0424723c */ /* 0x000fe200000810ec */
[----:B---3--:R-:W-:Y:S01]  /*ed5a0*/  IMAD.MOV.U32 R222, RZ, RZ, R241 ;  /* 0x000000ffffde7224 */ /* 0x008fe200078e00f1 */
[----:B------:R-:W-:Y:S01]  /*ed5b0*/  MOV R223, R240 ;  /* 0x000000f000df7202 */ /* 0x000fe20000000f00 */
[----:B------:R-:W-:Y:S04]  /*ed5c0*/  LDS R134, [R2+0x1a400] ;  /* 0x01a4000002867984 */ /* 0x000fe80000000800 */
[----:B------:R-:W1:Y:S01]  /*ed5d0*/  LDS R135, [R0+0x1a400] ;  /* 0x01a4000000877984 */ /* 0x000e620000000800 */
[----:B--2---:R-:W-:-:S03]  /*ed5e0*/  IMAD.MOV.U32 R87, RZ, RZ, R245 ;  /* 0x000000ffff577224 */ /* 0x004fc600078e00f5 */
[----:B------:R-:W2:Y:S01]  /*ed5f0*/  LDL.LU R245, [R1+0x7520] ;  /* 0x0075200001f57983 */ /* 0x000ea20000300800 */
[----:B------:R-:W4:Y:S02]  /*ed600*/  LDL.LU R208, [R1+0x1d10] ;  /* 0x001d100001d07983 */ /* 0x000f240000300800 */
[----:B------:R-:W4:Y:S02]  /*ed610*/  LDL.LU R209, [R1+0x1d14] ;  /* 0x001d140001d17983 */ /* 0x000f240000300800 */
[----:B------:R-:W4:Y:S01]  /*ed620*/  LDL.LU R210, [R1+0x1d18] ;  /* 0x001d180001d27983 */ /* 0x000f220000300800 */
[----:B------:R-:W4:Y:S01]  /*ed630*/  LDL.LU R211, [R1+0x1d1c] ;  /* 0x001d1c0001d37983 */ /* 0x000f220000300800 */
[----:B------:R-:W3:Y:S02]  /*ed640*/  LDL R82, [R1+0x15a8] ;  /* 0x0015a80001527983 */ /* 0x000ee40000100800 */
[----:B------:R-:W3:Y:S02]  /*ed650*/  LDL R83, [R1+0x15ac] ;  /* 0x0015ac0001537983 */ /* 0x000ee40000100800 */
[----:B------:R-:W3:Y:S01]  /*ed660*/  LDL.LU R200, [R1+0x1d20] ;  /* 0x001d200001c87983 */ /* 0x000ee20000300800 */
[----:B------:R-:W3:Y:S01]  /*ed670*/  LDL.LU R201, [R1+0x1d24] ;  /* 0x001d240001c97983 */ /* 0x000ee20000300800 */
[----:B------:R-:W3:Y:S01]  /*ed680*/  LDL.LU R202, [R1+0x1d28] ;  /* 0x001d280001ca7983 */ /* 0x000ee20000300800 */
[----:B------:R-:W-:Y:S01]  /*ed690*/  HMMA.1688.F32.TF32 R96, R4, R74, R76 ;  /* 0x0000004a0460723c */ /* 0x000fe2000008104c */
[----:B------:R-:W3:Y:S01]  /*ed6a0*/  LDL.LU R203, [R1+0x1d2c] ;  /* 0x001d2c0001cb7983 */ /* 0x000ee20000300800 */
[----:B------:R-:W3:Y:S01]  /*ed6b0*/  LDL R78, [R1+0x1598] ;  /* 0x00159800014e7983 */ /* 0x000ee20000100800 */
[----:B------:R-:W3:Y:S02]  /*ed6c0*/  LDL.LU R192, [R1+0x1d30] ;  /* 0x001d300001c07983 */ /* 0x000ee40000300800 */
[----:B------:R-:W3:Y:S02]  /*ed6d0*/  LDL.LU R193, [R1+0x1d34] ;  /* 0x001d340001c17983 */ /* 0x000ee40000300800 */
[----:B------:R-:W3:Y:S01]  /*ed6e0*/  LDL.LU R194, [R1+0x1d38] ;  /* 0x001d380001c27983 */ /* 0x000ee20000300800 */
[----:B------:R-:W3:Y:S01]  /*ed6f0*/  LDL.LU R195, [R1+0x1d3c] ;  /* 0x001d3c0001c37983 */ /* 0x000ee20000300800 */
[----:B------:R-:W3:Y:S02]  /*ed700*/  LDL.LU R244, [R1+0x1ba0] ;  /* 0x001ba00001f47983 */ /* 0x000ee40000300800 */
[----:B--2---:R-:W-:-:S02]  /*ed710*/  IMAD.MOV.U32 R79, RZ, RZ, R245 ;  /* 0x000000ffff4f7224 */ /* 0x004fc400078e00f5 */
[----:B------:R-:W2:Y:S01]  /*ed720*/  LDL.LU R245, [R1+0x1ba4] ;  /* 0x001ba40001f57983 */ /* 0x000ea20000300800 */
[----:B------:R-:W2:Y:S02]  /*ed730*/  LDL.LU R246, [R1+0x1ba8] ;  /* 0x001ba80001f67983 */ /* 0x000ea40000300800 */
[----:B------:R-:W2:Y:S01]  /*ed740*/  LDL.LU R247, [R1+0x1bac] ;  /* 0x001bac0001f77983 */ /* 0x000ea20000300800 */
[C---:B------:R-:W-:Y:S01]  /*ed750*/  HMMA.1688.F32.TF32 R72, R4.reuse, R234, R224 ;  /* 0x000000ea0448723c */ /* 0x040fe200000810e0 */
[----:B------:R-:W1:Y:S04]  /*ed760*/  LDL R224, [R1+0x10] ;  /* 0x0000100001e07983 */ /* 0x000e680000100800 */
[----:B------:R-:W1:Y:S04]  /*ed770*/  LDL R225, [R1+0x14] ;  /* 0x0000140001e17983 */ /* 0x000e680000100800 */
[----:B------:R-:W2:Y:S04]  /*ed780*/  LDL.64 R236, [R1+0x50] ;  /* 0x0000500001ec7983 */ /* 0x000ea80000100a00 */
[----:B------:R-:W2:Y:S04]  /*ed790*/  LDL.64 R238, [R1+0x58] ;  /* 0x0000580001ee7983 */ /* 0x000ea80000100a00 */
[----:B------:R-:W2:Y:S04]  /*ed7a0*/  LDL R188, [R1+0x60] ;  /* 0x0000600001bc7983 */ /* 0x000ea80000100800 */
[----:B------:R-:W2:Y:S04]  /*ed7b0*/  LDL R189, [R1+0x64] ;  /* 0x0000640001bd7983 */ /* 0x000ea80000100800 */
[----:B------:R-:W2:Y:S04]  /*ed7c0*/  LDL R190, [R1+0x68] ;  /* 0x0000680001be7983 */ /* 0x000ea80000100800 */
[----:B------:R-:W2:Y:S04]  /*ed7d0*/  LDL R191, [R1+0x6c] ;  /* 0x00006c0001bf7983 */ /* 0x000ea80000100800 */
[----:B------:R-:W2:Y:S04]  /*ed7e0*/  LDL R216, [R1] ;  /* 0x0000000001d87983 */ /* 0x000ea80000100800 */
[----:B------:R-:W2:Y:S04]  /*ed7f0*/  LDL R217, [R1+0x4] ;  /* 0x0000040001d97983 */ /* 0x000ea80000100800 */
[----:B------:R-:W2:Y:S04]  /*ed800*/  LDL R240, [R1+0x30] ;  /* 0x0000300001f07983 */ /* 0x000ea80000100800 */
[----:B------:R-:W2:Y:S04]  /*ed810*/  LDL R241, [R1+0x34] ;  /* 0x0000340001f17983 */ /* 0x000ea80000100800 */
[----:B------:R-:W2:Y:S04]  /*ed820*/  LDL R232, [R1+0x20] ;  /* 0x0000200001e87983 */ /* 0x000ea80000100800 */
[----:B------:R-:W2:Y:S04]  /*ed830*/  LDL R233, [R1+0x24] ;  /* 0x0000240001e97983 */ /* 0x000ea80000100800 */
[----:B------:R-:W2:Y:S04]  /*ed840*/  LDL.64 R228, [R1+0xa0] ;  /* 0x0000a00001e47983 */ /* 0x000ea80000100a00 */
[----:B------:R-:W2:Y:S04]  /*ed850*/  LDL.64 R230, [R1+0xa8] ;  /* 0x0000a80001e67983 */ /* 0x000ea80000100a00 */
[----:B------:R-:W2:Y:S04]  /*ed860*/  LDL R212, [R1+0xb0] ;  /* 0x0000b00001d47983 */ /* 0x000ea80000100800 */
[----:B------:R-:W2:Y:S04]  /*ed870*/  LDL R213, [R1+0xb4] ;  /* 0x0000b40001d57983 */ /* 0x000ea80000100800 */
[----:B------:R-:W2:Y:S04]  /*ed880*/  LDL R214, [R1+0xb8] ;  /* 0x0000b80001d67983 */ /* 0x000ea80000100800 */
[----:B------:R-:W2:Y:S04]  /*ed890*/  LDL R215, [R1+0xbc] ;  /* 0x0000bc0001d77983 */ /* 0x000ea80000100800 */
[----:B------:R-:W2:Y:S04]  /*ed8a0*/  LDL R164, [R1+0xf0] ;  /* 0x0000f00001a47983 */ /* 0x000ea80000100800 */
[----:B------:R-:W2:Y:S04]  /*ed8b0*/  LDL R165, [R1+0xf4] ;  /* 0x0000f40001a57983 */ /* 0x000ea80000100800 */
[----:B------:R-:W2:Y:S04]  /*ed8c0*/  LDL.64 R180, [R1+0x110] ;  /* 0x0001100001b47983 */ /* 0x000ea80000100a00 */
[----:B------:R-:W2:Y:S01]  /*ed8d0*/  LDL.64 R182, [R1+0x118] ;  /* 0x0001180001b67983 */ /* 0x000ea20000100a00 */
[C---:B---3--:R-:W-:Y:S01]  /*ed8e0*/  HMMA.1688.F32.TF32 R76, R4.reuse, R78, R192 ;  /* 0x0000004e044c723c */ /* 0x048fe200000810c0 */
[----:B------:R-:W3:Y:S02]  /*ed8f0*/  LDL.LU.64 R194, [R1+0x7518] ;  /* 0x0075180001c27983 */ /* 0x000ee40000300a00 */
[----:B------:R-:W3:Y:S05]  /*ed900*/  LDL.LU.64 R192, [R1+0x7510] ;  /* 0x0075100001c07983 */ /* 0x000eea0000300a00 */
[C---:B------:R-:W-:Y:S01]  /*ed910*/  HMMA.1688.F32.TF32 R80, R4.reuse, R82, R200 ;  /* 0x000000520450723c */ /* 0x040fe200000810c8 */
[----:B------:R-:W3:Y:S01]  /*ed920*/  LDL.LU.64 R202, [R1+0x7508] ;  /* 0x0075080001ca7983 */ /* 0x000ee20000300a00 */
[----:B------:R-:W3:Y:S06]  /*ed930*/  LDL.LU.64 R200, [R1+0x7500] ;  /* 0x0075000001c87983 */ /* 0x000eec0000300a00 */
[C---:B----4-:R-:W-:Y:S01]  /*ed940*/  HMMA.1688.F32.TF32 R84, R4.reuse, R86, R208 ;  /* 0x000000560454723c */ /* 0x050fe200000810d0 */
[----:B------:R-:W4:Y:S01]  /*ed950*/  LDL.LU.64 R210, [R1+0x74f8] ;  /* 0x0074f80001d27983 */ /* 0x000f220000300a00 */
[----:B------:R-:W3:Y:S06]  /*ed960*/  LDL.LU.64 R208, [R1+0x74f0] ;  /* 0x0074f00001d07983 */ /* 0x000eec0000300a00 */
[C---:B------:R-:W-:Y:S01]  /*ed970*/  HMMA.1688.F32.TF32 R88, R4.reuse, R90, R248 ;  /* 0x0000005a0458723c */ /* 0x040fe200000810f8 */
[----:B------:R-:W3:Y:S02]  /*ed980*/  LDL.LU.64 R250, [R1+0x74e8] ;  /* 0x0074e80001fa7983 */ /* 0x000ee40000300a00 */
[----:B------:R-:W3:Y:S05]  /*ed990*/  LDL.LU.64 R248, [R1+0x74e0] ;  /* 0x0074e00001f87983 */ /* 0x000eea0000300a00 */
[----:B--2---:R-:W-:Y:S01]  /*ed9a0*/  HMMA.1688.F32.TF32 R136, R4, R138, R244 ;  /* 0x0000008a0488723c */ /* 0x004fe200000810f4 */
[----:B------:R-:W2:Y:S07]  /*ed9b0*/  LDL.64 R244, [R1+0x1120] ;  /* 0x0011200001f47983 */ /* 0x000eae0000100a00 */
[C---:B-1----:R-:W-:Y:S01]  /*ed9c0*/  HMMA.1688.F32.TF32 R24, R132.reuse, R224, R24 ;  /* 0x000000e08418723c */ /* 0x042fe20000081018 */
[----:B------:R-:W-:Y:S01]  /*ed9d0*/  MOV R166, R243 ;  /* 0x000000f300a67202 */ /* 0x000fe20000000f00 */
[----:B------:R-:W-:Y:S01]  /*ed9e0*/  IMAD.MOV.U32 R167, RZ, RZ, R242 ;  /* 0x000000ffffa77224 */ /* 0x000fe200078e00f2 */
[----:B------:R-:W-:Y:S04]  /*ed9f0*/  LDS R4, [R2+0x1c400] ;  /* 0x01c4000002047984 */ /* 0x000fe80000000800 */
[----:B------:R-:W-:Y:S04]  /*eda00*/  LDS R6, [R2+0x1e400] ;  /* 0x01e4000002067984 */ /* 0x000fe80000000800 */
[----:B------:R-:W-:Y:S04]  /*eda10*/  LDS R5, [R0+0x1c400] ;  /* 0x01c4000000057984 */ /* 0x000fe80000000800 */
[----:B------:R-:W1:Y:S01]  /*eda20*/  LDS R7, [R0+0x1e400] ;  /* 0x01e4000000077984 */ /* 0x000e620000000800 */
[C---:B------:R-:W-:Y:S08]  /*eda30*/  HMMA.1688.F32.TF32 R92, R132.reuse, R216, R92 ;  /* 0x000000d8845c723c */ /* 0x040ff0000008105c */
[C---:B------:R-:W-:Y:S08]  /*eda40*/  HMMA.1688.F32.TF32 R104, R132.reuse, R232, R104 ;  /* 0x000000e88468723c */ /* 0x040ff00000081068 */
[C---:B------:R-:W-:Y:S01]  /*eda50*/  HMMA.1688.F32.TF32 R28, R132.reuse, R240, R28 ;  /* 0x000000f0841c723c */ /* 0x040fe2000008101c */
[----:B--2---:R2:W-:Y:S01]  /*eda60*/  STL.64 [R1+0x7318], R244 ;  /* 0x007318f401007387 */ /* 0x0045e20000100a00 */
[----:B------:R-:W4:Y:S03]  /*eda70*/  LDL.64 R246, [R1+0x48] ;  /* 0x0000480001f67983 */ /* 0x000f260000100a00 */
[----:B--2---:R-:W2:Y:S01]  /*eda80*/  LDL.64 R244, [R1+0x40] ;  /* 0x0000400001f47983 */ /* 0x004ea20000100a00 */
[----:B------:R-:W4:Y:S02]  /*eda90*/  LDL.LU.64 R218, [R1+0x74d8] ;  /* 0x0074d80001da7983 */ /* 0x000f240000300a00 */
[----:B------:R-:W4:Y:S02]  /*edaa0*/  LDL.LU.64 R216, [R1+0x74d0] ;  /* 0x0074d00001d87983 */ /* 0x000f240000300a00 */
[----:B------:R-:W4:Y:S01]  /*edab0*/  LDL.LU.64 R226, [R1+0x74c8] ;  /* 0x0074c80001e27983 */ /* 0x000f220000300a00 */
[----:B------:R-:W4:Y:S01]  /*edac0*/  LDL.LU.64 R224, [R1+0x74c0] ;  /* 0x0074c00001e07983 */ /* 0x000f220000300a00 */
[----:B------:R1:W-:Y:S02]  /*edad0*/  STL.64 [R1+0x7498], R26 ;  /* 0x0074981a01007387 */ /* 0x0003e40000100a00 */
[----:B------:R-:W-:Y:S01]  /*edae0*/  STL.64 [R1+0x7490], R24 ;  /* 0x0074901801007387 */ /* 0x000fe20000100a00 */
[----:B-1----:R-:W4:Y:S04]  /*edaf0*/  LDL R26, [R1+0x8] ;  /* 0x00000800011a7983 */ /* 0x002f280000100800 */
[----:B------:R-:W4:Y:S01]  /*edb00*/  LDL R27, [R1+0xc] ;  /* 0x00000c00011b7983 */ /* 0x000f220000100800 */
[----:B------:R-:W4:Y:S02]  /*edb10*/  LDL.LU.64 R234, [R1+0x74b8] ;  /* 0x0074b80001ea7983 */ /* 0x000f240000300a00 */
[----:B------:R-:W4:Y:S02]  /*edb20*/  LDL.LU.64 R232, [R1+0x74b0] ;  /* 0x0074b00001e87983 */ /* 0x000f240000300a00 */
[----:B------:R-:W4:Y:S01]  /*edb30*/  LDL.LU.64 R242, [R1+0x74a8] ;  /* 0x0074a80001f27983 */ /* 0x000f220000300a00 */
[----:B------:R-:W4:Y:S01]  /*edb40*/  LDL.LU.64 R240, [R1+0x74a0] ;  /* 0x0074a00001f07983 */ /* 0x000f220000300a00 */
        /* <DEDUP_REMOVED lines=25> */
[C---:B----4-:R-:W-:Y:S08]  /*edce0*/  HMMA.1688.F32.TF32 R52, R132.reuse, R224, R52 ;  /* 0x000000e08434723c */ /* 0x050ff00000081034 */
[----:B------:R-:W-:Y:S08]  /*edcf0*/  HMMA.1688.F32.TF32 R56, R132, R216, R56 ;  /* 0x000000d88438723c */ /* 0x000ff00000081038 */
        /* <DEDUP_REMOVED lines=17> */
[----:B-1----:R-:W3:Y:S04]  /*ede10*/  LDL R250, [R1+0x28] ;  /* 0x0000280001fa7983 */ /* 0x002ee80000100800 */
[----:B------:R-:W3:Y:S01]  /*ede20*/  LDL R251, [R1+0x2c] ;  /* 0x00002c0001fb7983 */ /* 0x000ee20000100800 */
[----:B------:R-:W4:Y:S02]  /*ede30*/  LDL.LU.64 R26, [R1+0x7498] ;  /* 0x00749800011a7983 */ /* 0x000f240000300a00 */
[----:B------:R-:W4:Y:S01]  /*ede40*/  LDL.LU.64 R24, [R1+0x7490] ;  /* 0x0074900001187983 */ /* 0x000f220000300a00 */
[C---:B------:R-:W-:Y:S08]  /*ede50*/  HMMA.1688.F32.TF32 R40, R4.reuse, R174, R40 ;  /* 0x000000ae0428723c */ /* 0x040ff00000081028 */
[C---:B------:R-:W-:Y:S01]  /*ede60*/  HMMA.1688.F32.TF32 R96, R4.reuse, R242, R96 ;  /* 0x000000f20460723c */ /* 0x040fe20000081060 */
[----:B------:R1:W-:Y:S01]  /*ede70*/  STL.64 [R1+0x7488], R94 ;  /* 0x0074885e01007387 */ /* 0x0003e20000100a00 */
[----:B------:R-:W-:Y:S06]  /*ede80*/  STL.64 [R1+0x7480], R92 ;  /* 0x0074805c01007387 */ /* 0x000fec0000100a00 */
        /* <DEDUP_REMOVED lines=8> */
[----:B-1----:R-:W4:Y:S04]  /*edf10*/  LDL R94, [R1+0x18] ;  /* 0x00001800015e7983 */ /* 0x002f280000100800 */
[----:B------:R-:W4:Y:S01]  /*edf20*/  LDL R95, [R1+0x1c] ;  /* 0x00001c00015f7983 */ /* 0x000f220000100800 */
[----:B------:R-:W-:Y:S01]  /*edf30*/  IMAD.MOV.U32 R249, RZ, RZ, R246 ;  /* 0x000000fffff97224 */ /* 0x000fe200078e00f6 */
[----:B------:R-:W-:Y:S01]  /*edf40*/  MOV R248, R247 ;  /* 0x000000f700f87202 */ /* 0x000fe20000000f00 */
[C---:B------:R-:W-:Y:S01]  /*edf50*/  HMMA.1688.F32.TF32 R48, R4.reuse, R234, R48 ;  /* 0x000000ea0430723c */ /* 0x040fe20000081030 */
[----:B------:R-:W-:Y:S07]  /*edf60*/  LDS R133, [R0+0x20400] ;  /* 0x0204000000857984 */ /* 0x000fee0000000800 */
[C---:B----4-:R-:W-:Y:S08]  /*edf70*/  HMMA.1688.F32.TF32 R24, R4.reuse, R94, R24 ;  /* 0x0000005e0418723c */ /* 0x050ff00000081018 */
[----:B---3--:R-:W-:Y:S07]  /*edf80*/  HMMA.1688.F32.TF32 R104, R4, R250, R104 ;  /* 0x000000fa0468723c */ /* 0x008fee0000081068 */
[----:B------:R-:W-:-:S02]  /*edf90*/  IMAD.MOV.U32 R251, RZ, RZ, R238 ;  /* 0x000000fffffb7224 */ /* 0x000fc400078e00ee */
[----:B------:R-:W-:-:S06]  /*edfa0*/  IMAD.MOV.U32 R250, RZ, RZ, R239 ;  /* 0x000000fffffa7224 */ /* 0x000fcc00078e00ef */
        /* <DEDUP_REMOVED lines=18> */
[----:B-1----:R-:W-:Y:S01]  /*ee0d0*/  IMAD.MOV.U32 R243, RZ, RZ, R182 ;  /* 0x000000fffff37224 */ /* 0x002fe200078e00b6 */
[----:B------:R-:W-:-:S02]  /*ee0e0*/  MOV R242, R183 ;  /* 0x000000b700f27202 */ /* 0x000fc40000000f00 */
[----:B---3--:R-:W-:Y:S01]  /*ee0f0*/  MOV R241, R230 ;  /* 0x000000e600f17202 */ /* 0x008fe20000000f00 */
        /* <DEDUP_REMOVED lines=43> */
[----:B------:R1:W-:Y:S02]  /*ee3b0*/  STL.64 [R1+0x7310], R242 ;  /* 0x007310f201007387 */ /* 0x0003e40000100a00 */
[----:B------:R2:W-:Y:S01]  /*ee3c0*/  STL.64 [R1+0x7308], R240 ;  /* 0x007308f001007387 */ /* 0x0005e20000100a00 */
[----:B-1----:R-:W3:Y:S04]  /*ee3d0*/  LDL R242, [R1+0x308] ;  /* 0x0003080001f27983 */ /* 0x002ee80000100800 */
[----:B--2---:R-:W2:Y:S04]  /*ee3e0*/  LDL R240, [R1+0x300] ;  /* 0x0003000001f07983 */ /* 0x004ea80000100800 */
        /* <DEDUP_REMOVED lines=44> */
[----:B------:R-:W-:Y:S02]  /*ee6b0*/  STL.64 [R1+0x72a0], R178 ;  /* 0x0072a0b201007387 */ /* 0x000fe40000100a00 */
[----:B------:R1:W-:Y:S02]  /*ee6c0*/  STL.64 [R1+0x7298], R176 ;  /* 0x007298b001007387 */ /* 0x0003e40000100a00 */
[----:B------:R-:W2:Y:S01]  /*ee6d0*/  LDL R92, [R1+0x1f0] ;  /* 0x0001f000015c7983 */ /* 0x000ea20000100800 */
[----:B------:R-:W2:Y:S01]  /*ee6e0*/  LDL R93, [R1+0x1f4] ;  /* 0x0001f400015d7983 */ /* 0x000ea20000100800 */
[C---:B------:R-:W-:Y:S01]  /*ee6f0*/  HMMA.1688.F32.TF32 R28, R4.reuse, R134, R28 ;  /* 0x00000086041c723c */ /* 0x040fe2000008101c */
[----:B------:R-:W-:Y:S04]  /*ee700*/  LDS R134, [R2+0x22400] ;  /* 0x0224000002867984 */ /* 0x000fe80000000800 */
[----:B------:R-:W2:Y:S03]  /*ee710*/  LDS R135, [R0+0x22400] ;  /* 0x0224000000877984 */ /* 0x000ea60000000800 */
[C---:B------:R-:W-:Y:S08]  /*ee720*/  HMMA.1688.F32.TF32 R8, R4.reuse, R190, R8 ;  /* 0x000000be0408723c */ /* 0x040ff00000081008 */
[C---:B------:R-:W-:Y:S08]  /*ee730*/  HMMA.1688.F32.TF32 R12, R4.reuse, R198, R12 ;  /* 0x000000c6040c723c */ /* 0x040ff0000008100c */
[C---:B------:R-:W-:Y:S01]  /*ee740*/  HMMA.1688.F32.TF32 R76, R4.reuse, R178, R76 ;  /* 0x000000b2044c723c */ /* 0x040fe2000008104c */
        /* <DEDUP_REMOVED lines=27> */
[----:B------:R-:W-:Y:S01]  /*ee900*/  HMMA.1688.F32.TF32 R136, R4, R146, R136 ;  /* 0x000000920488723c */ /* 0x000fe20000081088 */
[----:B------:R-:W-:Y:S04]  /*ee910*/  LDS R4, [R2+0x24400] ;  /* 0x0244000002047984 */ /* 0x000fe80000000800 */
[----:B------:R-:W-:Y:S01]  /*ee920*/  LDS R6, [R2+0x26400] ;  /* 0x0264000002067984 */ /* 0x000fe20000000800 */
        /* <DEDUP_REMOVED lines=224> */
[----:B--2---:R-:W2:Y:S04]  /*ef730*/  LDL.64 R26, [R1+0x408] ;  /* 0x00040800011a7983 */ /* 0x004ea80000100a00 */
[----:B---3--:R-:W3:Y:S04]  /*ef740*/  LDL R146, [R1+0x418] ;  /* 0x0004180001927983 */ /* 0x008ee80000100800 */
[----:B------:R-:W3:Y:S01]  /*ef750*/  LDL R147, [R1+0x41c] ;  /* 0x00041c0001937983 */ /* 0x000ee20000100800 */
        /* <DEDUP_REMOVED lines=34> */
[----:B------:R-:W4:Y:S02]  /*ef980*/  LDL.LU.64 R92, [R1+0x7368] ;  /* 0x00736800015c7983 */ /* 0x000f240000300a00 */
[----:B------:R-:W-:-:S02]  /*ef990*/  IMAD.MOV.U32 R252, RZ, RZ, R26 ;  /* 0x000000fffffc7224 */ /* 0x000fc400078e001a */
[----:B------:R-:W-:Y:S01]  /*ef9a0*/  IMAD.MOV.U32 R3, RZ, RZ, R27 ;  /* 0x000000ffff037224 */ /* 0x000fe200078e001b */
[C---:B------:R-:W-:Y:S08]  /*ef9b0*/  HMMA.1688.F32.TF32 R28, R4.reuse, R154, R28 ;  /* 0x0000009a041c723c */ /* 0x040ff0000008101c */
[C---:B------:R-:W-:Y:S08]  /*ef9c0*/  HMMA.1688.F32.TF32 R116, R4.reuse, R162, R116 ;  /* 0x000000a20474723c */ /* 0x040ff00000081074 */
[C---:B------:R-:W-:Y:S08]  /*ef9d0*/  HMMA.1688.F32.TF32 R128, R4.reuse, R246, R128 ;  /* 0x000000f60480723c */ /* 0x040ff00000081080 */
        /* <DEDUP_REMOVED lines=16> */
[----:B------:R-:W-:Y:S01]  /*efae0*/  LDS R133, [R0+0x30400] ;  /* 0x0304000000857984 */ /* 0x000fe20000000800 */
[C---:B----4-:R-:W-:Y:S03]  /*efaf0*/  HMMA.1688.F32.TF32 R92, R4.reuse, R26, R92 ;  /* 0x0000001a045c723c */ /* 0x050fe6000008105c */
[----:B------:R-:W3:Y:S01]  /*efb00*/  LDL.LU.64 R26, [R1+0x7360] ;  /* 0x00736000011a7983 */ /* 0x000ee20000300a00 */
[----:B------:R-:W3:Y:S04]  /*efb10*/  LDL.LU.64 R24, [R1+0x7358] ;  /* 0x0073580001187983 */ /* 0x000ee80000300a00 */
[----:B---3--:R-:W-:Y:S01]  /*efb20*/  HMMA.1688.F32.TF32 R24, R4, R146, R24 ;  /* 0x000000920418723c */ /* 0x008fe20000081018 */
[----:B------:R-:W3:Y:S01]  /*efb30*/  LDL.LU.64 R146, [R1+0x7350] ;  /* 0x0073500001927983 */ /* 0x000ee20000300a00 */
[----:B------:R-:W-:Y:S01]  /*efb40*/  MOV R246, R242 ;  /* 0x000000f200f67202 */ /* 0x000fe20000000f00 */
[----:B------:R-:W-:-:S05]  /*efb50*/  IMAD.MOV.U32 R247, RZ, RZ, R243 ;  /* 0x000000fffff77224 */ /* 0x000fca00078e00f3 */
[C---:B--2---:R-:W-:Y:S01]  /*efb60*/  HMMA.1688.F32.TF32 R12, R4.reuse, R134, R12 ;  /* 0x00000086040c723c */ /* 0x044fe2000008100c */
[----:B------:R-:W-:Y:S04]  /*efb70*/  LDS R134, [R2+0x32400] ;  /* 0x0324000002867984 */ /* 0x000fe80000000800 */
[----:B------:R-:W1:Y:S03]  /*efb80*/  LDS R135, [R0+0x32400] ;  /* 0x0324000000877984 */ /* 0x000e660000000800 */
[----:B---3--:R-:W-:Y:S01]  /*efb90*/  HMMA.1688.F32.TF32 R104, R4, R146, R104 ;  /* 0x000000920468723c */ /* 0x008fe20000081068 */
[----:B------:R-:W2:Y:S01]  /*efba0*/  LDL.LU.64 R146, [R1+0x7348] ;  /* 0x0073480001927983 */ /* 0x000ea20000300a00 */
[----:B------:R-:W3:Y:S02]  /*efbb0*/  LDL.LU.64 R144, [R1+0x7340] ;  /* 0x0073400001907983 */ /* 0x000ee40000300a00 */
[----:B------:R-:W4:Y:S02]  /*efbc0*/  LDL.LU.64 R154, [R1+0x7338] ;  /* 0x00733800019a7983 */ /* 0x000f240000300a00 */
[----:B------:R-:W2:Y:S01]  /*efbd0*/  LDL.LU.64 R152, [R1+0x7330] ;  /* 0x0073300001987983 */ /* 0x000ea20000300a00 */
[----:B------:R-:W2:Y:S01]  /*efbe0*/  LDL.LU.64 R162, [R1+0x7328] ;  /* 0x0073280001a27983 */ /* 0x000ea20000300a00 */
[----:B------:R-:W2:Y:S02]  /*efbf0*/  LDL.LU.64 R160, [R1+0x7320] ;  /* 0x0073200001a07983 */ /* 0x000ea40000300a00 */
[----:B------:R-:W2:Y:S02]  /*efc00*/  LDL.LU.64 R244, [R1+0x7318] ;  /* 0x0073180001f47983 */ /* 0x000ea40000300a00 */
[----:B------:R-:W3:Y:S01]  /*efc10*/  LDL.LU.64 R242, [R1+0x7310] ;  /* 0x0073100001f27983 */ /* 0x000ee20000300a00 */
[----:B------:R-:W3:Y:S01]  /*efc20*/  LDL.LU.64 R240, [R1+0x7308] ;  /* 0x0073080001f07983 */ /* 0x000ee20000300a00 */
[----:B------:R-:W3:Y:S02]  /*efc30*/  LDL.LU.64 R250, [R1+0x7300] ;  /* 0x0073000001fa7983 */ /* 0x000ee40000300a00 */
[----:B------:R-:W3:Y:S02]  /*efc40*/  LDL.LU.64 R248, [R1+0x72f8] ;  /* 0x0072f80001f87983 */ /* 0x000ee40000300a00 */
[----:B------:R-:W3:Y:S01]  /*efc50*/  LDL.LU.64 R238, [R1+0x72f0] ;  /* 0x0072f00001ee7983 */ /* 0x000ee20000300a00 */
[----:B------:R-:W3:Y:S01]  /*efc60*/  LDL.LU.64 R236, [R1+0x72e8] ;  /* 0x0072e80001ec7983 */ /* 0x000ee20000300a00 */
        /* <DEDUP_REMOVED lines=12> */
[C---:B-1----:R-:W-:Y:S08]  /*efd30*/  HMMA.1688.F32.TF32 R24, R132.reuse, R192, R24 ;  /* 0x000000c08418723c */ /* 0x042ff00000081018 */
[C---:B------:R-:W-:Y:S08]  /*efd40*/  HMMA.1688.F32.TF32 R28, R132.reuse, R208, R28 ;  /* 0x000000d0841c723c */ /* 0x040ff0000008101c */
[C---:B------:R-:W-:Y:S08]  /*efd50*/  HMMA.1688.F32.TF32 R8, R132.reuse, R232, R8 ;  /* 0x000000e88408723c */ /* 0x040ff00000081008 */
[C---:B--2---:R-:W-:Y:S01]  /*efd60*/  HMMA.1688.F32.TF32 R20, R132.reuse, R244, R20 ;  /* 0x000000f48414723c */ /* 0x044fe20000081014 */
[----:B---3--:R-:W-:Y:S01]  /*efd70*/  STL.64 [R1+0x70e0], R230 ;  /* 0x0070e0e601007387 */ /* 0x008fe20000100a00 */
[----:B------:R-:W-:Y:S02]  /*efd80*/  STL.64 [R1+0x70d8], R228 ;  /* 0x0070d8e401007387 */ /* 0x000fe40000100a00 */
[----:B----4-:R-:W-:Y:S01]  /*efd90*/  STL.64 [R1+0x70f0], R222 ;  /* 0x0070f0de01007387 */ /* 0x010fe20000100a00 */
[----:B------:R-:W-:Y:S04]  /*efda0*/  STL.64 [R1+0x70e8], R220 ;  /* 0x0070e8dc01007387 */ /* 0x000fe80000100a00 */
        /* <DEDUP_REMOVED lines=13> */
[----:B------:R-:W-:Y:S01]  /*efe80*/  IMAD.MOV.U32 R184, RZ, RZ, R239 ;  /* 0x000000ffffb87224 */ /* 0x000fe200078e00ef */
[----:B------:R-:W-:Y:S01]  /*efe90*/  MOV R185, R238 ;  /* 0x000000ee00b97202 */ /* 0x000fe20000000f00 */
[----:B------:R-:W-:Y:S01]  /*efea0*/  STL.64 [R1+0x7158], R164 ;  /* 0x007158a401007387 */ /* 0x000fe20000100a00 */
[----:B------:R-:W-:Y:S01]  /*efeb0*/  STL.64 [R1+0x7170], R158 ;  /* 0x0071709e01007387 */ /* 0x000fe20000100a00 */
[----:B------:R-:W-:Y:S02]  /*efec0*/  STL.64 [R1+0x7168], R156 ;  /* 0x0071689c01007387 */ /* 0x000fe40000100a00 */
[----:B------:R-:W-:Y:S02]  /*efed0*/  STL.64 [R1+0x7180], R150 ;  /* 0x0071809601007387 */ /* 0x000fe40000100a00 */
[----:B------:R-:W-:Y:S01]  /*efee0*/  STL.64 [R1+0x7178], R148 ;  /* 0x0071789401007387 */ /* 0x000fe20000100a00 */
[----:B------:R-:W-:Y:S01]  /*efef0*/  STL.64 [R1+0x7190], R142 ;  /* 0x0071908e01007387 */ /* 0x000fe20000100a00 */
[----:B------:R-:W-:Y:S02]  /*eff00*/  STL.64 [R1+0x7188], R140 ;  /* 0x0071888c01007387 */ /* 0x000fe40000100a00 */
[----:B------:R-:W-:Y:S01]  /*eff10*/  STL.64 [R1+0x7068], R244 ;  /* 0x007068f401007387 */ /* 0x000fe20000100a00 */
[C---:B------:R-:W-:Y:S01]  /*eff20*/  HMMA.1688.F32.TF32 R92, R132.reuse, R184, R92 ;  /* 0x000000b8845c723c */ /* 0x040fe2000008105c */
[----:B------:R-:W-:Y:S01]  /*eff30*/  STL.64 [R1+0x7198], R246 ;  /* 0x007198f601007387 */ /* 0x000fe20000100a00 */
[----:B------:R-:W-:Y:S02]  /*eff40*/  STL.64 [R1+0x1840], R20 ;  /* 0x0018401401007387 */ /* 0x000fe40000100a00 */
[----:B------:R1:W-:Y:S04]  /*eff50*/  STL.64 [R1+0x1848], R22 ;  /* 0x0018481601007387 */ /* 0x0003e80000100a00 */
[C---:B-1----:R-:W-:Y:S11]  /*eff60*/  HMMA.1688.F32.TF32 R20, R132.reuse, R200, R104 ;  /* 0x000000c88414723c */ /* 0x042ff60000081068 */
[----:B------:R-:W-:Y:S04]  /*eff70*/  @!UPT UIADD3 URZ, URZ, URZ, URZ ;  /* 0x0000003f3f3ff290 */ /* 0x000fe8000fffe03f */
[----:B------:R-:W-:Y:S01]  /*eff80*/  STL.64 [R1+0x1830], R92 ;  /* 0x0018305c01007387 */ /* 0x000fe20000100a00 */
[----:B------:R-:W-:Y:S02]  /*eff90*/  STL.64 [R1+0x1838], R94 ;  /* 0x0018385e01007387 */ /* 0x000fe40000100a00 */
[----:B------:R-:W-:Y:S02]  /*effa0*/  STL.64 [R1+0x1820], R24 ;  /* 0x0018201801007387 */ /* 0x000fe40000100a00 */
[----:B------:R1:W-:Y:S02]  /*effb0*/  STL.64 [R1+0x1828], R26 ;  /* 0x0018281a01007387 */ /* 0x0003e40000100a00 */
[C---:B-1----:R-:W-:Y:S01]  /*effc0*/  HMMA.1688.F32.TF32 R24, R132.reuse, R216, R116 ;  /* 0x000000d88418723c */ /* 0x042fe20000081074 */
[----:B------:R-:W-:Y:S01]  /*effd0*/  STL.64 [R1+0x1810], R20 ;  /* 0x0018101401007387 */ /* 0x000fe20000100a00 */
[----:B------:R1:W-:Y:S06]  /*effe0*/  STL.64 [R1+0x1818], R22 ;  /* 0x0018181601007387 */ /* 0x0003ec0000100a00 */
[C---:B-1----:R-:W-:Y:S01]  /*efff0*/  HMMA.1688.F32.TF32 R20, R132.reuse, R224, R128 ;  /* 0x000000e08414723c */ /* 0x042fe20000081080 */
[----:B------:R-:W-:Y:S01]  /*f0000*/  STL.64 [R1+0x1800], R28 ;  /* 0x0018001c01007387 */ /* 0x000fe20000100a00 */
[----:B------:R-:W-:Y:S06]  /*f0010*/  STL.64 [R1+0x1808], R30 ;  /* 0x0018081e01007387 */ /* 0x000fec0000100a00 */
[----:B------:R-:W-:Y:S07]  /*f0020*/  HMMA.1688.F32.TF32 R236, R132, R236, R12 ;  /* 0x000000ec84ec723c */ /* 0x000fee000008100c */
[----:B------:R-:W-:Y:S01]  /*f0030*/  STL.64 [R1+0x17f0], R24 ;  /* 0x0017f01801007387 */ /* 0x000fe20000100a00 */
[----:B------:R-:W-:Y:S07]  /*f0040*/  STL.64 [R1+0x17f8], R26 ;  /* 0x0017f81a01007387 */ /* 0x000fee0000100a00 */
[----:B------:R-:W-:Y:S01]  /*f0050*/  STL.64 [R1+0x17e0], R20 ;  /* 0x0017e01401007387 */ /* 0x000fe20000100a00 */
[----:B------:R-:W-:Y:S02]  /*f0060*/  STL.64 [R1+0x17e8], R22 ;  /* 0x0017e81601007387 */ /* 0x000fe40000100a00 */
[----:B------:R-:W2:Y:S02]  /*f0070*/  LDL R176, [R1+0x1280] ;  /* 0x0012800001b07983 */ /* 0x000ea40000100800 */
[----:B------:R-:W-:Y:S01]  /*f0080*/  STL.64 [R1+0x17d0], R8 ;  /* 0x0017d00801007387 */ /* 0x000fe20000100a00 */
[----:B------:R-:W-:Y:S01]  /*f0090*/  STL.64 [R1+0x17d8], R10 ;  /* 0x0017d80a01007387 */ /* 0x000fe20000100a00 */
[----:B------:R-:W3:Y:S02]  /*f00a0*/  LDL R180, [R1+0x11c0] ;  /* 0x0011c00001b47983 */ /* 0x000ee40000100800 */
[----:B------:R-:W3:Y:S02]  /*f00b0*/  LDL R181, [R1+0x11c4] ;  /* 0x0011c40001b57983 */ /* 0x000ee40000100800 */
[----:B------:R-:W4:Y:S01]  /*f00c0*/  LDL R208, [R1+0x11b0] ;  /* 0x0011b00001d07983 */ /* 0x000f220000100800 */
[----:B------:R-:W4:Y:S04]  /*f00d0*/  LDL R209, [R1+0x11b4] ;  /* 0x0011b40001d17983 */ /* 0x000f280000100800 */
        /* <DEDUP_REMOVED lines=25> */
[----:B------:R-:W-:Y:S02]  /*f0270*/  STL.64 [R1+0x60a8], R238 ;  /* 0x0060a8ee01007387 */ /* 0x000fe40000100a00 */
[----:B------:R1:W-:Y:S02]  /*f0280*/  STL.64 [R1+0x60a0], R236 ;  /* 0x0060a0ec01007387 */ /* 0x0003e40000100a00 */
[----:B-1----:R-:W2:Y:S01]  /*f0290*/  LDL.LU.64 R236, [R1+0x11f0] ;  /* 0x0011f00001ec7983 */ /* 0x002ea20000300a00 */
[----:B------:R-:W2:Y:S01]  /*f02a0*/  LDL.64 R238, [R1+0x11f8] ;  /* 0x0011f80001ee7983 */ /* 0x000ea20000100a00 */
        /* <DEDUP_REMOVED lines=11> */
[C---:B---3--:R-:W-:Y:S08]  /*f0360*/  HMMA.1688.F32.TF32 R12, R132.reuse, R180, R16 ;  /* 0x000000b4840c723c */ /* 0x048ff00000081010 */
[C---:B----4-:R-:W-:Y:S01]  /*f0370*/  HMMA.1688.F32.TF32 R8, R132.reuse, R208, R96 ;  /* 0x000000d08408723c */ /* 0x050fe20000081060 */
[----:B--2---:R-:W-:Y:S01]  /*f0380*/  STL [R1+0x62fc], R238 ;  /* 0x0062fcee01007387 */ /* 0x004fe20000100800 */
[----:B------:R-:W-:Y:S02]  /*f0390*/  STL [R1+0x62f8], R239 ;  /* 0x0062f8ef01007387 */ /* 0x000fe40000100800 */
[----:B------:R-:W2:Y:S11]  /*f03a0*/  LDL.64 R208, [R1+0x12c0] ;  /* 0x0012c00001d07983 */ /* 0x000eb60000100a00 */
[----:B------:R-:W-:Y:S01]  /*f03b0*/  STL.64 [R1+0x17c0], R12 ;  /* 0x0017c00c01007387 */ /* 0x000fe20000100a00 */
[----:B------:R1:W-:Y:S07]  /*f03c0*/  STL.64 [R1+0x17c8], R14 ;  /* 0x0017c80e01007387 */ /* 0x0003ee0000100a00 */
[----:B------:R-:W-:Y:S02]  /*f03d0*/  STL.64 [R1+0x17b0], R8 ;  /* 0x0017b00801007387 */ /* 0x000fe40000100a00 */
[----:B------:R3:W-:Y:S01]  /*f03e0*/  STL.64 [R1+0x17b8], R10 ;  /* 0x0017b80a01007387 */ /* 0x0007e20000100a00 */
[C---:B-1----:R-:W-:Y:S08]  /*f03f0*/  HMMA.1688.F32.TF32 R12, R132.reuse, R216, R100 ;  /* 0x000000d8840c723c */ /* 0x042ff00000081064 */
[C---:B---3--:R-:W-:Y:S01]  /*f0400*/  HMMA.1688.F32.TF32 R8, R132.reuse, R224, R108 ;  /* 0x000000e08408723c */ /* 0x048fe2000008106c */
[----:B------:R-:W3:Y:S11]  /*f0410*/  LDL.64 R216, [R1+0x12d0] ;  /* 0x0012d00001d87983 */ /* 0x000ef60000100a00 */
[----:B------:R-:W-:Y:S03]  /*f0420*/  @!UPT UIADD3 URZ, URZ, URZ, URZ ;  /* 0x0000003f3f3ff290 */ /* 0x000fe6000fffe03f */
[----:B------:R-:W-:Y:S01]  /*f0430*/  STL.64 [R1+0x17a0], R12 ;  /* 0x0017a00c01007387 */ /* 0x000fe20000100a00 */
[----:B------:R1:W-:Y:S07]  /*f0440*/  STL.64 [R1+0x17a8], R14 ;  /* 0x0017a80e01007387 */ /* 0x0003ee0000100a00 */
[----:B------:R-:W-:Y:S02]  /*f0450*/  STL.64 [R1+0x1790], R8 ;  /* 0x0017900801007387 */ /* 0x000fe40000100a00 */
[----:B------:R4:W-:Y:S01]  /*f0460*/  STL.64 [R1+0x1798], R10 ;  /* 0x0017980a01007387 */ /* 0x0009e20000100a00 */
[----:B------:R-:W3:Y:S01]  /*f0470*/  LDL R224, [R1+0x12e0] ;  /* 0x0012e00001e07983 */ /* 0x000ee20000100800 */
[C---:B-1----:R-:W-:Y:S08]  /*f0480*/  HMMA.1688.F32.TF32 R12, R132.reuse, R232, R112 ;  /* 0x000000e8840c723c */ /* 0x042ff00000081070 */
[C---:B----4-:R-:W-:Y:S11]  /*f0490*/  HMMA.1688.F32.TF32 R8, R132.reuse, R236, R120 ;  /* 0x000000ec8408723c */ /* 0x050ff60000081078 */
[----:B------:R-:W-:Y:S04]  /*f04a0*/  @!UPT UIADD3 URZ, URZ, URZ, URZ ;  /* 0x0000003f3f3ff290 */ /* 0x000fe8000fffe03f */
[----:B------:R-:W-:Y:S01]  /*f04b0*/  STL.64 [R1+0x1780], R12 ;  /* 0x0017800c01007387 */ /* 0x000fe20000100a00 */
[----:B------:R-:W-:Y:S07]  /*f04c0*/  STL.64 [R1+0x1788], R14 ;  /* 0x0017880e01007387 */ /* 0x000fee0000100a00 */
[----:B------:R-:W-:Y:S02]  /*f04d0*/  STL.64 [R1+0x1770], R8 ;  /* 0x0017700801007387 */ /* 0x000fe40000100a00 */
[----:B------:R1:W-:Y:S01]  /*f04e0*/  STL.64 [R1+0x1778], R10 ;  /* 0x0017780a01007387 */ /* 0x0003e20000100a00 */
[----:B------:R-:W4:Y:S04]  /*f04f0*/  LDL R225, [R1+0x12e4] ;  /* 0x0012e40001e17983 */ /* 0x000f280000100800 */
[----:B------:R-:W4:Y:S04]  /*f0500*/  LDL R232, [R1+0x12f0] ;  /* 0x0012f00001e87983 */ /* 0x000f280000100800 */
[----:B------:R-:W4:Y:S01]  /*f0510*/  LDL R233, [R1+0x12f4] ;  /* 0x0012f40001e97983 */ /* 0x000f220000100800 */
[C---:B-1----:R-:W-:Y:S03]  /*f0520*/  HMMA.1688.F32.TF32 R8, R132.reuse, R188, R124 ;  /* 0x000000bc8408723c */ /* 0x042fe6000008107c */
[----:B------:R-:W-:Y:S05]  /*f0530*/  STL [R1+0x7034], R236 ;  /* 0x007034ec01007387 */ /* 0x000fea0000100800 */
[C---:B------:R-:W-:Y:S01]  /*f0540*/  HMMA.1688.F32.TF32 R16, R132.reuse, R196, R32 ;  /* 0x000000c48410723c */ /* 0x040fe20000081020 */
[----:B------:R-:W-:Y:S07]  /*f0550*/  STL [R1+0x7030], R237 ;  /* 0x007030ed01007387 */ /* 0x000fee0000100800 */
[C---:B------:R-:W-:Y:S07]  /*f0560*/  HMMA.1688.F32.TF32 R12, R132.reuse, R204, R36 ;  /* 0x000000cc840c723c */ /* 0x040fee0000081024 */
[----:B------:R-:W-:Y:S01]  /*f0570*/  STL.64 [R1+0x1760], R8 ;  /* 0x0017600801007387 */ /* 0x000fe20000100a00 */
[----:B------:R1:W-:Y:S02]  /*f0580*/  STL.64 [R1+0x1768], R10 ;  /* 0x0017680a01007387 */ /* 0x0003e40000100a00 */
[----:B-1----:R-:W-:Y:S05]  /*f0590*/  HMMA.1688.F32.TF32 R8, R132, R212, R40 ;  /* 0x000000d48408723c */ /* 0x002fea0000081028 */
[----:B------:R-:W-:Y:S01]  /*f05a0*/  STL.64 [R1+0x1750], R16 ;  /* 0x0017501001007387 */ /* 0x000fe20000100a00 */
[----:B------:R1:W-:Y:S07]  /*f05b0*/  STL.64 [R1+0x1758], R18 ;  /* 0x0017581201007387 */ /* 0x0003ee0000100a00 */
[----:B------:R-:W-:Y:S01]  /*f05c0*/  STL.64 [R1+0x1740], R12 ;  /* 0x0017400c01007387 */ /* 0x000fe20000100a00 */
[C---:B------:R-:W-:Y:S01]  /*f05d0*/  HMMA.1688.F32.TF32 R56, R4.reuse, R214, R56 ;  /* 0x000000d60438723c */ /* 0x040fe20000081038 */
[----:B------:R1:W-:Y:S07]  /*f05e0*/  STL.64 [R1+0x1748], R14 ;  /* 0x0017480e01007387 */ /* 0x0003ee0000100a00 */
[C---:B------:R-:W-:Y:S08]  /*f05f0*/  HMMA.1688.F32.TF32 R60, R4.reuse, R206, R60 ;  /* 0x000000ce043c723c */ /* 0x040ff0000008103c */
[----:B------:R-:W-:Y:S08]  /*f0600*/  HMMA.1688.F32.TF32 R64, R4, R198, R64 ;  /* 0x000000c60440723c */ /* 0x000ff00000081040 */
[C---:B-1----:R-:W-:Y:S08]  /*f0610*/  HMMA.1688.F32.TF32 R16, R132.reuse, R220, R44 ;  /* 0x000000dc8410723c */ /* 0x042ff0000008102c */
[C---:B------:R-:W-:Y:S01]  /*f0620*/  HMMA.1688.F32.TF32 R12, R132.reuse, R228, R48 ;  /* 0x000000e4840c723c */ /* 0x040fe20000081030 */
[----:B------:R-:W-:Y:S01]  /*f0630*/  STL.64 [R1+0x1730], R8 ;  /* 0x0017300801007387 */ /* 0x000fe20000100a00 */
[----:B------:R1:W-:Y:S06]  /*f0640*/  STL.64 [R1+0x1738], R10 ;  /* 0x0017380a01007387 */ /* 0x0003ec0000100a00 */
[----:B-1----:R-:W-:Y:S07]  /*f0650*/  HMMA.1688.F32.TF32 R8, R132, R168, R52 ;  /* 0x000000a88408723c */ /* 0x002fee0000081034 */
[----:B------:R-:W-:Y:S01]  /*f0660*/  STL.64 [R1+0x1720], R16 ;  /* 0x0017201001007387 */ /* 0x000fe20000100a00 */
[----:B------:R1:W-:Y:S07]  /*f0670*/  STL.64 [R1+0x1728], R18 ;  /* 0x0017281201007387 */ /* 0x0003ee0000100a00 */
[----:B------:R-:W-:Y:S02]  /*f0680*/  STL.64 [R1+0x1110], R12 ;  /* 0x0011100c01007387 */ /* 0x000fe40000100a00 */
[----:B------:R1:W-:Y:S01]  /*f0690*/  STL.64 [R1+0x1118], R14 ;  /* 0x0011180e01007387 */ /* 0x0003e20000100a00 */
[----:B------:R-:W-:Y:S08]  /*f06a0*/  HMMA.1688.F32.TF32 R68, R4, R190, R68 ;  /* 0x000000be0444723c */ /* 0x000ff00000081044 */
[C---:B-1----:R-:W-:Y:S08]  /*f06b0*/  HMMA.1688.F32.TF32 R16, R132.reuse, R176, R56 ;  /* 0x000000b08410723c */ /* 0x042ff00000081038 */
[C---:B------:R-:W-:Y:S01]  /*f06c0*/  HMMA.1688.F32.TF32 R12, R132.reuse, R184, R60 ;  /* 0x000000b8840c723c */ /* 0x040fe2000008103c */
[----:B------:R-:W-:Y:S01]  /*f06d0*/  STL.64 [R1+0x1100], R8 ;  /* 0x0011000801007387 */ /* 0x000fe20000100a00 */
[----:B------:R1:W-:Y:S06]  /*f06e0*/  STL.64 [R1+0x1108], R10 ;  /* 0x0011080a01007387 */ /* 0x0003ec0000100a00 */
[----:B-1----:R-:W-:Y:S07]  /*f06f0*/  HMMA.1688.F32.TF32 R8, R132, R192, R64 ;  /* 0x000000c08408723c */ /* 0x002fee0000081040 */
[----:B------:R-:W-:Y:S01]  /*f0700*/  STL.64 [R1+0x10f0], R16 ;  /* 0x0010f01001007387 */ /* 0x000fe20000100a00 */
[----:B------:R-:W-:Y:S07]  /*f0710*/  STL.64 [R1+0x10f8], R18 ;  /* 0x0010f81201007387 */ /* 0x000fee0000100a00 */
[----:B------:R-:W-:Y:S02]  /*f0720*/  STL.64 [R1+0x10e0], R12 ;  /* 0x0010e00c01007387 */ /* 0x000fe40000100a00 */
[----:B------:R-:W-:Y:S01]  /*f0730*/  STL.64 [R1+0x10e8], R14 ;  /* 0x0010e80e01007387 */ /* 0x000fe20000100a00 */
[----:B------:R-:W-:Y:S05]  /*f0740*/  HMMA.1688.F32.TF32 R72, R4, R182, R72 ;  /* 0x000000b60448723c */ /* 0x000fea0000081048 */
[----:B------:R-:W-:Y:S01]  /*f0750*/  STL.64 [R1+0x10d0], R8 ;  /* 0x0010d00801007387 */ /* 0x000fe20000100a00 */
[----:B------:R1:W-:Y:S02]  /*f0760*/  STL.64 [R1+0x10d8], R10 ;  /* 0x0010d80a01007387 */ /* 0x0003e40000100a00 */
[----:B-1----:R-:W-:Y:S01]  /*f0770*/  HMMA.1688.F32.TF32 R8, R132, R200, R68 ;  /* 0x000000c88408723c */ /* 0x002fe20000081044 */
[----:B------:R-:W-:-:S02]  /*f0780*/  IMAD.MOV.U32 R237, RZ, RZ, R193 ;  /* 0x000000ffffed7224 */ /* 0x000fc400078e00c1 */
[----:B------:R-:W-:-:S03]  /*f0790*/  IMAD.MOV.U32 R236, RZ, RZ, R192 ;  /* 0x000000ffffec7224 */ /* 0x000fc600078e00c0 */
[----:B------:R-:W-:Y:S02]  /*f07a0*/  STL [R1+0x703c], R237 ;  /* 0x00703ced01007387 */ /* 0x000fe40000100800 */
[----:B------:R-:W-:Y:S01]  /*f07b0*/  STL [R1+0x7038], R236 ;  /* 0x007038ec01007387 */ /* 0x000fe20000100800 */
[C---:B------:R-:W-:Y:S11]  /*f07c0*/  HMMA.1688.F32.TF32 R76, R4.reuse, R174, R76 ;  /* 0x000000ae044c723c */ /* 0x040ff6000008104c */
[----:B------:R-:W-:Y:S03]  /*f07d0*/  @!UPT UIADD3 URZ, URZ, URZ, URZ ;  /* 0x0000003f3f3ff290 */ /* 0x000fe6000fffe03f */
[----:B------:R-:W-:Y:S01]  /*f07e0*/  STL.64 [R1+0x10c0], R8 ;  /* 0x0010c00801007387 */ /* 0x000fe20000100a00 */
[----:B------:R2:W-:Y:S02]  /*f07f0*/  STL.64 [R1+0x10c8], R10 ;  /* 0x0010c80a01007387 */ /* 0x0005e40000100a00 */
[----:B------:R-:W-:Y:S01]  /*f0800*/  IMAD.MOV.U32 R238, RZ, RZ, R201 ;  /* 0x000000ffffee7224 */ /* 0x000fe200078e00c9 */
[----:B------:R-:W-:Y:S01]  /*f0810*/  MOV R239, R200 ;  /* 0x000000c800ef7202 */ /* 0x000fe20000000f00 */
[C---:B------:R-:W-:Y:S03]  /*f0820*/  HMMA.1688.F32.TF32 R80, R4.reuse, R166, R80 ;  /* 0x000000a60450723c */ /* 0x040fe60000081050 */
[----:B------:R-:W-:Y:S01]  /*f0830*/  STL [R1+0x7044], R238 ;  /* 0x007044ee01007387 */ /* 0x000fe20000100800 */
[----:B------:R-:W-:Y:S04]  /*f0840*/  STL [R1+0x7040], R239 ;  /* 0x007040ef01007387 */ /* 0x000fe80000100800 */
[----:B------:R-:W-:Y:S08]  /*f0850*/  HMMA.1688.F32.TF32 R84, R4, R158, R84 ;  /* 0x0000009e0454723c */ /* 0x000ff00000081054 */
[C---:B--2---:R-:W-:Y:S11]  /*f0860*/  HMMA.1688.F32.TF32 R8, R132.reuse, R208, R72 ;  /* 0x000000d08408723c */ /* 0x044ff60000081048 */
[----:B------:R-:W-:Y:S11]  /*f0870*/  @!UPT UIADD3 URZ, URZ, URZ, URZ ;  /* 0x0000003f3f3ff290 */ /* 0x000ff6000fffe03f */
[----:B------:R-:W-:Y:S01]  /*f0880*/  @!UPT UIADD3 URZ, URZ, URZ, URZ ;  /* 0x0000003f3f3ff290 */ /* 0x000fe2000fffe03f */
[----:B------:R-:W-:Y:S01]  /*f0890*/  STL.64 [R1+0x10b0], R8 ;  /* 0x0010b00801007387 */ /* 0x000fe20000100a00 */
[----:B------:R3:W-:Y:S02]  /*f08a0*/  STL.64 [R1+0x10b8], R10 ;  /* 0x0010b80a01007387 */ /* 0x0007e40000100a00 */
[C---:B---3--:R-:W-:Y:S01]  /*f08b0*/  HMMA.1688.F32.TF32 R8, R132.reuse, R216, R76 ;  /* 0x000000d88408723c */ /* 0x048fe2000008104c */
[----:B------:R-:W-:Y:S02]  /*f08c0*/  IMAD.MOV.U32 R238, RZ, RZ, R216 ;  /* 0x000000ffffee7224 */ /* 0x000fe400078e00d8 */
[----:B------:R-:W-:Y:S02]  /*f08d0*/  IMAD.MOV.U32 R239, RZ, RZ, R217 ;  /* 0x000000ffffef7224 */ /* 0x000fe400078e00d9 */
[----:B------:R-:W-:Y:S01]  /*f08e0*/  IMAD.MOV.U32 R237, RZ, RZ, R208 ;  /* 0x000000ffffed7224 */ /* 0x000fe200078e00d0 */
[----:B------:R-:W-:Y:S11]  /*f08f0*/  MOV R236, R209 ;  /* 0x000000d100ec7202 */ /* 0x000ff60000000f00 */
[----:B------:R-:W-:Y:S06]  /*f0900*/  @!UPT UIADD3 URZ, URZ, URZ, URZ ;  /* 0x0000003f3f3ff290 */ /* 0x000fec000fffe03f */
[----:B------:R-:W-:Y:S01]  /*f0910*/  STL.64 [R1+0x10a0], R8 ;  /* 0x0010a00801007387 */ /* 0x000fe20000100a00 */
[----:B------:R1:W-:Y:S01]  /*f0920*/  STL.64 [R1+0x10a8], R10 ;  /* 0x0010a80a01007387 */ /* 0x0003e20000100a00 */
[C---:B----4-:R-:W-:Y:S08]  /*f0930*/  HMMA.1688.F32.TF32 R12, R132.reuse, R224, R80 ;  /* 0x000000e0840c723c */ /* 0x050ff00000081050 */
[----:B-1----:R-:W-:Y:S01]  /*f0940*/  HMMA.1688.F32.TF32 R8, R132, R232, R84 ;  /* 0x000000e88408723c */ /* 0x002fe20000081054 */
[----:B------:R-:W-:Y:S01]  /*f0950*/  STL.64 [R1+0x7050], R238 ;  /* 0x007050ee01007387 */ /* 0x000fe20000100a00 */
[----:B------:R-:W-:Y:S02]  /*f0960*/  STL.64 [R1+0x7048], R236 ;  /* 0x007048ec01007387 */ /* 0x000fe40000100a00 */
[----:B------:R-:W2:Y:S11]  /*f0970*/  LDL R234, [R1+0x1568] ;  /* 0x0015680001ea7983 */ /* 0x000eb60000100800 */
[----:B------:R-:W-:Y:S01]  /*f0980*/  STL.64 [R1+0x1090], R12 ;  /* 0x0010900c01007387 */ /* 0x000fe20000100a00 */
[----:B------:R1:W-:Y:S07]  /*f0990*/  STL.64 [R1+0x1098], R14 ;  /* 0x0010980e01007387 */ /* 0x0003ee0000100a00 */
[----:B------:R-:W-:Y:S02]  /*f09a0*/  STL.64 [R1+0x1080], R8 ;  /* 0x0010800801007387 */ /* 0x000fe40000100a00 */
[----:B------:R3:W-:Y:S01]  /*f09b0*/  STL.64 [R1+0x1088], R10 ;  /* 0x0010880a01007387 */ /* 0x0007e20000100a00 */
[----:B------:R-:W2:Y:S04]  /*f09c0*/  LDL R235, [R1+0x156c] ;  /* 0x00156c0001eb7983 */ /* 0x000ea80000100800 */
[----:B------:R-:W4:Y:S04]  /*f09d0*/  LDL R218, [R1+0x1558] ;  /* 0x0015580001da7983 */ /* 0x000f280000100800 */
[----:B------:R-:W4:Y:S01]  /*f09e0*/  LDL R219, [R1+0x155c] ;  /* 0x00155c0001db7983 */ /* 0x000f220000100800 */
[----:B------:R-:W4:Y:S02]  /*f09f0*/  LDL.LU R208, [R1+0x1ea0] ;  /* 0x001ea00001d07983 */ /* 0x000f240000300800 */
[----:B------:R-:W4:Y:S02]  /*f0a00*/  LDL.LU R209, [R1+0x1ea4] ;  /* 0x001ea40001d17983 */ /* 0x000f240000300800 */
[----:B------:R-:W4:Y:S01]  /*f0a10*/  LDL.LU R210, [R1+0x1ea8] ;  /* 0x001ea80001d27983 */ /* 0x000f220000300800 */
[----:B------:R-:W4:Y:S01]  /*f0a20*/  LDL.LU R211, [R1+0x1eac] ;  /* 0x001eac0001d37983 */ /* 0x000f220000300800 */
        /* <DEDUP_REMOVED lines=36> */
[----:B------:R-:W2:Y:S01]  /*f0c70*/  LDL.LU R148, [R1+0x1f30] ;  /* 0x001f300001947983 */ /* 0x000ea20000300800 */
[C---:B------:R-:W-:Y:S01]  /*f0c80*/  HMMA.1688.F32.TF32 R88, R4.reuse, R150, R88 ;  /* 0x000000960458723c */ /* 0x040fe20000081058 */
[----:B------:R-:W2:Y:S01]  /*f0c90*/  LDL.LU R149, [R1+0x1f34] ;  /* 0x001f340001957983 */ /* 0x000ea20000300800 */
[----:B------:R-:W2:Y:S06]  /*f0ca0*/  LDL.LU R150, [R1+0x1f38] ;  /* 0x001f380001967983 */ /* 0x000eac0000300800 */
[----:B------:R-:W-:Y:S01]  /*f0cb0*/  HMMA.1688.F32.TF32 R136, R4, R142, R136 ;  /* 0x0000008e0488723c */ /* 0x000fe20000081088 */
        /* <DEDUP_REMOVED lines=13> */
[----:B------:R-:W4:Y:S01]  /*f0d90*/  LDL R110, [R1+0x14a8] ;  /* 0x0014a800016e7983 */ /* 0x000f220000100800 */
[----:B------:R-:W4:Y:S04]  /*f0da0*/  LDL R111, [R1+0x14ac] ;  /* 0x0014ac00016f7983 */ /* 0x000f280000100800 */
[----:B------:R-:W4:Y:S04]  /*f0db0*/  LDL R102, [R1+0x1498] ;  /* 0x0014980001667983 */ /* 0x000f280000100800 */
[----:B------:R-:W4:Y:S01]  /*f0dc0*/  LDL R103, [R1+0x149c] ;  /* 0x00149c0001677983 */ /* 0x000f220000100800 */
[----:B------:R-:W4:Y:S02]  /*f0dd0*/  LDL.LU R32, [R1+0x1f70] ;  /* 0x001f700001207983 */ /* 0x000f240000300800 */
[----:B------:R-:W4:Y:S02]  /*f0de0*/  LDL.LU R33, [R1+0x1f74] ;  /* 0x001f740001217983 */ /* 0x000f240000300800 */
[----:B------:R-:W4:Y:S01]  /*f0df0*/  LDL.LU R34, [R1+0x1f78] ;  /* 0x001f780001227983 */ /* 0x000f220000300800 */
[----:B------:R-:W4:Y:S01]  /*f0e00*/  LDL.LU R35, [R1+0x1f7c] ;  /* 0x001f7c0001237983 */ /* 0x000f220000300800 */
[----:B------:R-:W4:Y:S02]  /*f0e10*/  LDL R98, [R1+0x1488] ;  /* 0x0014880001627983 */ /* 0x000f240000100800 */
[----:B------:R-:W4:Y:S02]  /*f0e20*/  LDL R99, [R1+0x148c] ;  /* 0x00148c0001637983 */ /* 0x000f240000100800 */
[----:B------:R-:W4:Y:S01]  /*f0e30*/  LDL.LU R36, [R1+0x1f80] ;  /* 0x001f800001247983 */ /* 0x000f220000300800 */
[----:B------:R-:W4:Y:S01]  /*f0e40*/  LDL.LU R37, [R1+0x1f84] ;  /* 0x001f840001257983 */ /* 0x000f220000300800 */
[----:B------:R-:W4:Y:S02]  /*f0e50*/  LDL.LU R38, [R1+0x1f88] ;  /* 0x001f880001267983 */ /* 0x000f240000300800 */
[----:B------:R-:W4:Y:S02]  /*f0e60*/  LDL.LU R39, [R1+0x1f8c] ;  /* 0x001f8c0001277983 */ /* 0x000f240000300800 */
[----:B------:R-:W4:Y:S01]  /*f0e70*/  LDL R18, [R1+0x1478] ;  /* 0x0014780001127983 */ /* 0x000f220000100800 */
[----:B------:R-:W4:Y:S04]  /*f0e80*/  LDL R19, [R1+0x147c] ;  /* 0x00147c0001137983 */ /* 0x000f280000100800 */
[----:B-1----:R-:W4:Y:S04]  /*f0e90*/  LDL R14, [R1+0x1468] ;  /* 0x00146800010e7983 */ /* 0x002f280000100800 */
[----:B------:R-:W4:Y:S04]  /*f0ea0*/  LDL R15, [R1+0x146c] ;  /* 0x00146c00010f7983 */ /* 0x000f280000100800 */
[----:B---3--:R-:W3:Y:S04]  /*f0eb0*/  LDL R10, [R1+0x1458] ;  /* 0x00145800010a7983 */ /* 0x008ee80000100800 */
        /* <DEDUP_REMOVED lines=40> */
[----:B------:R-:W3:Y:S04]  /*f1140*/  LDL R237, [R1+0x1304] ;  /* 0x0013040001ed7983 */ /* 0x000ee80000100800 */
        /* <DEDUP_REMOVED lines=33> */
[----:B------:R-:W3:Y:S04]  /*f1360*/  LDL.LU R227, [R1+0x1e9c] ;  /* 0x001e9c0001e37983 */ /* 0x000ee80000300800 */
[----:B------:R-:W-:Y:S04]  /*f1370*/  LDS R4, [R2+0x14480] ;  /* 0x0144800002047984 */ /* 0x000fe80000000800 */
[----:B------:R-:W-:Y:S04]  /*f1380*/  LDS R6, [R2+0x16480] ;  /* 0x0164800002067984 */ /* 0x000fe80000000800 */
[----:B------:R-:W-:Y:S04]  /*f1390*/  LDS R5, [R0+0x14480] ;  /* 0x0144800000057984 */ /* 0x000fe80000000800 */
[----:B------:R-:W2:Y:S01]  /*f13a0*/  LDS R7, [R0+0x16480] ;  /* 0x0164800000077984 */ /* 0x000ea20000000800 */
[----:B------:R-:W-:-:S02]  /*f13b0*/  IMAD.MOV.U32 R239, RZ, RZ, R248 ;  /* 0x000000ffffef7224 */ /* 0x000fc400078e00f8 */
[----:B------:R-:W-:Y:S01]  /*f13c0*/  IMAD.MOV.U32 R238, RZ, RZ, R249 ;  /* 0x000000ffffee7224 */ /* 0x000fe200078e00f9 */
[C---:B--2---:R-:W-:Y:S08]  /*f13d0*/  HMMA.1688.F32.TF32 R112, R4.reuse, R114, R120 ;  /* 0x000000720470723c */ /* 0x044ff00000081078 */
[C---:B------:R-:W-:Y:S08]  /*f13e0*/  HMMA.1688.F32.TF32 R120, R4.reuse, R142, R244 ;  /* 0x0000008e0478723c */ /* 0x040ff000000810f4 */
[C---:B----4-:R-:W-:Y:S08]  /*f13f0*/  HMMA.1688.F32.TF32 R96, R4.reuse, R98, R36 ;  /* 0x000000620460723c */ /* 0x050ff00000081024 */
[----:B------:R-:W-:Y:S08]  /*f1400*/  HMMA.1688.F32.TF32 R36, R4, R190, R180 ;  /* 0x000000be0424723c */ /* 0x000ff000000810b4 */
[C---:B---3--:R-:W-:Y:S08]  /*f1410*/  HMMA.1688.F32.TF32 R84, R132.reuse, R80, R88 ;  /* 0x000000508454723c */ /* 0x048ff00000081058 */
        /* <DEDUP_REMOVED lines=13> */
[----:B------:R1:W-:Y:S02]  /*f14f0*/  STL.64 [R1+0x1078], R86 ;  /* 0x0010785601007387 */ /* 0x0003e40000100a00 */
[----:B------:R-:W-:Y:S02]  /*f1500*/  STL.64 [R1+0x1060], R80 ;  /* 0x0010605001007387 */ /* 0x000fe40000100a00 */
[----:B------:R2:W-:Y:S01]  /*f1510*/  STL.64 [R1+0x1068], R82 ;  /* 0x0010685201007387 */ /* 0x0005e20000100a00 */
[----:B------:R-:W3:Y:S04]  /*f1520*/  LDL R220, [R1+0x100] ;  /* 0x0001000001dc7983 */ /* 0x000ee80000100800 */
[----:B------:R-:W3:Y:S04]  /*f1530*/  LDL R221, [R1+0x104] ;  /* 0x0001040001dd7983 */ /* 0x000ee80000100800 */
[----:B------:R-:W4:Y:S04]  /*f1540*/  LDL R222, [R1+0x108] ;  /* 0x0001080001de7983 */ /* 0x000f280000100800 */
[----:B------:R-:W4:Y:S04]  /*f1550*/  LDL R223, [R1+0x10c] ;  /* 0x00010c0001df7983 */ /* 0x000f280000100800 */
        /* <DEDUP_REMOVED lines=26> */
[----:B------:R-:W3:Y:S02]  /*f1700*/  LDL.LU R208, [R1+0x1a60] ;  /* 0x001a600001d07983 */ /* 0x000ee40000300800 */
[----:B------:R-:W3:Y:S02]  /*f1710*/  LDL.LU R209, [R1+0x1a64] ;  /* 0x001a640001d17983 */ /* 0x000ee40000300800 */
[----:B------:R-:W3:Y:S01]  /*f1720*/  LDL.LU R210, [R1+0x1a68] ;  /* 0x001a680001d27983 */ /* 0x000ee20000300800 */
[----:B------:R-:W3:Y:S01]  /*f1730*/  LDL.LU R211, [R1+0x1a6c] ;  /* 0x001a6c0001d37983 */ /* 0x000ee20000300800 */
[----:B-1----:R-:W4:Y:S02]  /*f1740*/  LDL R86, [R1+0x15b8] ;  /* 0x0015b80001567983 */ /* 0x002f240000100800 */
[----:B------:R-:W4:Y:S02]  /*f1750*/  LDL R87, [R1+0x15bc] ;  /* 0x0015bc0001577983 */ /* 0x000f240000100800 */
[----:B------:R-:W4:Y:S01]  /*f1760*/  LDL.LU R200, [R1+0x1a70] ;  /* 0x001a700001c87983 */ /* 0x000f220000300800 */
[----:B------:R-:W4:Y:S01]  /*f1770*/  LDL.LU R201, [R1+0x1a74] ;  /* 0x001a740001c97983 */ /* 0x000f220000300800 */
[----:B------:R-:W4:Y:S02]  /*f1780*/  LDL.LU R202, [R1+0x1a78] ;  /* 0x001a780001ca7983 */ /* 0x000f240000300800 */
[----:B------:R-:W4:Y:S02]  /*f1790*/  LDL.LU R203, [R1+0x1a7c] ;  /* 0x001a7c0001cb7983 */ /* 0x000f240000300800 */
[----:B--2---:R-:W2:Y:S01]  /*f17a0*/  LDL R82, [R1+0x15a8] ;  /* 0x0015a80001527983 */ /* 0x004ea20000100800 */
[----:B------:R-:W2:Y:S01]  /*f17b0*/  LDL R83, [R1+0x15ac] ;  /* 0x0015ac0001537983 */ /* 0x000ea20000100800 */
[----:B------:R-:W2:Y:S02]  /*f17c0*/  LDL.LU R192, [R1+0x1a80] ;  /* 0x001a800001c07983 */ /* 0x000ea40000300800 */
[----:B------:R-:W2:Y:S02]  /*f17d0*/  LDL.LU R193, [R1+0x1a84] ;  /* 0x001a840001c17983 */ /* 0x000ea40000300800 */
[----:B------:R-:W2:Y:S01]  /*f17e0*/  LDL.LU R194, [R1+0x1a88] ;  /* 0x001a880001c27983 */ /* 0x000ea20000300800 */
[----:B------:R-:W2:Y:S01]  /*f17f0*/  LDL.LU R195, [R1+0x1a8c] ;  /* 0x001a8c0001c37983 */ /* 0x000ea20000300800 */
[C---:B------:R-:W-:Y:S01]  /*f1800*/  HMMA.1688.F32.TF32 R52, R4.reuse, R186, R176 ;  /* 0x000000ba0434723c */ /* 0x040fe200000810b0 */
[----:B------:R-:W2:Y:S02]  /*f1810*/  LDL R78, [R1+0x1598] ;  /* 0x00159800014e7983 */ /* 0x000ea40000100800 */
[----:B------:R-:W2:Y:S01]  /*f1820*/  LDL R79, [R1+0x159c] ;  /* 0x00159c00014f7983 */ /* 0x000ea20000100800 */
[----:B------:R-:W2:Y:S04]  /*f1830*/  LDL R74, [R1+0x1588] ;  /* 0x00158800014a7983 */ /* 0x000ea80000100800 */
[----:B------:R-:W2:Y:S01]  /*f1840*/  LDL R75, [R1+0x158c] ;  /* 0x00158c00014b7983 */ /* 0x000ea20000100800 */
[----:B------:R-:W2:Y:S02]  /*f1850*/  LDL.LU R176, [R1+0x1e70] ;  /* 0x001e700001b07983 */ /* 0x000ea40000300800 */
[----:B------:R-:W2:Y:S02]  /*f1860*/  LDL.LU R177, [R1+0x1e74] ;  /* 0x001e740001b17983 */ /* 0x000ea40000300800 */
[----:B------:R-:W2:Y:S01]  /*f1870*/  LDL.LU R178, [R1+0x1e78] ;  /* 0x001e780001b27983 */ /* 0x000ea20000300800 */
[C---:B------:R-:W-:Y:S01]  /*f1880*/  HMMA.1688.F32.TF32 R24, R4.reuse, R26, R68 ;  /* 0x0000001a0418723c */ /* 0x040fe20000081044 */
[----:B------:R-:W2:Y:S01]  /*f1890*/  LDL.LU R179, [R1+0x1e7c] ;  /* 0x001e7c0001b37983 */ /* 0x000ea20000300800 */
[----:B------:R-:W2:Y:S02]  /*f18a0*/  LDL R70, [R1+0x1578] ;  /* 0x0015780001467983 */ /* 0x000ea40000100800 */
[----:B------:R-:W2:Y:S04]  /*f18b0*/  LDL R71, [R1+0x157c] ;  /* 0x00157c0001477983 */ /* 0x000ea80000100800 */
[C---:B------:R-:W-:Y:S01]  /*f18c0*/  HMMA.1688.F32.TF32 R8, R4.reuse, R10, R48 ;  /* 0x0000000a0408723c */ /* 0x040fe20000081030 */
[----:B------:R-:W2:Y:S07]  /*f18d0*/  LDL.LU R168, [R1+0x1e80] ;  /* 0x001e800001a87983 */ /* 0x000eae0000300800 */
[C---:B------:R-:W-:Y:S01]  /*f18e0*/  HMMA.1688.F32.TF32 R48, R4.reuse, R170, R228 ;  /* 0x000000aa0430723c */ /* 0x040fe200000810e4 */
[----:B------:R-:W2:Y:S02]  /*f18f0*/  LDL.LU R169, [R1+0x1e84] ;  /* 0x001e840001a97983 */ /* 0x000ea40000300800 */
[----:B------:R-:W2:Y:S01]  /*f1900*/  LDL.LU R170, [R1+0x1e88] ;  /* 0x001e880001aa7983 */ /* 0x000ea20000300800 */
[----:B------:R-:W2:Y:S01]  /*f1910*/  LDL.LU R171, [R1+0x1e8c] ;  /* 0x001e8c0001ab7983 */ /* 0x000ea20000300800 */
[----:B------:R-:W2:Y:S02]  /*f1920*/  LDL.LU R184, [R1+0x1e60] ;  /* 0x001e600001b87983 */ /* 0x000ea40000300800 */
[----:B------:R-:W2:Y:S02]  /*f1930*/  LDL.LU R185, [R1+0x1e64] ;  /* 0x001e640001b97983 */ /* 0x000ea40000300800 */
[----:B------:R-:W2:Y:S01]  /*f1940*/  LDL.LU R186, [R1+0x1e68] ;  /* 0x001e680001ba7983 */ /* 0x000ea20000300800 */
[----:B------:R-:W2:Y:S01]  /*f1950*/  LDL.LU R187, [R1+0x1e6c] ;  /* 0x001e6c0001bb7983 */ /* 0x000ea20000300800 */
[----:B------:R-:W2:Y:S01]  /*f1960*/  LDL.LU R248, [R1+0x1a50] ;  /* 0x001a500001f87983 */ /* 0x000ea20000300800 */
[----:B------:R-:W-:Y:S01]  /*f1970*/  MOV R247, R250 ;  /* 0x000000fa00f77202 */ /* 0x000fe20000000f00 */
[----:B------:R-:W2:Y:S01]  /*f1980*/  LDL.LU R249, [R1+0x1a54] ;  /* 0x001a540001f97983 */ /* 0x000ea20000300800 */
[C---:B------:R-:W-:Y:S01]  /*f1990*/  HMMA.1688.F32.TF32 R104, R4.reuse, R106, R64 ;  /* 0x0000006a0468723c */ /* 0x040fe20000081040 */
[----:B------:R-:W-:Y:S01]  /*f19a0*/  IMAD.MOV.U32 R246, RZ, RZ, R251 ;  /* 0x000000fffff67224 */ /* 0x000fe200078e00fb */
[----:B------:R-:W2:Y:S06]  /*f19b0*/  LDL.LU R250, [R1+0x1a58] ;  /* 0x001a580001fa7983 */ /* 0x000eac0000300800 */
[C---:B------:R-:W-:Y:S01]  /*f19c0*/  HMMA.1688.F32.TF32 R64, R4.reuse, R234, R224 ;  /* 0x000000ea0440723c */ /* 0x040fe200000810e0 */
[----:B------:R-:W2:Y:S02]  /*f19d0*/  LDL.LU R251, [R1+0x1a5c] ;  /* 0x001a5c0001fb7983 */ /* 0x000ea40000300800 */
[----:B------:R-:W2:Y:S01]  /*f19e0*/  LDL R224, [R1+0x10] ;  /* 0x0000100001e07983 */ /* 0x000ea20000100800 */
[----:B------:R-:W2:Y:S04]  /*f19f0*/  LDL R225, [R1+0x14] ;  /* 0x0000140001e17983 */ /* 0x000ea80000100800 */
[----:B------:R-:W2:Y:S04]  /*f1a00*/  LDL R216, [R1] ;  /* 0x0000000001d87983 */ /* 0x000ea80000100800 */
[----:B------:R-:W2:Y:S01]  /*f1a10*/  LDL R217, [R1+0x4] ;  /* 0x0000040001d97983 */ /* 0x000ea20000100800 */
[C---:B------:R-:W-:Y:S08]  /*f1a20*/  HMMA.1688.F32.TF32 R100, R4.reuse, R102, R32 ;  /* 0x000000660464723c */ /* 0x040ff00000081020 */
[----:B------:R-:W-:Y:S01]  /*f1a30*/  HMMA.1688.F32.TF32 R32, R4, R174, R164 ;  /* 0x000000ae0420723c */ /* 0x000fe200000810a4 */
[----:B------:R-:W2:Y:S04]  /*f1a40*/  LDL R232, [R1+0x20] ;  /* 0x0000200001e87983 */ /* 0x000ea80000100800 */
[----:B------:R-:W2:Y:S04]  /*f1a50*/  LDL R233, [R1+0x24] ;  /* 0x0000240001e97983 */ /* 0x000ea80000100800 */
[----:B------:R-:W-:Y:S04]  /*f1a60*/  LDS R132, [R2+0x18480] ;  /* 0x0184800002847984 */ /* 0x000fe80000000800 */
[----:B------:R-:W-:Y:S04]  /*f1a70*/  LDS R134, [R2+0x1a480] ;  /* 0x01a4800002867984 */ /* 0x000fe80000000800 */
[----:B------:R-:W-:Y:S04]  /*f1a80*/  LDS R133, [R0+0x18480] ;  /* 0x0184800000857984 */ /* 0x000fe80000000800 */
[----:B------:R-:W1:Y:S01]  /*f1a90*/  LDS R135, [R0+0x1a480] ;  /* 0x01a4800000877984 */ /* 0x000e620000000800 */
[----:B------:R-:W-:Y:S01]  /*f1aa0*/  MOV R174, R241 ;  /* 0x000000f100ae7202 */ /* 0x000fe20000000f00 */
[----:B------:R-:W-:-:S02]  /*f1ab0*/  IMAD.MOV.U32 R175, RZ, RZ, R240 ;  /* 0x000000ffffaf7224 */ /* 0x000fc400078e00f0 */
[----:B------:R-:W2:Y:S01]  /*f1ac0*/  LDL R241, [R1+0x34] ;  /* 0x0000340001f17983 */ /* 0x000ea20000100800 */
[----:B------:R-:W2:Y:S01]  /*f1ad0*/  LDL R240, [R1+0x30] ;  /* 0x0000300001f07983 */ /* 0x000ea20000100800 */
[C---:B------:R-:W-:Y:S08]  /*f1ae0*/  HMMA.1688.F32.TF32 R108, R4.reuse, R110, R124 ;  /* 0x0000006e046c723c */ /* 0x040ff0000008107c */
[C---:B------:R-:W-:Y:S01]  /*f1af0*/  HMMA.1688.F32.TF32 R124, R4.reuse, R158, R148 ;  /* 0x0000009e047c723c */ /* 0x040fe20000081094 */
[----:B------:R-:W2:Y:S01]  /*f1b00*/  LDL.64 R148, [R1+0x70] ;  /* 0x0000700001947983 */ /* 0x000ea20000100a00 */
[----:B------:R-:W2:Y:S04]  /*f1b10*/  LDL.64 R150, [R1+0x78] ;  /* 0x0000780001967983 */ /* 0x000ea80000100a00 */
[----:B------:R-:W2:Y:S04]  /*f1b20*/  LDL.64 R156, [R1+0x80] ;  /* 0x00008000019c7983 */ /* 0x000ea80000100a00 */
[----:B------:R-:W2:Y:S04]  /*f1b30*/  LDL.64 R158, [R1+0x88] ;  /* 0x00008800019e7983 */ /* 0x000ea80000100a00 */
[----:B------:R-:W2:Y:S04]  /*f1b40*/  LDL.64 R164, [R1+0x90] ;  /* 0x0000900001a47983 */ /* 0x000ea80000100a00 */
[----:B------:R-:W2:Y:S04]  /*f1b50*/  LDL.64 R166, [R1+0x98] ;  /* 0x0000980001a67983 */ /* 0x000ea80000100a00 */
[----:B------:R-:W2:Y:S04]  /*f1b60*/  LDL R180, [R1+0xb0] ;  /* 0x0000b00001b47983 */ /* 0x000ea80000100800 */
[----:B------:R-:W2:Y:S04]  /*f1b70*/  LDL R181, [R1+0xb4] ;  /* 0x0000b40001b57983 */ /* 0x000ea80000100800 */
[----:B------:R-:W2:Y:S04]  /*f1b80*/  LDL R182, [R1+0xb8] ;  /* 0x0000b80001b67983 */ /* 0x000ea80000100800 */
[----:B------:R-:W2:Y:S04]  /*f1b90*/  LDL R183, [R1+0xbc] ;  /* 0x0000bc0001b77983 */ /* 0x000ea80000100800 */
[----:B------:R-:W2:Y:S04]  /*f1ba0*/  LDL.64 R212, [R1+0xf0] ;  /* 0x0000f00001d47983 */ /* 0x000ea80000100a00 */
[----:B------:R-:W2:Y:S04]  /*f1bb0*/  LDL.64 R214, [R1+0xf8] ;  /* 0x0000f80001d67983 */ /* 0x000ea80000100a00 */
[----:B------:R-:W2:Y:S04]  /*f1bc0*/  LDL R228, [R1+0x110] ;  /* 0x0001100001e47983 */ /* 0x000ea80000100800 */
[----:B------:R-:W2:Y:S01]  /*f1bd0*/  LDL R229, [R1+0x114] ;  /* 0x0001140001e57983 */ /* 0x000ea20000100800 */
[----:B------:R-:W-:Y:S01]  /*f1be0*/  MOV R230, R243 ;  /* 0x000000f300e67202 */ /* 0x000fe20000000f00 */
[----:B------:R-:W-:Y:S01]  /*f1bf0*/  IMAD.MOV.U32 R231, RZ, RZ, R242 ;  /* 0x000000ffffe77224 */ /* 0x000fe200078e00f2 */
[C---:B---3--:R-:W-:Y:S08]  /*f1c00*/  HMMA.1688.F32.TF32 R88, R4.reuse, R90, R208 ;  /* 0x0000005a0458723c */ /* 0x048ff000000810d0 */
[C---:B----4-:R-:W-:Y:S08]  /*f1c10*/  HMMA.1688.F32.TF32 R84, R4.reuse, R86, R200 ;  /* 0x000000560454723c */ /* 0x050ff000000810c8 */
[C---:B--2---:R-:W-:Y:S08]  /*f1c20*/  HMMA.1688.F32.TF32 R80, R4.reuse, R82, R192 ;  /* 0x000000520450723c */ /* 0x044ff000000810c0 */
[C---:B------:R-:W-:Y:S08]  /*f1c30*/  HMMA.1688.F32.TF32 R72, R4.reuse, R74, R176 ;  /* 0x0000004a0448723c */ /* 0x040ff000000810b0 */
[C---:B------:R-:W-:Y:S01]  /*f1c40*/  HMMA.1688.F32.TF32 R68, R4.reuse, R70, R168 ;  /* 0x000000460444723c */ /* 0x040fe200000810a8 */
[----:B------:R-:W2:Y:S01]  /*f1c50*/  LDL.LU.64 R170, [R1+0x72b0] ;  /* 0x0072b00001aa7983 */ /* 0x000ea20000300a00 */
[----:B------:R-:W3:Y:S02]  /*f1c60*/  LDL.LU.64 R168, [R1+0x72a8] ;  /* 0x0072a80001a87983 */ /* 0x000ee40000300a00 */
[----:B------:R-:W4:Y:S02]  /*f1c70*/  LDL.LU.64 R178, [R1+0x72a0] ;  /* 0x0072a00001b27983 */ /* 0x000f240000300a00 */
[----:B------:R-:W2:Y:S02]  /*f1c80*/  LDL.LU.64 R176, [R1+0x7298] ;  /* 0x0072980001b07983 */ /* 0x000ea40000300a00 */
[----:B------:R-:W-:Y:S01]  /*f1c90*/  HMMA.1688.F32.TF32 R76, R4, R78, R184 ;  /* 0x0000004e044c723c */ /* 0x000fe200000810b8 */
        /* <DEDUP_REMOVED lines=8> */
[----:B-1----:R-:W-:Y:S08]  /*f1d20*/  HMMA.1688.F32.TF32 R24, R132, R224, R24 ;  /* 0x000000e08418723c */ /* 0x002ff00000081018 */
[----:B------:R-:W-:Y:S01]  /*f1d30*/  HMMA.1688.F32.TF32 R136, R4, R138, R248 ;  /* 0x0000008a0488723c */ /* 0x000fe200000810f8 */
[----:B------:R-:W2:Y:S01]  /*f1d40*/  LDL.LU.64 R250, [R1+0x7250] ;  /* 0x0072500001fa7983 */ /* 0x000ea20000300a00 */
[----:B------:R-:W2:Y:S06]  /*f1d50*/  LDL.LU.64 R248, [R1+0x7248] ;  /* 0x0072480001f87983 */ /* 0x000eac0000300a00 */
[C---:B------:R-:W-:Y:S01]  /*f1d60*/  HMMA.1688.F32.TF32 R92, R132.reuse, R216, R92 ;  /* 0x000000d8845c723c */ /* 0x040fe2000008105c */
[----:B------:R-:W3:Y:S01]  /*f1d70*/  LDL.LU.64 R218, [R1+0x7240] ;  /* 0x0072400001da7983 */ /* 0x000ee20000300a00 */
[----:B------:R-:W3:Y:S01]  /*f1d80*/  LDL.LU.64 R216, [R1+0x7238] ;  /* 0x0072380001d87983 */ /* 0x000ee20000300a00 */
[----:B------:R-:W4:Y:S02]  /*f1d90*/  LDL.LU.64 R226, [R1+0x7230] ;  /* 0x0072300001e27983 */ /* 0x000f240000300a00 */
[----:B------:R-:W3:Y:S03]  /*f1da0*/  LDL.LU.64 R224, [R1+0x7228] ;  /* 0x0072280001e07983 */ /* 0x000ee60000300a00 */
[C---:B------:R-:W-:Y:S08]  /*f1db0*/  HMMA.1688.F32.TF32 R104, R132.reuse, R232, R104 ;  /* 0x000000e88468723c */ /* 0x040ff00000081068 */
[C---:B------:R-:W-:Y:S01]  /*f1dc0*/  HMMA.1688.F32.TF32 R28, R132.reuse, R240, R28 ;  /* 0x000000f0841c723c */ /* 0x040fe2000008101c */
[----:B------:R-:W-:Y:S04]  /*f1dd0*/  LDS R4, [R2+0x1c480] ;  /* 0x01c4800002047984 */ /* 0x000fe80000000800 */
[----:B------:R-:W-:Y:S04]  /*f1de0*/  LDS R6, [R2+0x1e480] ;  /* 0x01e4800002067984 */ /* 0x000fe80000000800 */
[----:B------:R-:W-:Y:S04]  /*f1df0*/  LDS R5, [R0+0x1c480] ;  /* 0x01c4800000057984 */ /* 0x000fe80000000800 */
[----:B------:R-:W1:Y:S04]  /*f1e00*/  LDS R7, [R0+0x1e480] ;  /* 0x01e4800000077984 */ /* 0x000e680000000800 */
[----:B------:R1:W-:Y:S01]  /*f1e10*/  STL.64 [R1+0x7200], R26 ;  /* 0x0072001a01007387 */ /* 0x0003e20000100a00 */
[----:B------:R-:W-:Y:S03]  /*f1e20*/  STL.64 [R1+0x71f8], R24 ;  /* 0x0071f81801007387 */ /* 0x000fe60000100a00 */
[----:B-1----:R-:W4:Y:S04]  /*f1e30*/  LDL R26, [R1+0x8] ;  /* 0x00000800011a7983 */ /* 0x002f280000100800 */
[----:B------:R-:W4:Y:S01]  /*f1e40*/  LDL R27, [R1+0xc] ;  /* 0x00000c00011b7983 */ /* 0x000f220000100800 */
[----:B------:R-:W4:Y:S02]  /*f1e50*/  LDL.LU.64 R234, [R1+0x7220] ;  /* 0x0072200001ea7983 */ /* 0x000f240000300a00 */
[----:B------:R-:W4:Y:S02]  /*f1e60*/  LDL.LU.64 R232, [R1+0x7218] ;  /* 0x0072180001e87983 */ /* 0x000f240000300a00 */
[----:B------:R-:W4:Y:S01]  /*f1e70*/  LDL.LU.64 R242, [R1+0x7210] ;  /* 0x0072100001f27983 */ /* 0x000f220000300a00 */
        /* <DEDUP_REMOVED lines=26> */
[----:B------:R-:W-:Y:S08]  /*f2020*/  HMMA.1688.F32.TF32 R80, R132, R168, R80 ;  /* 0x000000a88450723c */ /* 0x000ff00000081050 */
[----:B----4-:R-:W-:Y:S08]  /*f2030*/  HMMA.1688.F32.TF32 R92, R4, R26, R92 ;  /* 0x0000001a045c723c */ /* 0x010ff0000008105c */
[C---:B------:R-:W-:Y:S08]  /*f2040*/  HMMA.1688.F32.TF32 R96, R132.reuse, R240, R96 ;  /* 0x000000f08460723c */ /* 0x040ff00000081060 */
[----:B------:R-:W-:Y:S01]  /*f2050*/  HMMA.1688.F32.TF32 R48, R132, R232, R48 ;  /* 0x000000e88430723c */ /* 0x000fe20000081030 */
[----:B------:R-:W2:Y:S04]  /*f2060*/  LDL R134, [R1+0x38] ;  /* 0x0000380001867983 */ /* 0x000ea80000100800 */
[----:B------:R-:W2:Y:S01]  /*f2070*/  LDL R135, [R1+0x3c] ;  /* 0x00003c0001877983 */ /* 0x000ea20000100800 */
[----:B------:R1:W-:Y:S02]  /*f2080*/  STL.64 [R1+0x6fc8], R250 ;  /* 0x006fc8fa01007387 */ /* 0x0003e40000100a00 */
[C---:B------:R-:W-:Y:S01]  /*f2090*/  HMMA.1688.F32.TF32 R20, R4.reuse, R250, R20 ;  /* 0x000000fa0414723c */ /* 0x040fe20000081014 */
[----:B------:R-:W-:Y:S07]  /*f20a0*/  STL.64 [R1+0x6fc0], R248 ;  /* 0x006fc0f801007387 */ /* 0x000fee0000100a00 */
        /* <DEDUP_REMOVED lines=45> */
[----:B-1----:R-:W-:Y:S01]  /*f2380*/  IMAD.MOV.U32 R243, RZ, RZ, R214 ;  /* 0x000000fffff37224 */ /* 0x002fe200078e00d6 */
[----:B------:R-:W-:-:S02]  /*f2390*/  MOV R242, R215 ;  /* 0x000000d700f27202 */ /* 0x000fc40000000f00 */
[----:B---3--:R-:W-:Y:S01]  /*f23a0*/  MOV R241, R166 ;  /* 0x000000a600f17202 */ /* 0x008fe20000000f00 */
[----:B------:R-:W-:Y:S02]  /*f23b0*/  IMAD.MOV.U32 R240, RZ, RZ, R167 ;  /* 0x000000fffff07224 */ /* 0x000fe400078e00a7 */
[----:B------:R-:W-:Y:S03]  /*f23c0*/  STL.64 [R1+0x7078], R242 ;  /* 0x007078f201007387 */ /* 0x000fe60000100a00 */
[----:B------:R1:W-:Y:S02]  /*f23d0*/  STL.64 [R1+0x7070], R240 ;  /* 0x007070f001007387 */ /* 0x0003e40000100a00 */
[----:B------:R-:W3:Y:S02]  /*f23e0*/  LDL R204, [R1+0x3d0] ;  /* 0x0003d00001cc7983 */ /* 0x000ee40000100800 */
[----:B------:R-:W3:Y:S01]  /*f23f0*/  LDL R205, [R1+0x3d4] ;  /* 0x0003d40001cd7983 */ /* 0x000ee20000100800 */
        /* <DEDUP_REMOVED lines=128> */
[----:B------:R1:W-:Y:S01]  /*f2c00*/  STL.64 [R1+0x7080], R160 ;  /* 0x007080a001007387 */ /* 0x0003e20000100a00 */
[----:B------:R-:W3:Y:S04]  /*f2c10*/  LDL R8, [R1+0x250] ;  /* 0x0002500001087983 */ /* 0x000ee80000100800 */
[----:B------:R-:W3:Y:S02]  /*f2c20*/  LDL R9, [R1+0x254] ;  /* 0x0002540001097983 */ /* 0x000ee40000100800 */
[C---:B------:R-:W-:Y:S08]  /*f2c30*/  HMMA.1688.F32.TF32 R88, R4.reuse, R154, R88 ;  /* 0x0000009a0458723c */ /* 0x040ff00000081058 */
[----:B------:R-:W-:Y:S01]  /*f2c40*/  HMMA.1688.F32.TF32 R136, R4, R146, R136 ;  /* 0x000000920488723c */ /* 0x000fe20000081088 */
[----:B------:R-:W-:Y:S01]  /*f2c50*/  LDS R4, [R2+0x24480] ;  /* 0x0244800002047984 */ /* 0x000fe20000000800 */
[----:B------:R-:W-:Y:S04]  /*f2c60*/  LDS R6, [R2+0x26480] ;  /* 0x0264800002067984 */ /* 0x000fe80000000800 */
[----:B------:R-:W-:Y:S04]  /*f2c70*/  LDS R5, [R0+0x24480] ;  /* 0x0244800000057984 */ /* 0x000fe80000000800 */
[----:B-1----:R-:W3:Y:S04]  /*f2c80*/  LDL R162, [R1+0x288] ;  /* 0x0002880001a27983 */ /* 0x002ee80000100800 */
[----:B------:R-:W3:Y:S04]  /*f2c90*/  LDL R163, [R1+0x28c] ;  /* 0x00028c0001a37983 */ /* 0x000ee80000100800 */
[----:B------:R-:W3:Y:S04]  /*f2ca0*/  LDL R160, [R1+0x280] ;  /* 0x0002800001a07983 */ /* 0x000ee80000100800 */
[----:B------:R-:W3:Y:S01]  /*f2cb0*/  LDL R161, [R1+0x284] ;  /* 0x0002840001a17983 */ /* 0x000ee20000100800 */
[----:B------:R1:W-:Y:S02]  /*f2cc0*/  STL.64 [R1+0x7098], R154 ;  /* 0x0070989a01007387 */ /* 0x0003e40000100a00 */
[----:B------:R1:W-:Y:S01]  /*f2cd0*/  STL.64 [R1+0x7090], R152 ;  /* 0x0070909801007387 */ /* 0x0003e20000100a00 */
        /* <DEDUP_REMOVED lines=31> */
[----:B-1----:R-:W4:Y:S04]  /*f2ed0*/  LDL R26, [R1+0x208] ;  /* 0x00020800011a7983 */ /* 0x002f280000100800 */
[----:B--2---:R-:W2:Y:S04]  /*f2ee0*/  LDL R246, [R1+0x218] ;  /* 0x0002180001f67983 */ /* 0x004ea80000100800 */
[----:B------:R-:W2:Y:S04]  /*f2ef0*/  LDL R247, [R1+0x21c] ;  /* 0x00021c0001f77983 */ /* 0x000ea80000100800 */
[----:B------:R-:W4:Y:S01]  /*f2f00*/  LDL R27, [R1+0x20c] ;  /* 0x00020c00011b7983 */ /* 0x000f220000100800 */
        /* <DEDUP_REMOVED lines=33> */
[----:B------:R-:W4:Y:S02]  /*f3120*/  LDL.LU.64 R94, [R1+0x71c0] ;  /* 0x0071c000015e7983 */ /* 0x000f240000300a00 */
[----:B------:R-:W4:Y:S01]  /*f3130*/  LDL.LU.64 R92, [R1+0x71b8] ;  /* 0x0071b800015c7983 */ /* 0x000f220000300a00 */
        /* <DEDUP_REMOVED lines=18> */
[----:B------:R-:W1:Y:S02]  /*f3260*/  LDL R220, [R1+0x400] ;  /* 0x0004000001dc7983 */ /* 0x000e640000100800 */
[----:B------:R-:W1:Y:S02]  /*f3270*/  LDL R221, [R1+0x404] ;  /* 0x0004040001dd7983 */ /* 0x000e640000100800 */
[----:B------:R-:W2:Y:S01]  /*f3280*/  LDL R212, [R1+0x3f0] ;  /* 0x0003f00001d47983 */ /* 0x000ea20000100800 */
        /* <DEDUP_REMOVED lines=120> */
[----:B------:R-:W-:Y:S01]  /*f3a10*/  STL.64 [R1+0x70c0], R26 ;  /* 0x0070c01a01007387 */ /* 0x000fe20000100a00 */
[----:B------:R-:W-:Y:S02]  /*f3a20*/  STL.64 [R1+0x70b8], R24 ;  /* 0x0070b81801007387 */ /* 0x000fe40000100a00 */
[----:B------:R2:W-:Y:S02]  /*f3a30*/  STL.64 [R1+0x70b0], R146 ;  /* 0x0070b09201007387 */ /* 0x0005e40000100a00 */
[----:B------:R-:W1:Y:S01]  /*f3a40*/  LDL R94, [R1+0x3f8] ;  /* 0x0003f800015e7983 */ /* 0x000e620000100800 */
[----:B------:R-:W1:Y:S04]  /*f3a50*/  LDL R95, [R1+0x3fc] ;  /* 0x0003fc00015f7983 */ /* 0x000e680000100800 */
[----:B--2---:R-:W2:Y:S04]  /*f3a60*/  LDL R146, [R1+0x418] ;  /* 0x0004180001927983 */ /* 0x004ea80000100800 */
[----:B------:R-:W2:Y:S01]  /*f3a70*/  LDL R147, [R1+0x41c] ;  /* 0x00041c0001937983 */ /* 0x000ea20000100800 */
[----:B------:R-:W3:Y:S02]  /*f3a80*/  LDL.LU.64 R230, [R1+0x70e0] ;  /* 0x0070e00001e67983 */ /* 0x000ee40000300a00 */
        /* <DEDUP_REMOVED lines=30> */
[----:B------:R-:W2:Y:S01]  /*f3c70*/  LDL.64 R134, [R1+0x1d8] ;  /* 0x0001d80001867983 */ /* 0x000ea20000100a00 */
        /* <DEDUP_REMOVED lines=13> */
[----:B------:R-:W4:Y:S01]  /*f3d50*/  LDL.LU.64 R26, [R1+0x70c0] ;  /* 0x0070c000011a7983 */ /* 0x000f220000300a00 */
[----:B------:R-:W4:Y:S06]  /*f3d60*/  LDL.LU.64 R24, [R1+0x70b8] ;  /* 0x0070b80001187983 */ /* 0x000f2c0000300a00 */
[----:B----4-:R-:W-:Y:S01]  /*f3d70*/  HMMA.1688.F32.TF32 R24, R4, R146, R24 ;  /* 0x000000920418723c */ /* 0x010fe20000081018 */
[----:B------:R-:W4:Y:S01]  /*f3d80*/  LDL.LU.64 R146, [R1+0x70b0] ;  /* 0x0070b00001927983 */ /* 0x000f220000300a00 */
[----:B------:R-:W-:Y:S01]  /*f3d90*/  IMAD.MOV.U32 R246, RZ, RZ, R250 ;  /* 0x000000fffff67224 */ /* 0x000fe200078e00fa */
[----:B------:R-:W-:-:S05]  /*f3da0*/  MOV R247, R251 ;  /* 0x000000fb00f77202 */ /* 0x000fca0000000f00 */
[C---:B--2---:R-:W-:Y:S01]  /*f3db0*/  HMMA.1688.F32.TF32 R12, R4.reuse, R134, R12 ;  /* 0x00000086040c723c */ /* 0x044fe2000008100c */
[----:B------:R-:W-:Y:S01]  /*f3dc0*/  MOV R252, R134 ;  /* 0x0000008600fc7202 */ /* 0x000fe20000000f00 */
[----:B------:R-:W-:Y:S01]  /*f3dd0*/  IMAD.MOV.U32 R3, RZ, RZ, R135 ;  /* 0x000000ffff037224 */ /* 0x000fe200078e0087 */
[----:B------:R-:W-:Y:S04]  /*f3de0*/  LDS R134, [R2+0x32480] ;  /* 0x0324800002867984 */ /* 0x000fe80000000800 */
[----:B------:R-:W1:Y:S01]  /*f3df0*/  LDS R135, [R0+0x32480] ;  /* 0x0324800000877984 */ /* 0x000e620000000800 */
[C---:B----4-:R-:W-:Y:S03]  /*f3e00*/  HMMA.1688.F32.TF32 R104, R4.reuse, R146, R104 ;  /* 0x000000920468723c */ /* 0x050fe60000081068 */
[----:B------:R-:W2:Y:S01]  /*f3e10*/  LDL.LU.64 R146, [R1+0x70a8] ;  /* 0x0070a80001927983 */ /* 0x000ea20000300a00 */
[----:B------:R-:W4:Y:S02]  /*f3e20*/  LDL.LU.64 R144, [R1+0x70a0] ;  /* 0x0070a00001907983 */ /* 0x000f240000300a00 */
[----:B------:R-:W2:Y:S02]  /*f3e30*/  LDL.LU.64 R154, [R1+0x7098] ;  /* 0x00709800019a7983 */ /* 0x000ea40000300a00 */
[----:B------:R-:W2:Y:S01]  /*f3e40*/  LDL.LU.64 R152, [R1+0x7090] ;  /* 0x0070900001987983 */ /* 0x000ea20000300a00 */
[----:B------:R-:W2:Y:S01]  /*f3e50*/  LDL.LU.64 R162, [R1+0x7088] ;  /* 0x0070880001a27983 */ /* 0x000ea20000300a00 */
[----:B------:R-:W2:Y:S02]  /*f3e60*/  LDL.LU.64 R160, [R1+0x7080] ;  /* 0x0070800001a07983 */ /* 0x000ea40000300a00 */
[----:B------:R-:W2:Y:S02]  /*f3e70*/  LDL.LU.64 R242, [R1+0x7078] ;  /* 0x0070780001f27983 */ /* 0x000ea40000300a00 */
[----:B------:R-:W2:Y:S01]  /*f3e80*/  LDL.LU.64 R240, [R1+0x7070] ;  /* 0x0070700001f07983 */ /* 0x000ea20000300a00 */
[----:B------:R-:W1:Y:S01]  /*f3e90*/  LDL.LU.64 R244, [R1+0x7068] ;  /* 0x0070680001f47983 */ /* 0x000e620000300a00 */
[----:B------:R-:W2:Y:S02]  /*f3ea0*/  LDL.LU.64 R250, [R1+0x7060] ;  /* 0x0070600001fa7983 */ /* 0x000ea40000300a00 */
[----:B------:R-:W2:Y:S02]  /*f3eb0*/  LDL.LU.64 R248, [R1+0x7058] ;  /* 0x0070580001f87983 */ /* 0x000ea40000300a00 */
[----:B------:R-:W2:Y:S01]  /*f3ec0*/  LDL.LU.64 R238, [R1+0x7050] ;  /* 0x0070500001ee7983 */ /* 0x000ea20000300a00 */
[----:B------:R-:W2:Y:S01]  /*f3ed0*/  LDL.LU.64 R236, [R1+0x7048] ;  /* 0x0070480001ec7983 */ /* 0x000ea20000300a00 */
[----:B------:R-:W2:Y:S02]  /*f3ee0*/  LDL.64 R216, [R1+0x1130] ;  /* 0x0011300001d87983 */ /* 0x000ea40000100a00 */
[----:B------:R-:W2:Y:S02]  /*f3ef0*/  LDL.64 R224, [R1+0x1140] ;  /* 0x0011400001e07983 */ /* 0x000ea40000100a00 */
[----:B------:R-:W2:Y:S01]  /*f3f00*/  LDL.64 R232, [R1+0x1150] ;  /* 0x0011500001e87983 */ /* 0x000ea20000100a00 */
[----:B---3--:R-:W-:Y:S01]  /*f3f10*/  STL [R1+0x6dbc], R231 ;  /* 0x006dbce701007387 */ /* 0x008fe20000100800 */
[----:B------:R-:W-:Y:S02]  /*f3f20*/  STL [R1+0x6db8], R223 ;  /* 0x006db8df01007387 */ /* 0x000fe40000100800 */
[----:B------:R-:W-:Y:S02]  /*f3f30*/  STL [R1+0x6db4], R214 ;  /* 0x006db4d601007387 */ /* 0x000fe40000100800 */
[----:B------:R-:W-:Y:S01]  /*f3f40*/  STL [R1+0x6db0], R215 ;  /* 0x006db0d701007387 */ /* 0x000fe20000100800 */
[----:B------:R-:W-:Y:S01]  /*f3f50*/  STL [R1+0x6dac], R207 ;  /* 0x006daccf01007387 */ /* 0x000fe20000100800 */
[----:B------:R-:W-:Y:S02]  /*f3f60*/  STL [R1+0x6da8], R199 ;  /* 0x006da8c701007387 */ /* 0x000fe40000100800 */
        /* <DEDUP_REMOVED lines=14> */
[C---:B------:R-:W-:Y:S08]  /*f4050*/  HMMA.1688.F32.TF32 R64, R4.reuse, R198, R64 ;  /* 0x000000c60440723c */ /* 0x040ff00000081040 */
[C---:B------:R-:W-:Y:S08]  /*f4060*/  HMMA.1688.F32.TF32 R60, R4.reuse, R206, R60 ;  /* 0x000000ce043c723c */ /* 0x040ff0000008103c */
[----:B------:R-:W-:Y:S08]  /*f4070*/  HMMA.1688.F32.TF32 R56, R4, R214, R56 ;  /* 0x000000d60438723c */ /* 0x000ff00000081038 */
[C---:B-1----:R-:W-:Y:S01]  /*f4080*/  HMMA.1688.F32.TF32 R20, R132.reuse, R244, R20 ;  /* 0x000000f48414723c */ /* 0x042fe20000081014 */
[----:B------:R-:W-:Y:S01]  /*f4090*/  STL.64 [R1+0x6dd0], R244 ;  /* 0x006dd0f401007387 */ /* 0x000fe20000100a00 */
[----:B------:R-:W-:Y:S11]  /*f40a0*/  STL.64 [R1+0x6ef0], R246 ;  /* 0x006ef0f601007387 */ /* 0x000ff60000100a00 */
[----:B------:R-:W-:Y:S10]  /*f40b0*/  @!UPT UIADD3 URZ, URZ, URZ, URZ ;  /* 0x0000003f3f3ff290 */ /* 0x000ff4000fffe03f */
[----:B------:R-:W-:Y:S01]  /*f40c0*/  STL.64 [R1+0xef0], R20 ;  /* 0x000ef01401007387 */ /* 0x000fe20000100a00 */
[----:B------:R2:W-:Y:S02]  /*f40d0*/  STL.64 [R1+0xef8], R22 ;  /* 0x000ef81601007387 */ /* 0x0005e40000100a00 */
[C---:B--2---:R-:W-:Y:S01]  /*f40e0*/  HMMA.1688.F32.TF32 R20, R132.reuse, R216, R92 ;  /* 0x000000d88414723c */ /* 0x044fe2000008105c */
[----:B------:R-:W-:Y:S02]  /*f40f0*/  IMAD.MOV.U32 R199, RZ, RZ, R217 ;  /* 0x000000ffffc77224 */ /* 0x000fe400078e00d9 */
[----:B------:R-:W-:Y:S11]  /*f4100*/  IMAD.MOV.U32 R207, RZ, RZ, R216 ;  /* 0x000000ffffcf7224 */ /* 0x000ff600078e00d8 */
[----:B------:R-:W-:Y:S09]  /*f4110*/  @!UPT UIADD3 URZ, URZ, URZ, URZ ;  /* 0x0000003f3f3ff290 */ /* 0x000ff2000fffe03f */
[----:B------:R-:W-:Y:S01]  /*f4120*/  STL.64 [R1+0xee0], R20 ;  /* 0x000ee01401007387 */ /* 0x000fe20000100a00 */
[----:B------:R1:W-:Y:S02]  /*f4130*/  STL.64 [R1+0xee8], R22 ;  /* 0x000ee81601007387 */ /* 0x0003e40000100a00 */
[C---:B-1----:R-:W-:Y:S01]  /*f4140*/  HMMA.1688.F32.TF32 R20, R132.reuse, R224, R24 ;  /* 0x000000e08414723c */ /* 0x042fe20000081018 */
[----:B------:R-:W-:Y:S01]  /*f4150*/  STL.64 [R1+0x6ed8], R198 ;  /* 0x006ed8c601007387 */ /* 0x000fe20000100a00 */
[----:B------:R-:W-:Y:S02]  /*f4160*/  STL.64 [R1+0x6ed0], R196 ;  /* 0x006ed0c401007387 */ /* 0x000fe40000100a00 */
[----:B------:R-:W-:Y:S02]  /*f4170*/  STL.64 [R1+0x6ec8], R206 ;  /* 0x006ec8ce01007387 */ /* 0x000fe40000100a00 */
[----:B------:R-:W-:Y:S01]  /*f4180*/  STL.64 [R1+0x6ec0], R204 ;  /* 0x006ec0cc01007387 */ /* 0x000fe20000100a00 */
[----:B------:R-:W-:Y:S11]  /*f4190*/  MOV R214, R224 ;  /* 0x000000e000d67202 */ /* 0x000ff60000000f00 */
[----:B------:R-:W-:Y:S05]  /*f41a0*/  @!UPT UIADD3 URZ, URZ, URZ, URZ ;  /* 0x0000003f3f3ff290 */ /* 0x000fea000fffe03f */
[----:B------:R-:W-:Y:S01]  /*f41b0*/  STL.64 [R1+0xed0], R20 ;  /* 0x000ed01401007387 */ /* 0x000fe20000100a00 */
[----:B------:R1:W-:Y:S02]  /*f41c0*/  STL.64 [R1+0xed8], R22 ;  /* 0x000ed81601007387 */ /* 0x0003e40000100a00 */
[----:B-1----:R-:W-:Y:S01]  /*f41d0*/  HMMA.1688.F32.TF32 R20, R132, R232, R104 ;  /* 0x000000e88414723c */ /* 0x002fe20000081068 */
[----:B------:R-:W-:Y:S02]  /*f41e0*/  IMAD.MOV.U32 R215, RZ, RZ, R225 ;  /* 0x000000ffffd77224 */ /* 0x000fe400078e00e1 */
[----:B------:R-:W-:-:S03]  /*f41f0*/  IMAD.MOV.U32 R216, RZ, RZ, R238 ;  /* 0x000000ffffd87224 */ /* 0x000fc600078e00ee */
[----:B------:R-:W-:Y:S01]  /*f4200*/  STL.64 [R1+0x6ee8], R214 ;  /* 0x006ee8d601007387 */ /* 0x000fe20000100a00 */
[----:B------:R1:W-:Y:S02]  /*f4210*/  STL.64 [R1+0x6ee0], R212 ;  /* 0x006ee0d401007387 */ /* 0x0003e40000100a00 */
[----:B------:R-:W-:Y:S01]  /*f4220*/  IMAD.MOV.U32 R217, RZ, RZ, R239 ;  /* 0x000000ffffd97224 */ /* 0x000fe200078e00ef */
[----:B------:R-:W-:Y:S01]  /*f4230*/  MOV R208, R237 ;  /* 0x000000ed00d07202 */ /* 0x000fe20000000f00 */
[----:B------:R-:W-:Y:S11]  /*f4240*/  IMAD.MOV.U32 R209, RZ, RZ, R236 ;  /* 0x000000ffffd17224 */ /* 0x000ff600078e00ec */
[----:B------:R-:W-:Y:S01]  /*f4250*/  @!UPT UIADD3 URZ, URZ, URZ, URZ ;  /* 0x0000003f3f3ff290 */ /* 0x000fe2000fffe03f */
[----:B------:R2:W-:Y:S01]  /*f4260*/  STL.64 [R1+0xec0], R20 ;  /* 0x000ec01401007387 */ /* 0x0005e20000100a00 */
[----:B------:R-:W-:Y:S02]  /*f4270*/  STL.64 [R1+0xec8], R22 ;  /* 0x000ec81601007387 */ /* 0x000fe40000100a00 */
[----:B------:R-:W3:Y:S02]  /*f4280*/  LDL R224, [R1+0x12e0] ;  /* 0x0012e00001e07983 */ /* 0x000ee40000100800 */
[----:B------:R-:W3:Y:S01]  /*f4290*/  LDL R225, [R1+0x12e4] ;  /* 0x0012e40001e17983 */ /* 0x000ee20000100800 */
[----:B------:R-:W3:Y:S01]  /*f42a0*/  LDL.LU R238, [R1+0x7044] ;  /* 0x0070440001ee7983 */ /* 0x000ee20000300800 */
[----:B------:R-:W3:Y:S02]  /*f42b0*/  LDL.LU R239, [R1+0x7040] ;  /* 0x0070400001ef7983 */ /* 0x000ee40000300800 */
[----:B------:R-:W3:Y:S02]  /*f42c0*/  LDL.LU R237, [R1+0x703c] ;  /* 0x00703c0001ed7983 */ /* 0x000ee40000300800 */
[----:B------:R-:W4:Y:S01]  /*f42d0*/  LDL.LU R236, [R1+0x7038] ;  /* 0x0070380001ec7983 */ /* 0x000f220000300800 */
[----:B------:R-:W-:Y:S01]  /*f42e0*/  HMMA.1688.F32.TF32 R52, R4, R222, R52 ;  /* 0x000000de0434723c */ /* 0x000fe20000081034 */
[----:B------:R-:W4:Y:S04]  /*f42f0*/  LDL R168, [R1+0x1270] ;  /* 0x0012700001a87983 */ /* 0x000f280000100800 */
[----:B------:R-:W4:Y:S04]  /*f4300*/  LDL R169, [R1+0x1274] ;  /* 0x0012740001a97983 */ /* 0x000f280000100800 */
[----:B------:R-:W4:Y:S04]  /*f4310*/  LDL R180, [R1+0x1250] ;  /* 0x0012500001b47983 */ /* 0x000f280000100800 */
[----:B------:R-:W4:Y:S04]  /*f4320*/  LDL R181, [R1+0x1254] ;  /* 0x0012540001b57983 */ /* 0x000f280000100800 */
[----:B------:R-:W4:Y:S04]  /*f4330*/  LDL R140, [R1+0x1200] ;  /* 0x00120000018c7983 */ /* 0x000f280000100800 */
[----:B------:R-:W4:Y:S01]  /*f4340*/  LDL R141, [R1+0x1204] ;  /* 0x00120400018d7983 */ /* 0x000f220000100800 */
[----:B------:R-:W-:-:S03]  /*f4350*/  MOV R223, R233 ;  /* 0x000000e900df7202 */ /* 0x000fc60000000f00 */
        /* <DEDUP_REMOVED lines=28> */
[----:B------:R-:W2:Y:S01]  /*f4520*/  LDL.64 R184, [R1+0x1290] ;  /* 0x0012900001b87983 */ /* 0x000ea20000100a00 */
[----:B------:R-:W-:Y:S07]  /*f4530*/  HMMA.1688.F32.TF32 R48, R4, R230, R48 ;  /* 0x000000e60430723c */ /* 0x000fee0000081030 */
[----:B------:R-:W-:Y:S01]  /*f4540*/  IMAD.MOV.U32 R231, RZ, RZ, R232 ;  /* 0x000000ffffe77224 */ /* 0x000fe200078e00e8 */
[----:B---3--:R-:W-:Y:S01]  /*f4550*/  MOV R193, R237 ;  /* 0x000000ed00c17202 */ /* 0x008fe20000000f00 */
[----:B----4-:R-:W-:-:S02]  /*f4560*/  IMAD.MOV.U32 R192, RZ, RZ, R236 ;  /* 0x000000ffffc07224 */ /* 0x010fc400078e00ec */
[----:B------:R-:W3:Y:S01]  /*f4570*/  LDL.LU R236, [R1+0x7034] ;  /* 0x0070340001ec7983 */ /* 0x000ee20000300800 */
[----:B------:R-:W3:Y:S02]  /*f4580*/  LDL.LU R237, [R1+0x7030] ;  /* 0x0070300001ed7983 */ /* 0x000ee40000300800 */
[----:B------:R-:W4:Y:S02]  /*f4590*/  LDL.64 R232, [R1+0x12f0] ;  /* 0x0012f00001e87983 */ /* 0x000f240000100a00 */
[----:B------:R-:W-:Y:S01]  /*f45a0*/  STL.64 [R1+0x6f10], R222 ;  /* 0x006f10de01007387 */ /* 0x000fe20000100a00 */
[----:B------:R1:W-:Y:S04]  /*f45b0*/  STL.64 [R1+0x6f08], R220 ;  /* 0x006f08dc01007387 */ /* 0x0003e80000100a00 */
[----:B-1----:R-:W2:Y:S04]  /*f45c0*/  LDL R220, [R1+0x1160] ;  /* 0x0011600001dc7983 */ /* 0x002ea80000100800 */
[----:B------:R-:W2:Y:S01]  /*f45d0*/  LDL R221, [R1+0x1164] ;  /* 0x0011640001dd7983 */ /* 0x000ea20000100800 */
[C---:B------:R-:W-:Y:S08]  /*f45e0*/  HMMA.1688.F32.TF32 R104, R132.reuse, R104, R116 ;  /* 0x000000688468723c */ /* 0x040ff00000081074 */
[C---:B------:R-:W-:Y:S08]  /*f45f0*/  HMMA.1688.F32.TF32 R24, R132.reuse, R24, R8 ;  /* 0x000000188418723c */ /* 0x040ff00000081008 */
[----:B------:R-:W-:Y:S08]  /*f4600*/  HMMA.1688.F32.TF32 R8, R132, R204, R12 ;  /* 0x000000cc8408723c */ /* 0x000ff0000008100c */
[----:B------:R-:W-:Y:S01]  /*f4610*/  HMMA.1688.F32.TF32 R100, R4, R170, R100 ;  /* 0x000000aa0464723c */ /* 0x000fe20000081064 */
[----:B------:R-:W-:Y:S01]  /*f4620*/  STL.64 [R1+0x6f00], R230 ;  /* 0x006f00e601007387 */ /* 0x000fe20000100a00 */
[----:B------:R-:W-:Y:S06]  /*f4630*/  STL.64 [R1+0x6ef8], R228 ;  /* 0x006ef8e401007387 */ /* 0x000fec0000100a00 */
[----:B------:R-:W-:Y:S08]  /*f4640*/  HMMA.1688.F32.TF32 R16, R132, R196, R16 ;  /* 0x000000c48410723c */ /* 0x000ff00000081010 */
        /* <DEDUP_REMOVED lines=11> */
[----:B------:R-:W-:-:S02]  /*f4700*/  IMAD.MOV.U32 R200, RZ, RZ, R239 ;  /* 0x000000ffffc87224 */ /* 0x000fc400078e00ef */
[----:B------:R-:W-:-:S05]  /*f4710*/  IMAD.MOV.U32 R201, RZ, RZ, R238 ;  /* 0x000000ffffc97224 */ /* 0x000fca00078e00ee */
        /* <DEDUP_REMOVED lines=9> */
[C---:B--2---:R-:W-:Y:S08]  /*f47b0*/  HMMA.1688.F32.TF32 R220, R132.reuse, R220, R28 ;  /* 0x000000dc84dc723c */ /* 0x044ff0000008101c */
[C---:B------:R-:W-:Y:S11]  /*f47c0*/  HMMA.1688.F32.TF32 R28, R132.reuse, R212, R128 ;  /* 0x000000d4841c723c */ /* 0x040ff60000081080 */
[----:B------:R-:W-:Y:S04]  /*f47d0*/  @!UPT UIADD3 URZ, URZ, URZ, URZ ;  /* 0x0000003f3f3ff290 */ /* 0x000fe8000fffe03f */
[----:B------:R-:W-:Y:S01]  /*f47e0*/  STL.64 [R1+0xeb0], R220 ;  /* 0x000eb0dc01007387 */ /* 0x000fe20000100a00 */
[----:B------:R-:W-:Y:S02]  /*f47f0*/  STL.64 [R1+0xeb8], R222 ;  /* 0x000eb8de01007387 */ /* 0x000fe40000100a00 */
[----:B------:R-:W-:Y:S02]  /*f4800*/  STL.64 [R1+0xea0], R104 ;  /* 0x000ea06801007387 */ /* 0x000fe40000100a00 */
[----:B------:R-:W-:Y:S03]  /*f4810*/  STL.64 [R1+0xea8], R106 ;  /* 0x000ea86a01007387 */ /* 0x000fe60000100a00 */
[----:B------:R-:W-:Y:S01]  /*f4820*/  STL.64 [R1+0xe90], R28 ;  /* 0x000e901c01007387 */ /* 0x000fe20000100a00 */
[----:B------:R-:W-:Y:S02]  /*f4830*/  STL.64 [R1+0xe98], R30 ;  /* 0x000e981e01007387 */ /* 0x000fe40000100a00 */
[----:B------:R-:W-:Y:S02]  /*f4840*/  STL.64 [R1+0xe80], R24 ;  /* 0x000e801801007387 */ /* 0x000fe40000100a00 */
[----:B------:R-:W-:Y:S01]  /*f4850*/  STL.64 [R1+0xe88], R26 ;  /* 0x000e881a01007387 */ /* 0x000fe20000100a00 */
[----:B------:R-:W-:Y:S01]  /*f4860*/  STL.64 [R1+0xe70], R8 ;  /* 0x000e700801007387 */ /* 0x000fe20000100a00 */
[----:B------:R2:W-:Y:S02]  /*f4870*/  STL.64 [R1+0xe78], R10 ;  /* 0x000e780a01007387 */ /* 0x0005e40000100a00 */
[C---:B--2---:R-:W-:Y:S01]  /*f4880*/  HMMA.1688.F32.TF32 R8, R132.reuse, R244, R100 ;  /* 0x000000f48408723c */ /* 0x044fe20000081064 */
[----:B------:R-:W-:Y:S01]  /*f4890*/  STL.64 [R1+0x1050], R16 ;  /* 0x0010501001007387 */ /* 0x000fe20000100a00 */
[----:B------:R2:W-:Y:S02]  /*f48a0*/  STL.64 [R1+0x1058], R18 ;  /* 0x0010581201007387 */ /* 0x0005e40000100a00 */
[----:B------:R-:W-:Y:S02]  /*f48b0*/  STL.64 [R1+0x1040], R12 ;  /* 0x0010400c01007387 */ /* 0x000fe40000100a00 */
[----:B------:R1:W-:Y:S02]  /*f48c0*/  STL.64 [R1+0x1048], R14 ;  /* 0x0010480e01007387 */ /* 0x0003e40000100a00 */
[C---:B--2---:R-:W-:Y:S08]  /*f48d0*/  HMMA.1688.F32.TF32 R16, R132.reuse, R20, R108 ;  /* 0x000000148410723c */ /* 0x044ff0000008106c */
[C---:B-1----:R-:W-:Y:S07]  /*f48e0*/  HMMA.1688.F32.TF32 R12, R132.reuse, R140, R112 ;  /* 0x0000008c840c723c */ /* 0x042fee0000081070 */
[----:B------:R-:W-:Y:S01]  /*f48f0*/  STL.64 [R1+0x1030], R8 ;  /* 0x0010300801007387 */ /* 0x000fe20000100a00 */
[----:B------:R3:W-:Y:S02]  /*f4900*/  STL.64 [R1+0x1038], R10 ;  /* 0x0010380a01007387 */ /* 0x0007e40000100a00 */
[C---:B---3--:R-:W-:Y:S05]  /*f4910*/  HMMA.1688.F32.TF32 R8, R132.reuse, R236, R120 ;  /* 0x000000ec8408723c */ /* 0x048fea0000081078 */
[----:B------:R-:W-:Y:S01]  /*f4920*/  STL.64 [R1+0x1020], R16 ;  /* 0x0010201001007387 */ /* 0x000fe20000100a00 */
[----:B------:R1:W-:Y:S02]  /*f4930*/  STL.64 [R1+0x1028], R18 ;  /* 0x0010281201007387 */ /* 0x0003e40000100a00 */
[----:B------:R-:W-:Y:S05]  /*f4940*/  STL [R1+0x6da4], R236 ;  /* 0x006da4ec01007387 */ /* 0x000fea0000100800 */
[----:B------:R-:W-:Y:S01]  /*f4950*/  STL.64 [R1+0x1010], R12 ;  /* 0x0010100c01007387 */ /* 0x000fe20000100a00 */
[----:B------:R2:W-:Y:S01]  /*f4960*/  STL.64 [R1+0x1018], R14 ;  /* 0x0010180e01007387 */ /* 0x0005e20000100a00 */
[----:B------:R-:W-:Y:S01]  /*f4970*/  STL [R1+0x6da0], R237 ;  /* 0x006da0ed01007387 */ /* 0x000fe20000100800 */
        /* <DEDUP_REMOVED lines=40> */
[----:B----4-:R-:W-:Y:S07]  /*f4c00*/  HMMA.1688.F32.TF32 R8, R132, R232, R84 ;  /* 0x000000e88408723c */ /* 0x010fee0000081054 */
[----:B------:R-:W-:Y:S01]  /*f4c10*/  STL.64 [R1+0xf30], R16 ;  /* 0x000f301001007387 */ /* 0x000fe20000100a00 */
[----:B------:R1:W-:Y:S07]  /*f4c20*/  STL.64 [R1+0xf38], R18 ;  /* 0x000f381201007387 */ /* 0x0003ee0000100a00 */
[----:B------:R-:W-:Y:S02]  /*f4c30*/  STL.64 [R1+0xf20], R12 ;  /* 0x000f200c01007387 */ /* 0x000fe40000100a00 */
[----:B------:R2:W-:Y:S06]  /*f4c40*/  STL.64 [R1+0xf28], R14 ;  /* 0x000f280e01007387 */ /* 0x0005ec0000100a00 */
[----:B------:R-:W-:Y:S01]  /*f4c50*/  STL.64 [R1+0xf10], R8 ;  /* 0x000f100801007387 */ /* 0x000fe20000100a00 */
[----:B------:R3:W-:Y:S02]  /*f4c60*/  STL.64 [R1+0xf18], R10 ;  /* 0x000f180a01007387 */ /* 0x0007e40000100a00 */
[----:B------:R-:W4:Y:S02]  /*f4c70*/  LDL R234, [R1+0x1568] ;  /* 0x0015680001ea7983 */ /* 0x000f240000100800 */
[----:B------:R-:W4:Y:S01]  /*f4c80*/  LDL R235, [R1+0x156c] ;  /* 0x00156c0001eb7983 */ /* 0x000f220000100800 */
[----:B------:R-:W4:Y:S01]  /*f4c90*/  LDL.LU R224, [R1+0x20a0] ;  /* 0x0020a00001e07983 */ /* 0x000f220000300800 */
[----:B------:R-:W4:Y:S02]  /*f4ca0*/  LDL.LU R225, [R1+0x20a4] ;  /* 0x0020a40001e17983 */ /* 0x000f240000300800 */
[----:B------:R-:W4:Y:S02]  /*f4cb0*/  LDL.LU R226, [R1+0x20a8] ;  /* 0x0020a80001e27983 */ /* 0x000f240000300800 */
[----:B------:R-:W4:Y:S01]  /*f4cc0*/  LDL.LU R227, [R1+0x20ac] ;  /* 0x0020ac0001e37983 */ /* 0x000f220000300800 */
        /* <DEDUP_REMOVED lines=8> */
[----:B------:R-:W4:Y:S01]  /*f4d50*/  LDL R186, [R1+0x1538] ;  /* 0x0015380001ba7983 */ /* 0x000f220000100800 */
        /* <DEDUP_REMOVED lines=59> */
[----:B-1----:R-:W4:Y:S01]  /*f5110*/  LDL R18, [R1+0x1478] ;  /* 0x0014780001127983 */ /* 0x002f220000100800 */
[----:B------:R-:W4:Y:S04]  /*f5120*/  LDL R19, [R1+0x147c] ;  /* 0x00147c0001137983 */ /* 0x000f280000100800 */
[----:B--2---:R-:W2:Y:S04]  /*f5130*/  LDL R14, [R1+0x1468] ;  /* 0x00146800010e7983 */ /* 0x004ea80000100800 */
[----:B------:R-:W2:Y:S01]  /*f5140*/  LDL R15, [R1+0x146c] ;  /* 0x00146c00010f7983 */ /* 0x000ea20000100800 */
[----:B------:R-:W2:Y:S02]  /*f5150*/  LDL.LU R44, [R1+0x1fb0] ;  /* 0x001fb000012c7983 */ /* 0x000ea40000300800 */
[----:B------:R-:W2:Y:S02]  /*f5160*/  LDL.LU R45, [R1+0x1fb4] ;  /* 0x001fb400012d7983 */ /* 0x000ea40000300800 */
[----:B------:R-:W2:Y:S01]  /*f5170*/  LDL.LU R46, [R1+0x1fb8] ;  /* 0x001fb800012e7983 */ /* 0x000ea20000300800 */
[----:B------:R-:W2:Y:S01]  /*f5180*/  LDL.LU R47, [R1+0x1fbc] ;  /* 0x001fbc00012f7983 */ /* 0x000ea20000300800 */
[----:B---3--:R-:W3:Y:S02]  /*f5190*/  LDL R10, [R1+0x1458] ;  /* 0x00145800010a7983 */ /* 0x008ee40000100800 */
[----:B------:R-:W3:Y:S02]  /*f51a0*/  LDL R11, [R1+0x145c] ;  /* 0x00145c00010b7983 */ /* 0x000ee40000100800 */
[----:B------:R-:W3:Y:S01]  /*f51b0*/  LDL.LU R48, [R1+0x1fc0] ;  /* 0x001fc00001307983 */ /* 0x000ee20000300800 */
[----:B------:R-:W3:Y:S01]  /*f51c0*/  LDL.LU R49, [R1+0x1fc4] ;  /* 0x001fc40001317983 */ /* 0x000ee20000300800 */
[----:B------:R-:W3:Y:S02]  /*f51d0*/  LDL.LU R50, [R1+0x1fc8] ;  /* 0x001fc80001327983 */ /* 0x000ee40000300800 */
[----:B------:R-:W3:Y:S02]  /*f51e0*/  LDL.LU R51, [R1+0x1fcc] ;  /* 0x001fcc0001337983 */ /* 0x000ee40000300800 */
        /* <DEDUP_REMOVED lines=66> */
[----:B------:R-:W-:Y:S01]  /*f5610*/  IMAD.MOV.U32 R239, RZ, RZ, R232 ;  /* 0x000000ffffef7224 */ /* 0x000fe200078e00e8 */
[----:B------:R-:W-:-:S02]  /*f5620*/  MOV R238, R233 ;  /* 0x000000e900ee7202 */ /* 0x000fc40000000f00 */
[----:B------:R-:W-:Y:S01]  /*f5630*/  MOV R236, R184 ;  /* 0x000000b800ec7202 */ /* 0x000fe20000000f00 */
[----:B------:R-:W-:Y:S02]  /*f5640*/  IMAD.MOV.U32 R237, RZ, RZ, R185 ;  /* 0x000000ffffed7224 */ /* 0x000fe400078e00b9 */
[----:B------:R-:W-:Y:S03]  /*f5650*/  STL.64 [R1+0x6dc8], R238 ;  /* 0x006dc8ee01007387 */ /* 0x000fe60000100a00 */
[----:B------:R-:W-:Y:S01]  /*f5660*/  STL.64 [R1+0x6dc0], R236 ;  /* 0x006dc0ec01007387 */ /* 0x000fe20000100a00 */
[C---:B----4-:R-:W-:Y:S08]  /*f5670*/  HMMA.1688.F32.TF32 R108, R4.reuse, R110, R124 ;  /* 0x0000006e046c723c */ /* 0x050ff0000008107c */
[C---:B------:R-:W-:Y:S08]  /*f5680*/  HMMA.1688.F32.TF32 R100, R4.reuse, R102, R32 ;  /* 0x000000660464723c */ /* 0x040ff00000081020 */
[C---:B------:R-:W-:Y:S08]  /*f5690*/  HMMA.1688.F32.TF32 R124, R4.reuse, R206, R212 ;  /* 0x000000ce047c723c */ /* 0x040ff000000810d4 */
[C---:B------:R-:W-:Y:S08]  /*f56a0*/  HMMA.1688.F32.TF32 R32, R4.reuse, R246, R196 ;  /* 0x000000f60420723c */ /* 0x040ff000000810c4 */
[C---:B--2---:R-:W-:Y:S08]  /*f56b0*/  HMMA.1688.F32.TF32 R12, R4.reuse, R14, R44 ;  /* 0x0000000e040c723c */ /* 0x044ff0000008102c */
        /* <DEDUP_REMOVED lines=43> */
[----:B------:R-:W4:Y:S04]  /*f5970*/  LDL R216, [R1] ;  /* 0x0000000001d87983 */ /* 0x000f280000100800 */
        /* <DEDUP_REMOVED lines=9> */
[----:B-1----:R-:W4:Y:S02]  /*f5a10*/  LDL R86, [R1+0x15b8] ;  /* 0x0015b80001567983 */ /* 0x002f240000100800 */
[----:B------:R-:W4:Y:S02]  /*f5a20*/  LDL R87, [R1+0x15bc] ;  /* 0x0015bc0001577983 */ /* 0x000f240000100800 */
[----:B------:R-:W4:Y:S01]  /*f5a30*/  LDL.LU R200, [R1+0x2050] ;  /* 0x0020500001c87983 */ /* 0x000f220000300800 */
[C---:B------:R-:W-:Y:S01]  /*f5a40*/  HMMA.1688.F32.TF32 R56, R4.reuse, R202, R192 ;  /* 0x000000ca0438723c */ /* 0x040fe200000810c0 */
        /* <DEDUP_REMOVED lines=23> */
[----:B------:R-:W-:Y:S01]  /*f5bc0*/  HMMA.1688.F32.TF32 R48, R4, R170, R188 ;  /* 0x000000aa0430723c */ /* 0x000fe200000810bc */
[----:B------:R-:W2:Y:S02]  /*f5bd0*/  LDL.LU R169, [R1+0x2094] ;  /* 0x0020940001a97983 */ /* 0x000ea40000300800 */
[----:B------:R-:W2:Y:S01]  /*f5be0*/  LDL.LU R170, [R1+0x2098] ;  /* 0x0020980001aa7983 */ /* 0x000ea20000300800 */
[----:B------:R-:W2:Y:S01]  /*f5bf0*/  LDL.LU R171, [R1+0x209c] ;  /* 0x00209c0001ab7983 */ /* 0x000ea20000300800 */
[----:B------:R-:W2:Y:S02]  /*f5c00*/  LDL.LU R184, [R1+0x2070] ;  /* 0x0020700001b87983 */ /* 0x000ea40000300800 */
[----:B------:R-:W2:Y:S02]  /*f5c10*/  LDL.LU R185, [R1+0x2074] ;  /* 0x0020740001b97983 */ /* 0x000ea40000300800 */
[----:B------:R-:W2:Y:S01]  /*f5c20*/  LDL.LU R186, [R1+0x2078] ;  /* 0x0020780001ba7983 */ /* 0x000ea20000300800 */
[----:B------:R-:W2:Y:S01]  /*f5c30*/  LDL.LU R187, [R1+0x207c] ;  /* 0x00207c0001bb7983 */ /* 0x000ea20000300800 */
[----:B------:R-:W-:Y:S01]  /*f5c40*/  MOV R215, R248 ;  /* 0x000000f800d77202 */ /* 0x000fe20000000f00 */
[----:B------:R-:W-:-:S02]  /*f5c50*/  IMAD.MOV.U32 R214, RZ, RZ, R249 ;  /* 0x000000ffffd67224 */ /* 0x000fc400078e00f9 */
[----:B------:R-:W2:Y:S02]  /*f5c60*/  LDL.LU R248, [R1+0x1fa0] ;  /* 0x001fa00001f87983 */ /* 0x000ea40000300800 */
[----:B------:R-:W-:Y:S01]  /*f5c70*/  IMAD.MOV.U32 R207, RZ, RZ, R250 ;  /* 0x000000ffffcf7224 */ /* 0x000fe200078e00fa */
[----:B------:R-:W2:Y:S01]  /*f5c80*/  LDL.LU R249, [R1+0x1fa4] ;  /* 0x001fa40001f97983 */ /* 0x000ea20000300800 */
[----:B------:R-:W-:Y:S01]  /*f5c90*/  MOV R206, R251 ;  /* 0x000000fb00ce7202 */ /* 0x000fe20000000f00 */
[----:B------:R-:W2:Y:S02]  /*f5ca0*/  LDL.LU R250, [R1+0x1fa8] ;  /* 0x001fa80001fa7983 */ /* 0x000ea40000300800 */
[----:B------:R-:W2:Y:S01]  /*f5cb0*/  LDL.LU R251, [R1+0x1fac] ;  /* 0x001fac0001fb7983 */ /* 0x000ea20000300800 */
[----:B------:R-:W2:Y:S04]  /*f5cc0*/  LDL R232, [R1+0x20] ;  /* 0x0000200001e87983 */ /* 0x000ea80000100800 */
[----:B------:R-:W2:Y:S01]  /*f5cd0*/  LDL R233, [R1+0x24] ;  /* 0x0000240001e97983 */ /* 0x000ea20000100800 */
[----:B------:R-:W-:-:S02]  /*f5ce0*/  IMAD.MOV.U32 R198, RZ, RZ, R241 ;  /* 0x000000ffffc67224 */ /* 0x000fc400078e00f1 */
[----:B------:R-:W-:Y:S02]  /*f5cf0*/  IMAD.MOV.U32 R199, RZ, RZ, R240 ;  /* 0x000000ffffc77224 */ /* 0x000fe400078e00f0 */
[----:B------:R-:W2:Y:S01]  /*f5d00*/  LDL R241, [R1+0x34] ;  /* 0x0000340001f17983 */ /* 0x000ea20000100800 */
[----:B------:R-:W2:Y:S04]  /*f5d10*/  LDL R240, [R1+0x30] ;  /* 0x0000300001f07983 */ /* 0x000ea80000100800 */
[----:B------:R-:W-:Y:S04]  /*f5d20*/  LDS R132, [R2+0x18500] ;  /* 0x0185000002847984 */ /* 0x000fe80000000800 */
[----:B------:R-:W-:Y:S04]  /*f5d30*/  LDS R134, [R2+0x1a500] ;  /* 0x01a5000002867984 */ /* 0x000fe80000000800 */
[----:B------:R-:W-:Y:S04]  /*f5d40*/  LDS R133, [R0+0x18500] ;  /* 0x0185000000857984 */ /* 0x000fe80000000800 */
[----:B------:R-:W3:Y:S01]  /*f5d50*/  LDS R135, [R0+0x1a500] ;  /* 0x01a5000000877984 */ /* 0x000ee20000000800 */
[C---:B------:R-:W-:Y:S08]  /*f5d60*/  HMMA.1688.F32.TF32 R112, R4.reuse, R114, R120 ;  /* 0x000000720470723c */ /* 0x040ff00000081078 */
[----:B------:R-:W-:Y:S01]  /*f5d70*/  HMMA.1688.F32.TF32 R120, R4, R222, R228 ;  /* 0x000000de0478723c */ /* 0x000fe200000810e4 */
[----:B------:R-:W2:Y:S04]  /*f5d80*/  LDL.64 R236, [R1+0x40] ;  /* 0x0000400001ec7983 */ /* 0x000ea80000100a00 */
[----:B------:R-:W2:Y:S01]  /*f5d90*/  LDL.64 R238, [R1+0x48] ;  /* 0x0000480001ee7983 */ /* 0x000ea20000100a00 */
[----:B------:R-:W2:Y:S02]  /*f5da0*/  LDL.64 R228, [R1+0x50] ;  /* 0x0000500001e47983 */ /* 0x000ea40000100a00 */
[----:B------:R-:W2:Y:S01]  /*f5db0*/  LDL.64 R230, [R1+0x58] ;  /* 0x0000580001e67983 */ /* 0x000ea20000100a00 */
[----:B------:R-:W2:Y:S04]  /*f5dc0*/  LDL R220, [R1+0x60] ;  /* 0x0000600001dc7983 */ /* 0x000ea80000100800 */
[----:B------:R-:W2:Y:S01]  /*f5dd0*/  LDL R221, [R1+0x64] ;  /* 0x0000640001dd7983 */ /* 0x000ea20000100800 */
[----:B------:R-:W2:Y:S02]  /*f5de0*/  LDL R222, [R1+0x68] ;  /* 0x0000680001de7983 */ /* 0x000ea40000100800 */
[----:B------:R-:W2:Y:S01]  /*f5df0*/  LDL R223, [R1+0x6c] ;  /* 0x00006c0001df7983 */ /* 0x000ea20000100800 */
        /* <DEDUP_REMOVED lines=10> */
[----:B------:R-:W-:-:S02]  /*f5ea0*/  IMAD.MOV.U32 R174, RZ, RZ, R243 ;  /* 0x000000ffffae7224 */ /* 0x000fc400078e00f3 */
[----:B------:R-:W-:Y:S01]  /*f5eb0*/  IMAD.MOV.U32 R175, RZ, RZ, R242 ;  /* 0x000000ffffaf7224 */ /* 0x000fe200078e00f2 */
[C---:B---3--:R-:W-:Y:S08]  /*f5ec0*/  HMMA.1688.F32.TF32 R24, R132.reuse, R224, R24 ;  /* 0x000000e08418723c */ /* 0x048ff00000081018 */
[----:B----4-:R-:W-:Y:S08]  /*f5ed0*/  HMMA.1688.F32.TF32 R92, R132, R216, R92 ;  /* 0x000000d8845c723c */ /* 0x010ff0000008105c */
[C---:B------:R-:W-:Y:S08]  /*f5ee0*/  HMMA.1688.F32.TF32 R88, R4.reuse, R90, R208 ;  /* 0x0000005a0458723c */ /* 0x040ff000000810d0 */
[C---:B------:R-:W-:Y:S08]  /*f5ef0*/  HMMA.1688.F32.TF32 R84, R4.reuse, R86, R200 ;  /* 0x000000560454723c */ /* 0x040ff000000810c8 */
[C---:B--2---:R-:W-:Y:S08]  /*f5f00*/  HMMA.1688.F32.TF32 R80, R4.reuse, R82, R192 ;  /* 0x000000520450723c */ /* 0x044ff000000810c0 */
[C---:B------:R-:W-:Y:S08]  /*f5f10*/  HMMA.1688.F32.TF32 R72, R4.reuse, R74, R176 ;  /* 0x0000004a0448723c */ /* 0x040ff000000810b0 */
[C---:B------:R-:W-:Y:S01]  /*f5f20*/  HMMA.1688.F32.TF32 R68, R4.reuse, R70, R168 ;  /* 0x000000460444723c */ /* 0x040fe200000810a8 */
[----:B------:R-:W2:Y:S01]  /*f5f30*/  LDL.LU.64 R170, [R1+0x7028] ;  /* 0x0070280001aa7983 */ /* 0x000ea20000300a00 */
[----:B------:R-:W3:Y:S02]  /*f5f40*/  LDL.LU.64 R168, [R1+0x7020] ;  /* 0x0070200001a87983 */ /* 0x000ee40000300a00 */
[----:B------:R-:W4:Y:S02]  /*f5f50*/  LDL.LU.64 R178, [R1+0x7018] ;  /* 0x0070180001b27983 */ /* 0x000f240000300a00 */
[----:B------:R-:W2:Y:S02]  /*f5f60*/  LDL.LU.64 R176, [R1+0x7010] ;  /* 0x0070100001b07983 */ /* 0x000ea40000300a00 */
[C---:B------:R-:W-:Y:S01]  /*f5f70*/  HMMA.1688.F32.TF32 R76, R4.reuse, R78, R184 ;  /* 0x0000004e044c723c */ /* 0x040fe200000810b8 */
        /* <DEDUP_REMOVED lines=8> */
[----:B------:R-:W-:Y:S01]  /*f6000*/  HMMA.1688.F32.TF32 R136, R4, R138, R248 ;  /* 0x0000008a0488723c */ /* 0x000fe200000810f8 */
[----:B------:R-:W2:Y:S01]  /*f6010*/  LDL.LU.64 R250, [R1+0x6fc8] ;  /* 0x006fc80001fa7983 */ /* 0x000ea20000300a00 */
[----:B------:R-:W2:Y:S02]  /*f6020*/  LDL.LU.64 R248, [R1+0x6fc0] ;  /* 0x006fc00001f87983 */ /* 0x000ea40000300a00 */
[----:B------:R-:W3:Y:S02]  /*f6030*/  LDL.LU.64 R218, [R1+0x6fb8] ;  /* 0x006fb80001da7983 */ /* 0x000ee40000300a00 */
[----:B------:R-:W3:Y:S01]  /*f6040*/  LDL.LU.64 R216, [R1+0x6fb0] ;  /* 0x006fb00001d87983 */ /* 0x000ee20000300a00 */
[----:B------:R-:W4:Y:S01]  /*f6050*/  LDL.LU.64 R226, [R1+0x6fa8] ;  /* 0x006fa80001e27983 */ /* 0x000f220000300a00 */
[----:B------:R-:W3:Y:S02]  /*f6060*/  LDL.LU.64 R224, [R1+0x6fa0] ;  /* 0x006fa00001e07983 */ /* 0x000ee40000300a00 */
[----:B------:R1:W-:Y:S02]  /*f6070*/  STL.64 [R1+0x6f78], R26 ;  /* 0x006f781a01007387 */ /* 0x0003e40000100a00 */
[----:B------:R-:W-:Y:S01]  /*f6080*/  STL.64 [R1+0x6f70], R24 ;  /* 0x006f701801007387 */ /* 0x000fe20000100a00 */
[C---:B------:R-:W-:Y:S08]  /*f6090*/  HMMA.1688.F32.TF32 R104, R132.reuse, R232, R104 ;  /* 0x000000e88468723c */ /* 0x040ff00000081068 */
[C---:B------:R-:W-:Y:S01]  /*f60a0*/  HMMA.1688.F32.TF32 R28, R132.reuse, R240, R28 ;  /* 0x000000f0841c723c */ /* 0x040fe2000008101c */
[----:B------:R-:W-:Y:S04]  /*f60b0*/  LDS R4, [R2+0x1c500] ;  /* 0x01c5000002047984 */ /* 0x000fe80000000800 */
[----:B------:R-:W-:Y:S04]  /*f60c0*/  LDS R6, [R2+0x1e500] ;  /* 0x01e5000002067984 */ /* 0x000fe80000000800 */
[----:B------:R-:W-:Y:S04]  /*f60d0*/  LDS R5, [R0+0x1c500] ;  /* 0x01c5000000057984 */ /* 0x000fe80000000800 */
[----:B------:R-:W2:Y:S04]  /*f60e0*/  LDS R7, [R0+0x1e500] ;  /* 0x01e5000000077984 */ /* 0x000ea80000000800 */
        /* <DEDUP_REMOVED lines=25> */
[----:B------:R-:W-:Y:S08]  /*f6280*/  HMMA.1688.F32.TF32 R56, R132, R216, R56 ;  /* 0x000000d88438723c */ /* 0x000ff00000081038 */
[----:B----4-:R-:W-:Y:S08]  /*f6290*/  HMMA.1688.F32.TF32 R92, R4, R26, R92 ;  /* 0x0000001a045c723c */ /* 0x010ff0000008105c */
        /* <DEDUP_REMOVED lines=25> */
[----:B------:R-:W4:Y:S02]  /*f6430*/  LDL.LU.64 R24, [R1+0x6f70] ;  /* 0x006f700001187983 */ /* 0x000f240000300a00 */
[----:B------:R1:W-:Y:S01]  /*f6440*/  STL.64 [R1+0x6f68], R94 ;  /* 0x006f685e01007387 */ /* 0x0003e20000100a00 */
        /* <DEDUP_REMOVED lines=11> */
[----:B-1----:R-:W4:Y:S04]  /*f6500*/  LDL R94, [R1+0x18] ;  /* 0x00001800015e7983 */ /* 0x002f280000100800 */
[----:B------:R-:W4:Y:S01]  /*f6510*/  LDL R95, [R1+0x1c] ;  /* 0x00001c00015f7983 */ /* 0x000f220000100800 */
[----:B------:R-:W-:Y:S01]  /*f6520*/  MOV R249, R238 ;  /* 0x000000ee00f97202 */ /* 0x000fe20000000f00 */
[----:B------:R-:W-:Y:S01]  /*f6530*/  IMAD.MOV.U32 R248, RZ, RZ, R239 ;  /* 0x000000fffff87224 */ /* 0x000fe200078e00ef */
[C---:B------:R-:W-:Y:S08]  /*f6540*/  HMMA.1688.F32.TF32 R72, R4.reuse, R186, R72 ;  /* 0x000000ba0448723c */ /* 0x040ff00000081048 */
[C---:B------:R-:W-:Y:S01]  /*f6550*/  HMMA.1688.F32.TF32 R76, R4.reuse, R178, R76 ;  /* 0x000000b2044c723c */ /* 0x040fe2000008104c */
[----:B------:R-:W-:Y:S04]  /*f6560*/  LDS R132, [R2+0x20500] ;  /* 0x0205000002847984 */ /* 0x000fe80000000800 */
[----:B------:R-:W-:Y:S03]  /*f6570*/  LDS R133, [R0+0x20500] ;  /* 0x0205000000857984 */ /* 0x000fe60000000800 */
[C---:B----4-:R-:W-:Y:S08]  /*f6580*/  HMMA.1688.F32.TF32 R24, R4.reuse, R94, R24 ;  /* 0x0000005e0418723c */ /* 0x050ff00000081018 */
[----:B---3--:R-:W-:Y:S07]  /*f6590*/  HMMA.1688.F32.TF32 R104, R4, R250, R104 ;  /* 0x000000fa0468723c */ /* 0x008fee0000081068 */
        /* <DEDUP_REMOVED lines=20> */
[----:B-1----:R-:W-:Y:S01]  /*f66e0*/  MOV R243, R190 ;  /* 0x000000be00f37202 */ /* 0x002fe20000000f00 */
[----:B------:R-:W-:-:S02]  /*f66f0*/  IMAD.MOV.U32 R242, RZ, RZ, R191 ;  /* 0x000000fffff27224 */ /* 0x000fc400078e00bf */
[----:B---3--:R-:W-:Y:S02]  /*f6700*/  IMAD.MOV.U32 R241, RZ, RZ, R246 ;  /* 0x000000fffff17224 */ /* 0x008fe400078e00f6 */
        /* <DEDUP_REMOVED lines=344> */
[C---:B--2---:R-:W-:Y:S11]  /*f7c90*/  HMMA.1688.F32.TF32 R24, R132.reuse, R92, R24 ;  /* 0x0000005c8418723c */ /* 0x044ff60000081018 */
[----:B------:R-:W-:Y:S11]  /*f7ca0*/  @!UPT UIADD3 URZ, URZ, URZ, URZ ;  /* 0x0000003f3f3ff290 */ /* 0x000ff6000fffe03f */
[----:B------:R-:W-:Y:S01]  /*f7cb0*/  @!UPT UIADD3 URZ, URZ, URZ, URZ ;  /* 0x0000003f3f3ff290 */ /* 0x000fe2000fffe03f */
[----:B------:R2:W-:Y:S01]  /*f7cc0*/  STL.64 [R1+0x6e38], R26 ;  /* 0x006e381a01007387 */ /* 0x0005e20000100a00 */
[----:B------:R-:W-:Y:S02]  /*f7cd0*/  STL.64 [R1+0x6e30], R24 ;  /* 0x006e301801007387 */ /* 0x000fe40000100a00 */
[----:B---3--:R3:W-:Y:S02]  /*f7ce0*/  STL.64 [R1+0x6e28], R146 ;  /* 0x006e289201007387 */ /* 0x0087e40000100a00 */
[----:B------:R-:W1:Y:S01]  /*f7cf0*/  LDL R94, [R1+0x3f8] ;  /* 0x0003f800015e7983 */ /* 0x000e620000100800 */
[----:B------:R-:W1:Y:S01]  /*f7d00*/  LDL R95, [R1+0x3fc] ;  /* 0x0003fc00015f7983 */ /* 0x000e620000100800 */
[----:B------:R-:W-:Y:S03]  /*f7d10*/  HMMA.1688.F32.TF32 R12, R132, R188, R12 ;  /* 0x000000bc840c723c */ /* 0x000fe6000008100c */
[----:B--2---:R-:W2:Y:S04]  /*f7d20*/  LDL.64 R26, [R1+0x408] ;  /* 0x00040800011a7983 */ /* 0x004ea80000100a00 */
[----:B---3--:R-:W3:Y:S04]  /*f7d30*/  LDL R146, [R1+0x418] ;  /* 0x0004180001927983 */ /* 0x008ee80000100800 */
[----:B------:R-:W3:Y:S01]  /*f7d40*/  LDL R147, [R1+0x41c] ;  /* 0x00041c0001937983 */ /* 0x000ee20000100800 */
[----:B------:R-:W2:Y:S02]  /*f7d50*/  LDL.LU.64 R190, [R1+0x6e58] ;  /* 0x006e580001be7983 */ /* 0x000ea40000300a00 */
[----:B------:R-:W2:Y:S01]  /*f7d60*/  LDL.LU.64 R188, [R1+0x6e50] ;  /* 0x006e500001bc7983 */ /* 0x000ea20000300a00 */
[----:B-1----:R-:W-:Y:S01]  /*f7d70*/  HMMA.1688.F32.TF32 R20, R4, R94, R20 ;  /* 0x0000005e0414723c */ /* 0x002fe20000081014 */
[----:B------:R-:W3:Y:S01]  /*f7d80*/  LDL.LU.64 R94, [R1+0x6e48] ;  /* 0x006e4800015e7983 */ /* 0x000ee20000300a00 */
        /* <DEDUP_REMOVED lines=27> */
[C---:B------:R-:W-:Y:S08]  /*f7f40*/  HMMA.1688.F32.TF32 R88, R132.reuse, R148, R88 ;  /* 0x000000948458723c */ /* 0x040ff00000081058 */
[----:B------:R-:W-:Y:S08]  /*f7f50*/  HMMA.1688.F32.TF32 R136, R132, R140, R136 ;  /* 0x0000008c8488723c */ /* 0x000ff00000081088 */
[----:B---3--:R-:W-:Y:S01]  /*f7f60*/  HMMA.1688.F32.TF32 R92, R4, R26, R92 ;  /* 0x0000001a045c723c */ /* 0x008fe2000008105c */
[----:B------:R-:W-:Y:S01]  /*f7f70*/  IMAD.MOV.U32 R134, RZ, RZ, R252 ;  /* 0x000000ffff867224 */ /* 0x000fe200078e00fc */
[----:B------:R-:W-:Y:S01]  /*f7f80*/  MOV R135, R3 ;  /* 0x0000000300877202 */ /* 0x000fe20000000f00 */
[----:B------:R-:W-:-:S02]  /*f7f90*/  IMAD.MOV.U32 R252, RZ, RZ, R26 ;  /* 0x000000fffffc7224 */ /* 0x000fc400078e001a */
[----:B------:R-:W-:-:S03]  /*f7fa0*/  IMAD.MOV.U32 R3, RZ, RZ, R27 ;  /* 0x000000ffff037224 */ /* 0x000fc600078e001b */
[C---:B------:R-:W-:Y:S01]  /*f7fb0*/  HMMA.1688.F32.TF32 R28, R4.reuse, R154, R28 ;  /* 0x0000009a041c723c */ /* 0x040fe2000008101c */
[----:B------:R-:W2:Y:S01]  /*f7fc0*/  LDL.LU.64 R26, [R1+0x6e38] ;  /* 0x006e3800011a7983 */ /* 0x000ea20000300a00 */
[----:B------:R-:W2:Y:S06]  /*f7fd0*/  LDL.LU.64 R24, [R1+0x6e30] ;  /* 0x006e300001187983 */ /* 0x000eac0000300a00 */
[C---:B------:R-:W-:Y:S08]  /*f7fe0*/  HMMA.1688.F32.TF32 R116, R4.reuse, R162, R116 ;  /* 0x000000a20474723c */ /* 0x040ff00000081074 */
[C---:B------:R-:W-:Y:S08]  /*f7ff0*/  HMMA.1688.F32.TF32 R128, R4.reuse, R242, R128 ;  /* 0x000000f20480723c */ /* 0x040ff00000081080 */
[C---:B------:R-:W-:Y:S08]  /*f8000*/  HMMA.1688.F32.TF32 R8, R4.reuse, R250, R8 ;  /* 0x000000fa0408723c */ /* 0x040ff00000081008 */
[C---:B------:R-:W-:Y:S08]  /*f8010*/  HMMA.1688.F32.TF32 R16, R4.reuse, R246, R16 ;  /* 0x000000f60410723c */ /* 0x040ff00000081010 */
[----:B------:R-:W-:Y:S01]  /*f8020*/  HMMA.1688.F32.TF32 R96, R4, R238, R96 ;  /* 0x000000ee0460723c */ /* 0x000fe20000081060 */
[----:B----4-:R-:W-:Y:S01]  /*f8030*/  IMAD.MOV.U32 R232, RZ, RZ, R231 ;  /* 0x000000ffffe87224 */ /* 0x010fe200078e00e7 */
[----:B------:R-:W-:Y:S01]  /*f8040*/  MOV R233, R223 ;  /* 0x000000df00e97202 */ /* 0x000fe20000000f00 */
[----:B------:R-:W-:-:S02]  /*f8050*/  IMAD.MOV.U32 R176, RZ, RZ, R214 ;  /* 0x000000ffffb07224 */ /* 0x000fc400078e00d6 */
[----:B------:R-:W-:Y:S01]  /*f8060*/  IMAD.MOV.U32 R177, RZ, RZ, R215 ;  /* 0x000000ffffb17224 */ /* 0x000fe200078e00d7 */
[----:B------:R-:W-:Y:S01]  /*f8070*/  MOV R224, R207 ;  /* 0x000000cf00e07202 */ /* 0x000fe20000000f00 */
[----:B------:R-:W-:Y:S01]  /*f8080*/  IMAD.MOV.U32 R225, RZ, RZ, R199 ;  /* 0x000000ffffe17224 */ /* 0x000fe200078e00c7 */
[----:B------:R-:W-:Y:S04]  /*f8090*/  LDS R132, [R2+0x30500] ;  /* 0x0305000002847984 */ /* 0x000fe80000000800 */
[----:B------:R-:W-:Y:S01]  /*f80a0*/  LDS R133, [R0+0x30500] ;  /* 0x0305000000857984 */ /* 0x000fe20000000800 */
[----:B--2---:R-:W-:Y:S03]  /*f80b0*/  HMMA.1688.F32.TF32 R24, R4, R146, R24 ;  /* 0x000000920418723c */ /* 0x004fe60000081018 */
[----:B------:R-:W2:Y:S01]  /*f80c0*/  LDL.LU.64 R146, [R1+0x6e28] ;  /* 0x006e280001927983 */ /* 0x000ea20000300a00 */
[----:B------:R-:W-:Y:S01]  /*f80d0*/  MOV R246, R238 ;  /* 0x000000ee00f67202 */ /* 0x000fe20000000f00 */
[----:B------:R-:W-:-:S03]  /*f80e0*/  IMAD.MOV.U32 R247, RZ, RZ, R239 ;  /* 0x000000fffff77224 */ /* 0x000fc600078e00ef */
[C---:B------:R-:W-:Y:S01]  /*f80f0*/  HMMA.1688.F32.TF32 R12, R4.reuse, R134, R12 ;  /* 0x00000086040c723c */ /* 0x040fe2000008100c */
[----:B------:R-:W-:Y:S04]  /*f8100*/  LDS R134, [R2+0x32500] ;  /* 0x0325000002867984 */ /* 0x000fe80000000800 */
[----:B------:R-:W1:Y:S03]  /*f8110*/  LDS R135, [R0+0x32500] ;  /* 0x0325000000877984 */ /* 0x000e660000000800 */
        /* <DEDUP_REMOVED lines=11> */
[----:B------:R-:W1:Y:S02]  /*f81d0*/  LDL.LU.64 R244, [R1+0x6dd0] ;  /* 0x006dd00001f47983 */ /* 0x000e640000300a00 */
[----:B------:R-:W2:Y:S01]  /*f81e0*/  LDL.LU.64 R238, [R1+0x6dc8] ;  /* 0x006dc80001ee7983 */ /* 0x000ea20000300a00 */
[----:B------:R-:W2:Y:S01]  /*f81f0*/  LDL.LU.64 R236, [R1+0x6dc0] ;  /* 0x006dc00001ec7983 */ /* 0x000ea20000300a00 */
[----:B------:R-:W2:Y:S02]  /*f8200*/  LDL.LU R231, [R1+0x6dbc] ;  /* 0x006dbc0001e77983 */ /* 0x000ea40000300800 */
[----:B------:R-:W3:Y:S02]  /*f8210*/  LDL.LU R223, [R1+0x6db8] ;  /* 0x006db80001df7983 */ /* 0x000ee40000300800 */
[----:B------:R-:W3:Y:S01]  /*f8220*/  LDL.LU R214, [R1+0x6db4] ;  /* 0x006db40001d67983 */ /* 0x000ee20000300800 */
[----:B------:R-:W4:Y:S01]  /*f8230*/  LDL.LU R215, [R1+0x6db0] ;  /* 0x006db00001d77983 */ /* 0x000f220000300800 */
[----:B------:R-:W4:Y:S02]  /*f8240*/  LDL.LU R207, [R1+0x6dac] ;  /* 0x006dac0001cf7983 */ /* 0x000f240000300800 */
[----:B------:R-:W4:Y:S01]  /*f8250*/  LDL.LU R199, [R1+0x6da8] ;  /* 0x006da80001c77983 */ /* 0x000f220000300800 */
[C---:B-1----:R-:W-:Y:S01]  /*f8260*/  HMMA.1688.F32.TF32 R20, R132.reuse, R244, R20 ;  /* 0x000000f48414723c */ /* 0x042fe20000081014 */
[----:B--2---:R-:W-:Y:S01]  /*f8270*/  STL.64 [R1+0x6bc8], R230 ;  /* 0x006bc8e601007387 */ /* 0x004fe20000100a00 */
[----:B------:R-:W-:Y:S02]  /*f8280*/  STL.64 [R1+0x6bc0], R228 ;  /* 0x006bc0e401007387 */ /* 0x000fe40000100a00 */
[----:B---3--:R-:W-:Y:S02]  /*f8290*/  STL.64 [R1+0x6bd8], R222 ;  /* 0x006bd8de01007387 */ /* 0x008fe40000100a00 */
[----:B------:R-:W-:Y:S01]  /*f82a0*/  STL.64 [R1+0x6bd0], R220 ;  /* 0x006bd0dc01007387 */ /* 0x000fe20000100a00 */
[----:B----4-:R-:W-:Y:S01]  /*f82b0*/  STL.64 [R1+0x6be8], R214 ;  /* 0x006be8d601007387 */ /* 0x010fe20000100a00 */
        /* <DEDUP_REMOVED lines=22> */
[----:B------:R1:W-:Y:S01]  /*f8420*/  STL.64 [R1+0xe58], R22 ;  /* 0x000e581601007387 */ /* 0x0003e20000100a00 */
[----:B------:R-:W2:Y:S01]  /*f8430*/  LDL R216, [R1+0x11e0] ;  /* 0x0011e00001d87983 */ /* 0x000ea20000100800 */
[C---:B-1----:R-:W-:Y:S11]  /*f8440*/  HMMA.1688.F32.TF32 R20, R132.reuse, R224, R92 ;  /* 0x000000e08414723c */ /* 0x042ff6000008105c */
[----:B------:R-:W-:Y:S11]  /*f8450*/  @!UPT UIADD3 URZ, URZ, URZ, URZ ;  /* 0x0000003f3f3ff290 */ /* 0x000ff6000fffe03f */
[----:B------:R-:W-:Y:S01]  /*f8460*/  @!UPT UIADD3 URZ, URZ, URZ, URZ ;  /* 0x0000003f3f3ff290 */ /* 0x000fe2000fffe03f */
[----:B------:R-:W-:Y:S01]  /*f8470*/  STL.64 [R1+0xe40], R20 ;  /* 0x000e401401007387 */ /* 0x000fe20000100a00 */
[----:B------:R1:W-:Y:S02]  /*f8480*/  STL.64 [R1+0xe48], R22 ;  /* 0x000e481601007387 */ /* 0x0003e40000100a00 */
[----:B------:R-:W3:Y:S02]  /*f8490*/  LDL R164, [R1+0x1160] ;  /* 0x0011600001a47983 */ /* 0x000ee40000100800 */
[----:B------:R-:W3:Y:S01]  /*f84a0*/  LDL R165, [R1+0x1164] ;  /* 0x0011640001a57983 */ /* 0x000ee20000100800 */
[----:B------:R-:W4:Y:S04]  /*f84b0*/  LDL R184, [R1+0x1170] ;  /* 0x0011700001b87983 */ /* 0x000f280000100800 */
[----:B------:R-:W4:Y:S04]  /*f84c0*/  LDL R185, [R1+0x1174] ;  /* 0x0011740001b97983 */ /* 0x000f280000100800 */
        /* <DEDUP_REMOVED lines=8> */
[----:B------:R-:W2:Y:S01]  /*f8550*/  LDL R189, [R1+0x11c4] ;  /* 0x0011c40001bd7983 */ /* 0x000ea20000100800 */
[C---:B-1----:R-:W-:Y:S03]  /*f8560*/  HMMA.1688.F32.TF32 R20, R132.reuse, R232, R104 ;  /* 0x000000e88414723c */ /* 0x042fe60000081068 */
        /* <DEDUP_REMOVED lines=8> */
[----:B------:R-:W-:Y:S01]  /*f85f0*/  STL.64 [R1+0xe30], R24 ;  /* 0x000e301801007387 */ /* 0x000fe20000100a00 */
[----:B------:R4:W-:Y:S02]  /*f8600*/  STL.64 [R1+0xe38], R26 ;  /* 0x000e381a01007387 */ /* 0x0009e40000100a00 */
[----:B------:R-:W-:Y:S02]  /*f8610*/  STL.64 [R1+0xe20], R20 ;  /* 0x000e201401007387 */ /* 0x000fe40000100a00 */
[----:B------:R2:W-:Y:S01]  /*f8620*/  STL.64 [R1+0xe28], R22 ;  /* 0x000e281601007387 */ /* 0x0005e20000100a00 */
        /* <DEDUP_REMOVED lines=14> */
[C---:B---3--:R-:W-:Y:S08]  /*f8710*/  HMMA.1688.F32.TF32 R28, R132.reuse, R164, R28 ;  /* 0x000000a4841c723c */ /* 0x048ff0000008101c */
[C---:B----4-:R-:W-:Y:S08]  /*f8720*/  HMMA.1688.F32.TF32 R24, R132.reuse, R184, R116 ;  /* 0x000000b88418723c */ /* 0x050ff00000081074 */
[----:B--2---:R-:W-:Y:S01]  /*f8730*/  HMMA.1688.F32.TF32 R20, R132, R192, R128 ;  /* 0x000000c08414723c */ /* 0x004fe20000081080 */
[----:B------:R-:W-:Y:S01]  /*f8740*/  IMAD.MOV.U32 R184, RZ, RZ, R236 ;  /* 0x000000ffffb87224 */ /* 0x000fe200078e00ec */
[----:B------:R-:W-:-:S05]  /*f8750*/  MOV R185, R237 ;  /* 0x000000ed00b97202 */ /* 0x000fca0000000f00 */
[----:B------:R-:W-:Y:S01]  /*f8760*/  STL.64 [R1+0xe10], R28 ;  /* 0x000e101c01007387 */ /* 0x000fe20000100a00 */
[----:B------:R-:W-:Y:S07]  /*f8770*/  STL.64 [R1+0xe18], R30 ;  /* 0x000e181e01007387 */ /* 0x000fee0000100a00 */
[----:B------:R-:W-:Y:S02]  /*f8780*/  STL.64 [R1+0xe00], R24 ;  /* 0x000e001801007387 */ /* 0x000fe40000100a00 */
[----:B------:R1:W-:Y:S01]  /*f8790*/  STL.64 [R1+0xe08], R26 ;  /* 0x000e081a01007387 */ /* 0x0003e20000100a00 */
[----:B------:R-:W2:Y:S05]  /*f87a0*/  LDL.LU R236, [R1+0x6da4] ;  /* 0x006da40001ec7983 */ /* 0x000eaa0000300800 */
[----:B------:R-:W-:Y:S01]  /*f87b0*/  STL.64 [R1+0xdf0], R20 ;  /* 0x000df01401007387 */ /* 0x000fe20000100a00 */
[----:B------:R3:W-:Y:S02]  /*f87c0*/  STL.64 [R1+0xdf8], R22 ;  /* 0x000df81601007387 */ /* 0x0007e40000100a00 */
[----:B------:R-:W2:Y:S01]  /*f87d0*/  LDL.LU R237, [R1+0x6da0] ;  /* 0x006da00001ed7983 */ /* 0x000ea20000300800 */
[----:B------:R-:W-:Y:S08]  /*f87e0*/  HMMA.1688.F32.TF32 R100, R4, R170, R100 ;  /* 0x000000aa0464723c */ /* 0x000ff00000081064 */
[C---:B-1----:R-:W-:Y:S08]  /*f87f0*/  HMMA.1688.F32.TF32 R24, R132.reuse, R172, R8 ;  /* 0x000000ac8418723c */ /* 0x042ff00000081008 */
[----:B------:R-:W-:Y:S01]  /*f8800*/  HMMA.1688.F32.TF32 R8, R132, R188, R16 ;  /* 0x000000bc8408723c */ /* 0x000fe20000081010 */
[----:B------:R-:W4:Y:S07]  /*f8810*/  LDL.64 R192, [R1+0x12a0] ;  /* 0x0012a00001c07983 */ /* 0x000f2e0000100a00 */
[----:B------:R-:W-:Y:S08]  /*f8820*/  HMMA.1688.F32.TF32 R108, R4, R178, R108 ;  /* 0x000000b2046c723c */ /* 0x000ff0000008106c */
[C---:B---3--:R-:W-:Y:S08]  /*f8830*/  HMMA.1688.F32.TF32 R20, R132.reuse, R180, R12 ;  /* 0x000000b48414723c */ /* 0x048ff0000008100c */
[----:B------:R-:W-:Y:S08]  /*f8840*/  HMMA.1688.F32.TF32 R12, R132, R200, R96 ;  /* 0x000000c8840c723c */ /* 0x000ff00000081060 */
[C---:B------:R-:W-:Y:S08]  /*f8850*/  HMMA.1688.F32.TF32 R112, R4.reuse, R186, R112 ;  /* 0x000000ba0470723c */ /* 0x040ff00000081070 */
[----:B------:R-:W-:Y:S01]  /*f8860*/  HMMA.1688.F32.TF32 R120, R4, R194, R120 ;  /* 0x000000c20478723c */ /* 0x000fe20000081078 */
[----:B------:R-:W-:Y:S01]  /*f8870*/  STL.64 [R1+0xde0], R24 ;  /* 0x000de01801007387 */ /* 0x000fe20000100a00 */
[----:B------:R-:W-:Y:S03]  /*f8880*/  STL.64 [R1+0xde8], R26 ;  /* 0x000de81a01007387 */ /* 0x000fe60000100a00 */
[----:B------:R-:W-:Y:S01]  /*f8890*/  STL.64 [R1+0xdd0], R20 ;  /* 0x000dd01401007387 */ /* 0x000fe20000100a00 */
[----:B------:R-:W-:Y:S02]  /*f88a0*/  STL.64 [R1+0xdd8], R22 ;  /* 0x000dd81601007387 */ /* 0x000fe40000100a00 */
[----:B------:R-:W3:Y:S02]  /*f88b0*/  LDL.64 R200, [R1+0x12b0] ;  /* 0x0012b00001c87983 */ /* 0x000ee40000100a00 */
[----:B------:R-:W-:Y:S01]  /*f88c0*/  STL.64 [R1+0xdc0], R8 ;  /* 0x000dc00801007387 */ /* 0x000fe20000100a00 */
[----:B------:R1:W-:Y:S01]  /*f88d0*/  STL.64 [R1+0xdc8], R10 ;  /* 0x000dc80a01007387 */ /* 0x0003e20000100a00 */
[C---:B------:R-:W-:Y:S08]  /*f88e0*/  HMMA.1688.F32.TF32 R16, R132.reuse, R216, R108 ;  /* 0x000000d88410723c */ /* 0x040ff0000008106c */
[C---:B-1----:R-:W-:Y:S01]  /*f88f0*/  HMMA.1688.F32.TF32 R8, R132.reuse, R208, R100 ;  /* 0x000000d08408723c */ /* 0x042fe20000081064 */
[----:B------:R-:W-:Y:S01]  /*f8900*/  STL.64 [R1+0xdb0], R12 ;  /* 0x000db00c01007387 */ /* 0x000fe20000100a00 */
[----:B------:R1:W-:Y:S06]  /*f8910*/  STL.64 [R1+0xdb8], R14 ;  /* 0x000db80e01007387 */ /* 0x0003ec0000100a00 */
[----:B-1----:R-:W-:Y:S11]  /*f8920*/  HMMA.1688.F32.TF32 R12, R132, R224, R112 ;  /* 0x000000e0840c723c */ /* 0x002ff60000081070 */
[----:B------:R-:W-:Y:S04]  /*f8930*/  @!UPT UIADD3 URZ, URZ, URZ, URZ ;  /* 0x0000003f3f3ff290 */ /* 0x000fe8000fffe03f */
[----:B------:R-:W-:Y:S01]  /*f8940*/  STL.64 [R1+0xda0], R8 ;  /* 0x000da00801007387 */ /* 0x000fe20000100a00 */
[----:B------:R-:W-:Y:S02]  /*f8950*/  STL.64 [R1+0xda8], R10 ;  /* 0x000da80a01007387 */ /* 0x000fe40000100a00 */
[----:B------:R-:W-:Y:S02]  /*f8960*/  STL.64 [R1+0xd90], R16 ;  /* 0x000d901001007387 */ /* 0x000fe40000100a00 */
[----:B------:R-:W-:Y:S01]  /*f8970*/  STL.64 [R1+0xd98], R18 ;  /* 0x000d981201007387 */ /* 0x000fe20000100a00 */
[----:B------:R-:W3:Y:S04]  /*f8980*/  LDL.64 R208, [R1+0x12c0] ;  /* 0x0012c00001d07983 */ /* 0x000ee80000100a00 */
[----:B------:R-:W-:Y:S01]  /*f8990*/  STL.64 [R1+0xd80], R12 ;  /* 0x000d800c01007387 */ /* 0x000fe20000100a00 */
[----:B------:R1:W-:Y:S02]  /*f89a0*/  STL.64 [R1+0xd88], R14 ;  /* 0x000d880e01007387 */ /* 0x0003e40000100a00 */
[----:B------:R-:W3:Y:S01]  /*f89b0*/  LDL R216, [R1+0x12d0] ;  /* 0x0012d00001d87983 */ /* 0x000ee20000100800 */
[C---:B------:R-:W-:Y:S08]  /*f89c0*/  HMMA.1688.F32.TF32 R124, R4.reuse, R202, R124 ;  /* 0x000000ca047c723c */ /* 0x040ff0000008107c */
[C---:B------:R-:W-:Y:S08]  /*f89d0*/  HMMA.1688.F32.TF32 R32, R4.reuse, R210, R32 ;  /* 0x000000d20420723c */ /* 0x040ff00000081020 */
[C---:B------:R-:W-:Y:S08]  /*f89e0*/  HMMA.1688.F32.TF32 R36, R4.reuse, R218, R36 ;  /* 0x000000da0424723c */ /* 0x040ff00000081024 */
[C---:B------:R-:W-:Y:S08]  /*f89f0*/  HMMA.1688.F32.TF32 R40, R4.reuse, R226, R40 ;  /* 0x000000e20428723c */ /* 0x040ff00000081028 */
[----:B------:R-:W-:Y:S08]  /*f8a00*/  HMMA.1688.F32.TF32 R44, R4, R234, R44 ;  /* 0x000000ea042c723c */ /* 0x000ff0000008102c */
[C---:B-1----:R-:W-:Y:S08]  /*f8a10*/  HMMA.1688.F32.TF32 R12, R132.reuse, R196, R124 ;  /* 0x000000c4840c723c */ /* 0x042ff0000008107c */
[C---:B--2---:R-:W-:Y:S11]  /*f8a20*/  HMMA.1688.F32.TF32 R8, R132.reuse, R236, R120 ;  /* 0x000000ec8408723c */ /* 0x044ff60000081078 */
[----:B------:R-:W-:Y:S11]  /*f8a30*/  @!UPT UIADD3 URZ, URZ, URZ, URZ ;  /* 0x0000003f3f3ff290 */ /* 0x000ff6000fffe03f */
[----:B------:R-:W-:Y:S01]  /*f8a40*/  @!UPT UIADD3 URZ, URZ, URZ, URZ ;  /* 0x0000003f3f3ff290 */ /* 0x000fe2000fffe03f */
[----:B------:R-:W-:Y:S01]  /*f8a50*/  STL.64 [R1+0xd70], R8 ;  /* 0x000d700801007387 */ /* 0x000fe20000100a00 */
[----:B------:R1:W-:Y:S02]  /*f8a60*/  STL.64 [R1+0xd78], R10 ;  /* 0x000d780a01007387 */ /* 0x0003e40000100a00 */
[----:B------:R-:W2:Y:S02]  /*f8a70*/  LDL R217, [R1+0x12d4] ;  /* 0x0012d40001d97983 */ /* 0x000ea40000100800 */
[----:B------:R-:W2:Y:S01]  /*f8a80*/  LDL.64 R224, [R1+0x12e0] ;  /* 0x0012e00001e07983 */ /* 0x000ea20000100a00 */
[C---:B-1----:R-:W-:Y:S01]  /*f8a90*/  HMMA.1688.F32.TF32 R8, R132.reuse, R232, R32 ;  /* 0x000000e88408723c */ /* 0x042fe20000081020 */
[----:B------:R-:W-:Y:S01]  /*f8aa0*/  STL [R1+0x6b14], R236 ;  /* 0x006b14ec01007387 */ /* 0x000fe20000100800 */
[----:B------:R-:W-:Y:S02]  /*f8ab0*/  STL [R1+0x6b10], R237 ;  /* 0x006b10ed01007387 */ /* 0x000fe40000100800 */
[----:B------:R-:W-:Y:S04]  /*f8ac0*/  STL.64 [R1+0xd60], R12 ;  /* 0x000d600c01007387 */ /* 0x000fe80000100a00 */
[----:B------:R-:W-:Y:S08]  /*f8ad0*/  HMMA.1688.F32.TF32 R16, R132, R204, R36 ;  /* 0x000000cc8410723c */ /* 0x000ff00000081024 */
[C---:B------:R-:W-:Y:S01]  /*f8ae0*/  HMMA.1688.F32.TF32 R48, R4.reuse, R230, R48 ;  /* 0x000000e60430723c */ /* 0x040fe20000081030 */
[----:B------:R1:W-:Y:S07]  /*f8af0*/  STL.64 [R1+0xd68], R14 ;  /* 0x000d680e01007387 */ /* 0x0003ee0000100a00 */
[C---:B------:R-:W-:Y:S08]  /*f8b00*/  HMMA.1688.F32.TF32 R52, R4.reuse, R222, R52 ;  /* 0x000000de0434723c */ /* 0x040ff00000081034 */
[----:B------:R-:W-:Y:S08]  /*f8b10*/  HMMA.1688.F32.TF32 R56, R4, R214, R56 ;  /* 0x000000d60438723c */ /* 0x000ff00000081038 */
[C---:B-1----:R-:W-:Y:S01]  /*f8b20*/  HMMA.1688.F32.TF32 R12, R132.reuse, R212, R40 ;  /* 0x000000d4840c723c */ /* 0x042fe20000081028 */
[----:B------:R-:W-:Y:S01]  /*f8b30*/  STL.64 [R1+0xd50], R8 ;  /* 0x000d500801007387 */ /* 0x000fe20000100a00 */
[----:B------:R1:W-:Y:S06]  /*f8b40*/  STL.64 [R1+0xd58], R10 ;  /* 0x000d580a01007387 */ /* 0x0003ec0000100a00 */
[----:B-1----:R-:W-:Y:S01]  /*f8b50*/  HMMA.1688.F32.TF32 R8, R132, R220, R44 ;  /* 0x000000dc8408723c */ /* 0x002fe2000008102c */
[----:B------:R-:W-:Y:S01]  /*f8b60*/  STL.64 [R1+0xd40], R16 ;  /* 0x000d401001007387 */ /* 0x000fe20000100a00 */
[----:B------:R1:W-:Y:S11]  /*f8b70*/  STL.64 [R1+0xd48], R18 ;  /* 0x000d481201007387 */ /* 0x0003f60000100a00 */
[----:B------:R-:W-:Y:S02]  /*f8b80*/  @!UPT UIADD3 URZ, URZ, URZ, URZ ;  /* 0x0000003f3f3ff290 */ /* 0x000fe4000fffe03f */
[----:B------:R-:W-:Y:S01]  /*f8b90*/  STL.64 [R1+0xd30], R12 ;  /* 0x000d300c01007387 */ /* 0x000fe20000100a00 */
[----:B------:R3:W-:Y:S01]  /*f8ba0*/  STL.64 [R1+0xd38], R14 ;  /* 0x000d380e01007387 */ /* 0x0007e20000100a00 */
[----:B------:R-:W-:Y:S08]  /*f8bb0*/  HMMA.1688.F32.TF32 R60, R4, R206, R60 ;  /* 0x000000ce043c723c */ /* 0x000ff0000008103c */
[----:B-1----:R-:W-:Y:S08]  /*f8bc0*/  HMMA.1688.F32.TF32 R16, R132, R228, R48 ;  /* 0x000000e48410723c */ /* 0x002ff00000081030 */
[----:B------:R-:W-:Y:S08]  /*f8bd0*/  HMMA.1688.F32.TF32 R64, R4, R198, R64 ;  /* 0x000000c60440723c */ /* 0x000ff00000081040 */
[C---:B---3--:R-:W-:Y:S01]  /*f8be0*/  HMMA.1688.F32.TF32 R12, R132.reuse, R168, R52 ;  /* 0x000000a8840c723c */ /* 0x048fe20000081034 */
[----:B------:R-:W-:Y:S01]  /*f8bf0*/  STL.64 [R1+0xd20], R8 ;  /* 0x000d200801007387 */ /* 0x000fe20000100a00 */
[----:B------:R1:W-:Y:S06]  /*f8c00*/  STL.64 [R1+0xd28], R10 ;  /* 0x000d280a01007387 */ /* 0x0003ec0000100a00 */
[----:B-1----:R-:W-:Y:S01]  /*f8c10*/  HMMA.1688.F32.TF32 R8, R132, R176, R56 ;  /* 0x000000b08408723c */ /* 0x002fe20000081038 */
[----:B------:R-:W-:Y:S01]  /*f8c20*/  STL.64 [R1+0xd10], R16 ;  /* 0x000d101001007387 */ /* 0x000fe20000100a00 */
[----:B------:R-:W-:Y:S11]  /*f8c30*/  STL.64 [R1+0xd18], R18 ;  /* 0x000d181201007387 */ /* 0x000ff60000100a00 */
[----:B------:R-:W-:Y:S02]  /*f8c40*/  @!UPT UIADD3 URZ, URZ, URZ, URZ ;  /* 0x0000003f3f3ff290 */ /* 0x000fe4000fffe03f */
[----:B------:R-:W-:Y:S01]  /*f8c50*/  STL.64 [R1+0xd00], R12 ;  /* 0x000d000c01007387 */ /* 0x000fe20000100a00 */
[----:B------:R1:W-:Y:S01]  /*f8c60*/  STL.64 [R1+0xd08], R14 ;  /* 0x000d080e01007387 */ /* 0x0003e20000100a00 */
[----:B------:R-:W-:Y:S08]  /*f8c70*/  HMMA.1688.F32.TF32 R68, R4, R190, R68 ;  /* 0x000000be0444723c */ /* 0x000ff00000081044 */
[C---:B-1----:R-:W-:Y:S01]  /*f8c80*/  HMMA.1688.F32.TF32 R12, R132.reuse, R184, R60 ;  /* 0x000000b8840c723c */ /* 0x042fe2000008103c */
[----:B------:R-:W-:Y:S01]  /*f8c90*/  STL.64 [R1+0xcf0], R8 ;  /* 0x000cf00801007387 */ /* 0x000fe20000100a00 */
[----:B------:R4:W-:Y:S06]  /*f8ca0*/  STL.64 [R1+0xcf8], R10 ;  /* 0x000cf80a01007387 */ /* 0x0009ec0000100a00 */
[----:B----4-:R-:W-:Y:S01]  /*f8cb0*/  HMMA.1688.F32.TF32 R8, R132, R192, R64 ;  /* 0x000000c08408723c */ /* 0x010fe20000081040 */
[----:B------:R-:W-:Y:S01]  /*f8cc0*/  IMAD.MOV.U32 R237, RZ, RZ, R177 ;  /* 0x000000ffffed7224 */ /* 0x000fe200078e00b1 */
[----:B------:R-:W-:-:S04]  /*f8cd0*/  MOV R236, R176 ;  /* 0x000000b000ec7202 */ /* 0x000fc80000000f00 */
[----:B------:R-:W-:Y:S01]  /*f8ce0*/  STL [R1+0x6b1c], R237 ;  /* 0x006b1ced01007387 */ /* 0x000fe20000100800 */
[----:B------:R-:W-:Y:S08]  /*f8cf0*/  STL [R1+0x6b18], R236 ;  /* 0x006b18ec01007387 */ /* 0x000ff00000100800 */
[----:B------:R-:W-:Y:S02]  /*f8d00*/  STL.64 [R1+0xce0], R12 ;  /* 0x000ce00c01007387 */ /* 0x000fe40000100a00 */
[----:B------:R-:W-:Y:S01]  /*f8d10*/  STL.64 [R1+0xce8], R14 ;  /* 0x000ce80e01007387 */ /* 0x000fe20000100a00 */
[----:B------:R-:W-:Y:S05]  /*f8d20*/  HMMA.1688.F32.TF32 R72, R4, R182, R72 ;  /* 0x000000b60448723c */ /* 0x000fea0000081048 */
[----:B------:R-:W-:Y:S01]  /*f8d30*/  STL.64 [R1+0xbf0], R8 ;  /* 0x000bf00801007387 */ /* 0x000fe20000100a00 */
[----:B------:R1:W-:Y:S02]  /*f8d40*/  STL.64 [R1+0xbf8], R10 ;  /* 0x000bf80a01007387 */ /* 0x0003e40000100a00 */
[----:B-1----:R-:W-:Y:S01]  /*f8d50*/  HMMA.1688.F32.TF32 R8, R132, R200, R68 ;  /* 0x000000c88408723c */ /* 0x002fe20000081044 */
[----:B------:R-:W-:-:S02]  /*f8d60*/  IMAD.MOV.U32 R233, RZ, RZ, R238 ;  /* 0x000000ffffe97224 */ /* 0x000fc400078e00ee */
[----:B------:R-:W-:Y:S01]  /*f8d70*/  IMAD.MOV.U32 R232, RZ, RZ, R239 ;  /* 0x000000ffffe87224 */ /* 0x000fe200078e00ef */
[----:B------:R-:W-:Y:S01]  /*f8d80*/  MOV R238, R193 ;  /* 0x000000c100ee7202 */ /* 0x000fe20000000f00 */
[----:B------:R-:W-:-:S03]  /*f8d90*/  IMAD.MOV.U32 R239, RZ, RZ, R192 ;  /* 0x000000ffffef7224 */ /* 0x000fc600078e00c0 */
[C---:B------:R-:W-:Y:S01]  /*f8da0*/  HMMA.1688.F32.TF32 R76, R4.reuse, R174, R76 ;  /* 0x000000ae044c723c */ /* 0x040fe2000008104c */
[----:B------:R-:W-:Y:S01]  /*f8db0*/  STL [R1+0x6b24], R238 ;  /* 0x006b24ee01007387 */ /* 0x000fe20000100800 */
[----:B------:R-:W-:Y:S06]  /*f8dc0*/  STL [R1+0x6b20], R239 ;  /* 0x006b20ef01007387 */ /* 0x000fec0000100800 */
[----:B------:R-:W-:Y:S07]  /*f8dd0*/  HMMA.1688.F32.TF32 R80, R4, R166, R80 ;  /* 0x000000a60450723c */ /* 0x000fee0000081050 */
[----:B------:R-:W-:Y:S01]  /*f8de0*/  STL.64 [R1+0xbd0], R8 ;  /* 0x000bd00801007387 */ /* 0x000fe20000100a00 */
[----:B------:R1:W-:Y:S02]  /*f8df0*/  STL.64 [R1+0xbd8], R10 ;  /* 0x000bd80a01007387 */ /* 0x0003e40000100a00 */
[----:B-1----:R-:W-:Y:S01]  /*f8e00*/  HMMA.1688.F32.TF32 R8, R132, R208, R72 ;  /* 0x000000d08408723c */ /* 0x002fe20000081048 */
[----:B------:R-:W-:-:S02]  /*f8e10*/  IMAD.MOV.U32 R236, RZ, RZ, R201 ;  /* 0x000000ffffec7224 */ /* 0x000fc400078e00c9 */
[----:B------:R-:W-:-:S03]  /*f8e20*/  IMAD.MOV.U32 R237, RZ, RZ, R200 ;  /* 0x000000ffffed7224 */ /* 0x000fc600078e00c8 */
[----:B------:R-:W-:Y:S02]  /*f8e30*/  STL [R1+0x6b2c], R236 ;  /* 0x006b2cec01007387 */ /* 0x000fe40000100800 */
[----:B------:R-:W-:Y:S01]  /*f8e40*/  STL [R1+0x6b28], R237 ;  /* 0x006b28ed01007387 */ /* 0x000fe20000100800 */
[----:B------:R-:W-:Y:S11]  /*f8e50*/  HMMA.1688.F32.TF32 R84, R4, R158, R84 ;  /* 0x0000009e0454723c */ /* 0x000ff60000081054 */
[----:B------:R-:W-:Y:S03]  /*f8e60*/  @!UPT UIADD3 URZ, URZ, URZ, URZ ;  /* 0x0000003f3f3ff290 */ /* 0x000fe6000fffe03f */
[----:B------:R-:W-:Y:S01]  /*f8e70*/  STL.64 [R1+0xbb0], R8 ;  /* 0x000bb00801007387 */ /* 0x000fe20000100a00 */
[----:B------:R1:W-:Y:S01]  /*f8e80*/  STL.64 [R1+0xbb8], R10 ;  /* 0x000bb80a01007387 */ /* 0x0003e20000100a00 */
[----:B------:R-:W-:Y:S01]  /*f8e90*/  MOV R238, R208 ;  /* 0x000000d000ee7202 */ /* 0x000fe20000000f00 */
[----:B------:R-:W-:Y:S01]  /*f8ea0*/  IMAD.MOV.U32 R239, RZ, RZ, R209 ;  /* 0x000000ffffef7224 */ /* 0x000fe200078e00d1 */
[C---:B--2---:R-:W-:Y:S08]  /*f8eb0*/  HMMA.1688.F32.TF32 R12, R132.reuse, R216, R76 ;  /* 0x000000d8840c723c */ /* 0x044ff0000008104c */
[C---:B-1----:R-:W-:Y:S01]  /*f8ec0*/  HMMA.1688.F32.TF32 R8, R132.reuse, R224, R80 ;  /* 0x000000e08408723c */ /* 0x042fe20000081050 */
[----:B------:R-:W-:Y:S01]  /*f8ed0*/  IMAD.MOV.U32 R236, RZ, RZ, R224 ;  /* 0x000000ffffec7224 */ /* 0x000fe200078e00e0 */
[----:B------:R-:W-:Y:S11]  /*f8ee0*/  MOV R237, R225 ;  /* 0x000000e100ed7202 */ /* 0x000ff60000000f00 */
[----:B------:R-:W-:Y:S02]  /*f8ef0*/  @!UPT UIADD3 URZ, URZ, URZ, URZ ;  /* 0x0000003f3f3ff290 */ /* 0x000fe4000fffe03f */
[----:B------:R-:W-:Y:S01]  /*f8f00*/  STL.64 [R1+0xb90], R12 ;  /* 0x000b900c01007387 */ /* 0x000fe20000100a00 */
[----:B------:R-:W-:Y:S07]  /*f8f10*/  STL.64 [R1+0xb98], R14 ;  /* 0x000b980e01007387 */ /* 0x000fee0000100a00 */
[----:B------:R-:W-:Y:S02]  /*f8f20*/  STL.64 [R1+0xb70], R8 ;  /* 0x000b700801007387 */ /* 0x000fe40000100a00 */
[----:B------:R1:W-:Y:S02]  /*f8f30*/  STL.64 [R1+0xb78], R10 ;  /* 0x000b780a01007387 */ /* 0x0003e40000100a00 */
[----:B-1----:R-:W-:Y:S01]  /*f8f40*/  HMMA.1688.F32.TF32 R8, R132, R232, R84 ;  /* 0x000000e88408723c */ /* 0x002fe20000081054 */
[----:B------:R-:W-:Y:S01]  /*f8f50*/  STL.64 [R1+0x6b40], R238 ;  /* 0x006b40ee01007387 */ /* 0x000fe20000100a00 */
[----:B------:R-:W-:Y:S02]  /*f8f60*/  STL.64 [R1+0x6b38], R236 ;  /* 0x006b38ec01007387 */ /* 0x000fe40000100a00 */
[----:B------:R-:W2:Y:S11]  /*f8f70*/  LDL R234, [R1+0x1568] ;  /* 0x0015680001ea7983 */ /* 0x000eb60000100800 */
[----:B------:R-:W-:Y:S08]  /*f8f80*/  @!UPT UIADD3 URZ, URZ, URZ, URZ ;  /* 0x0000003f3f3ff290 */ /* 0x000ff0000fffe03f */
[----:B------:R-:W-:Y:S01]  /*f8f90*/  STL.64 [R1+0xb50], R8 ;  /* 0x000b500801007387 */ /* 0x000fe20000100a00 */
[----:B------:R1:W-:Y:S02]  /*f8fa0*/  STL.64 [R1+0xb58], R10 ;  /* 0x000b580a01007387 */ /* 0x0003e40000100a00 */
[----:B------:R-:W2:Y:S02]  /*f8fb0*/  LDL R235, [R1+0x156c] ;  /* 0x00156c0001eb7983 */ /* 0x000ea40000100800 */
        /* <DEDUP_REMOVED lines=74> */
[----:B------:R-:W4:Y:S01]  /*f9460*/  LDL R18, [R1+0x1478] ;  /* 0x0014780001127983 */ /* 0x000f220000100800 */
[----:B------:R-:W4:Y:S04]  /*f9470*/  LDL R19, [R1+0x147c] ;  /* 0x00147c0001137983 */ /* 0x000f280000100800 */
[----:B------:R-:W4:Y:S04]  /*f9480*/  LDL R14, [R1+0x1468] ;  /* 0x00146800010e7983 */ /* 0x000f280000100800 */
[----:B------:R-:W4:Y:S04]  /*f9490*/  LDL R15, [R1+0x146c] ;  /* 0x00146c00010f7983 */ /* 0x000f280000100800 */
[----:B-1----:R-:W4:Y:S04]  /*f94a0*/  LDL R10, [R1+0x1458] ;  /* 0x00145800010a7983 */ /* 0x002f280000100800 */
        /* <DEDUP_REMOVED lines=74> */
[----:B------:R-:W4:Y:S04]  /*f9950*/  LDL.LU R227, [R1+0x288c] ;  /* 0x00288c0001e37983 */ /* 0x000f280000300800 */
[----:B------:R-:W-:Y:S04]  /*f9960*/  LDS R4, [R2+0x14580] ;  /* 0x0145800002047984 */ /* 0x000fe80000000800 */
[----:B------:R-:W-:Y:S04]  /*f9970*/  LDS R6, [R2+0x16580] ;  /* 0x0165800002067984 */ /* 0x000fe80000000800 */
[----:B------:R-:W-:Y:S04]  /*f9980*/  LDS R5, [R0+0x14580] ;  /* 0x0145800000057984 */ /* 0x000fe80000000800 */
[----:B------:R-:W2:Y:S01]  /*f9990*/  LDS R7, [R0+0x16580] ;  /* 0x0165800000077984 */ /* 0x000ea20000000800 */
[----:B------:R-:W-:Y:S01]  /*f99a0*/  MOV R239, R248 ;  /* 0x000000f800ef7202 */ /* 0x000fe20000000f00 */
[----:B------:R-:W-:Y:S01]  /*f99b0*/  IMAD.MOV.U32 R238, RZ, RZ, R249 ;  /* 0x000000ffffee7224 */ /* 0x000fe200078e00f9 */
[C---:B--2---:R-:W-:Y:S08]  /*f99c0*/  HMMA.1688.F32.TF32 R112, R4.reuse, R114, R120 ;  /* 0x000000720470723c */ /* 0x044ff00000081078 */
[C---:B------:R-:W-:Y:S08]  /*f99d0*/  HMMA.1688.F32.TF32 R120, R4.reuse, R142, R244 ;  /* 0x0000008e0478723c */ /* 0x040ff000000810f4 */
[C---:B---3--:R-:W-:Y:S08]  /*f99e0*/  HMMA.1688.F32.TF32 R96, R4.reuse, R98, R36 ;  /* 0x000000620460723c */ /* 0x048ff00000081024 */
[----:B------:R-:W-:Y:S08]  /*f99f0*/  HMMA.1688.F32.TF32 R36, R4, R190, R180 ;  /* 0x000000be0424723c */ /* 0x000ff000000810b4 */
[C---:B----4-:R-:W-:Y:S08]  /*f9a00*/  HMMA.1688.F32.TF32 R84, R132.reuse, R236, R88 ;  /* 0x000000ec8454723c */ /* 0x050ff00000081058 */
        /* <DEDUP_REMOVED lines=85> */
[----:B------:R-:W-:-:S02]  /*f9f60*/  IMAD.MOV.U32 R247, RZ, RZ, R250 ;  /* 0x000000fffff77224 */ /* 0x000fc400078e00fa */
[----:B------:R-:W2:Y:S01]  /*f9f70*/  LDL.LU R249, [R1+0x2784] ;  /* 0x0027840001f97983 */ /* 0x000ea20000300800 */
[C---:B------:R-:W-:Y:S01]  /*f9f80*/  HMMA.1688.F32.TF32 R104, R4.reuse, R106, R64 ;  /* 0x0000006a0468723c */ /* 0x040fe20000081040 */
[----:B------:R-:W-:Y:S01]  /*f9f90*/  MOV R246, R251 ;  /* 0x000000fb00f67202 */ /* 0x000fe20000000f00 */
        /* <DEDUP_REMOVED lines=15> */
[----:B------:R-:W-:-:S02]  /*fa090*/  IMAD.MOV.U32 R174, RZ, RZ, R241 ;  /* 0x000000ffffae7224 */ /* 0x000fc400078e00f1 */
[----:B------:R-:W-:Y:S02]  /*fa0a0*/  IMAD.MOV.U32 R175, RZ, RZ, R240 ;  /* 0x000000ffffaf7224 */ /* 0x000fe400078e00f0 */
[----:B------:R-:W2:Y:S01]  /*fa0b0*/  LDL R241, [R1+0x34] ;  /* 0x0000340001f17983 */ /* 0x000ea20000100800 */
[----:B------:R-:W2:Y:S01]  /*fa0c0*/  LDL R240, [R1+0x30] ;  /* 0x0000300001f07983 */ /* 0x000ea20000100800 */
[C---:B------:R-:W-:Y:S08]  /*fa0d0*/  HMMA.1688.F32.TF32 R108, R4.reuse, R110, R124 ;  /* 0x0000006e046c723c */ /* 0x040ff0000008107c */
[----:B------:R-:W-:Y:S01]  /*fa0e0*/  HMMA.1688.F32.TF32 R124, R4, R158, R148 ;  /* 0x0000009e047c723c */ /* 0x000fe20000081094 */
        /* <DEDUP_REMOVED lines=14> */
[----:B------:R-:W-:-:S02]  /*fa1d0*/  IMAD.MOV.U32 R230, RZ, RZ, R243 ;  /* 0x000000ffffe67224 */ /* 0x000fc400078e00f3 */
        /* <DEDUP_REMOVED lines=105> */
[----:B------:R-:W-:Y:S01]  /*fa870*/  MOV R249, R150 ;  /* 0x0000009600f97202 */ /* 0x000fe20000000f00 */
[----:B------:R-:W-:Y:S01]  /*fa880*/  IMAD.MOV.U32 R248, RZ, RZ, R151 ;  /* 0x000000fffff87224 */ /* 0x000fe200078e0097 */
[C---:B------:R-:W-:Y:S01]  /*fa890*/  HMMA.1688.F32.TF32 R48, R4.reuse, R234, R48 ;  /* 0x000000ea0430723c */ /* 0x040fe20000081030 */
[----:B------:R-:W-:Y:S07]  /*fa8a0*/  LDS R133, [R0+0x20580] ;  /* 0x0205800000857984 */ /* 0x000fee0000000800 */
        /* <DEDUP_REMOVED lines=13> */
[----:B------:R-:W-:-:S02]  /*fa980*/  IMAD.MOV.U32 R242, RZ, RZ, R215 ;  /* 0x000000fffff27224 */ /* 0x000fc400078e00d7 */
[----:B---3--:R-:W-:Y:S02]  /*fa990*/  IMAD.MOV.U32 R241, RZ, RZ, R166 ;  /* 0x000000fffff17224 */ /* 0x008fe400078e00a6 */
[----:B------:R-:W-:Y:S01]  /*fa9a0*/  IMAD.MOV.U32 R240, RZ, RZ, R167 ;  /* 0x000000fffff07224 */ /* 0x000fe200078e00a7 */
[----:B------:R-:W-:Y:S04]  /*fa9b0*/  STL.64 [R1+0x6b60], R242 ;  /* 0x006b60f201007387 */ /* 0x000fe80000100a00 */
        /* <DEDUP_REMOVED lines=399> */
[----:B------:R-:W-:Y:S01]  /*fc2b0*/  IMAD.MOV.U32 R26, RZ, RZ, R252 ;  /* 0x000000ffff1a7224 */ /* 0x000fe200078e00fc */
[----:B------:R-:W-:Y:S01]  /*fc2c0*/  MOV R27, R3 ;  /* 0x00000003001b7202 */ /* 0x000fe20000000f00 */
        /* <DEDUP_REMOVED lines=10> */
[C---:B----4-:R-:W-:Y:S01]  /*fc370*/  HMMA.1688.F32.TF32 R24, R4.reuse, R146, R24 ;  /* 0x000000920418723c */ /* 0x050fe20000081018 */
[----:B------:R-:W4:Y:S07]  /*fc380*/  LDL.LU.64 R146, [R1+0x6b98] ;  /* 0x006b980001927983 */ /* 0x000f2e0000300a00 */
[----:B--2---:R-:W-:Y:S01]  /*fc390*/  HMMA.1688.F32.TF32 R12, R4, R134, R12 ;  /* 0x00000086040c723c */ /* 0x004fe2000008100c */
[----:B------:R-:W-:-:S02]  /*fc3a0*/  IMAD.MOV.U32 R3, RZ, RZ, R135 ;  /* 0x000000ffff037224 */ /* 0x000fc400078e0087 */
[----:B------:R-:W-:Y:S01]  /*fc3b0*/  LDS R134, [R2+0x32580] ;  /* 0x0325800002867984 */ /* 0x000fe20000000800 */
[----:B------:R-:W1:Y:S04]  /*fc3c0*/  LDS R135, [R0+0x32580] ;  /* 0x0325800000877984 */ /* 0x000e680000000800 */
[C---:B----4-:R-:W-:Y:S01]  /*fc3d0*/  HMMA.1688.F32.TF32 R104, R4.reuse, R146, R104 ;  /* 0x000000920468723c */ /* 0x050fe20000081068 */
        /* <DEDUP_REMOVED lines=12> */
[----:B------:R-:W1:Y:S01]  /*fc4a0*/  LDL.LU.64 R244, [R1+0x6b30] ;  /* 0x006b300001f47983 */ /* 0x000e620000300a00 */
[----:B------:R-:W2:Y:S02]  /*fc4b0*/  LDL.64 R216, [R1+0x1130] ;  /* 0x0011300001d87983 */ /* 0x000ea40000100a00 */
[----:B------:R-:W4:Y:S02]  /*fc4c0*/  LDL.64 R224, [R1+0x1140] ;  /* 0x0011400001e07983 */ /* 0x000f240000100a00 */
[----:B------:R-:W4:Y:S01]  /*fc4d0*/  LDL.64 R232, [R1+0x1150] ;  /* 0x0011500001e87983 */ /* 0x000f220000100a00 */
[----:B------:R-:W4:Y:S04]  /*fc4e0*/  LDL.64 R184, [R1+0x1160] ;  /* 0x0011600001b87983 */ /* 0x000f280000100a00 */
[----:B------:R-:W4:Y:S04]  /*fc4f0*/  LDL.64 R192, [R1+0x1170] ;  /* 0x0011700001c07983 */ /* 0x000f280000100a00 */
[----:B------:R-:W4:Y:S01]  /*fc500*/  LDL.64 R200, [R1+0x1190] ;  /* 0x0011900001c87983 */ /* 0x000f220000100a00 */
        /* <DEDUP_REMOVED lines=20> */
[C---:B------:R-:W-:Y:S01]  /*fc650*/  HMMA.1688.F32.TF32 R100, R4.reuse, R170, R100 ;  /* 0x000000aa0464723c */ /* 0x040fe20000081064 */
[----:B------:R-:W-:Y:S02]  /*fc660*/  STL [R1+0x6894], R150 ;  /* 0x0068949601007387 */ /* 0x000fe40000100800 */
[----:B------:R-:W-:Y:S01]  /*fc670*/  STL [R1+0x6890], R151 ;  /* 0x0068909701007387 */ /* 0x000fe20000100800 */
[----:B------:R-:W-:Y:S01]  /*fc680*/  STL [R1+0x6898], R143 ;  /* 0x0068988f01007387 */ /* 0x000fe20000100800 */
[----:B------:R-:W3:Y:S03]  /*fc690*/  LDL.64 R208, [R1+0x1180] ;  /* 0x0011800001d07983 */ /* 0x000ee60000100a00 */
[C---:B------:R-:W-:Y:S08]  /*fc6a0*/  HMMA.1688.F32.TF32 R96, R4.reuse, R246, R96 ;  /* 0x000000f60460723c */ /* 0x040ff00000081060 */
[C---:B------:R-:W-:Y:S08]  /*fc6b0*/  HMMA.1688.F32.TF32 R80, R4.reuse, R166, R80 ;  /* 0x000000a60450723c */ /* 0x040ff00000081050 */
[----:B------:R-:W-:Y:S08]  /*fc6c0*/  HMMA.1688.F32.TF32 R72, R4, R182, R72 ;  /* 0x000000b60448723c */ /* 0x000ff00000081048 */
[C---:B-1----:R-:W-:Y:S08]  /*fc6d0*/  HMMA.1688.F32.TF32 R168, R132.reuse, R244, R20 ;  /* 0x000000f484a8723c */ /* 0x042ff00000081014 */
[C---:B--2---:R-:W-:Y:S01]  /*fc6e0*/  HMMA.1688.F32.TF32 R20, R132.reuse, R216, R92 ;  /* 0x000000d88414723c */ /* 0x044fe2000008105c */
[----:B------:R-:W-:Y:S01]  /*fc6f0*/  IMAD.MOV.U32 R247, RZ, RZ, R216 ;  /* 0x000000fffff77224 */ /* 0x000fe200078e00d8 */
[----:B------:R-:W-:Y:S11]  /*fc700*/  MOV R246, R217 ;  /* 0x000000d900f67202 */ /* 0x000ff60000000f00 */
[----:B------:R-:W-:Y:S02]  /*fc710*/  @!UPT UIADD3 URZ, URZ, URZ, URZ ;  /* 0x0000003f3f3ff290 */ /* 0x000fe4000fffe03f */
[----:B------:R-:W-:Y:S01]  /*fc720*/  STL.64 [R1+0x4f0], R168 ;  /* 0x0004f0a801007387 */ /* 0x000fe20000100a00 */
[----:B------:R-:W-:Y:S07]  /*fc730*/  STL.64 [R1+0x4f8], R170 ;  /* 0x0004f8aa01007387 */ /* 0x000fee0000100a00 */
[----:B------:R-:W-:Y:S02]  /*fc740*/  STL.64 [R1+0x470], R20 ;  /* 0x0004701401007387 */ /* 0x000fe40000100a00 */
[----:B------:R4:W-:Y:S01]  /*fc750*/  STL.64 [R1+0x478], R22 ;  /* 0x0004781601007387 */ /* 0x0009e20000100a00 */
[----:B------:R-:W2:Y:S01]  /*fc760*/  LDL.64 R216, [R1+0x11a0] ;  /* 0x0011a00001d87983 */ /* 0x000ea20000100a00 */
[----:B----4-:R-:W-:Y:S03]  /*fc770*/  HMMA.1688.F32.TF32 R20, R132, R224, R24 ;  /* 0x000000e08414723c */ /* 0x010fe60000081018 */
[----:B------:R-:W-:Y:S01]  /*fc780*/  STL.64 [R1+0x68a8], R246 ;  /* 0x0068a8f601007387 */ /* 0x000fe20000100a00 */
[----:B------:R-:W-:Y:S02]  /*fc790*/  STL.64 [R1+0x68a0], R244 ;  /* 0x0068a0f401007387 */ /* 0x000fe40000100a00 */
[----:B------:R-:W-:-:S02]  /*fc7a0*/  IMAD.MOV.U32 R167, RZ, RZ, R224 ;  /* 0x000000ffffa77224 */ /* 0x000fc400078e00e0 */
[----:B------:R-:W-:Y:S11]  /*fc7b0*/  IMAD.MOV.U32 R252, RZ, RZ, R225 ;  /* 0x000000fffffc7224 */ /* 0x000ff600078e00e1 */
[----:B------:R-:W-:Y:S04]  /*fc7c0*/  @!UPT UIADD3 URZ, URZ, URZ, URZ ;  /* 0x0000003f3f3ff290 */ /* 0x000fe8000fffe03f */
[----:B------:R-:W-:Y:S01]  /*fc7d0*/  STL.64 [R1+0x480], R20 ;  /* 0x0004801401007387 */ /* 0x000fe20000100a00 */
[----:B------:R1:W-:Y:S02]  /*fc7e0*/  STL.64 [R1+0x488], R22 ;  /* 0x0004881601007387 */ /* 0x0003e40000100a00 */
[----:B------:R-:W4:Y:S01]  /*fc7f0*/  LDL.64 R224, [R1+0x11c0] ;  /* 0x0011c00001e07983 */ /* 0x000f220000100a00 */
[C---:B-1----:R-:W-:Y:S01]  /*fc800*/  HMMA.1688.F32.TF32 R20, R132.reuse, R232, R104 ;  /* 0x000000e88414723c */ /* 0x042fe20000081068 */
[----:B------:R-:W-:Y:S01]  /*fc810*/  MOV R182, R232 ;  /* 0x000000e800b67202 */ /* 0x000fe20000000f00 */
[----:B------:R-:W-:Y:S11]  /*fc820*/  IMAD.MOV.U32 R183, RZ, RZ, R233 ;  /* 0x000000ffffb77224 */ /* 0x000ff600078e00e9 */
[----:B------:R-:W-:Y:S10]  /*fc830*/  @!UPT UIADD3 URZ, URZ, URZ, URZ ;  /* 0x0000003f3f3ff290 */ /* 0x000ff4000fffe03f */
[----:B------:R-:W-:Y:S01]  /*fc840*/  STL.64 [R1+0x490], R20 ;  /* 0x0004901401007387 */ /* 0x000fe20000100a00 */
[----:B------:R1:W-:Y:S02]  /*fc850*/  STL.64 [R1+0x498], R22 ;  /* 0x0004981601007387 */ /* 0x0003e40000100a00 */
[----:B------:R-:W4:Y:S01]  /*fc860*/  LDL.64 R232, [R1+0x11b0] ;  /* 0x0011b00001e87983 */ /* 0x000f220000100a00 */
[----:B-1----:R-:W-:Y:S01]  /*fc870*/  HMMA.1688.F32.TF32 R20, R132, R184, R28 ;  /* 0x000000b88414723c */ /* 0x002fe2000008101c */
[----:B------:R-:W-:Y:S01]  /*fc880*/  STL.64 [R1+0x6940], R182 ;  /* 0x006940b601007387 */ /* 0x000fe20000100a00 */
[----:B------:R-:W-:Y:S06]  /*fc890*/  STL.64 [R1+0x6938], R180 ;  /* 0x006938b401007387 */ /* 0x000fec0000100a00 */
[----:B------:R-:W-:Y:S11]  /*fc8a0*/  HMMA.1688.F32.TF32 R68, R4, R190, R68 ;  /* 0x000000be0444723c */ /* 0x000ff60000081044 */
[----:B------:R-:W-:Y:S04]  /*fc8b0*/  @!UPT UIADD3 URZ, URZ, URZ, URZ ;  /* 0x0000003f3f3ff290 */ /* 0x000fe8000fffe03f */
[----:B------:R-:W-:Y:S01]  /*fc8c0*/  STL.64 [R1+0x4a0], R20 ;  /* 0x0004a01401007387 */ /* 0x000fe20000100a00 */
[----:B------:R1:W-:Y:S02]  /*fc8d0*/  STL.64 [R1+0x4a8], R22 ;  /* 0x0004a81601007387 */ /* 0x0003e40000100a00 */
[----:B-1----:R-:W-:Y:S01]  /*fc8e0*/  HMMA.1688.F32.TF32 R20, R132, R192, R116 ;  /* 0x000000c08414723c */ /* 0x002fe20000081074 */
[----:B------:R-:W-:Y:S01]  /*fc8f0*/  IMAD.MOV.U32 R190, RZ, RZ, R184 ;  /* 0x000000ffffbe7224 */ /* 0x000fe200078e00b8 */
[----:B------:R-:W-:-:S05]  /*fc900*/  MOV R191, R185 ;  /* 0x000000b900bf7202 */ /* 0x000fca0000000f00 */
[----:B------:R-:W-:Y:S01]  /*fc910*/  STL.64 [R1+0x6950], R190 ;  /* 0x006950be01007387 */ /* 0x000fe20000100a00 */
[----:B------:R-:W-:Y:S01]  /*fc920*/  STL.64 [R1+0x6948], R188 ;  /* 0x006948bc01007387 */ /* 0x000fe20000100a00 */
[C---:B---3--:R-:W-:Y:S11]  /*fc930*/  HMMA.1688.F32.TF32 R8, R132.reuse, R208, R8 ;  /* 0x000000d08408723c */ /* 0x048ff60000081008 */
[----:B------:R-:W-:Y:S03]  /*fc940*/  @!UPT UIADD3 URZ, URZ, URZ, URZ ;  /* 0x0000003f3f3ff290 */ /* 0x000fe6000fffe03f */
[----:B------:R-:W-:Y:S01]  /*fc950*/  STL.64 [R1+0x4b0], R20 ;  /* 0x0004b01401007387 */ /* 0x000fe20000100a00 */
[----:B------:R1:W-:Y:S02]  /*fc960*/  STL.64 [R1+0x4b8], R22 ;  /* 0x0004b81601007387 */ /* 0x0003e40000100a00 */
[----:B-1----:R-:W-:Y:S08]  /*fc970*/  HMMA.1688.F32.TF32 R20, R132, R200, R128 ;  /* 0x000000c88414723c */ /* 0x002ff00000081080 */
[C---:B------:R-:W-:Y:S08]  /*fc980*/  HMMA.1688.F32.TF32 R64, R4.reuse, R198, R64 ;  /* 0x000000c60440723c */ /* 0x040ff00000081040 */
[----:B------:R-:W-:Y:S01]  /*fc990*/  HMMA.1688.F32.TF32 R60, R4, R206, R60 ;  /* 0x000000ce043c723c */ /* 0x000fe2000008103c */
[----:B------:R-:W-:-:S02]  /*fc9a0*/  IMAD.MOV.U32 R198, RZ, RZ, R192 ;  /* 0x000000ffffc67224 */ /* 0x000fc400078e00c0 */
[----:B------:R-:W-:-:S04]  /*fc9b0*/  IMAD.MOV.U32 R199, RZ, RZ, R193 ;  /* 0x000000ffffc77224 */ /* 0x000fc800078e00c1 */
[----:B------:R-:W-:Y:S01]  /*fc9c0*/  MOV R206, R200 ;  /* 0x000000c800ce7202 */ /* 0x000fe20000000f00 */
[----:B------:R-:W-:Y:S01]  /*fc9d0*/  IMAD.MOV.U32 R207, RZ, RZ, R201 ;  /* 0x000000ffffcf7224 */ /* 0x000fe200078e00c9 */
[----:B------:R-:W-:Y:S01]  /*fc9e0*/  STL.64 [R1+0x6960], R198 ;  /* 0x006960c601007387 */ /* 0x000fe20000100a00 */
[----:B------:R-:W-:Y:S03]  /*fc9f0*/  STL.64 [R1+0x6958], R196 ;  /* 0x006958c401007387 */ /* 0x000fe60000100a00 */
[----:B------:R-:W-:Y:S01]  /*fca00*/  STL.64 [R1+0x4c0], R20 ;  /* 0x0004c01401007387 */ /* 0x000fe20000100a00 */
[----:B------:R-:W-:Y:S02]  /*fca10*/  STL.64 [R1+0x4c8], R22 ;  /* 0x0004c81601007387 */ /* 0x000fe40000100a00 */
[----:B------:R-:W-:Y:S02]  /*fca20*/  STL.64 [R1+0x6970], R206 ;  /* 0x006970ce01007387 */ /* 0x000fe40000100a00 */
[----:B------:R-:W-:Y:S01]  /*fca30*/  STL.64 [R1+0x6968], R204 ;  /* 0x006968cc01007387 */ /* 0x000fe20000100a00 */
[----:B------:R-:W-:Y:S01]  /*fca40*/  STL.64 [R1+0x4d0], R8 ;  /* 0x0004d00801007387 */ /* 0x000fe20000100a00 */
[----:B------:R2:W-:Y:S01]  /*fca50*/  STL.64 [R1+0x4d8], R10 ;  /* 0x0004d80a01007387 */ /* 0x0005e20000100a00 */
[C---:B------:R-:W-:Y:S08]  /*fca60*/  HMMA.1688.F32.TF32 R52, R4.reuse, R222, R52 ;  /* 0x000000de0434723c */ /* 0x040ff00000081034 */
[----:B------:R-:W-:Y:S01]  /*fca70*/  HMMA.1688.F32.TF32 R56, R4, R214, R56 ;  /* 0x000000d60438723c */ /* 0x000fe20000081038 */
[----:B------:R-:W-:-:S06]  /*fca80*/  IMAD.MOV.U32 R223, RZ, RZ, R208 ;  /* 0x000000ffffdf7224 */ /* 0x000fcc00078e00d0 */
[----:B------:R-:W-:Y:S01]  /*fca90*/  MOV R215, R209 ;  /* 0x000000d100d77202 */ /* 0x000fe20000000f00 */
[----:B------:R-:W-:Y:S08]  /*fcaa0*/  HMMA.1688.F32.TF32 R48, R4, R230, R48 ;  /* 0x000000e60430723c */ /* 0x000ff00000081030 */
[----:B--2---:R-:W-:Y:S01]  /*fcab0*/  HMMA.1688.F32.TF32 R8, R132, R216, R12 ;  /* 0x000000d88408723c */ /* 0x004fe2000008100c */
[----:B------:R-:W-:-:S02]  /*fcac0*/  IMAD.MOV.U32 R222, RZ, RZ, R217 ;  /* 0x000000ffffde7224 */ /* 0x000fc400078e00d9 */
[----:B------:R-:W-:Y:S11]  /*fcad0*/  IMAD.MOV.U32 R214, RZ, RZ, R216 ;  /* 0x000000ffffd67224 */ /* 0x000ff600078e00d8 */
[----:B------:R-:W-:Y:S09]  /*fcae0*/  @!UPT UIADD3 URZ, URZ, URZ, URZ ;  /* 0x0000003f3f3ff290 */ /* 0x000ff2000fffe03f */
[----:B------:R-:W-:Y:S01]  /*fcaf0*/  STL.64 [R1+0x4e0], R8 ;  /* 0x0004e00801007387 */ /* 0x000fe20000100a00 */
[----:B------:R4:W-:Y:S02]  /*fcb00*/  STL.64 [R1+0x4e8], R10 ;  /* 0x0004e80a01007387 */ /* 0x0009e40000100a00 */
[C---:B----4-:R-:W-:Y:S01]  /*fcb10*/  HMMA.1688.F32.TF32 R8, R132.reuse, R224, R16 ;  /* 0x000000e08408723c */ /* 0x050fe20000081010 */
        /* <DEDUP_REMOVED lines=12> */
[----:B------:R-:W-:Y:S02]  /*fcbe0*/  STL.64 [R1+0x6998], R228 ;  /* 0x006998e401007387 */ /* 0x000fe40000100a00 */
[----:B------:R-:W-:Y:S11]  /*fcbf0*/  IMAD.MOV.U32 R225, RZ, RZ, R237 ;  /* 0x000000ffffe17224 */ /* 0x000ff600078e00ed */
[----:B------:R-:W-:Y:S03]  /*fcc00*/  @!UPT UIADD3 URZ, URZ, URZ, URZ ;  /* 0x0000003f3f3ff290 */ /* 0x000fe6000fffe03f */
[----:B------:R-:W-:Y:S01]  /*fcc10*/  STL.64 [R1+0x500], R8 ;  /* 0x0005000801007387 */ /* 0x000fe20000100a00 */
[----:B------:R1:W-:Y:S02]  /*fcc20*/  STL.64 [R1+0x508], R10 ;  /* 0x0005080a01007387 */ /* 0x0003e40000100a00 */
[----:B------:R-:W2:Y:S02]  /*fcc30*/  LDL.LU R236, [R1+0x6b2c] ;  /* 0x006b2c0001ec7983 */ /* 0x000ea40000300800 */
[----:B------:R-:W3:Y:S01]  /*fcc40*/  LDL.LU R237, [R1+0x6b28] ;  /* 0x006b280001ed7983 */ /* 0x000ee20000300800 */
[----:B------:R-:W1:Y:S04]  /*fcc50*/  LDL.64 R116, [R1+0x11d0] ;  /* 0x0011d00001747983 */ /* 0x000e680000100a00 */
[----:B------:R-:W4:Y:S04]  /*fcc60*/  LDL R216, [R1+0x12d0] ;  /* 0x0012d00001d87983 */ /* 0x000f280000100800 */
[----:B------:R-:W4:Y:S01]  /*fcc70*/  LDL R217, [R1+0x12d4] ;  /* 0x0012d40001d97983 */ /* 0x000f220000100800 */
[----:B------:R-:W-:-:S02]  /*fcc80*/  MOV R208, R238 ;  /* 0x000000ee00d07202 */ /* 0x000fc40000000f00 */
[----:B------:R-:W4:Y:S02]  /*fcc90*/  LDL.LU R238, [R1+0x6b24] ;  /* 0x006b240001ee7983 */ /* 0x000f240000300800 */
[----:B------:R-:W-:Y:S02]  /*fcca0*/  IMAD.MOV.U32 R209, RZ, RZ, R239 ;  /* 0x000000ffffd17224 */ /* 0x000fe400078e00ef */
[----:B------:R-:W4:Y:S01]  /*fccb0*/  LDL.LU R239, [R1+0x6b20] ;  /* 0x006b200001ef7983 */ /* 0x000f220000300800 */
[----:B------:R-:W4:Y:S01]  /*fccc0*/  LDL.64 R188, [R1+0x11e0] ;  /* 0x0011e00001bc7983 */ /* 0x000f220000100a00 */
[----:B--2---:R-:W-:Y:S01]  /*fccd0*/  MOV R201, R236 ;  /* 0x000000ec00c97202 */ /* 0x004fe20000000f00 */
[----:B---3--:R-:W-:Y:S02]  /*fcce0*/  IMAD.MOV.U32 R200, RZ, RZ, R237 ;  /* 0x000000ffffc87224 */ /* 0x008fe400078e00ed */
[----:B------:R-:W2:Y:S01]  /*fccf0*/  LDL.LU R237, [R1+0x6b1c] ;  /* 0x006b1c0001ed7983 */ /* 0x000ea20000300800 */
[----:B------:R-:W3:Y:S02]  /*fcd00*/  LDL.LU R236, [R1+0x6b18] ;  /* 0x006b180001ec7983 */ /* 0x000ee40000300800 */
[----:B------:R-:W4:Y:S02]  /*fcd10*/  LDL.64 R28, [R1+0x1200] ;  /* 0x00120000011c7983 */ /* 0x000f240000100a00 */
        /* <DEDUP_REMOVED lines=16> */
[----:B------:R-:W-:Y:S07]  /*fce20*/  HMMA.1688.F32.TF32 R76, R4, R174, R76 ;  /* 0x000000ae044c723c */ /* 0x000fee000008104c */
[----:B------:R-:W-:Y:S01]  /*fce30*/  IMAD.MOV.U32 R174, RZ, RZ, R232 ;  /* 0x000000ffffae7224 */ /* 0x000fe200078e00e8 */
[----:B------:R-:W-:Y:S01]  /*fce40*/  MOV R175, R233 ;  /* 0x000000e900af7202 */ /* 0x000fe20000000f00 */
[----:B-1----:R-:W-:Y:S08]  /*fce50*/  HMMA.1688.F32.TF32 R8, R132, R116, R100 ;  /* 0x000000748408723c */ /* 0x002ff00000081064 */
[C---:B------:R-:W-:Y:S08]  /*fce60*/  HMMA.1688.F32.TF32 R108, R4.reuse, R178, R108 ;  /* 0x000000b2046c723c */ /* 0x040ff0000008106c */
[----:B------:R-:W-:Y:S01]  /*fce70*/  HMMA.1688.F32.TF32 R112, R4, R186, R112 ;  /* 0x000000ba0470723c */ /* 0x000fe20000081070 */
[----:B------:R-:W-:Y:S01]  /*fce80*/  MOV R166, R117 ;  /* 0x0000007500a67202 */ /* 0x000fe20000000f00 */
[----:B--2---:R-:W-:-:S02]  /*fce90*/  IMAD.MOV.U32 R177, RZ, RZ, R237 ;  /* 0x000000ffffb17224 */ /* 0x004fc400078e00ed */
[----:B---3--:R-:W-:Y:S02]  /*fcea0*/  IMAD.MOV.U32 R176, RZ, RZ, R236 ;  /* 0x000000ffffb07224 */ /* 0x008fe400078e00ec */
[----:B------:R-:W2:Y:S01]  /*fceb0*/  LDL.LU R236, [R1+0x6b14] ;  /* 0x006b140001ec7983 */ /* 0x000ea20000300800 */
[----:B------:R-:W2:Y:S02]  /*fcec0*/  LDL.LU R237, [R1+0x6b10] ;  /* 0x006b100001ed7983 */ /* 0x000ea40000300800 */
[----:B------:R-:W3:Y:S02]  /*fced0*/  LDL.64 R232, [R1+0x12f0] ;  /* 0x0012f00001e87983 */ /* 0x000ee40000100a00 */
[----:B------:R-:W-:Y:S01]  /*fcee0*/  STL.64 [R1+0x69b0], R174 ;  /* 0x0069b0ae01007387 */ /* 0x000fe20000100a00 */
[----:B------:R-:W-:Y:S01]  /*fcef0*/  STL.64 [R1+0x69a8], R172 ;  /* 0x0069a8ac01007387 */ /* 0x000fe20000100a00 */
[----:B------:R-:W-:Y:S02]  /*fcf00*/  STL.64 [R1+0x510], R8 ;  /* 0x0005100801007387 */ /* 0x000fe40000100a00 */
[----:B------:R4:W-:Y:S02]  /*fcf10*/  STL.64 [R1+0x518], R10 ;  /* 0x0005180a01007387 */ /* 0x0009e40000100a00 */
[----:B----4-:R-:W-:Y:S01]  /*fcf20*/  HMMA.1688.F32.TF32 R8, R132, R188, R108 ;  /* 0x000000bc8408723c */ /* 0x010fe2000008106c */
[----:B------:R-:W-:Y:S01]  /*fcf30*/  STL.64 [R1+0x69c0], R166 ;  /* 0x0069c0a601007387 */ /* 0x000fe20000100a00 */
[----:B------:R-:W-:Y:S06]  /*fcf40*/  STL.64 [R1+0x69b8], R164 ;  /* 0x0069b8a401007387 */ /* 0x000fec0000100a00 */
[C---:B------:R-:W-:Y:S08]  /*fcf50*/  HMMA.1688.F32.TF32 R120, R4.reuse, R194, R120 ;  /* 0x000000c20478723c */ /* 0x040ff00000081078 */
[----:B------:R-:W-:Y:S07]  /*fcf60*/  HMMA.1688.F32.TF32 R84, R4, R158, R84 ;  /* 0x0000009e0454723c */ /* 0x000fee0000081054 */
[----:B------:R-:W-:Y:S01]  /*fcf70*/  STL.64 [R1+0x520], R8 ;  /* 0x0005200801007387 */ /* 0x000fe20000100a00 */
[----:B------:R1:W-:Y:S02]  /*fcf80*/  STL.64 [R1+0x528], R10 ;  /* 0x0005280a01007387 */ /* 0x0003e40000100a00 */
[----:B-1----:R-:W-:Y:S01]  /*fcf90*/  HMMA.1688.F32.TF32 R8, R132, R28, R112 ;  /* 0x0000001c8408723c */ /* 0x002fe20000081070 */
[----:B------:R-:W-:-:S02]  /*fcfa0*/  IMAD.MOV.U32 R159, RZ, RZ, R116 ;  /* 0x000000ffff9f7224 */ /* 0x000fc400078e0074 */
[----:B------:R-:W-:-:S05]  /*fcfb0*/  IMAD.MOV.U32 R158, RZ, RZ, R189 ;  /* 0x000000ffff9e7224 */ /* 0x000fca00078e00bd */
[C---:B------:R-:W-:Y:S08]  /*fcfc0*/  HMMA.1688.F32.TF32 R124, R4.reuse, R202, R124 ;  /* 0x000000ca047c723c */ /* 0x040ff0000008107c */
[C---:B------:R-:W-:Y:S01]  /*fcfd0*/  HMMA.1688.F32.TF32 R32, R4.reuse, R210, R32 ;  /* 0x000000d20420723c */ /* 0x040fe20000081020 */
[----:B------:R-:W-:Y:S01]  /*fcfe0*/  STL.64 [R1+0x69d0], R158 ;  /* 0x0069d09e01007387 */ /* 0x000fe20000100a00 */
[----:B------:R-:W-:Y:S06]  /*fcff0*/  STL.64 [R1+0x69c8], R156 ;  /* 0x0069c89c01007387 */ /* 0x000fec0000100a00 */
[C---:B------:R-:W-:Y:S01]  /*fd000*/  HMMA.1688.F32.TF32 R36, R4.reuse, R218, R36 ;  /* 0x000000da0424723c */ /* 0x040fe20000081024 */
[----:B------:R-:W-:Y:S01]  /*fd010*/  STL.64 [R1+0x530], R8 ;  /* 0x0005300801007387 */ /* 0x000fe20000100a00 */
[----:B------:R2:W-:Y:S06]  /*fd020*/  STL.64 [R1+0x538], R10 ;  /* 0x0005380a01007387 */ /* 0x0005ec0000100a00 */
[C---:B------:R-:W-:Y:S08]  /*fd030*/  HMMA.1688.F32.TF32 R88, R4.reuse, R150, R88 ;  /* 0x000000960458723c */ /* 0x040ff00000081058 */
[----:B------:R-:W-:Y:S01]  /*fd040*/  HMMA.1688.F32.TF32 R136, R4, R142, R136 ;  /* 0x0000008e0488723c */ /* 0x000fe20000081088 */
[----:B------:R-:W-:-:S02]  /*fd050*/  IMAD.MOV.U32 R151, RZ, RZ, R188 ;  /* 0x000000ffff977224 */ /* 0x000fc400078e00bc */
[----:B------:R-:W-:-:S04]  /*fd060*/  IMAD.MOV.U32 R150, RZ, RZ, R29 ;  /* 0x000000ffff967224 */ /* 0x000fc800078e001d */
[----:B------:R-:W-:Y:S01]  /*fd070*/  MOV R143, R28 ;  /* 0x0000001c008f7202 */ /* 0x000fe20000000f00 */
[----:B------:R-:W-:Y:S01]  /*fd080*/  HMMA.1688.F32.TF32 R16, R132, R180, R124 ;  /* 0x000000b48410723c */ /* 0x000fe2000008107c */
[----:B------:R-:W-:Y:S01]  /*fd090*/  STL.64 [R1+0x69f0], R150 ;  /* 0x0069f09601007387 */ /* 0x000fe20000100a00 */
[----:B------:R-:W-:Y:S02]  /*fd0a0*/  STL.64 [R1+0x69e8], R148 ;  /* 0x0069e89401007387 */ /* 0x000fe40000100a00 */
[----:B------:R-:W-:Y:S04]  /*fd0b0*/  STL.64 [R1+0x69e0], R142 ;  /* 0x0069e08e01007387 */ /* 0x000fe80000100a00 */
[----:B------:R-:W-:Y:S01]  /*fd0c0*/  HMMA.1688.F32.TF32 R40, R4, R226, R40 ;  /* 0x000000e20428723c */ /* 0x000fe20000081028 */
[----:B------:R-:W-:Y:S07]  /*fd0d0*/  STL.64 [R1+0x69d8], R140 ;  /* 0x0069d88c01007387 */ /* 0x000fee0000100a00 */
[----:B------:R-:W-:Y:S08]  /*fd0e0*/  HMMA.1688.F32.TF32 R12, R132, R104, R32 ;  /* 0x00000068840c723c */ /* 0x000ff00000081020 */
[----:B------:R-:W-:Y:S01]  /*fd0f0*/  HMMA.1688.F32.TF32 R44, R4, R234, R44 ;  /* 0x000000ea042c723c */ /* 0x000fe2000008102c */
[----:B------:R-:W-:Y:S01]  /*fd100*/  MOV R192, R239 ;  /* 0x000000ef00c07202 */ /* 0x000fe20000000f00 */
[----:B------:R-:W-:Y:S01]  /*fd110*/  IMAD.MOV.U32 R193, RZ, RZ, R238 ;  /* 0x000000ffffc17224 */ /* 0x000fe200078e00ee */
[----:B------:R-:W-:Y:S04]  /*fd120*/  LDS R4, [R2+0x14600] ;  /* 0x0146000002047984 */ /* 0x000fe80000000800 */
[----:B------:R-:W-:Y:S04]  /*fd130*/  LDS R6, [R2+0x16600] ;  /* 0x0166000002067984 */ /* 0x000fe80000000800 */
[----:B------:R-:W-:Y:S04]  /*fd140*/  LDS R5, [R0+0x14600] ;  /* 0x0146000000057984 */ /* 0x000fe80000000800 */
[----:B------:R-:W1:Y:S01]  /*fd150*/  LDS R7, [R0+0x16600] ;  /* 0x0166000000077984 */ /* 0x000e620000000800 */
[C---:B--2---:R-:W-:Y:S11]  /*fd160*/  HMMA.1688.F32.TF32 R8, R132.reuse, R236, R120 ;  /* 0x000000ec8408723c */ /* 0x044ff60000081078 */
[----:B------:R-:W-:Y:S11]  /*fd170*/  @!UPT UIADD3 URZ, URZ, URZ, URZ ;  /* 0x0000003f3f3ff290 */ /* 0x000ff6000fffe03f */
[----:B------:R-:W-:Y:S01]  /*fd180*/  @!UPT UIADD3 URZ, URZ, URZ, URZ ;  /* 0x0000003f3f3ff290 */ /* 0x000fe2000fffe03f */
        /* <DEDUP_REMOVED lines=8> */
[C---:B----4-:R-:W-:Y:S07]  /*fd210*/  HMMA.1688.F32.TF32 R12, R132.reuse, R92, R44 ;  /* 0x0000005c840c723c */ /* 0x050fee000008102c */
        /* <DEDUP_REMOVED lines=8> */
[C---:B----4-:R-:W-:Y:S01]  /*fd2a0*/  HMMA.1688.F32.TF32 R12, R132.reuse, R176, R56 ;  /* 0x000000b0840c723c */ /* 0x050fe20000081038 */
        /* <DEDUP_REMOVED lines=20> */
[----:B---3--:R-:W-:Y:S07]  /*fd3f0*/  HMMA.1688.F32.TF32 R8, R132, R232, R84 ;  /* 0x000000e88408723c */ /* 0x008fee0000081054 */
        /* <DEDUP_REMOVED lines=66> */
[----:B------:R-:W1:Y:S02]  /*fd820*/  LDL R110, [R1+0x14a8] ;  /* 0x0014a800016e7983 */ /* 0x000e640000100800 */
[----:B------:R-:W1:Y:S02]  /*fd830*/  LDL R111, [R1+0x14ac] ;  /* 0x0014ac00016f7983 */ /* 0x000e640000100800 */
[----:B------:R-:W1:Y:S01]  /*fd840*/  LDL.LU R124, [R1+0x2d40] ;  /* 0x002d4000017c7983 */ /* 0x000e620000300800 */
[----:B------:R-:W1:Y:S01]  /*fd850*/  LDL.LU R125, [R1+0x2d44] ;  /* 0x002d4400017d7983 */ /* 0x000e620000300800 */
[----:B------:R-:W1:Y:S02]  /*fd860*/  LDL.LU R126, [R1+0x2d48] ;  /* 0x002d4800017e7983 */ /* 0x000e640000300800 */
[----:B------:R-:W1:Y:S02]  /*fd870*/  LDL.LU R127, [R1+0x2d4c] ;  /* 0x002d4c00017f7983 */ /* 0x000e640000300800 */
        /* <DEDUP_REMOVED lines=8> */
[----:B--2---:R-:W2:Y:S01]  /*fd900*/  LDL R18, [R1+0x1478] ;  /* 0x0014780001127983 */ /* 0x004ea20000100800 */
[----:B------:R-:W2:Y:S04]  /*fd910*/  LDL R19, [R1+0x147c] ;  /* 0x00147c0001137983 */ /* 0x000ea80000100800 */
[----:B---3--:R-:W3:Y:S04]  /*fd920*/  LDL R14, [R1+0x1468] ;  /* 0x00146800010e7983 */ /* 0x008ee80000100800 */
[----:B------:R-:W3:Y:S01]  /*fd930*/  LDL R15, [R1+0x146c] ;  /* 0x00146c00010f7983 */ /* 0x000ee20000100800 */
[----:B------:R-:W3:Y:S02]  /*fd940*/  LDL.LU R44, [R1+0x2b90] ;  /* 0x002b9000012c7983 */ /* 0x000ee40000300800 */
[----:B------:R-:W3:Y:S02]  /*fd950*/  LDL.LU R45, [R1+0x2b94] ;  /* 0x002b9400012d7983 */ /* 0x000ee40000300800 */
[----:B------:R-:W3:Y:S01]  /*fd960*/  LDL.LU R46, [R1+0x2b98] ;  /* 0x002b9800012e7983 */ /* 0x000ee20000300800 */
[----:B------:R-:W3:Y:S01]  /*fd970*/  LDL.LU R47, [R1+0x2b9c] ;  /* 0x002b9c00012f7983 */ /* 0x000ee20000300800 */
        /* <DEDUP_REMOVED lines=72> */
[----:B------:R-:W-:Y:S01]  /*fde00*/  IMAD.MOV.U32 R239, RZ, RZ, R232 ;  /* 0x000000ffffef7224 */ /* 0x000fe200078e00e8 */
[----:B------:R-:W-:-:S05]  /*fde10*/  MOV R238, R233 ;  /* 0x000000e900ee7202 */ /* 0x000fca0000000f00 */
[----:B------:R-:W-:Y:S01]  /*fde20*/  STL.64 [R1+0x68b8], R238 ;  /* 0x0068b8ee01007387 */ /* 0x000fe20000100a00 */
[----:B------:R-:W-:Y:S01]  /*fde30*/  STL.64 [R1+0x68b0], R236 ;  /* 0x0068b0ec01007387 */ /* 0x000fe20000100a00 */
[C---:B-1----:R-:W-:Y:S08]  /*fde40*/  HMMA.1688.F32.TF32 R108, R4.reuse, R110, R124 ;  /* 0x0000006e046c723c */ /* 0x042ff0000008107c */
[C---:B----4-:R-:W-:Y:S08]  /*fde50*/  HMMA.1688.F32.TF32 R100, R4.reuse, R102, R32 ;  /* 0x000000660464723c */ /* 0x050ff00000081020 */
[C---:B------:R-:W-:Y:S08]  /*fde60*/  HMMA.1688.F32.TF32 R124, R4.reuse, R166, R156 ;  /* 0x000000a6047c723c */ /* 0x040ff0000008109c */
[C---:B------:R-:W-:Y:S08]  /*fde70*/  HMMA.1688.F32.TF32 R32, R4.reuse, R230, R172 ;  /* 0x000000e60420723c */ /* 0x040ff000000810ac */
[C---:B---3--:R-:W-:Y:S08]  /*fde80*/  HMMA.1688.F32.TF32 R12, R4.reuse, R14, R44 ;  /* 0x0000000e040c723c */ /* 0x048ff0000008102c */
[----:B------:R-:W-:Y:S08]  /*fde90*/  HMMA.1688.F32.TF32 R44, R4, R182, R188 ;  /* 0x000000b6042c723c */ /* 0x000ff000000810bc */
[C---:B--2---:R-:W-:Y:S08]  /*fdea0*/  HMMA.1688.F32.TF32 R84, R132.reuse, R84, R88 ;  /* 0x000000548454723c */ /* 0x044ff00000081058 */
        /* <DEDUP_REMOVED lines=354> */
[C---:B------:R-:W-:Y:S01]  /*ff4d0*/  HMMA.1688.F32.TF32 R28, R4.reuse, R134, R28 ;  /* 0x00000086041c723c */ /* 0x040fe2000008101c */
[----:B------:R-:W-:Y:S04]  /*ff4e0*/  LDS R134, [R2+0x22600] ;  /* 0x0226000002867984 */ /* 0x000fe80000000800 */
[----:B------:R-:W2:Y:S03]  /*ff4f0*/  LDS R135, [R0+0x22600] ;  /* 0x0226000000877984 */ /* 0x000ea60000000800 */
        /* <DEDUP_REMOVED lines=292> */
[----:B------:R-:W2:Y:S01]  /*100740*/  LDL R134, [R1+0x1d8] ;  /* 0x0001d80001867983 */ /* 0x000ea20000100800 */
[----:B------:R-:W4:Y:S02]  /*100750*/  LDL.LU.64 R94, [R1+0x6930] ;  /* 0x00693000015e7983 */ /* 0x000f240000300a00 */
[----:B------:R-:W4:Y:S04]  /*100760*/  LDL.LU.64 R92, [R1+0x6928] ;  /* 0x00692800015c7983 */ /* 0x000f280000300a00 */
[C---:B------:R-:W-:Y:S08]  /*100770*/  HMMA.1688.F32.TF32 R28, R4.reuse, R154, R28 ;  /* 0x0000009a041c723c */ /* 0x040ff0000008101c */
[C---:B------:R-:W-:Y:S08]  /*100780*/  HMMA.1688.F32.TF32 R116, R4.reuse, R162, R116 ;  /* 0x000000a20474723c */ /* 0x040ff00000081074 */
[----:B------:R-:W-:Y:S01]  /*100790*/  HMMA.1688.F32.TF32 R128, R4, R242, R128 ;  /* 0x000000f20480723c */ /* 0x000fe20000081080 */
[----:B------:R-:W-:Y:S01]  /*1007a0*/  IMAD.MOV.U32 R135, RZ, RZ, R3 ;  /* 0x000000ffff877224 */ /* 0x000fe200078e0003 */
[----:B------:R-:W-:-:S06]  /*1007b0*/  MOV R3, R27 ;  /* 0x0000001b00037202 */ /* 0x000fcc0000000f00 */
[C---:B------:R-:W-:Y:S08]  /*1007c0*/  HMMA.1688.F32.TF32 R8, R4.reuse, R250, R8 ;  /* 0x000000fa0408723c */ /* 0x040ff00000081008 */
[C---:B------:R-:W-:Y:S08]  /*1007d0*/  HMMA.1688.F32.TF32 R16, R4.reuse, R238, R16 ;  /* 0x000000ee0410723c */ /* 0x040ff00000081010 */
[----:B------:R-:W-:Y:S01]  /*1007e0*/  HMMA.1688.F32.TF32 R96, R4, R246, R96 ;  /* 0x000000f60460723c */ /* 0x000fe20000081060 */
        /* <DEDUP_REMOVED lines=14> */
[----:B------:R-:W-:Y:S04]  /*1008d0*/  LDS R132, [R2+0x30600] ;  /* 0x0306000002847984 */ /* 0x000fe80000000800 */
[----:B------:R-:W-:Y:S01]  /*1008e0*/  LDS R133, [R0+0x30600] ;  /* 0x0306000000857984 */ /* 0x000fe20000000800 */
[C---:B----4-:R-:W-:Y:S03]  /*1008f0*/  HMMA.1688.F32.TF32 R92, R4.reuse, R26, R92 ;  /* 0x0000001a045c723c */ /* 0x050fe6000008105c */
[----:B------:R-:W3:Y:S01]  /*100900*/  LDL.LU.64 R26, [R1+0x6920] ;  /* 0x00692000011a7983 */ /* 0x000ee20000300a00 */
[----:B------:R-:W3:Y:S04]  /*100910*/  LDL.LU.64 R24, [R1+0x6918] ;  /* 0x0069180001187983 */ /* 0x000ee80000300a00 */
[C---:B---3--:R-:W-:Y:S01]  /*100920*/  HMMA.1688.F32.TF32 R24, R4.reuse, R146, R24 ;  /* 0x000000920418723c */ /* 0x048fe20000081018 */
[----:B------:R-:W3:Y:S07]  /*100930*/  LDL.LU.64 R146, [R1+0x6910] ;  /* 0x0069100001927983 */ /* 0x000eee0000300a00 */
[----:B---3--:R-:W-:Y:S01]  /*100940*/  HMMA.1688.F32.TF32 R104, R4, R146, R104 ;  /* 0x000000920468723c */ /* 0x008fe20000081068 */
        /* <DEDUP_REMOVED lines=28> */
[----:B------:R-:W3:Y:S04]  /*100b10*/  LDL.64 R224, [R1+0x1210] ;  /* 0x0012100001e07983 */ /* 0x000ee80000100a00 */
[----:B------:R-:W3:Y:S04]  /*100b20*/  LDL.64 R232, [R1+0x1220] ;  /* 0x0012200001e87983 */ /* 0x000ee80000100a00 */
[----:B--2---:R-:W-:Y:S01]  /*100b30*/  STL.64 [R1+0x6670], R230 ;  /* 0x006670e601007387 */ /* 0x004fe20000100a00 */
[----:B------:R1:W-:Y:S02]  /*100b40*/  STL.64 [R1+0x6668], R228 ;  /* 0x006668e401007387 */ /* 0x0003e40000100a00 */
[----:B-1----:R-:W-:Y:S01]  /*100b50*/  MOV R228, R206 ;  /* 0x000000ce00e47202 */ /* 0x002fe20000000f00 */
[----:B------:R-:W-:Y:S01]  /*100b60*/  IMAD.MOV.U32 R229, RZ, RZ, R207 ;  /* 0x000000ffffe57224 */ /* 0x000fe200078e00cf */
[----:B------:R-:W2:Y:S01]  /*100b70*/  LDL.LU R206, [R1+0x6860] ;  /* 0x0068600001ce7983 */ /* 0x000ea20000300800 */
[----:B------:R-:W2:Y:S02]  /*100b80*/  LDL.LU R207, [R1+0x685c] ;  /* 0x00685c0001cf7983 */ /* 0x000ea40000300800 */
[----:B---3--:R-:W-:Y:S02]  /*100b90*/  STL.64 [R1+0x6680], R222 ;  /* 0x006680de01007387 */ /* 0x008fe40000100a00 */
[----:B------:R1:W-:Y:S02]  /*100ba0*/  STL.64 [R1+0x6678], R220 ;  /* 0x006678dc01007387 */ /* 0x0003e40000100a00 */
[----:B-1----:R-:W-:Y:S01]  /*100bb0*/  IMAD.MOV.U32 R220, RZ, RZ, R198 ;  /* 0x000000ffffdc7224 */ /* 0x002fe200078e00c6 */
[----:B------:R-:W-:Y:S01]  /*100bc0*/  MOV R221, R199 ;  /* 0x000000c700dd7202 */ /* 0x000fe20000000f00 */
[----:B------:R-:W3:Y:S01]  /*100bd0*/  LDL.LU R198, [R1+0x6858] ;  /* 0x0068580001c67983 */ /* 0x000ee20000300800 */
[----:B------:R-:W3:Y:S02]  /*100be0*/  LDL.LU R199, [R1+0x6854] ;  /* 0x0068540001c77983 */ /* 0x000ee40000300800 */
[----:B------:R-:W-:Y:S02]  /*100bf0*/  STL.64 [R1+0x6690], R214 ;  /* 0x006690d601007387 */ /* 0x000fe40000100a00 */
[----:B------:R1:W-:Y:S02]  /*100c00*/  STL.64 [R1+0x6688], R212 ;  /* 0x006688d401007387 */ /* 0x0003e40000100a00 */
[----:B-1----:R-:W-:-:S02]  /*100c10*/  IMAD.MOV.U32 R212, RZ, RZ, R190 ;  /* 0x000000ffffd47224 */ /* 0x002fc400078e00be */
[----:B------:R-:W-:Y:S01]  /*100c20*/  IMAD.MOV.U32 R213, RZ, RZ, R191 ;  /* 0x000000ffffd57224 */ /* 0x000fe200078e00bf */
[----:B------:R-:W4:Y:S01]  /*100c30*/  LDL.LU R190, [R1+0x6850] ;  /* 0x0068500001be7983 */ /* 0x000f220000300800 */
[----:B------:R-:W4:Y:S03]  /*100c40*/  LDL.LU R191, [R1+0x684c] ;  /* 0x00684c0001bf7983 */ /* 0x000f260000300800 */
        /* <DEDUP_REMOVED lines=8> */
[----:B-1----:R-:W-:-:S02]  /*100cd0*/  IMAD.MOV.U32 R196, RZ, RZ, R167 ;  /* 0x000000ffffc47224 */ /* 0x002fc400078e00a7 */
[----:B------:R-:W3:Y:S01]  /*100ce0*/  LDL.LU R167, [R1+0x6840] ;  /* 0x0068400001a77983 */ /* 0x000ee20000300800 */
[C---:B------:R-:W-:Y:S01]  /*100cf0*/  HMMA.1688.F32.TF32 R12, R4.reuse, R134, R12 ;  /* 0x00000086040c723c */ /* 0x040fe2000008100c */
[----:B------:R-:W-:Y:S04]  /*100d00*/  LDS R134, [R2+0x32600] ;  /* 0x0326000002867984 */ /* 0x000fe80000000800 */
[----:B------:R-:W1:Y:S01]  /*100d10*/  LDS R135, [R0+0x32600] ;  /* 0x0326000000877984 */ /* 0x000e620000000800 */
[----:B----4-:R-:W-:Y:S03]  /*100d20*/  STL.64 [R1+0x66c0], R190 ;  /* 0x0066c0be01007387 */ /* 0x010fe60000100a00 */
[----:B------:R4:W-:Y:S01]  /*100d30*/  STL.64 [R1+0x66b8], R188 ;  /* 0x0066b8bc01007387 */ /* 0x0009e20000100a00 */
[----:B------:R-:W-:Y:S01]  /*100d40*/  HMMA.1688.F32.TF32 R136, R4, R142, R136 ;  /* 0x0000008e0488723c */ /* 0x000fe20000081088 */
[----:B----4-:R-:W-:-:S02]  /*100d50*/  IMAD.MOV.U32 R188, RZ, RZ, R247 ;  /* 0x000000ffffbc7224 */ /* 0x010fc400078e00f7 */
[----:B------:R-:W-:Y:S01]  /*100d60*/  IMAD.MOV.U32 R189, RZ, RZ, R246 ;  /* 0x000000ffffbd7224 */ /* 0x000fe200078e00f6 */
[----:B------:R-:W-:-:S04]  /*100d70*/  MOV R197, R252 ;  /* 0x000000fc00c57202 */ /* 0x000fc80000000f00 */
[C---:B------:R-:W-:Y:S08]  /*100d80*/  HMMA.1688.F32.TF32 R100, R4.reuse, R170, R100 ;  /* 0x000000aa0464723c */ /* 0x040ff00000081064 */
[C---:B------:R-:W-:Y:S08]  /*100d90*/  HMMA.1688.F32.TF32 R108, R4.reuse, R178, R108 ;  /* 0x000000b2046c723c */ /* 0x040ff0000008106c */
[C---:B------:R-:W-:Y:S08]  /*100da0*/  HMMA.1688.F32.TF32 R112, R4.reuse, R186, R112 ;  /* 0x000000ba0470723c */ /* 0x040ff00000081070 */
[----:B------:R-:W-:Y:S08]  /*100db0*/  HMMA.1688.F32.TF32 R120, R4, R194, R120 ;  /* 0x000000c20478723c */ /* 0x000ff00000081078 */
[----:B-1----:R-:W-:Y:S08]  /*100dc0*/  HMMA.1688.F32.TF32 R16, R132, R184, R16 ;  /* 0x000000b88410723c */ /* 0x002ff00000081010 */
[C---:B------:R-:W-:Y:S08]  /*100dd0*/  HMMA.1688.F32.TF32 R124, R4.reuse, R202, R124 ;  /* 0x000000ca047c723c */ /* 0x040ff0000008107c */
[----:B------:R-:W-:Y:S01]  /*100de0*/  HMMA.1688.F32.TF32 R32, R4, R210, R32 ;  /* 0x000000d20420723c */ /* 0x000fe20000081020 */
[----:B------:R-:W-:Y:S01]  /*100df0*/  MOV R246, R224 ;  /* 0x000000e000f67202 */ /* 0x000fe20000000f00 */
[----:B--2---:R-:W-:Y:S01]  /*100e00*/  STL.64 [R1+0x66d0], R182 ;  /* 0x0066d0b601007387 */ /* 0x004fe20000100a00 */
[----:B------:R-:W-:Y:S02]  /*100e10*/  STL.64 [R1+0x66c8], R180 ;  /* 0x0066c8b401007387 */ /* 0x000fe40000100a00 */
[----:B------:R-:W-:Y:S02]  /*100e20*/  STL.64 [R1+0x66e0], R174 ;  /* 0x0066e0ae01007387 */ /* 0x000fe40000100a00 */
[----:B------:R-:W-:Y:S01]  /*100e30*/  STL.64 [R1+0x66d8], R172 ;  /* 0x0066d8ac01007387 */ /* 0x000fe20000100a00 */
[----:B---3--:R-:W-:Y:S01]  /*100e40*/  STL.64 [R1+0x66f0], R166 ;  /* 0x0066f0a601007387 */ /* 0x008fe20000100a00 */
[----:B------:R-:W-:Y:S02]  /*100e50*/  STL.64 [R1+0x66e8], R164 ;  /* 0x0066e8a401007387 */ /* 0x000fe40000100a00 */
[----:B------:R-:W-:Y:S02]  /*100e60*/  STL.64 [R1+0x6700], R158 ;  /* 0x0067009e01007387 */ /* 0x000fe40000100a00 */
[----:B------:R-:W-:Y:S01]  /*100e70*/  STL.64 [R1+0x66f8], R156 ;  /* 0x0066f89c01007387 */ /* 0x000fe20000100a00 */
[----:B------:R-:W-:Y:S01]  /*100e80*/  STL.64 [R1+0x6710], R150 ;  /* 0x0067109601007387 */ /* 0x000fe20000100a00 */
[----:B------:R-:W-:Y:S02]  /*100e90*/  STL.64 [R1+0x6708], R148 ;  /* 0x0067089401007387 */ /* 0x000fe40000100a00 */
[----:B------:R-:W-:Y:S02]  /*100ea0*/  STL.64 [R1+0x6720], R142 ;  /* 0x0067208e01007387 */ /* 0x000fe40000100a00 */
[----:B------:R1:W-:Y:S02]  /*100eb0*/  STL.64 [R1+0x6718], R140 ;  /* 0x0067188c01007387 */ /* 0x0003e40000100a00 */
[C---:B-1----:R-:W-:Y:S08]  /*100ec0*/  HMMA.1688.F32.TF32 R140, R132.reuse, R244, R20 ;  /* 0x000000f4848c723c */ /* 0x042ff00000081014 */
[C---:B------:R-:W-:Y:S08]  /*100ed0*/  HMMA.1688.F32.TF32 R20, R132.reuse, R188, R92 ;  /* 0x000000bc8414723c */ /* 0x040ff0000008105c */
[C---:B------:R-:W-:Y:S08]  /*100ee0*/  HMMA.1688.F32.TF32 R92, R132.reuse, R196, R24 ;  /* 0x000000c4845c723c */ /* 0x040ff00000081018 */
[C---:B------:R-:W-:Y:S01]  /*100ef0*/  HMMA.1688.F32.TF32 R24, R132.reuse, R204, R104 ;  /* 0x000000cc8418723c */ /* 0x040fe20000081068 */
[----:B------:R-:W-:Y:S01]  /*100f00*/  STL.64 [R1+0x6e0], R140 ;  /* 0x0006e08c01007387 */ /* 0x000fe20000100a00 */
[----:B------:R-:W-:Y:S05]  /*100f10*/  STL.64 [R1+0x6e8], R142 ;  /* 0x0006e88e01007387 */ /* 0x000fea0000100a00 */
[----:B------:R-:W-:Y:S02]  /*100f20*/  STL.64 [R1+0x700], R20 ;  /* 0x0007001401007387 */ /* 0x000fe40000100a00 */
[----:B------:R1:W-:Y:S02]  /*100f30*/  STL.64 [R1+0x708], R22 ;  /* 0x0007081601007387 */ /* 0x0003e40000100a00 */
[C---:B-1----:R-:W-:Y:S04]  /*100f40*/  HMMA.1688.F32.TF32 R20, R132.reuse, R212, R28 ;  /* 0x000000d48414723c */ /* 0x042fe8000008101c */
[----:B------:R-:W-:Y:S01]  /*100f50*/  STL.64 [R1+0x720], R92 ;  /* 0x0007205c01007387 */ /* 0x000fe20000100a00 */
[----:B------:R-:W-:Y:S03]  /*100f60*/  STL.64 [R1+0x728], R94 ;  /* 0x0007285e01007387 */ /* 0x000fe60000100a00 */
[C---:B------:R-:W-:Y:S04]  /*100f70*/  HMMA.1688.F32.TF32 R28, R132.reuse, R220, R116 ;  /* 0x000000dc841c723c */ /* 0x040fe80000081074 */
[----:B------:R-:W-:Y:S01]  /*100f80*/  STL.64 [R1+0x740], R24 ;  /* 0x0007401801007387 */ /* 0x000fe20000100a00 */
[----:B------:R1:W-:Y:S03]  /*100f90*/  STL.64 [R1+0x748], R26 ;  /* 0x0007481a01007387 */ /* 0x0003e60000100a00 */
[C---:B-1----:R-:W-:Y:S07]  /*100fa0*/  HMMA.1688.F32.TF32 R24, R132.reuse, R228, R128 ;  /* 0x000000e48418723c */ /* 0x042fee0000081080 */
[----:B------:R-:W-:Y:S01]  /*100fb0*/  STL.64 [R1+0x760], R20 ;  /* 0x0007601401007387 */ /* 0x000fe20000100a00 */
[----:B------:R1:W-:Y:S02]  /*100fc0*/  STL.64 [R1+0x768], R22 ;  /* 0x0007681601007387 */ /* 0x0003e40000100a00 */
[C---:B-1----:R-:W-:Y:S08]  /*100fd0*/  HMMA.1688.F32.TF32 R20, R132.reuse, R168, R8 ;  /* 0x000000a88414723c */ /* 0x042ff00000081008 */
[C---:B------:R-:W-:Y:S01]  /*100fe0*/  HMMA.1688.F32.TF32 R8, R132.reuse, R176, R12 ;  /* 0x000000b08408723c */ /* 0x040fe2000008100c */
[----:B------:R-:W-:Y:S01]  /*100ff0*/  STL.64 [R1+0x780], R28 ;  /* 0x0007801c01007387 */ /* 0x000fe20000100a00 */
[----:B------:R-:W-:Y:S03]  /*101000*/  STL.64 [R1+0x788], R30 ;  /* 0x0007881e01007387 */ /* 0x000fe60000100a00 */
[----:B------:R-:W-:Y:S02]  /*101010*/  STL.64 [R1+0x7a0], R24 ;  /* 0x0007a01801007387 */ /* 0x000fe40000100a00 */
[----:B------:R-:W-:Y:S01]  /*101020*/  STL.64 [R1+0x7a8], R26 ;  /* 0x0007a81a01007387 */ /* 0x000fe20000100a00 */
[C---:B------:R-:W-:Y:S07]  /*101030*/  HMMA.1688.F32.TF32 R12, R132.reuse, R192, R96 ;  /* 0x000000c0840c723c */ /* 0x040fee0000081060 */
[----:B------:R-:W-:Y:S01]  /*101040*/  STL.64 [R1+0x7c0], R20 ;  /* 0x0007c01401007387 */ /* 0x000fe20000100a00 */
[----:B------:R-:W-:Y:S07]  /*101050*/  STL.64 [R1+0x7c8], R22 ;  /* 0x0007c81601007387 */ /* 0x000fee0000100a00 */
[----:B------:R-:W-:Y:S02]  /*101060*/  STL.64 [R1+0x7e0], R8 ;  /* 0x0007e00801007387 */ /* 0x000fe40000100a00 */
[----:B------:R1:W-:Y:S02]  /*101070*/  STL.64 [R1+0x7e8], R10 ;  /* 0x0007e80a01007387 */ /* 0x0003e40000100a00 */
[C---:B-1----:R-:W-:Y:S01]  /*101080*/  HMMA.1688.F32.TF32 R8, R132.reuse, R200, R100 ;  /* 0x000000c88408723c */ /* 0x042fe20000081064 */
[----:B------:R-:W-:Y:S01]  /*101090*/  STL.64 [R1+0x810], R16 ;  /* 0x0008101001007387 */ /* 0x000fe20000100a00 */
[----:B------:R1:W-:Y:S02]  /*1010a0*/  STL.64 [R1+0x818], R18 ;  /* 0x0008181201007387 */ /* 0x0003e40000100a00 */
[----:B------:R-:W-:Y:S02]  /*1010b0*/  STL.64 [R1+0x830], R12 ;  /* 0x0008300c01007387 */ /* 0x000fe40000100a00 */
[----:B------:R2:W-:Y:S02]  /*1010c0*/  STL.64 [R1+0x838], R14 ;  /* 0x0008380e01007387 */ /* 0x0005e40000100a00 */
[C---:B-1----:R-:W-:Y:S08]  /*1010d0*/  HMMA.1688.F32.TF32 R16, R132.reuse, R208, R108 ;  /* 0x000000d08410723c */ /* 0x042ff0000008106c */
[C---:B--2---:R-:W-:Y:S07]  /*1010e0*/  HMMA.1688.F32.TF32 R12, R132.reuse, R216, R112 ;  /* 0x000000d8840c723c */ /* 0x044fee0000081070 */
[----:B------:R-:W-:Y:S01]  /*1010f0*/  STL.64 [R1+0x850], R8 ;  /* 0x0008500801007387 */ /* 0x000fe20000100a00 */
[----:B------:R1:W-:Y:S02]  /*101100*/  STL.64 [R1+0x858], R10 ;  /* 0x0008580a01007387 */ /* 0x0003e40000100a00 */
[C---:B-1----:R-:W-:Y:S05]  /*101110*/  HMMA.1688.F32.TF32 R8, R132.reuse, R236, R120 ;  /* 0x000000ec8408723c */ /* 0x042fea0000081078 */
[----:B------:R-:W-:Y:S01]  /*101120*/  STL.64 [R1+0x870], R16 ;  /* 0x0008701001007387 */ /* 0x000fe20000100a00 */
[----:B------:R-:W-:Y:S02]  /*101130*/  STL.64 [R1+0x878], R18 ;  /* 0x0008781201007387 */ /* 0x000fe40000100a00 */
[----:B------:R-:W2:Y:S05]  /*101140*/  LDL.64 R204, [R1+0x1230] ;  /* 0x0012300001cc7983 */ /* 0x000eaa0000100a00 */
[----:B------:R-:W-:Y:S01]  /*101150*/  STL.64 [R1+0x890], R12 ;  /* 0x0008900c01007387 */ /* 0x000fe20000100a00 */
[----:B------:R-:W-:Y:S01]  /*101160*/  STL.64 [R1+0x898], R14 ;  /* 0x0008980e01007387 */ /* 0x000fe20000100a00 */
[----:B------:R-:W-:Y:S08]  /*101170*/  STL [R1+0x65b4], R236 ;  /* 0x0065b4ec01007387 */ /* 0x000ff00000100800 */
[----:B------:R-:W-:Y:S01]  /*101180*/  STL.64 [R1+0x8b0], R8 ;  /* 0x0008b00801007387 */ /* 0x000fe20000100a00 */
[----:B------:R1:W-:Y:S02]  /*101190*/  STL.64 [R1+0x8b8], R10 ;  /* 0x0008b80a01007387 */ /* 0x0003e40000100a00 */
[C---:B-1----:R-:W-:Y:S01]  /*1011a0*/  HMMA.1688.F32.TF32 R8, R132.reuse, R224, R124 ;  /* 0x000000e08408723c */ /* 0x042fe2000008107c */
[----:B------:R-:W-:Y:S11]  /*1011b0*/  STL [R1+0x65b0], R237 ;  /* 0x0065b0ed01007387 */ /* 0x000ff60000100800 */
[----:B------:R-:W-:Y:S11]  /*1011c0*/  @!UPT UIADD3 URZ, URZ, URZ, URZ ;  /* 0x0000003f3f3ff290 */ /* 0x000ff6000fffe03f */
[----:B------:R-:W-:Y:S01]  /*1011d0*/  STL.64 [R1+0x8d0], R8 ;  /* 0x0008d00801007387 */ /* 0x000fe20000100a00 */
[----:B------:R1:W-:Y:S02]  /*1011e0*/  STL.64 [R1+0x8d8], R10 ;  /* 0x0008d80a01007387 */ /* 0x0003e40000100a00 */
[----:B------:R-:W3:Y:S02]  /*1011f0*/  LDL.64 R212, [R1+0x1240] ;  /* 0x0012400001d47983 */ /* 0x000ee40000100a00 */
[----:B------:R-:W4:Y:S01]  /*101200*/  LDL.64 R220, [R1+0x1250] ;  /* 0x0012500001dc7983 */ /* 0x000f220000100a00 */
[----:B-1----:R-:W-:Y:S01]  /*101210*/  HMMA.1688.F32.TF32 R8, R132, R232, R32 ;  /* 0x000000e88408723c */ /* 0x002fe20000081020 */
[----:B------:R-:W-:-:S05]  /*101220*/  IMAD.MOV.U32 R244, RZ, RZ, R225 ;  /* 0x000000fffff47224 */ /* 0x000fca00078e00e1 */
[----:B------:R-:W-:Y:S01]  /*101230*/  STL [R1+0x65bc], R244 ;  /* 0x0065bcf401007387 */ /* 0x000fe20000100800 */
[----:B------:R-:W-:Y:S11]  /*101240*/  STL [R1+0x65b8], R246 ;  /* 0x0065b8f601007387 */ /* 0x000ff60000100800 */
[----:B------:R-:W-:Y:S05]  /*101250*/  @!UPT UIADD3 URZ, URZ, URZ, URZ ;  /* 0x0000003f3f3ff290 */ /* 0x000fea000fffe03f */
[----:B------:R-:W-:Y:S01]  /*101260*/  STL.64 [R1+0x8f0], R8 ;  /* 0x0008f00801007387 */ /* 0x000fe20000100a00 */
[----:B------:R2:W-:Y:S02]  /*101270*/  STL.64 [R1+0x8f8], R10 ;  /* 0x0008f80a01007387 */ /* 0x0005e40000100a00 */
[----:B------:R-:W4:Y:S02]  /*101280*/  LDL.64 R228, [R1+0x1260] ;  /* 0x0012600001e47983 */ /* 0x000f240000100a00 */
[----:B------:R-:W4:Y:S01]  /*101290*/  LDL R168, [R1+0x1270] ;  /* 0x0012700001a87983 */ /* 0x000f220000100800 */
[----:B------:R-:W4:Y:S04]  /*1012a0*/  LDL R169, [R1+0x1274] ;  /* 0x0012740001a97983 */ /* 0x000f280000100800 */
[----:B------:R-:W4:Y:S04]  /*1012b0*/  LDL.64 R176, [R1+0x1280] ;  /* 0x0012800001b07983 */ /* 0x000f280000100a00 */
        /* <DEDUP_REMOVED lines=13> */
[----:B------:R-:W-:Y:S01]  /*101390*/  HMMA.1688.F32.TF32 R40, R4, R226, R40 ;  /* 0x000000e20428723c */ /* 0x000fe20000081028 */
[----:B------:R-:W-:Y:S01]  /*1013a0*/  MOV R247, R233 ;  /* 0x000000e900f77202 */ /* 0x000fe20000000f00 */
[----:B------:R-:W-:-:S04]  /*1013b0*/  IMAD.MOV.U32 R252, RZ, RZ, R232 ;  /* 0x000000fffffc7224 */ /* 0x000fc800078e00e8 */
        /* <DEDUP_REMOVED lines=14> */
[----:B------:R-:W-:Y:S08]  /*1014a0*/  HMMA.1688.F32.TF32 R84, R4, R158, R84 ;  /* 0x0000009e0454723c */ /* 0x000ff00000081054 */
[C---:B--2---:R-:W-:Y:S01]  /*1014b0*/  HMMA.1688.F32.TF32 R8, R132.reuse, R204, R36 ;  /* 0x000000cc8408723c */ /* 0x044fe20000081024 */
[----:B------:R-:W-:Y:S01]  /*1014c0*/  IMAD.MOV.U32 R237, RZ, RZ, R205 ;  /* 0x000000ffffed7224 */ /* 0x000fe200078e00cd */
[----:B------:R-:W-:Y:S11]  /*1014d0*/  MOV R236, R204 ;  /* 0x000000cc00ec7202 */ /* 0x000ff60000000f00 */
[----:B------:R-:W-:Y:S10]  /*1014e0*/  @!UPT UIADD3 URZ, URZ, URZ, URZ ;  /* 0x0000003f3f3ff290 */ /* 0x000ff4000fffe03f */
[----:B------:R-:W-:Y:S01]  /*1014f0*/  STL.64 [R1+0x910], R8 ;  /* 0x0009100801007387 */ /* 0x000fe20000100a00 */
[----:B------:R3:W-:Y:S02]  /*101500*/  STL.64 [R1+0x918], R10 ;  /* 0x0009180a01007387 */ /* 0x0007e40000100a00 */
[----:B------:R-:W-:Y:S02]  /*101510*/  STL [R1+0x65cc], R237 ;  /* 0x0065cced01007387 */ /* 0x000fe40000100800 */
[----:B------:R-:W-:Y:S01]  /*101520*/  STL [R1+0x65c8], R236 ;  /* 0x0065c8ec01007387 */ /* 0x000fe20000100800 */
[C---:B---3--:R-:W-:Y:S11]  /*101530*/  HMMA.1688.F32.TF32 R8, R132.reuse, R212, R40 ;  /* 0x000000d48408723c */ /* 0x048ff60000081028 */
[----:B------:R-:W-:Y:S11]  /*101540*/  @!UPT UIADD3 URZ, URZ, URZ, URZ ;  /* 0x0000003f3f3ff290 */ /* 0x000ff6000fffe03f */
[----:B------:R-:W-:Y:S01]  /*101550*/  @!UPT UIADD3 URZ, URZ, URZ, URZ ;  /* 0x0000003f3f3ff290 */ /* 0x000fe2000fffe03f */
[----:B------:R-:W-:Y:S01]  /*101560*/  STL.64 [R1+0x930], R8 ;  /* 0x0009300801007387 */ /* 0x000fe20000100a00 */
[----:B------:R4:W-:Y:S02]  /*101570*/  STL.64 [R1+0x938], R10 ;  /* 0x0009380a01007387 */ /* 0x0009e40000100a00 */
[C---:B----4-:R-:W-:Y:S01]  /*101580*/  HMMA.1688.F32.TF32 R8, R132.reuse, R220, R44 ;  /* 0x000000dc8408723c */ /* 0x050fe2000008102c */
[----:B------:R-:W-:Y:S01]  /*101590*/  MOV R246, R213 ;  /* 0x000000d500f67202 */ /* 0x000fe20000000f00 */
[----:B------:R-:W-:Y:S02]  /*1015a0*/  IMAD.MOV.U32 R247, RZ, RZ, R220 ;  /* 0x000000fffff77224 */ /* 0x000fe400078e00dc */
[----:B------:R-:W-:Y:S11]  /*1015b0*/  IMAD.MOV.U32 R244, RZ, RZ, R212 ;  /* 0x000000fffff47224 */ /* 0x000ff600078e00d4 */
[----:B------:R-:W-:Y:S08]  /*1015c0*/  @!UPT UIADD3 URZ, URZ, URZ, URZ ;  /* 0x0000003f3f3ff290 */ /* 0x000ff0000fffe03f */
[----:B------:R-:W-:Y:S01]  /*1015d0*/  STL.64 [R1+0x950], R8 ;  /* 0x0009500801007387 */ /* 0x000fe20000100a00 */
        /* <DEDUP_REMOVED lines=8> */
[C---:B-1----:R-:W-:Y:S05]  /*101660*/  HMMA.1688.F32.TF32 R8, R132.reuse, R176, R56 ;  /* 0x000000b08408723c */ /* 0x042fea0000081038 */
[----:B------:R-:W-:Y:S01]  /*101670*/  STL.64 [R1+0x9a0], R12 ;  /* 0x0009a00c01007387 */ /* 0x000fe20000100a00 */
[----:B------:R-:W-:Y:S02]  /*101680*/  STL.64 [R1+0x9a8], R14 ;  /* 0x0009a80e01007387 */ /* 0x000fe40000100a00 */
[----:B------:R-:W-:Y:S01]  /*101690*/  IMAD.MOV.U32 R239, RZ, RZ, R176 ;  /* 0x000000ffffef7224 */ /* 0x000fe200078e00b0 */
[----:B------:R-:W-:Y:S11]  /*1016a0*/  MOV R238, R177 ;  /* 0x000000b100ee7202 */ /* 0x000ff60000000f00 */
[----:B------:R-:W-:Y:S03]  /*1016b0*/  @!UPT UIADD3 URZ, URZ, URZ, URZ ;  /* 0x0000003f3f3ff290 */ /* 0x000fe6000fffe03f */
[----:B------:R-:W-:Y:S01]  /*1016c0*/  STL.64 [R1+0x9b0], R8 ;  /* 0x0009b00801007387 */ /* 0x000fe20000100a00 */
[----:B------:R1:W-:Y:S02]  /*1016d0*/  STL.64 [R1+0x9b8], R10 ;  /* 0x0009b80a01007387 */ /* 0x0003e40000100a00 */
[----:B-1----:R-:W-:Y:S01]  /*1016e0*/  HMMA.1688.F32.TF32 R8, R132, R184, R60 ;  /* 0x000000b88408723c */ /* 0x002fe2000008103c */
[----:B------:R-:W-:Y:S01]  /*1016f0*/  MOV R237, R228 ;  /* 0x000000e400ed7202 */ /* 0x000fe20000000f00 */
[----:B------:R-:W-:-:S06]  /*101700*/  IMAD.MOV.U32 R236, RZ, RZ, R229 ;  /* 0x000000ffffec7224 */ /* 0x000fcc00078e00e5 */
[C---:B------:R-:W-:Y:S01]  /*101710*/  HMMA.1688.F32.TF32 R16, R132.reuse, R192, R64 ;  /* 0x000000c08410723c */ /* 0x040fe20000081040 */
[----:B------:R-:W-:Y:S01]  /*101720*/  STL.64 [R1+0x65e8], R238 ;  /* 0x0065e8ee01007387 */ /* 0x000fe20000100a00 */
[----:B------:R-:W-:Y:S06]  /*101730*/  STL.64 [R1+0x65e0], R236 ;  /* 0x0065e0ec01007387 */ /* 0x000fec0000100a00 */
        /* <DEDUP_REMOVED lines=14> */
[----:B------:R1:W-:Y:S02]  /*101820*/  STL.64 [R1+0xa58], R18 ;  /* 0x000a581201007387 */ /* 0x0003e40000100a00 */
[----:B------:R-:W2:Y:S05]  /*101830*/  LDL R234, [R1+0x1568] ;  /* 0x0015680001ea7983 */ /* 0x000eaa0000100800 */
[----:B------:R-:W-:Y:S01]  /*101840*/  STL.64 [R1+0xa70], R12 ;  /* 0x000a700c01007387 */ /* 0x000fe20000100a00 */
[----:B------:R3:W-:Y:S07]  /*101850*/  STL.64 [R1+0xa78], R14 ;  /* 0x000a780e01007387 */ /* 0x0007ee0000100a00 */
[----:B------:R-:W-:Y:S01]  /*101860*/  STL.64 [R1+0xa90], R8 ;  /* 0x000a900801007387 */ /* 0x000fe20000100a00 */
[----:B------:R4:W-:Y:S02]  /*101870*/  STL.64 [R1+0xa98], R10 ;  /* 0x000a980a01007387 */ /* 0x0009e40000100a00 */
        /* <DEDUP_REMOVED lines=44> */
[----:B------:R-:W-:Y:S01]  /*101b40*/  HMMA.1688.F32.TF32 R88, R4, R150, R88 ;  /* 0x000000960458723c */ /* 0x000fe20000081058 */
[----:B------:R-:W2:Y:S01]  /*101b50*/  LDL.LU R149, [R1+0x3074] ;  /* 0x0030740001957983 */ /* 0x000ea20000300800 */
[----:B------:R-:W2:Y:S01]  /*101b60*/  LDL.LU R150, [R1+0x3078] ;  /* 0x0030780001967983 */ /* 0x000ea20000300800 */
[----:B------:R-:W2:Y:S02]  /*101b70*/  LDL.LU R151, [R1+0x307c] ;  /* 0x00307c0001977983 */ /* 0x000ea40000300800 */
[----:B------:R-:W2:Y:S02]  /*101b80*/  LDL R142, [R1+0x14c8] ;  /* 0x0014c800018e7983 */ /* 0x000ea40000100800 */
[----:B------:R-:W2:Y:S01]  /*101b90*/  LDL R143, [R1+0x14cc] ;  /* 0x0014cc00018f7983 */ /* 0x000ea20000100800 */
[----:B------:R-:W2:Y:S01]  /*101ba0*/  LDL.LU R120, [R1+0x3080] ;  /* 0x0030800001787983 */ /* 0x000ea20000300800 */
[----:B------:R-:W2:Y:S02]  /*101bb0*/  LDL.LU R121, [R1+0x3084] ;  /* 0x0030840001797983 */ /* 0x000ea40000300800 */
[----:B------:R-:W2:Y:S02]  /*101bc0*/  LDL.LU R122, [R1+0x3088] ;  /* 0x00308800017a7983 */ /* 0x000ea40000300800 */
[----:B------:R-:W2:Y:S01]  /*101bd0*/  LDL.LU R123, [R1+0x308c] ;  /* 0x00308c00017b7983 */ /* 0x000ea20000300800 */
        /* <DEDUP_REMOVED lines=20> */
[----:B-1----:R-:W2:Y:S01]  /*101d20*/  LDL R18, [R1+0x1478] ;  /* 0x0014780001127983 */ /* 0x002ea20000100800 */
[----:B------:R-:W2:Y:S04]  /*101d30*/  LDL R19, [R1+0x147c] ;  /* 0x00147c0001137983 */ /* 0x000ea80000100800 */
[----:B---3--:R-:W3:Y:S04]  /*101d40*/  LDL R14, [R1+0x1468] ;  /* 0x00146800010e7983 */ /* 0x008ee80000100800 */
[----:B------:R-:W3:Y:S04]  /*101d50*/  LDL R15, [R1+0x146c] ;  /* 0x00146c00010f7983 */ /* 0x000ee80000100800 */
[----:B----4-:R-:W4:Y:S04]  /*101d60*/  LDL R10, [R1+0x1458] ;  /* 0x00145800010a7983 */ /* 0x010f280000100800 */
[----:B------:R-:W4:Y:S01]  /*101d70*/  LDL R11, [R1+0x145c] ;  /* 0x00145c00010b7983 */ /* 0x000f220000100800 */
        /* <DEDUP_REMOVED lines=78> */
[----:B------:R-:W-:Y:S01]  /*102260*/  IMAD.MOV.U32 R252, RZ, RZ, R221 ;  /* 0x000000fffffc7224 */ /* 0x000fe200078e00dd */
[C---:B--2---:R-:W-:Y:S08]  /*102270*/  HMMA.1688.F32.TF32 R120, R4.reuse, R142, R120 ;  /* 0x0000008e0478723c */ /* 0x044ff00000081078 */
[C---:B------:R-:W-:Y:S08]  /*102280*/  HMMA.1688.F32.TF32 R100, R4.reuse, R102, R36 ;  /* 0x000000660464723c */ /* 0x040ff00000081024 */
[C---:B------:R-:W-:Y:S08]  /*102290*/  HMMA.1688.F32.TF32 R96, R4.reuse, R98, R40 ;  /* 0x000000620460723c */ /* 0x040ff00000081028 */
[C---:B------:R-:W-:Y:S08]  /*1022a0*/  HMMA.1688.F32.TF32 R36, R4.reuse, R190, R180 ;  /* 0x000000be0424723c */ /* 0x040ff000000810b4 */
[----:B------:R-:W-:Y:S08]  /*1022b0*/  HMMA.1688.F32.TF32 R40, R4, R206, R196 ;  /* 0x000000ce0428723c */ /* 0x000ff000000810c4 */
[C---:B---3--:R-:W-:Y:S08]  /*1022c0*/  HMMA.1688.F32.TF32 R80, R132.reuse, R80, R88 ;  /* 0x000000508450723c */ /* 0x048ff00000081058 */
[----:B----4-:R-:W-:Y:S08]  /*1022d0*/  HMMA.1688.F32.TF32 R76, R132, R76, R136 ;  /* 0x0000004c844c723c */ /* 0x010ff00000081088 */
        /* <DEDUP_REMOVED lines=8> */
[----:B------:R1:W-:Y:S03]  /*102360*/  STL.64 [R1+0xac8], R82 ;  /* 0x000ac85201007387 */ /* 0x0003e60000100a00 */
[----:B------:R-:W-:Y:S01]  /*102370*/  STL.64 [R1+0xab0], R76 ;  /* 0x000ab04c01007387 */ /* 0x000fe20000100a00 */
[----:B------:R2:W-:Y:S03]  /*102380*/  STL.64 [R1+0xab8], R78 ;  /* 0x000ab84e01007387 */ /* 0x0005e60000100a00 */
        /* <DEDUP_REMOVED lines=37> */
[C---:B------:R-:W-:Y:S01]  /*1025e0*/  HMMA.1688.F32.TF32 R56, R4.reuse, R202, R192 ;  /* 0x000000ca0438723c */ /* 0x040fe200000810c0 */
[----:B------:R-:W4:Y:S01]  /*1025f0*/  LDL.LU R201, [R1+0x2e34] ;  /* 0x002e340001c97983 */ /* 0x000f220000300800 */
[----:B------:R-:W4:Y:S02]  /*102600*/  LDL.LU R202, [R1+0x2e38] ;  /* 0x002e380001ca7983 */ /* 0x000f240000300800 */
[----:B------:R-:W4:Y:S02]  /*102610*/  LDL.LU R203, [R1+0x2e3c] ;  /* 0x002e3c0001cb7983 */ /* 0x000f240000300800 */
[----:B-1----:R-:W4:Y:S01]  /*102620*/  LDL R82, [R1+0x15a8] ;  /* 0x0015a80001527983 */ /* 0x002f220000100800 */
[----:B------:R-:W4:Y:S01]  /*102630*/  LDL R83, [R1+0x15ac] ;  /* 0x0015ac0001537983 */ /* 0x000f220000100800 */
[----:B------:R-:W4:Y:S02]  /*102640*/  LDL.LU R192, [R1+0x2e40] ;  /* 0x002e400001c07983 */ /* 0x000f240000300800 */
[----:B------:R-:W4:Y:S02]  /*102650*/  LDL.LU R193, [R1+0x2e44] ;  /* 0x002e440001c17983 */ /* 0x000f240000300800 */
[----:B------:R-:W4:Y:S01]  /*102660*/  LDL.LU R194, [R1+0x2e48] ;  /* 0x002e480001c27983 */ /* 0x000f220000300800 */
[C---:B------:R-:W-:Y:S08]  /*102670*/  HMMA.1688.F32.TF32 R20, R4.reuse, R22, R72 ;  /* 0x000000160414723c */ /* 0x040ff00000081048 */
[C---:B------:R-:W-:Y:S01]  /*102680*/  HMMA.1688.F32.TF32 R128, R4.reuse, R130, R52 ;  /* 0x000000820480723c */ /* 0x040fe20000081034 */
[----:B------:R-:W4:Y:S07]  /*102690*/  LDL.LU R195, [R1+0x2e4c] ;  /* 0x002e4c0001c37983 */ /* 0x000f2e0000300800 */
[C---:B------:R-:W-:Y:S01]  /*1026a0*/  HMMA.1688.F32.TF32 R52, R4.reuse, R186, R176 ;  /* 0x000000ba0434723c */ /* 0x040fe200000810b0 */
[----:B--2---:R-:W2:Y:S02]  /*1026b0*/  LDL R78, [R1+0x1598] ;  /* 0x00159800014e7983 */ /* 0x004ea40000100800 */
        /* <DEDUP_REMOVED lines=19> */
[----:B------:R-:W-:Y:S01]  /*1027f0*/  MOV R239, R248 ;  /* 0x000000f800ef7202 */ /* 0x000fe20000000f00 */
[----:B------:R-:W2:Y:S01]  /*102800*/  LDL.LU R187, [R1+0x2e5c] ;  /* 0x002e5c0001bb7983 */ /* 0x000ea20000300800 */
[----:B------:R-:W-:-:S02]  /*102810*/  IMAD.MOV.U32 R238, RZ, RZ, R249 ;  /* 0x000000ffffee7224 */ /* 0x000fc400078e00f9 */
[----:B------:R-:W2:Y:S02]  /*102820*/  LDL.LU R248, [R1+0x2d80] ;  /* 0x002d800001f87983 */ /* 0x000ea40000300800 */
[----:B------:R-:W-:Y:S01]  /*102830*/  IMAD.MOV.U32 R247, RZ, RZ, R250 ;  /* 0x000000fffff77224 */ /* 0x000fe200078e00fa */
[----:B------:R-:W2:Y:S01]  /*102840*/  LDL.LU R249, [R1+0x2d84] ;  /* 0x002d840001f97983 */ /* 0x000ea20000300800 */
[C---:B------:R-:W-:Y:S01]  /*102850*/  HMMA.1688.F32.TF32 R24, R4.reuse, R26, R64 ;  /* 0x0000001a0418723c */ /* 0x040fe20000081040 */
[----:B------:R-:W-:Y:S01]  /*102860*/  MOV R246, R251 ;  /* 0x000000fb00f67202 */ /* 0x000fe20000000f00 */
[----:B------:R-:W2:Y:S06]  /*102870*/  LDL.LU R250, [R1+0x2d88] ;  /* 0x002d880001fa7983 */ /* 0x000eac0000300800 */
[C---:B------:R-:W-:Y:S01]  /*102880*/  HMMA.1688.F32.TF32 R64, R4.reuse, R234, R224 ;  /* 0x000000ea0440723c */ /* 0x040fe200000810e0 */
[----:B------:R-:W2:Y:S01]  /*102890*/  LDL.LU R251, [R1+0x2d8c] ;  /* 0x002d8c0001fb7983 */ /* 0x000ea20000300800 */
[----:B------:R-:W2:Y:S02]  /*1028a0*/  LDL R224, [R1+0x10] ;  /* 0x0000100001e07983 */ /* 0x000ea40000100800 */
[----:B------:R-:W2:Y:S02]  /*1028b0*/  LDL R225, [R1+0x14] ;  /* 0x0000140001e17983 */ /* 0x000ea40000100800 */
[----:B------:R-:W2:Y:S01]  /*1028c0*/  LDL R216, [R1] ;  /* 0x0000000001d87983 */ /* 0x000ea20000100800 */
        /* <DEDUP_REMOVED lines=33> */
[C---:B------:R-:W-:Y:S08]  /*102ae0*/  HMMA.1688.F32.TF32 R80, R4.reuse, R82, R192 ;  /* 0x000000520450723c */ /* 0x040ff000000810c0 */
[C---:B--2---:R-:W-:Y:S08]  /*102af0*/  HMMA.1688.F32.TF32 R72, R4.reuse, R74, R176 ;  /* 0x0000004a0448723c */ /* 0x044ff000000810b0 */
        /* <DEDUP_REMOVED lines=537> */
[----:B------:R-:W-:Y:S01]  /*104c90*/  MOV R3, R135 ;  /* 0x0000008700037202 */ /* 0x000fe20000000f00 */
[----:B------:R-:W-:Y:S01]  /*104ca0*/  LDS R134, [R2+0x32680] ;  /* 0x0326800002867984 */ /* 0x000fe20000000800 */
[----:B------:R-:W1:Y:S05]  /*104cb0*/  LDS R135, [R0+0x32680] ;  /* 0x0326800000877984 */ /* 0x000e6a0000000800 */
[C---:B---3--:R-:W-:Y:S01]  /*104cc0*/  HMMA.1688.F32.TF32 R104, R4.reuse, R146, R104 ;  /* 0x000000920468723c */ /* 0x048fe20000081068 */
[----:B------:R-:W2:Y:S01]  /*104cd0*/  LDL.LU.64 R146, [R1+0x6638] ;  /* 0x0066380001927983 */ /* 0x000ea20000300a00 */
[----:B------:R-:W3:Y:S02]  /*104ce0*/  LDL.LU.64 R144, [R1+0x6630] ;  /* 0x0066300001907983 */ /* 0x000ee40000300a00 */
[----:B------:R-:W1:Y:S02]  /*104cf0*/  LDL.LU.64 R154, [R1+0x6628] ;  /* 0x00662800019a7983 */ /* 0x000e640000300a00 */
        /* <DEDUP_REMOVED lines=11> */
[----:B------:R-:W1:Y:S02]  /*104db0*/  LDL R208, [R1+0x1120] ;  /* 0x0011200001d07983 */ /* 0x000e640000100800 */
[----:B------:R-:W3:Y:S01]  /*104dc0*/  LDL.64 R216, [R1+0x1130] ;  /* 0x0011300001d87983 */ /* 0x000ee20000100a00 */
        /* <DEDUP_REMOVED lines=13> */
[----:B------:R4:W-:Y:S01]  /*104ea0*/  STL.64 [R1+0x63e8], R188 ;  /* 0x0063e8bc01007387 */ /* 0x0009e20000100a00 */
        /* <DEDUP_REMOVED lines=11> */
[C---:B------:R-:W-:Y:S01]  /*104f60*/  HMMA.1688.F32.TF32 R136, R4.reuse, R142, R136 ;  /* 0x0000008e0488723c */ /* 0x040fe20000081088 */
[----:B------:R1:W-:Y:S07]  /*104f70*/  STL.64 [R1+0x6448], R140 ;  /* 0x0064488c01007387 */ /* 0x0003ee0000100a00 */
[----:B------:R-:W-:Y:S01]  /*104f80*/  HMMA.1688.F32.TF32 R56, R4, R214, R56 ;  /* 0x000000d60438723c */ /* 0x000fe20000081038 */
[----:B----4-:R-:W-:Y:S01]  /*104f90*/  MOV R189, R252 ;  /* 0x000000fc00bd7202 */ /* 0x010fe20000000f00 */
[----:B--2---:R-:W-:-:S07]  /*104fa0*/  IMAD.MOV.U32 R209, RZ, RZ, R245 ;  /* 0x000000ffffd17224 */ /* 0x004fce00078e00f5 */
[C---:B-1----:R-:W-:Y:S08]  /*104fb0*/  HMMA.1688.F32.TF32 R140, R132.reuse, R208, R20 ;  /* 0x000000d0848c723c */ /* 0x042ff00000081014 */
[C---:B---3--:R-:W-:Y:S01]  /*104fc0*/  HMMA.1688.F32.TF32 R20, R132.reuse, R216, R92 ;  /* 0x000000d88414723c */ /* 0x048fe2000008105c */
[----:B------:R-:W-:Y:S01]  /*104fd0*/  IMAD.MOV.U32 R214, RZ, RZ, R216 ;  /* 0x000000ffffd67224 */ /* 0x000fe200078e00d8 */
[----:B------:R-:W-:Y:S11]  /*104fe0*/  MOV R215, R217 ;  /* 0x000000d900d77202 */ /* 0x000ff60000000f00 */
[----:B------:R-:W-:Y:S02]  /*104ff0*/  @!UPT UIADD3 URZ, URZ, URZ, URZ ;  /* 0x0000003f3f3ff290 */ /* 0x000fe4000fffe03f */
[----:B------:R-:W-:Y:S01]  /*105000*/  STL.64 [R1+0xae0], R140 ;  /* 0x000ae08c01007387 */ /* 0x000fe20000100a00 */
[----:B------:R-:W-:Y:S07]  /*105010*/  STL.64 [R1+0xae8], R142 ;  /* 0x000ae88e01007387 */ /* 0x000fee0000100a00 */
[----:B------:R-:W-:Y:S02]  /*105020*/  STL.64 [R1+0xad0], R20 ;  /* 0x000ad01401007387 */ /* 0x000fe40000100a00 */
[----:B------:R1:W-:Y:S02]  /*105030*/  STL.64 [R1+0xad8], R22 ;  /* 0x000ad81601007387 */ /* 0x0003e40000100a00 */
[C---:B-1----:R-:W-:Y:S01]  /*105040*/  HMMA.1688.F32.TF32 R20, R132.reuse, R224, R24 ;  /* 0x000000e08414723c */ /* 0x042fe20000081018 */
[----:B------:R-:W-:Y:S01]  /*105050*/  STL.64 [R1+0x6460], R214 ;  /* 0x006460d601007387 */ /* 0x000fe20000100a00 */
[----:B------:R-:W-:Y:S11]  /*105060*/  STL.64 [R1+0x6458], R212 ;  /* 0x006458d401007387 */ /* 0x000ff60000100a00 */
[----:B------:R-:W-:Y:S10]  /*105070*/  @!UPT UIADD3 URZ, URZ, URZ, URZ ;  /* 0x0000003f3f3ff290 */ /* 0x000ff4000fffe03f */
[----:B------:R-:W-:Y:S01]  /*105080*/  STL.64 [R1+0xaa0], R20 ;  /* 0x000aa01401007387 */ /* 0x000fe20000100a00 */
[----:B------:R1:W-:Y:S02]  /*105090*/  STL.64 [R1+0xaa8], R22 ;  /* 0x000aa81601007387 */ /* 0x0003e40000100a00 */
[----:B-1----:R-:W-:Y:S01]  /*1050a0*/  HMMA.1688.F32.TF32 R20, R132, R232, R104 ;  /* 0x000000e88414723c */ /* 0x002fe20000081068 */
[----:B------:R-:W-:Y:S01]  /*1050b0*/  MOV R196, R237 ;  /* 0x000000ed00c47202 */ /* 0x000fe20000000f00 */
[----:B------:R-:W-:Y:S11]  /*1050c0*/  IMAD.MOV.U32 R197, RZ, RZ, R236 ;  /* 0x000000ffffc57224 */ /* 0x000ff600078e00ec */
[----:B------:R-:W-:Y:S10]  /*1050d0*/  @!UPT UIADD3 URZ, URZ, URZ, URZ ;  /* 0x0000003f3f3ff290 */ /* 0x000ff4000fffe03f */
[----:B------:R1:W-:Y:S01]  /*1050e0*/  STL.64 [R1+0xa80], R20 ;  /* 0x000a801401007387 */ /* 0x0003e20000100a00 */
[----:B------:R-:W-:Y:S02]  /*1050f0*/  STL.64 [R1+0xa88], R22 ;  /* 0x000a881601007387 */ /* 0x000fe40000100a00 */
[----:B------:R-:W2:Y:S02]  /*105100*/  LDL.LU R237, [R1+0x65cc] ;  /* 0x0065cc0001ed7983 */ /* 0x000ea40000300800 */
[----:B------:R-:W3:Y:S02]  /*105110*/  LDL.LU R236, [R1+0x65c8] ;  /* 0x0065c80001ec7983 */ /* 0x000ee40000300800 */
[----:B------:R-:W-:Y:S02]  /*105120*/  IMAD.MOV.U32 R188, RZ, RZ, R247 ;  /* 0x000000ffffbc7224 */ /* 0x000fe400078e00f7 */
[----:B------:R-:W-:Y:S01]  /*105130*/  IMAD.MOV.U32 R180, RZ, RZ, R244 ;  /* 0x000000ffffb47224 */ /* 0x000fe200078e00f4 */
[----:B------:R-:W4:Y:S01]  /*105140*/  LDL.LU R247, [R1+0x65c4] ;  /* 0x0065c40001f77983 */ /* 0x000f220000300800 */
[----:B------:R-:W4:Y:S02]  /*105150*/  LDL.LU R252, [R1+0x65c0] ;  /* 0x0065c00001fc7983 */ /* 0x000f240000300800 */
[----:B------:R-:W4:Y:S02]  /*105160*/  LDL.LU R244, [R1+0x65bc] ;  /* 0x0065bc0001f47983 */ /* 0x000f240000300800 */
[----:B------:R-:W-:-:S02]  /*105170*/  IMAD.MOV.U32 R181, RZ, RZ, R246 ;  /* 0x000000ffffb57224 */ /* 0x000fc400078e00f6 */
[----:B------:R-:W4:Y:S01]  /*105180*/  LDL.LU R246, [R1+0x65b8] ;  /* 0x0065b80001f67983 */ /* 0x000f220000300800 */
[----:B------:R-:W4:Y:S02]  /*105190*/  LDL.64 R184, [R1+0x1160] ;  /* 0x0011600001b87983 */ /* 0x000f240000100a00 */
[----:B------:R-:W-:Y:S02]  /*1051a0*/  IMAD.MOV.U32 R245, RZ, RZ, R21 ;  /* 0x000000fffff57224 */ /* 0x000fe400078e0015 */
[----:B-1----:R-:W4:Y:S01]  /*1051b0*/  LDL R20, [R1+0x1170] ;  /* 0x0011700001147983 */ /* 0x002f220000100800 */
        /* <DEDUP_REMOVED lines=17> */
[----:B------:R-:W-:-:S06]  /*1052d0*/  IMAD.MOV.U32 R231, RZ, RZ, R224 ;  /* 0x000000ffffe77224 */ /* 0x000fcc00078e00e0 */
[----:B------:R-:W-:Y:S01]  /*1052e0*/  IMAD.MOV.U32 R223, RZ, RZ, R225 ;  /* 0x000000ffffdf7224 */ /* 0x000fe200078e00e1 */
[----:B------:R-:W4:Y:S04]  /*1052f0*/  LDL R224, [R1+0x1200] ;  /* 0x0012000001e07983 */ /* 0x000f280000100800 */
[----:B------:R-:W4:Y:S01]  /*105300*/  LDL R225, [R1+0x1204] ;  /* 0x0012040001e17983 */ /* 0x000f220000100800 */
[----:B------:R-:W-:Y:S01]  /*105310*/  MOV R222, R232 ;  /* 0x000000e800de7202 */ /* 0x000fe20000000f00 */
[----:B------:R-:W-:Y:S01]  /*105320*/  IMAD.MOV.U32 R230, RZ, RZ, R233 ;  /* 0x000000ffffe67224 */ /* 0x000fe200078e00e9 */
[C---:B------:R-:W-:Y:S08]  /*105330*/  HMMA.1688.F32.TF32 R60, R4.reuse, R206, R60 ;  /* 0x000000ce043c723c */ /* 0x040ff0000008103c */
[C---:B------:R-:W-:Y:S08]  /*105340*/  HMMA.1688.F32.TF32 R100, R4.reuse, R170, R100 ;  /* 0x000000aa0464723c */ /* 0x040ff00000081064 */
[C---:B------:R-:W-:Y:S08]  /*105350*/  HMMA.1688.F32.TF32 R108, R4.reuse, R178, R108 ;  /* 0x000000b2046c723c */ /* 0x040ff0000008106c */
[----:B------:R-:W-:Y:S01]  /*105360*/  HMMA.1688.F32.TF32 R112, R4, R186, R112 ;  /* 0x000000ba0470723c */ /* 0x000fe20000081070 */
[----:B--2---:R-:W-:Y:S01]  /*105370*/  IMAD.MOV.U32 R233, RZ, RZ, R237 ;  /* 0x000000ffffe97224 */ /* 0x004fe200078e00ed */
[----:B---3--:R-:W-:-:S02]  /*105380*/  MOV R232, R236 ;  /* 0x000000ec00e87202 */ /* 0x008fc40000000f00 */
[----:B------:R-:W2:Y:S01]  /*105390*/  LDL.LU R236, [R1+0x65b4] ;  /* 0x0065b40001ec7983 */ /* 0x000ea20000300800 */
[----:B------:R-:W2:Y:S02]  /*1053a0*/  LDL.LU R237, [R1+0x65b0] ;  /* 0x0065b00001ed7983 */ /* 0x000ea40000300800 */
[----:B------:R-:W3:Y:S01]  /*1053b0*/  LDL.64 R168, [R1+0x1270] ;  /* 0x0012700001a87983 */ /* 0x000ee20000100a00 */
[C---:B----4-:R-:W-:Y:S01]  /*1053c0*/  HMMA.1688.F32.TF32 R24, R132.reuse, R184, R28 ;  /* 0x000000b88418723c */ /* 0x050fe2000008101c */
[----:B------:R-:W-:Y:S01]  /*1053d0*/  STL.64 [R1+0x6480], R230 ;  /* 0x006480e601007387 */ /* 0x000fe20000100a00 */
[----:B------:R-:W-:Y:S02]  /*1053e0*/  STL.64 [R1+0x6478], R228 ;  /* 0x006478e401007387 */ /* 0x000fe40000100a00 */
[----:B------:R-:W-:Y:S02]  /*1053f0*/  STL.64 [R1+0x6470], R222 ;  /* 0x006470de01007387 */ /* 0x000fe40000100a00 */
[----:B------:R-:W-:Y:S01]  /*105400*/  STL.64 [R1+0x6468], R220 ;  /* 0x006468dc01007387 */ /* 0x000fe20000100a00 */
[----:B------:R-:W-:Y:S01]  /*105410*/  STL [R1+0x6300], R245 ;  /* 0x006300f501007387 */ /* 0x000fe20000100800 */
[----:B------:R-:W-:Y:S01]  /*105420*/  MOV R206, R184 ;  /* 0x000000b800ce7202 */ /* 0x000fe20000000f00 */
[----:B------:R-:W-:Y:S11]  /*105430*/  IMAD.MOV.U32 R207, RZ, RZ, R185 ;  /* 0x000000ffffcf7224 */ /* 0x000ff600078e00b9 */
[----:B------:R-:W-:Y:S03]  /*105440*/  @!UPT UIADD3 URZ, URZ, URZ, URZ ;  /* 0x0000003f3f3ff290 */ /* 0x000fe6000fffe03f */
[----:B------:R-:W-:Y:S01]  /*105450*/  STL.64 [R1+0xa60], R24 ;  /* 0x000a601801007387 */ /* 0x000fe20000100a00 */
[----:B------:R1:W-:Y:S02]  /*105460*/  STL.64 [R1+0xa68], R26 ;  /* 0x000a681a01007387 */ /* 0x0003e40000100a00 */
[----:B------:R-:W4:Y:S01]  /*105470*/  LDL.64 R184, [R1+0x1290] ;  /* 0x0012900001b87983 */ /* 0x000f220000100a00 */
[C---:B-1----:R-:W-:Y:S08]  /*105480*/  HMMA.1688.F32.TF32 R24, R132.reuse, R20, R116 ;  /* 0x000000148418723c */ /* 0x042ff00000081074 */
[C---:B------:R-:W-:Y:S01]  /*105490*/  HMMA.1688.F32.TF32 R20, R132.reuse, R192, R128 ;  /* 0x000000c08414723c */ /* 0x040fe20000081080 */
[----:B------:R-:W-:Y:S01]  /*1054a0*/  STL.64 [R1+0x6490], R206 ;  /* 0x006490ce01007387 */ /* 0x000fe20000100a00 */
[----:B------:R-:W-:Y:S02]  /*1054b0*/  STL.64 [R1+0x6488], R204 ;  /* 0x006488cc01007387 */ /* 0x000fe40000100a00 */
[----:B------:R-:W3:Y:S04]  /*1054c0*/  LDL.64 R192, [R1+0x12a0] ;  /* 0x0012a00001c07983 */ /* 0x000ee80000100a00 */
[C---:B------:R-:W-:Y:S08]  /*1054d0*/  HMMA.1688.F32.TF32 R8, R132.reuse, R200, R8 ;  /* 0x000000c88408723c */ /* 0x040ff00000081008 */
[C---:B------:R-:W-:Y:S08]  /*1054e0*/  HMMA.1688.F32.TF32 R12, R132.reuse, R140, R12 ;  /* 0x0000008c840c723c */ /* 0x040ff0000008100c */
[C---:B------:R-:W-:Y:S01]  /*1054f0*/  HMMA.1688.F32.TF32 R16, R132.reuse, R148, R16 ;  /* 0x000000948410723c */ /* 0x040fe20000081010 */
[----:B------:R-:W-:Y:S01]  /*105500*/  STL.64 [R1+0xa40], R24 ;  /* 0x000a401801007387 */ /* 0x000fe20000100a00 */
[----:B------:R-:W-:Y:S02]  /*105510*/  STL.64 [R1+0xa48], R26 ;  /* 0x000a481a01007387 */ /* 0x000fe40000100a00 */
[----:B------:R-:W-:Y:S02]  /*105520*/  STL.64 [R1+0xa20], R20 ;  /* 0x000a201401007387 */ /* 0x000fe40000100a00 */
[----:B------:R-:W-:Y:S01]  /*105530*/  STL.64 [R1+0xa28], R22 ;  /* 0x000a281601007387 */ /* 0x000fe20000100a00 */
[----:B------:R-:W3:Y:S01]  /*105540*/  LDL.64 R200, [R1+0x12b0] ;  /* 0x0012b00001c87983 */ /* 0x000ee20000100a00 */
[----:B------:R-:W-:Y:S02]  /*105550*/  STL.64 [R1+0xa00], R8 ;  /* 0x000a000801007387 */ /* 0x000fe40000100a00 */
[----:B------:R1:W-:Y:S05]  /*105560*/  STL.64 [R1+0xa08], R10 ;  /* 0x000a080a01007387 */ /* 0x0003ea0000100a00 */
[----:B------:R-:W-:Y:S01]  /*105570*/  STL.64 [R1+0x9e0], R12 ;  /* 0x0009e00c01007387 */ /* 0x000fe20000100a00 */
[----:B------:R1:W-:Y:S07]  /*105580*/  STL.64 [R1+0x9e8], R14 ;  /* 0x0009e80e01007387 */ /* 0x0003ee0000100a00 */
[----:B------:R-:W-:Y:S02]  /*105590*/  STL.64 [R1+0xc10], R16 ;  /* 0x000c101001007387 */ /* 0x000fe40000100a00 */
[----:B------:R-:W-:Y:S01]  /*1055a0*/  STL.64 [R1+0xc18], R18 ;  /* 0x000c181201007387 */ /* 0x000fe20000100a00 */
[C---:B-1----:R-:W-:Y:S08]  /*1055b0*/  HMMA.1688.F32.TF32 R8, R132.reuse, R156, R96 ;  /* 0x0000009c8408723c */ /* 0x042ff00000081060 */
[----:B------:R-:W-:Y:S01]  /*1055c0*/  HMMA.1688.F32.TF32 R12, R132, R208, R100 ;  /* 0x000000d0840c723c */ /* 0x000fe20000081064 */
[----:B------:R-:W3:Y:S07]  /*1055d0*/  LDL.64 R208, [R1+0x12c0] ;  /* 0x0012c00001d07983 */ /* 0x000eee0000100a00 */
[C---:B------:R-:W-:Y:S08]  /*1055e0*/  HMMA.1688.F32.TF32 R120, R4.reuse, R194, R120 ;  /* 0x000000c20478723c */ /* 0x040ff00000081078 */
[----:B------:R-:W-:Y:S01]  /*1055f0*/  HMMA.1688.F32.TF32 R124, R4, R202, R124 ;  /* 0x000000ca047c723c */ /* 0x000fe2000008107c */
[----:B------:R-:W-:Y:S01]  /*105600*/  STL.64 [R1+0xc30], R8 ;  /* 0x000c300801007387 */ /* 0x000fe20000100a00 */
[----:B------:R1:W-:Y:S05]  /*105610*/  STL.64 [R1+0xc38], R10 ;  /* 0x000c380a01007387 */ /* 0x0003ea0000100a00 */
[----:B------:R-:W-:Y:S02]  /*105620*/  STL.64 [R1+0xc50], R12 ;  /* 0x000c500c01007387 */ /* 0x000fe40000100a00 */
[----:B------:R1:W-:Y:S02]  /*105630*/  STL.64 [R1+0xc58], R14 ;  /* 0x000c580e01007387 */ /* 0x0003e40000100a00 */
[C---:B-1----:R-:W-:Y:S08]  /*105640*/  HMMA.1688.F32.TF32 R8, R132.reuse, R216, R108 ;  /* 0x000000d88408723c */ /* 0x042ff0000008106c */
[----:B------:R-:W-:Y:S01]  /*105650*/  HMMA.1688.F32.TF32 R12, R132, R224, R112 ;  /* 0x000000e0840c723c */ /* 0x000fe20000081070 */
[----:B------:R-:W4:Y:S01]  /*105660*/  LDL.64 R216, [R1+0x12d0] ;  /* 0x0012d00001d87983 */ /* 0x000f220000100a00 */
[----:B------:R-:W-:-:S02]  /*105670*/  IMAD.MOV.U32 R164, RZ, RZ, R246 ;  /* 0x000000ffffa47224 */ /* 0x000fc400078e00f6 */
[----:B------:R-:W-:-:S04]  /*105680*/  IMAD.MOV.U32 R165, RZ, RZ, R244 ;  /* 0x000000ffffa57224 */ /* 0x000fc800078e00f4 */
[----:B------:R-:W-:Y:S08]  /*105690*/  HMMA.1688.F32.TF32 R36, R4, R218, R36 ;  /* 0x000000da0424723c */ /* 0x000ff00000081024 */
[C---:B------:R-:W-:Y:S01]  /*1056a0*/  HMMA.1688.F32.TF32 R16, R132.reuse, R164, R124 ;  /* 0x000000a48410723c */ /* 0x040fe2000008107c */
[----:B------:R-:W-:Y:S01]  /*1056b0*/  STL.64 [R1+0xc80], R8 ;  /* 0x000c800801007387 */ /* 0x000fe20000100a00 */
[----:B------:R-:W-:Y:S05]  /*1056c0*/  STL.64 [R1+0xc88], R10 ;  /* 0x000c880a01007387 */ /* 0x000fea0000100a00 */
[----:B------:R-:W-:Y:S02]  /*1056d0*/  STL.64 [R1+0xca0], R12 ;  /* 0x000ca00c01007387 */ /* 0x000fe40000100a00 */
[----:B------:R1:W-:Y:S01]  /*1056e0*/  STL.64 [R1+0xca8], R14 ;  /* 0x000ca80e01007387 */ /* 0x0003e20000100a00 */
[----:B------:R-:W4:Y:S06]  /*1056f0*/  LDL.64 R224, [R1+0x12e0] ;  /* 0x0012e00001e07983 */ /* 0x000f2c0000100a00 */
[----:B-1----:R-:W-:Y:S08]  /*105700*/  HMMA.1688.F32.TF32 R12, R132, R232, R36 ;  /* 0x000000e8840c723c */ /* 0x002ff00000081024 */
[----:B------:R-:W-:Y:S01]  /*105710*/  HMMA.1688.F32.TF32 R32, R4, R210, R32 ;  /* 0x000000d20420723c */ /* 0x000fe20000081020 */
[----:B------:R-:W-:Y:S01]  /*105720*/  IMAD.MOV.U32 R172, RZ, RZ, R252 ;  /* 0x000000ffffac7224 */ /* 0x000fe200078e00fc */
[----:B------:R-:W-:-:S06]  /*105730*/  MOV R173, R247 ;  /* 0x000000f700ad7202 */ /* 0x000fcc0000000f00 */
[----:B------:R-:W-:Y:S08]  /*105740*/  HMMA.1688.F32.TF32 R40, R4, R226, R40 ;  /* 0x000000e20428723c */ /* 0x000ff00000081028 */
[C---:B--2---:R-:W-:Y:S01]  /*105750*/  HMMA.1688.F32.TF32 R8, R132.reuse, R236, R120 ;  /* 0x000000ec8408723c */ /* 0x044fe20000081078 */
[----:B------:R-:W-:Y:S11]  /*105760*/  STL [R1+0x6308], R236 ;  /* 0x006308ec01007387 */ /* 0x000ff60000100800 */
[----:B------:R-:W-:Y:S11]  /*105770*/  @!UPT UIADD3 URZ, URZ, URZ, URZ ;  /* 0x0000003f3f3ff290 */ /* 0x000ff6000fffe03f */
[----:B------:R-:W-:Y:S01]  /*105780*/  STL.64 [R1+0xcc0], R8 ;  /* 0x000cc00801007387 */ /* 0x000fe20000100a00 */
[----:B------:R1:W-:Y:S02]  /*105790*/  STL.64 [R1+0xcc8], R10 ;  /* 0x000cc80a01007387 */ /* 0x0003e40000100a00 */
[----:B------:R-:W-:Y:S02]  /*1057a0*/  STL [R1+0x6304], R237 ;  /* 0x006304ed01007387 */ /* 0x000fe40000100800 */
[----:B------:R-:W-:Y:S01]  /*1057b0*/  STL.64 [R1+0xcd0], R16 ;  /* 0x000cd01001007387 */ /* 0x000fe20000100a00 */
[----:B------:R-:W-:Y:S01]  /*1057c0*/  STL.64 [R1+0xcd8], R18 ;  /* 0x000cd81201007387 */ /* 0x000fe20000100a00 */
[----:B------:R-:W2:Y:S01]  /*1057d0*/  LDL.64 R232, [R1+0x12f0] ;  /* 0x0012f00001e87983 */ /* 0x000ea20000100a00 */
[----:B-1----:R-:W-:Y:S08]  /*1057e0*/  HMMA.1688.F32.TF32 R8, R132, R172, R32 ;  /* 0x000000ac8408723c */ /* 0x002ff00000081020 */
[----:B------:R-:W-:Y:S11]  /*1057f0*/  HMMA.1688.F32.TF32 R44, R4, R234, R44 ;  /* 0x000000ea042c723c */ /* 0x000ff6000008102c */
[----:B------:R-:W-:Y:S04]  /*105800*/  @!UPT UIADD3 URZ, URZ, URZ, URZ ;  /* 0x0000003f3f3ff290 */ /* 0x000fe8000fffe03f */
[----:B------:R-:W-:Y:S01]  /*105810*/  STL.64 [R1+0xcb0], R8 ;  /* 0x000cb00801007387 */ /* 0x000fe20000100a00 */
[----:B------:R1:W-:Y:S02]  /*105820*/  STL.64 [R1+0xcb8], R10 ;  /* 0x000cb80a01007387 */ /* 0x0003e40000100a00 */
[C---:B-1----:R-:W-:Y:S01]  /*105830*/  HMMA.1688.F32.TF32 R8, R132.reuse, R180, R40 ;  /* 0x000000b48408723c */ /* 0x042fe20000081028 */
[----:B------:R-:W-:Y:S07]  /*105840*/  STL.64 [R1+0xc90], R12 ;  /* 0x000c900c01007387 */ /* 0x000fee0000100a00 */
[C---:B------:R-:W-:Y:S01]  /*105850*/  HMMA.1688.F32.TF32 R16, R132.reuse, R188, R44 ;  /* 0x000000bc8410723c */ /* 0x040fe2000008102c */
[----:B------:R1:W-:Y:S07]  /*105860*/  STL.64 [R1+0xc98], R14 ;  /* 0x000c980e01007387 */ /* 0x0003ee0000100a00 */
[C---:B-1----:R-:W-:Y:S07]  /*105870*/  HMMA.1688.F32.TF32 R12, R132.reuse, R196, R48 ;  /* 0x000000c4840c723c */ /* 0x042fee0000081030 */
[----:B------:R-:W-:Y:S01]  /*105880*/  STL.64 [R1+0xc70], R8 ;  /* 0x000c700801007387 */ /* 0x000fe20000100a00 */
[----:B------:R3:W-:Y:S02]  /*105890*/  STL.64 [R1+0xc78], R10 ;  /* 0x000c780a01007387 */ /* 0x0007e40000100a00 */
[----:B---3--:R-:W-:Y:S01]  /*1058a0*/  HMMA.1688.F32.TF32 R8, R132, R168, R52 ;  /* 0x000000a88408723c */ /* 0x008fe20000081034 */
[----:B------:R-:W-:Y:S01]  /*1058b0*/  IMAD.MOV.U32 R176, RZ, RZ, R239 ;  /* 0x000000ffffb07224 */ /* 0x000fe200078e00ef */
[----:B------:R-:W-:Y:S01]  /*1058c0*/  MOV R177, R238 ;  /* 0x000000ee00b17202 */ /* 0x000fe20000000f00 */
[----:B------:R-:W-:-:S02]  /*1058d0*/  IMAD.MOV.U32 R236, RZ, RZ, R169 ;  /* 0x000000ffffec7224 */ /* 0x000fc400078e00a9 */
[----:B------:R-:W-:Y:S01]  /*1058e0*/  STL.64 [R1+0xc60], R16 ;  /* 0x000c601001007387 */ /* 0x000fe20000100a00 */
[----:B------:R-:W-:Y:S07]  /*1058f0*/  STL.64 [R1+0xc68], R18 ;  /* 0x000c681201007387 */ /* 0x000fee0000100a00 */
[----:B------:R-:W-:Y:S02]  /*105900*/  STL.64 [R1+0xc40], R12 ;  /* 0x000c400c01007387 */ /* 0x000fe40000100a00 */
[----:B------:R1:W-:Y:S01]  /*105910*/  STL.64 [R1+0xc48], R14 ;  /* 0x000c480e01007387 */ /* 0x0003e20000100a00 */
[----:B------:R-:W-:Y:S01]  /*105920*/  STL [R1+0x630c], R236 ;  /* 0x00630cec01007387 */ /* 0x000fe20000100800 */
[C---:B------:R-:W-:Y:S08]  /*105930*/  HMMA.1688.F32.TF32 R64, R4.reuse, R198, R64 ;  /* 0x000000c60440723c */ /* 0x040ff00000081040 */
[----:B------:R-:W-:Y:S08]  /*105940*/  HMMA.1688.F32.TF32 R68, R4, R190, R68 ;  /* 0x000000be0444723c */ /* 0x000ff00000081044 */
[C---:B-1----:R-:W-:Y:S01]  /*105950*/  HMMA.1688.F32.TF32 R12, R132.reuse, R176, R56 ;  /* 0x000000b0840c723c */ /* 0x042fe20000081038 */
[----:B------:R-:W-:Y:S01]  /*105960*/  STL.64 [R1+0xc20], R8 ;  /* 0x000c200801007387 */ /* 0x000fe20000100a00 */
[----:B------:R4:W-:Y:S06]  /*105970*/  STL.64 [R1+0xc28], R10 ;  /* 0x000c280a01007387 */ /* 0x0009ec0000100a00 */
[----:B----4-:R-:W-:Y:S08]  /*105980*/  HMMA.1688.F32.TF32 R8, R132, R184, R60 ;  /* 0x000000b88408723c */ /* 0x010ff0000008103c */
[----:B------:R-:W-:Y:S07]  /*105990*/  HMMA.1688.F32.TF32 R72, R4, R182, R72 ;  /* 0x000000b60448723c */ /* 0x000fee0000081048 */
[----:B------:R-:W-:Y:S01]  /*1059a0*/  STL.64 [R1+0xc00], R12 ;  /* 0x000c000c01007387 */ /* 0x000fe20000100a00 */
[----:B------:R1:W-:Y:S02]  /*1059b0*/  STL.64 [R1+0xc08], R14 ;  /* 0x000c080e01007387 */ /* 0x0003e40000100a00 */
[C---:B-1----:R-:W-:Y:S05]  /*1059c0*/  HMMA.1688.F32.TF32 R12, R132.reuse, R192, R64 ;  /* 0x000000c0840c723c */ /* 0x042fea0000081040 */
[----:B------:R-:W-:Y:S01]  /*1059d0*/  STL.64 [R1+0xbe0], R8 ;  /* 0x000be00801007387 */ /* 0x000fe20000100a00 */
[----:B------:R1:W-:Y:S02]  /*1059e0*/  STL.64 [R1+0xbe8], R10 ;  /* 0x000be80a01007387 */ /* 0x0003e40000100a00 */
[----:B-1----:R-:W-:Y:S01]  /*1059f0*/  HMMA.1688.F32.TF32 R8, R132, R200, R68 ;  /* 0x000000c88408723c */ /* 0x002fe20000081044 */
[----:B------:R-:W-:Y:S01]  /*105a00*/  MOV R245, R185 ;  /* 0x000000b900f57202 */ /* 0x000fe20000000f00 */
[----:B------:R-:W-:-:S04]  /*105a10*/  IMAD.MOV.U32 R237, RZ, RZ, R184 ;  /* 0x000000ffffed7224 */ /* 0x000fc800078e00b8 */
        /* <DEDUP_REMOVED lines=8> */
[----:B------:R-:W-:Y:S01]  /*105aa0*/  MOV R239, R201 ;  /* 0x000000c900ef7202 */ /* 0x000fe20000000f00 */
[----:B------:R-:W-:-:S04]  /*105ab0*/  IMAD.MOV.U32 R238, RZ, RZ, R200 ;  /* 0x000000ffffee7224 */ /* 0x000fc800078e00c8 */
[----:B------:R-:W-:Y:S01]  /*105ac0*/  STL [R1+0x631c], R239 ;  /* 0x00631cef01007387 */ /* 0x000fe20000100800 */
[----:B------:R-:W-:Y:S01]  /*105ad0*/  STL [R1+0x6318], R238 ;  /* 0x006318ee01007387 */ /* 0x000fe20000100800 */
[----:B------:R-:W-:Y:S11]  /*105ae0*/  HMMA.1688.F32.TF32 R80, R4, R166, R80 ;  /* 0x000000a60450723c */ /* 0x000ff60000081050 */
[----:B------:R-:W-:Y:S04]  /*105af0*/  @!UPT UIADD3 URZ, URZ, URZ, URZ ;  /* 0x0000003f3f3ff290 */ /* 0x000fe8000fffe03f */
[----:B------:R-:W-:Y:S01]  /*105b00*/  STL.64 [R1+0xb80], R8 ;  /* 0x000b800801007387 */ /* 0x000fe20000100a00 */
[----:B------:R1:W-:Y:S02]  /*105b10*/  STL.64 [R1+0xb88], R10 ;  /* 0x000b880a01007387 */ /* 0x0003e40000100a00 */
[----:B-1----:R-:W-:Y:S08]  /*105b20*/  HMMA.1688.F32.TF32 R8, R132, R216, R76 ;  /* 0x000000d88408723c */ /* 0x002ff0000008104c */
[----:B------:R-:W-:Y:S11]  /*105b30*/  HMMA.1688.F32.TF32 R84, R4, R158, R84 ;  /* 0x0000009e0454723c */ /* 0x000ff60000081054 */
[----:B------:R-:W-:Y:S04]  /*105b40*/  @!UPT UIADD3 URZ, URZ, URZ, URZ ;  /* 0x0000003f3f3ff290 */ /* 0x000fe8000fffe03f */
[----:B------:R-:W-:Y:S01]  /*105b50*/  STL.64 [R1+0xb60], R8 ;  /* 0x000b600801007387 */ /* 0x000fe20000100a00 */
[----:B------:R1:W-:Y:S02]  /*105b60*/  STL.64 [R1+0xb68], R10 ;  /* 0x000b680a01007387 */ /* 0x0003e40000100a00 */
[C---:B-1----:R-:W-:Y:S01]  /*105b70*/  HMMA.1688.F32.TF32 R8, R132.reuse, R224, R80 ;  /* 0x000000e08408723c */ /* 0x042fe20000081050 */
[----:B------:R-:W-:Y:S01]  /*105b80*/  IMAD.MOV.U32 R239, RZ, RZ, R224 ;  /* 0x000000ffffef7224 */ /* 0x000fe200078e00e0 */
[----:B------:R-:W-:Y:S01]  /*105b90*/  MOV R238, R225 ;  /* 0x000000e100ee7202 */ /* 0x000fe20000000f00 */
[----:B------:R-:W-:Y:S02]  /*105ba0*/  IMAD.MOV.U32 R236, RZ, RZ, R193 ;  /* 0x000000ffffec7224 */ /* 0x000fe400078e00c1 */
[----:B------:R-:W-:Y:S11]  /*105bb0*/  IMAD.MOV.U32 R237, RZ, RZ, R209 ;  /* 0x000000ffffed7224 */ /* 0x000ff600078e00d1 */
[----:B------:R-:W-:Y:S07]  /*105bc0*/  @!UPT UIADD3 URZ, URZ, URZ, URZ ;  /* 0x0000003f3f3ff290 */ /* 0x000fee000fffe03f */
[----:B------:R-:W-:Y:S01]  /*105bd0*/  STL.64 [R1+0xb40], R8 ;  /* 0x000b400801007387 */ /* 0x000fe20000100a00 */
[----:B------:R2:W-:Y:S02]  /*105be0*/  STL.64 [R1+0xb48], R10 ;  /* 0x000b480a01007387 */ /* 0x0005e40000100a00 */
[----:B--2---:R-:W-:Y:S01]  /*105bf0*/  HMMA.1688.F32.TF32 R8, R132, R232, R84 ;  /* 0x000000e88408723c */ /* 0x004fe20000081054 */
[----:B------:R-:W-:Y:S01]  /*105c00*/  STL.64 [R1+0x6348], R238 ;  /* 0x006348ee01007387 */ /* 0x000fe20000100a00 */
[----:B------:R-:W-:Y:S02]  /*105c10*/  STL.64 [R1+0x6340], R236 ;  /* 0x006340ec01007387 */ /* 0x000fe40000100a00 */
[----:B------:R-:W-:Y:S11]  /*105c20*/  IMAD.MOV.U32 R245, RZ, RZ, R208 ;  /* 0x000000fffff57224 */ /* 0x000ff600078e00d0 */
[----:B------:R-:W-:Y:S08]  /*105c30*/  @!UPT UIADD3 URZ, URZ, URZ, URZ ;  /* 0x0000003f3f3ff290 */ /* 0x000ff0000fffe03f */
[----:B------:R-:W-:Y:S01]  /*105c40*/  STL.64 [R1+0xb20], R8 ;  /* 0x000b200801007387 */ /* 0x000fe20000100a00 */
[----:B------:R1:W-:Y:S02]  /*105c50*/  STL.64 [R1+0xb28], R10 ;  /* 0x000b280a01007387 */ /* 0x0003e40000100a00 */
[----:B------:R-:W2:Y:S02]  /*105c60*/  LDL R234, [R1+0x1568] ;  /* 0x0015680001ea7983 */ /* 0x000ea40000100800 */
[----:B------:R-:W2:Y:S01]  /*105c70*/  LDL R235, [R1+0x156c] ;  /* 0x00156c0001eb7983 */ /* 0x000ea20000100800 */
[----:B------:R-:W2:Y:S01]  /*105c80*/  LDL.LU R224, [R1+0x3350] ;  /* 0x0033500001e07983 */ /* 0x000ea20000300800 */
[----:B------:R-:W2:Y:S02]  /*105c90*/  LDL.LU R225, [R1+0x3354] ;  /* 0x0033540001e17983 */ /* 0x000ea40000300800 */
[----:B------:R-:W2:Y:S02]  /*105ca0*/  LDL.LU R226, [R1+0x3358] ;  /* 0x0033580001e27983 */ /* 0x000ea40000300800 */
[----:B------:R-:W2:Y:S01]  /*105cb0*/  LDL.LU R227, [R1+0x335c] ;  /* 0x00335c0001e37983 */ /* 0x000ea20000300800 */
        /* <DEDUP_REMOVED lines=55> */
[----:B------:R-:W3:Y:S02]  /*106030*/  LDL R110, [R1+0x14a8] ;  /* 0x0014a800016e7983 */ /* 0x000ee40000100800 */
[----:B------:R-:W3:Y:S02]  /*106040*/  LDL R111, [R1+0x14ac] ;  /* 0x0014ac00016f7983 */ /* 0x000ee40000100800 */
[----:B------:R-:W3:Y:S01]  /*106050*/  LDL.LU R32, [R1+0x3410] ;  /* 0x0034100001207983 */ /* 0x000ee20000300800 */
[----:B------:R-:W3:Y:S01]  /*106060*/  LDL.LU R33, [R1+0x3414] ;  /* 0x0034140001217983 */ /* 0x000ee20000300800 */
[----:B------:R-:W3:Y:S02]  /*106070*/  LDL.LU R34, [R1+0x3418] ;  /* 0x0034180001227983 */ /* 0x000ee40000300800 */
[----:B------:R-:W3:Y:S02]  /*106080*/  LDL.LU R35, [R1+0x341c] ;  /* 0x00341c0001237983 */ /* 0x000ee40000300800 */
        /* <DEDUP_REMOVED lines=19> */
[----:B------:R-:W4:Y:S01]  /*1061c0*/  LDL.LU R53, [R1+0x3274] ;  /* 0x0032740001357983 */ /* 0x000f220000300800 */
[----:B------:R-:W4:Y:S02]  /*1061d0*/  LDL.LU R54, [R1+0x3278] ;  /* 0x0032780001367983 */ /* 0x000f240000300800 */
[----:B------:R-:W4:Y:S02]  /*1061e0*/  LDL.LU R55, [R1+0x327c] ;  /* 0x00327c0001377983 */ /* 0x000f240000300800 */
        /* <DEDUP_REMOVED lines=71> */
[----:B------:R-:W-:-:S02]  /*106660*/  IMAD.MOV.U32 R247, RZ, RZ, R217 ;  /* 0x000000fffff77224 */ /* 0x000fc400078e00d9 */
[----:B------:R-:W-:-:S03]  /*106670*/  IMAD.MOV.U32 R244, RZ, RZ, R233 ;  /* 0x000000fffff47224 */ /* 0x000fc600078e00e9 */
[----:B------:R-:W-:Y:S02]  /*106680*/  STL.64 [R1+0x6358], R246 ;  /* 0x006358f601007387 */ /* 0x000fe40000100a00 */
[----:B------:R-:W-:Y:S02]  /*106690*/  STL.64 [R1+0x6350], R244 ;  /* 0x006350f401007387 */ /* 0x000fe40000100a00 */
[----:B------:R-:W-:Y:S01]  /*1066a0*/  IMAD.MOV.U32 R252, RZ, RZ, R232 ;  /* 0x000000fffffc7224 */ /* 0x000fe200078e00e8 */
[C---:B--2---:R-:W-:Y:S08]  /*1066b0*/  HMMA.1688.F32.TF32 R112, R4.reuse, R114, R124 ;  /* 0x000000720470723c */ /* 0x044ff0000008107c */
[C---:B---3--:R-:W-:Y:S08]  /*1066c0*/  HMMA.1688.F32.TF32 R108, R4.reuse, R110, R32 ;  /* 0x0000006e046c723c */ /* 0x048ff00000081020 */
[C---:B------:R-:W-:Y:S08]  /*1066d0*/  HMMA.1688.F32.TF32 R124, R4.reuse, R230, R220 ;  /* 0x000000e6047c723c */ /* 0x040ff000000810dc */
[C---:B------:R-:W-:Y:S08]  /*1066e0*/  HMMA.1688.F32.TF32 R32, R4.reuse, R142, R212 ;  /* 0x0000008e0420723c */ /* 0x040ff000000810d4 */
[C---:B----4-:R-:W-:Y:S08]  /*1066f0*/  HMMA.1688.F32.TF32 R100, R4.reuse, R102, R36 ;  /* 0x000000660464723c */ /* 0x050ff00000081024 */
        /* <DEDUP_REMOVED lines=54> */
[----:B--2---:R-:W2:Y:S02]  /*106a60*/  LDL R86, [R1+0x15b8] ;  /* 0x0015b80001567983 */ /* 0x004ea40000100800 */
[----:B------:R-:W2:Y:S02]  /*106a70*/  LDL R87, [R1+0x15bc] ;  /* 0x0015bc0001577983 */ /* 0x000ea40000100800 */
[----:B------:R-:W2:Y:S01]  /*106a80*/  LDL.LU R200, [R1+0x3300] ;  /* 0x0033000001c87983 */ /* 0x000ea20000300800 */
[C---:B------:R-:W-:Y:S01]  /*106a90*/  HMMA.1688.F32.TF32 R56, R4.reuse, R202, R192 ;  /* 0x000000ca0438723c */ /* 0x040fe200000810c0 */
        /* <DEDUP_REMOVED lines=32> */
[----:B------:R-:W-:Y:S02]  /*106ca0*/  IMAD.MOV.U32 R222, RZ, RZ, R249 ;  /* 0x000000ffffde7224 */ /* 0x000fe400078e00f9 */
[----:B------:R-:W2:Y:S01]  /*106cb0*/  LDL.LU R248, [R1+0x3250] ;  /* 0x0032500001f87983 */ /* 0x000ea20000300800 */
[----:B------:R-:W-:Y:S01]  /*106cc0*/  MOV R231, R250 ;  /* 0x000000fa00e77202 */ /* 0x000fe20000000f00 */
[----:B------:R-:W2:Y:S01]  /*106cd0*/  LDL.LU R249, [R1+0x3254] ;  /* 0x0032540001f97983 */ /* 0x000ea20000300800 */
[----:B------:R-:W-:Y:S02]  /*106ce0*/  IMAD.MOV.U32 R230, RZ, RZ, R251 ;  /* 0x000000ffffe67224 */ /* 0x000fe400078e00fb */
[----:B------:R-:W2:Y:S02]  /*106cf0*/  LDL.LU R250, [R1+0x3258] ;  /* 0x0032580001fa7983 */ /* 0x000ea40000300800 */
[----:B------:R-:W2:Y:S01]  /*106d00*/  LDL.LU R251, [R1+0x325c] ;  /* 0x00325c0001fb7983 */ /* 0x000ea20000300800 */
[----:B------:R-:W2:Y:S01]  /*106d10*/  LDL.64 R244, [R1+0x40] ;  /* 0x0000400001f47983 */ /* 0x000ea20000100a00 */
[----:B------:R-:W2:Y:S02]  /*106d20*/  LDL.LU.64 R246, [R1+0x48] ;  /* 0x0000480001f67983 */ /* 0x000ea40000300a00 */
[----:B------:R-:W2:Y:S02]  /*106d30*/  LDL.64 R236, [R1+0x50] ;  /* 0x0000500001ec7983 */ /* 0x000ea40000100a00 */
[----:B------:R-:W2:Y:S01]  /*106d40*/  LDL.LU.64 R238, [R1+0x58] ;  /* 0x0000580001ee7983 */ /* 0x000ea20000300a00 */
[----:B------:R-:W2:Y:S04]  /*106d50*/  LDL R232, [R1+0x20] ;  /* 0x0000200001e87983 */ /* 0x000ea80000100800 */
[----:B------:R-:W2:Y:S01]  /*106d60*/  LDL R233, [R1+0x24] ;  /* 0x0000240001e97983 */ /* 0x000ea20000100800 */
[----:B------:R-:W-:Y:S01]  /*106d70*/  MOV R214, R241 ;  /* 0x000000f100d67202 */ /* 0x000fe20000000f00 */
[----:B------:R-:W-:-:S02]  /*106d80*/  IMAD.MOV.U32 R215, RZ, RZ, R240 ;  /* 0x000000ffffd77224 */ /* 0x000fc400078e00f0 */
[----:B------:R-:W2:Y:S01]  /*106d90*/  LDL R241, [R1+0x34] ;  /* 0x0000340001f17983 */ /* 0x000ea20000100800 */
[----:B------:R-:W2:Y:S04]  /*106da0*/  LDL R240, [R1+0x30] ;  /* 0x0000300001f07983 */ /* 0x000ea80000100800 */
[----:B------:R-:W-:Y:S04]  /*106db0*/  LDS R132, [R2+0x18700] ;  /* 0x0187000002847984 */ /* 0x000fe80000000800 */
[----:B------:R-:W-:Y:S04]  /*106dc0*/  LDS R134, [R2+0x1a700] ;  /* 0x01a7000002867984 */ /* 0x000fe80000000800 */
[----:B------:R-:W-:Y:S04]  /*106dd0*/  LDS R133, [R0+0x18700] ;  /* 0x0187000000857984 */ /* 0x000fe80000000800 */
[----:B------:R-:W3:Y:S01]  /*106de0*/  LDS R135, [R0+0x1a700] ;  /* 0x01a7000000877984 */ /* 0x000ee20000000800 */
[----:B------:R-:W-:Y:S03]  /*106df0*/  HMMA.1688.F32.TF32 R120, R4, R206, R120 ;  /* 0x000000ce0478723c */ /* 0x000fe60000081078 */
[----:B------:R-:W2:Y:S04]  /*106e00*/  LDL R204, [R1+0x60] ;  /* 0x0000600001cc7983 */ /* 0x000ea80000100800 */
[----:B------:R-:W2:Y:S01]  /*106e10*/  LDL R205, [R1+0x64] ;  /* 0x0000640001cd7983 */ /* 0x000ea20000100800 */
[----:B------:R-:W2:Y:S02]  /*106e20*/  LDL R206, [R1+0x68] ;  /* 0x0000680001ce7983 */ /* 0x000ea40000100800 */
[----:B------:R-:W2:Y:S01]  /*106e30*/  LDL R207, [R1+0x6c] ;  /* 0x00006c0001cf7983 */ /* 0x000ea20000100800 */
[----:B------:R-:W2:Y:S01]  /*106e40*/  LDL.64 R140, [R1+0xa0] ;  /* 0x0000a000018c7983 */ /* 0x000ea20000100a00 */
[----:B------:R-:W2:Y:S02]  /*106e50*/  LDL.LU.64 R142, [R1+0xa8] ;  /* 0x0000a800018e7983 */ /* 0x000ea40000300a00 */
[----:B------:R-:W2:Y:S02]  /*106e60*/  LDL R148, [R1+0xb0] ;  /* 0x0000b00001947983 */ /* 0x000ea40000100800 */
[----:B------:R-:W2:Y:S01]  /*106e70*/  LDL R149, [R1+0xb4] ;  /* 0x0000b40001957983 */ /* 0x000ea20000100800 */
[----:B------:R-:W2:Y:S04]  /*106e80*/  LDL R150, [R1+0xb8] ;  /* 0x0000b80001967983 */ /* 0x000ea80000100800 */
[----:B------:R-:W2:Y:S04]  /*106e90*/  LDL R151, [R1+0xbc] ;  /* 0x0000bc0001977983 */ /* 0x000ea80000100800 */
[----:B------:R-:W2:Y:S04]  /*106ea0*/  LDL R180, [R1+0xf0] ;  /* 0x0000f00001b47983 */ /* 0x000ea80000100800 */
[----:B------:R-:W2:Y:S04]  /*106eb0*/  LDL R181, [R1+0xf4] ;  /* 0x0000f40001b57983 */ /* 0x000ea80000100800 */
[----:B------:R-:W2:Y:S01]  /*106ec0*/  LDL.64 R196, [R1+0x110] ;  /* 0x0001100001c47983 */ /* 0x000ea20000100a00 */
[----:B------:R-:W2:Y:S01]  /*106ed0*/  LDL.LU.64 R198, [R1+0x118] ;  /* 0x0001180001c67983 */ /* 0x000ea20000300a00 */
[----:B------:R-:W-:Y:S01]  /*106ee0*/  MOV R182, R243 ;  /* 0x000000f300b67202 */ /* 0x000fe20000000f00 */
[----:B------:R-:W-:Y:S01]  /*106ef0*/  IMAD.MOV.U32 R183, RZ, RZ, R242 ;  /* 0x000000ffffb77224 */ /* 0x000fe200078e00f2 */
[C---:B---3--:R-:W-:Y:S08]  /*106f00*/  HMMA.1688.F32.TF32 R24, R132.reuse, R224, R24 ;  /* 0x000000e08418723c */ /* 0x048ff00000081018 */
[----:B----4-:R-:W-:Y:S08]  /*106f10*/  HMMA.1688.F32.TF32 R92, R132, R216, R92 ;  /* 0x000000d8845c723c */ /* 0x010ff0000008105c */
[C---:B------:R-:W-:Y:S08]  /*106f20*/  HMMA.1688.F32.TF32 R88, R4.reuse, R90, R208 ;  /* 0x0000005a0458723c */ /* 0x040ff000000810d0 */
[C---:B--2---:R-:W-:Y:S08]  /*106f30*/  HMMA.1688.F32.TF32 R84, R4.reuse, R86, R200 ;  /* 0x000000560454723c */ /* 0x044ff000000810c8 */
[C---:B------:R-:W-:Y:S08]  /*106f40*/  HMMA.1688.F32.TF32 R80, R4.reuse, R82, R192 ;  /* 0x000000520450723c */ /* 0x040ff000000810c0 */
        /* <DEDUP_REMOVED lines=97> */
[----:B------:R-:W-:Y:S01]  /*107560*/  IMAD.MOV.U32 R249, RZ, RZ, R246 ;  /* 0x000000fffff97224 */ /* 0x000fe200078e00f6 */
[----:B------:R-:W-:Y:S01]  /*107570*/  MOV R248, R247 ;  /* 0x000000f700f87202 */ /* 0x000fe20000000f00 */
[C---:B------:R-:W-:Y:S01]  /*107580*/  HMMA.1688.F32.TF32 R72, R4.reuse, R186, R72 ;  /* 0x000000ba0448723c */ /* 0x040fe20000081048 */
[----:B------:R-:W-:Y:S04]  /*107590*/  LDS R132, [R2+0x20700] ;  /* 0x0207000002847984 */ /* 0x000fe80000000800 */
[----:B------:R-:W-:Y:S03]  /*1075a0*/  LDS R133, [R0+0x20700] ;  /* 0x0207000000857984 */ /* 0x000fe60000000800 */
        /* <DEDUP_REMOVED lines=420> */
[C---:B------:R-:W-:Y:S08]  /*108ff0*/  HMMA.1688.F32.TF32 R128, R4.reuse, R242, R128 ;  /* 0x000000f20480723c */ /* 0x040ff00000081080 */
[C---:B------:R-:W-:Y:S08]  /*109000*/  HMMA.1688.F32.TF32 R8, R4.reuse, R250, R8 ;  /* 0x000000fa0408723c */ /* 0x040ff00000081008 */
[C---:B------:R-:W-:Y:S08]  /*109010*/  HMMA.1688.F32.TF32 R16, R4.reuse, R246, R16 ;  /* 0x000000f60410723c */ /* 0x040ff00000081010 */
        /* <DEDUP_REMOVED lines=16> */
[----:B------:R-:W-:-:S02]  /*109120*/  IMAD.MOV.U32 R135, RZ, RZ, R3 ;  /* 0x000000ffff877224 */ /* 0x000fc400078e0003 */
[----:B------:R-:W-:-:S04]  /*109130*/  IMAD.MOV.U32 R3, RZ, RZ, R155 ;  /* 0x000000ffff037224 */ /* 0x000fc800078e009b */
[C---:B---3--:R-:W-:Y:S01]  /*109140*/  HMMA.1688.F32.TF32 R104, R4.reuse, R146, R104 ;  /* 0x000000920468723c */ /* 0x048fe20000081068 */
[----:B------:R-:W3:Y:S01]  /*109150*/  LDL.LU.64 R146, [R1+0x63a8] ;  /* 0x0063a80001927983 */ /* 0x000ee20000300a00 */
[----:B------:R-:W4:Y:S02]  /*109160*/  LDL.LU.64 R144, [R1+0x63a0] ;  /* 0x0063a00001907983 */ /* 0x000f240000300a00 */
[----:B------:R-:W3:Y:S02]  /*109170*/  LDL.LU.64 R154, [R1+0x6398] ;  /* 0x00639800019a7983 */ /* 0x000ee40000300a00 */
[----:B------:R-:W3:Y:S01]  /*109180*/  LDL.LU.64 R152, [R1+0x6390] ;  /* 0x0063900001987983 */ /* 0x000ee20000300a00 */
[----:B------:R-:W3:Y:S01]  /*109190*/  LDL.LU.64 R162, [R1+0x6388] ;  /* 0x0063880001a27983 */ /* 0x000ee20000300a00 */
[----:B------:R-:W3:Y:S02]  /*1091a0*/  LDL.LU.64 R160, [R1+0x6380] ;  /* 0x0063800001a07983 */ /* 0x000ee40000300a00 */
        /* <DEDUP_REMOVED lines=16> */
[----:B------:R-:W4:Y:S02]  /*1092b0*/  LDL R200, [R1+0x1120] ;  /* 0x0011200001c87983 */ /* 0x000f240000100800 */
[----:B------:R-:W4:Y:S01]  /*1092c0*/  LDL R201, [R1+0x1124] ;  /* 0x0011240001c97983 */ /* 0x000f220000100800 */
[C---:B--2---:R-:W-:Y:S01]  /*1092d0*/  HMMA.1688.F32.TF32 R12, R4.reuse, R134, R12 ;  /* 0x00000086040c723c */ /* 0x044fe2000008100c */
[----:B------:R-:W-:Y:S04]  /*1092e0*/  LDS R134, [R2+0x32700] ;  /* 0x0327000002867984 */ /* 0x000fe80000000800 */
[----:B------:R-:W1:Y:S03]  /*1092f0*/  LDS R135, [R0+0x32700] ;  /* 0x0327000000877984 */ /* 0x000e660000000800 */
[----:B------:R-:W-:Y:S01]  /*109300*/  HMMA.1688.F32.TF32 R136, R4, R142, R136 ;  /* 0x0000008e0488723c */ /* 0x000fe20000081088 */
[----:B---3--:R-:W-:Y:S01]  /*109310*/  STL.64 [R1+0x6120], R230 ;  /* 0x006120e601007387 */ /* 0x008fe20000100a00 */
[----:B------:R-:W-:Y:S02]  /*109320*/  STL.64 [R1+0x6118], R228 ;  /* 0x006118e401007387 */ /* 0x000fe40000100a00 */
[----:B----4-:R-:W-:Y:S02]  /*109330*/  STL.64 [R1+0x6130], R222 ;  /* 0x006130de01007387 */ /* 0x010fe40000100a00 */
        /* <DEDUP_REMOVED lines=29> */
[----:B-1----:R-:W-:Y:S04]  /*109510*/  HMMA.1688.F32.TF32 R20, R132, R232, R28 ;  /* 0x000000e88414723c */ /* 0x002fe8000008101c */
[----:B------:R-:W-:Y:S01]  /*109520*/  STL.64 [R1+0x960], R92 ;  /* 0x0009605c01007387 */ /* 0x000fe20000100a00 */
[----:B------:R-:W-:Y:S07]  /*109530*/  STL.64 [R1+0x968], R94 ;  /* 0x0009685e01007387 */ /* 0x000fee0000100a00 */
[----:B------:R1:W-:Y:S02]  /*109540*/  STL.64 [R1+0x940], R24 ;  /* 0x0009401801007387 */ /* 0x0003e40000100a00 */
[----:B------:R-:W-:Y:S01]  /*109550*/  IMAD.MOV.U32 R224, RZ, RZ, R239 ;  /* 0x000000ffffe07224 */ /* 0x000fe200078e00ef */
[----:B------:R-:W-:Y:S01]  /*109560*/  STL.64 [R1+0x948], R26 ;  /* 0x0009481a01007387 */ /* 0x000fe20000100a00 */
[----:B------:R-:W2:Y:S01]  /*109570*/  LDL.LU R239, [R1+0x631c] ;  /* 0x00631c0001ef7983 */ /* 0x000ea20000300800 */
[----:B------:R-:W-:Y:S01]  /*109580*/  MOV R225, R238 ;  /* 0x000000ee00e17202 */ /* 0x000fe20000000f00 */
[----:B------:R-:W-:-:S02]  /*109590*/  IMAD.MOV.U32 R208, RZ, RZ, R245 ;  /* 0x000000ffffd07224 */ /* 0x000fc400078e00f5 */
[----:B------:R-:W-:Y:S01]  /*1095a0*/  IMAD.MOV.U32 R209, RZ, RZ, R237 ;  /* 0x000000ffffd17224 */ /* 0x000fe200078e00ed */
[----:B------:R-:W-:Y:S02]  /*1095b0*/  MOV R193, R236 ;  /* 0x000000ec00c17202 */ /* 0x000fe40000000f00 */
[----:B------:R3:W-:Y:S01]  /*1095c0*/  STL.64 [R1+0x920], R20 ;  /* 0x0009201401007387 */ /* 0x0007e20000100a00 */
[----:B------:R4:W-:Y:S02]  /*1095d0*/  STL.64 [R1+0x928], R22 ;  /* 0x0009281601007387 */ /* 0x0009e40000100a00 */
[----:B------:R-:W4:Y:S02]  /*1095e0*/  LDL.LU R238, [R1+0x6318] ;  /* 0x0063180001ee7983 */ /* 0x000f240000300800 */
[----:B------:R-:W4:Y:S01]  /*1095f0*/  LDL.LU R245, [R1+0x6314] ;  /* 0x0063140001f57983 */ /* 0x000f220000300800 */
[----:B------:R-:W4:Y:S01]  /*109600*/  LDL.LU R237, [R1+0x6310] ;  /* 0x0063100001ed7983 */ /* 0x000f220000300800 */
[----:B------:R-:W4:Y:S02]  /*109610*/  LDL R192, [R1+0x12a0] ;  /* 0x0012a00001c07983 */ /* 0x000f240000100800 */
[----:B------:R-:W4:Y:S02]  /*109620*/  LDL.LU R236, [R1+0x630c] ;  /* 0x00630c0001ec7983 */ /* 0x000f240000300800 */
[----:B-1----:R-:W4:Y:S01]  /*109630*/  LDL R24, [R1+0x1170] ;  /* 0x0011700001187983 */ /* 0x002f220000100800 */
[----:B------:R-:W4:Y:S04]  /*109640*/  LDL R25, [R1+0x1174] ;  /* 0x0011740001197983 */ /* 0x000f280000100800 */
[----:B------:R-:W4:Y:S04]  /*109650*/  LDL R92, [R1+0x1190] ;  /* 0x00119000015c7983 */ /* 0x000f280000100800 */
[----:B------:R-:W4:Y:S04]  /*109660*/  LDL R93, [R1+0x1194] ;  /* 0x00119400015d7983 */ /* 0x000f280000100800 */
        /* <DEDUP_REMOVED lines=14> */
[----:B------:R-:W3:Y:S02]  /*109750*/  LDL.LU.64 R180, [R1+0x1200] ;  /* 0x0012000001b47983 */ /* 0x000ee40000300a00 */
[----:B------:R-:W3:Y:S02]  /*109760*/  LDL R228, [R1+0x1260] ;  /* 0x0012600001e47983 */ /* 0x000ee40000100800 */
        /* <DEDUP_REMOVED lines=12> */
[----:B------:R-:W-:Y:S01]  /*109830*/  MOV R216, R246 ;  /* 0x000000f600d87202 */ /* 0x000fe20000000f00 */
[----:B------:R-:W-:Y:S01]  /*109840*/  IMAD.MOV.U32 R217, RZ, RZ, R247 ;  /* 0x000000ffffd97224 */ /* 0x000fe200078e00f7 */
[C---:B------:R-:W-:Y:S08]  /*109850*/  HMMA.1688.F32.TF32 R100, R4.reuse, R170, R100 ;  /* 0x000000aa0464723c */ /* 0x040ff00000081064 */
[C---:B------:R-:W-:Y:S08]  /*109860*/  HMMA.1688.F32.TF32 R108, R4.reuse, R178, R108 ;  /* 0x000000b2046c723c */ /* 0x040ff0000008106c */
[----:B------:R-:W-:Y:S01]  /*109870*/  HMMA.1688.F32.TF32 R112, R4, R186, R112 ;  /* 0x000000ba0470723c */ /* 0x000fe20000081070 */
[----:B--2---:R-:W-:-:S02]  /*109880*/  IMAD.MOV.U32 R201, RZ, RZ, R239 ;  /* 0x000000ffffc97224 */ /* 0x004fc400078e00ef */
[----:B----4-:R-:W-:Y:S02]  /*109890*/  IMAD.MOV.U32 R184, RZ, RZ, R237 ;  /* 0x000000ffffb87224 */ /* 0x010fe400078e00ed */
[----:B------:R-:W-:Y:S02]  /*1098a0*/  IMAD.MOV.U32 R169, RZ, RZ, R236 ;  /* 0x000000ffffa97224 */ /* 0x000fe400078e00ec */
[----:B------:R-:W2:Y:S01]  /*1098b0*/  LDL.LU R236, [R1+0x6308] ;  /* 0x0063080001ec7983 */ /* 0x000ea20000300800 */
[----:B------:R-:W2:Y:S01]  /*1098c0*/  LDL.LU R237, [R1+0x6304] ;  /* 0x0063040001ed7983 */ /* 0x000ea20000300800 */
[----:B------:R-:W-:Y:S01]  /*1098d0*/  MOV R185, R245 ;  /* 0x000000f500b97202 */ /* 0x000fe20000000f00 */
[----:B------:R-:W-:Y:S01]  /*1098e0*/  IMAD.MOV.U32 R200, RZ, RZ, R238 ;  /* 0x000000ffffc87224 */ /* 0x000fe200078e00ee */
[----:B------:R-:W4:Y:S01]  /*1098f0*/  LDL.LU R245, [R1+0x6300] ;  /* 0x0063000001f57983 */ /* 0x000f220000300800 */
[----:B------:R-:W4:Y:S02]  /*109900*/  LDL.LU R238, [R1+0x62fc] ;  /* 0x0062fc0001ee7983 */ /* 0x000f240000300800 */
[----:B------:R-:W4:Y:S02]  /*109910*/  LDL.LU R239, [R1+0x62f8] ;  /* 0x0062f80001ef7983 */ /* 0x000f240000300800 */
[----:B------:R-:W4:Y:S01]  /*109920*/  LDL.LU R246, [R1+0x62f4] ;  /* 0x0062f40001f67983 */ /* 0x000f220000300800 */
[----:B------:R-:W4:Y:S01]  /*109930*/  LDL.LU R247, [R1+0x62f0] ;  /* 0x0062f00001f77983 */ /* 0x000f220000300800 */
[C---:B------:R-:W-:Y:S08]  /*109940*/  HMMA.1688.F32.TF32 R28, R132.reuse, R24, R116 ;  /* 0x00000018841c723c */ /* 0x040ff00000081074 */
[C---:B------:R-:W-:Y:S08]  /*109950*/  HMMA.1688.F32.TF32 R24, R132.reuse, R92, R128 ;  /* 0x0000005c8418723c */ /* 0x040ff00000081080 */
[C---:B---3--:R-:W-:Y:S08]  /*109960*/  HMMA.1688.F32.TF32 R8, R132.reuse, R20, R8 ;  /* 0x000000148408723c */ /* 0x048ff00000081008 */
[C---:B------:R-:W-:Y:S08]  /*109970*/  HMMA.1688.F32.TF32 R20, R132.reuse, R140, R12 ;  /* 0x0000008c8414723c */ /* 0x040ff0000008100c */
[C---:B------:R-:W-:Y:S01]  /*109980*/  HMMA.1688.F32.TF32 R12, R132.reuse, R148, R16 ;  /* 0x00000094840c723c */ /* 0x040fe20000081010 */
[----:B------:R-:W-:Y:S01]  /*109990*/  STL.64 [R1+0x900], R28 ;  /* 0x0009001c01007387 */ /* 0x000fe20000100a00 */
[----:B------:R-:W-:Y:S02]  /*1099a0*/  STL.64 [R1+0x908], R30 ;  /* 0x0009081e01007387 */ /* 0x000fe40000100a00 */
[----:B------:R-:W-:Y:S02]  /*1099b0*/  STL.64 [R1+0x8e0], R24 ;  /* 0x0008e01801007387 */ /* 0x000fe40000100a00 */
[----:B------:R-:W-:Y:S01]  /*1099c0*/  STL.64 [R1+0x8e8], R26 ;  /* 0x0008e81a01007387 */ /* 0x000fe20000100a00 */
[----:B------:R-:W-:Y:S01]  /*1099d0*/  STL.64 [R1+0x8c0], R8 ;  /* 0x0008c00801007387 */ /* 0x000fe20000100a00 */
[----:B------:R1:W-:Y:S02]  /*1099e0*/  STL.64 [R1+0x8c8], R10 ;  /* 0x0008c80a01007387 */ /* 0x0003e40000100a00 */
[C---:B-1----:R-:W-:Y:S05]  /*1099f0*/  HMMA.1688.F32.TF32 R8, R132.reuse, R156, R96 ;  /* 0x0000009c8408723c */ /* 0x042fea0000081060 */
[----:B------:R-:W-:Y:S01]  /*109a00*/  STL.64 [R1+0x8a0], R20 ;  /* 0x0008a01401007387 */ /* 0x000fe20000100a00 */
[----:B------:R-:W-:Y:S02]  /*109a10*/  STL.64 [R1+0x8a8], R22 ;  /* 0x0008a81601007387 */ /* 0x000fe40000100a00 */
[----:B------:R-:W-:Y:S05]  /*109a20*/  HMMA.1688.F32.TF32 R16, R132, R164, R100 ;  /* 0x000000a48410723c */ /* 0x000fea0000081064 */
[----:B------:R-:W-:Y:S01]  /*109a30*/  STL.64 [R1+0x880], R12 ;  /* 0x0008800c01007387 */ /* 0x000fe20000100a00 */
[----:B------:R1:W-:Y:S02]  /*109a40*/  STL.64 [R1+0x888], R14 ;  /* 0x0008880e01007387 */ /* 0x0003e40000100a00 */
[----:B------:R-:W-:Y:S08]  /*109a50*/  HMMA.1688.F32.TF32 R120, R4, R194, R120 ;  /* 0x000000c20478723c */ /* 0x000ff00000081078 */
[C---:B-1----:R-:W-:Y:S01]  /*109a60*/  HMMA.1688.F32.TF32 R12, R132.reuse, R172, R108 ;  /* 0x000000ac840c723c */ /* 0x042fe2000008106c */
[----:B------:R-:W-:Y:S01]  /*109a70*/  STL.64 [R1+0x860], R8 ;  /* 0x0008600801007387 */ /* 0x000fe20000100a00 */
[----:B------:R1:W-:Y:S06]  /*109a80*/  STL.64 [R1+0x868], R10 ;  /* 0x0008680a01007387 */ /* 0x0003ec0000100a00 */
[----:B-1----:R-:W-:Y:S01]  /*109a90*/  HMMA.1688.F32.TF32 R8, R132, R180, R112 ;  /* 0x000000b48408723c */ /* 0x002fe20000081070 */
[----:B------:R-:W-:Y:S01]  /*109aa0*/  STL.64 [R1+0x840], R16 ;  /* 0x0008401001007387 */ /* 0x000fe20000100a00 */
[----:B------:R1:W-:Y:S06]  /*109ab0*/  STL.64 [R1+0x848], R18 ;  /* 0x0008481201007387 */ /* 0x0003ec0000100a00 */
[C---:B------:R-:W-:Y:S07]  /*109ac0*/  HMMA.1688.F32.TF32 R124, R4.reuse, R202, R124 ;  /* 0x000000ca047c723c */ /* 0x040fee000008107c */
[----:B------:R-:W-:Y:S01]  /*109ad0*/  STL.64 [R1+0x820], R12 ;  /* 0x0008200c01007387 */ /* 0x000fe20000100a00 */
[----:B------:R3:W-:Y:S01]  /*109ae0*/  STL.64 [R1+0x828], R14 ;  /* 0x0008280e01007387 */ /* 0x0007e20000100a00 */
[C---:B------:R-:W-:Y:S08]  /*109af0*/  HMMA.1688.F32.TF32 R32, R4.reuse, R210, R32 ;  /* 0x000000d20420723c */ /* 0x040ff00000081020 */
[----:B------:R-:W-:Y:S01]  /*109b00*/  HMMA.1688.F32.TF32 R36, R4, R218, R36 ;  /* 0x000000da0424723c */ /* 0x000fe20000081024 */
[----:B------:R-:W-:Y:S01]  /*109b10*/  STL.64 [R1+0x800], R8 ;  /* 0x0008000801007387 */ /* 0x000fe20000100a00 */
[----:B------:R2:W-:Y:S01]  /*109b20*/  STL.64 [R1+0x808], R10 ;  /* 0x0008080a01007387 */ /* 0x0005e20000100a00 */
[----:B------:R-:W-:Y:S01]  /*109b30*/  MOV R233, R244 ;  /* 0x000000f400e97202 */ /* 0x000fe20000000f00 */
[----:B------:R-:W-:-:S04]  /*109b40*/  IMAD.MOV.U32 R244, RZ, RZ, R180 ;  /* 0x000000fffff47224 */ /* 0x000fc800078e00b4 */
[----:B-1----:R-:W-:Y:S08]  /*109b50*/  HMMA.1688.F32.TF32 R16, R132, R188, R124 ;  /* 0x000000bc8410723c */ /* 0x002ff0000008107c */
[----:B------:R-:W-:Y:S08]  /*109b60*/  HMMA.1688.F32.TF32 R40, R4, R226, R40 ;  /* 0x000000e20428723c */ /* 0x000ff00000081028 */
[----:B---3--:R-:W-:Y:S08]  /*109b70*/  HMMA.1688.F32.TF32 R12, R132, R196, R32 ;  /* 0x000000c4840c723c */ /* 0x008ff00000081020 */
        /* <DEDUP_REMOVED lines=12> */
[C---:B--2---:R-:W-:Y:S01]  /*109c40*/  HMMA.1688.F32.TF32 R8, R132.reuse, R236, R120 ;  /* 0x000000ec8408723c */ /* 0x044fe20000081078 */
[----:B----4-:R-:W-:Y:S01]  /*109c50*/  STL.64 [R1+0x60d0], R246 ;  /* 0x0060d0f601007387 */ /* 0x010fe20000100a00 */
[----:B------:R-:W-:Y:S02]  /*109c60*/  STL.64 [R1+0x60c8], R244 ;  /* 0x0060c8f401007387 */ /* 0x000fe40000100a00 */
[----:B------:R-:W-:Y:S02]  /*109c70*/  STL.64 [R1+0x60e0], R238 ;  /* 0x0060e0ee01007387 */ /* 0x000fe40000100a00 */
[----:B------:R-:W-:Y:S11]  /*109c80*/  STL.64 [R1+0x60d8], R236 ;  /* 0x0060d8ec01007387 */ /* 0x000ff60000100a00 */
[----:B------:R-:W-:Y:S06]  /*109c90*/  @!UPT UIADD3 URZ, URZ, URZ, URZ ;  /* 0x0000003f3f3ff290 */ /* 0x000fec000fffe03f */
[----:B------:R-:W-:Y:S01]  /*109ca0*/  STL.64 [R1+0x7f0], R8 ;  /* 0x0007f00801007387 */ /* 0x000fe20000100a00 */
        /* <DEDUP_REMOVED lines=40> */
[----:B------:R-:W2:Y:S05]  /*109f30*/  LDL.LU R234, [R1+0x1568] ;  /* 0x0015680001ea7983 */ /* 0x000eaa0000300800 */
[----:B------:R-:W-:Y:S01]  /*109f40*/  STL.64 [R1+0x620], R12 ;  /* 0x0006200c01007387 */ /* 0x000fe20000100a00 */
[----:B------:R3:W-:Y:S07]  /*109f50*/  STL.64 [R1+0x628], R14 ;  /* 0x0006280e01007387 */ /* 0x0007ee0000100a00 */
        /* <DEDUP_REMOVED lines=46> */
[----:B------:R-:W2:Y:S01]  /*10a240*/  LDL.LU R148, [R1+0x3820] ;  /* 0x0038200001947983 */ /* 0x000ea20000300800 */
        /* <DEDUP_REMOVED lines=76> */
[----:B------:R-:W3:Y:S01]  /*10a710*/  LDL R76, [R1+0x1300] ;  /* 0x00130000014c7983 */ /* 0x000ee20000100800 */
[----:B------:R-:W3:Y:S01]  /*10a720*/  LDL R77, [R1+0x1304] ;  /* 0x00130400014d7983 */ /* 0x000ee20000100800 */
        /* <DEDUP_REMOVED lines=35> */
[----:B------:R-:W1:Y:S01]  /*10a960*/  LDS R7, [R0+0x16780] ;  /* 0x0167800000077984 */ /* 0x000e620000000800 */
[C---:B--2---:R-:W-:Y:S08]  /*10a970*/  HMMA.1688.F32.TF32 R80, R132.reuse, R80, R88 ;  /* 0x000000508450723c */ /* 0x044ff00000081058 */
[----:B---3--:R-:W-:Y:S08]  /*10a980*/  HMMA.1688.F32.TF32 R76, R132, R76, R136 ;  /* 0x0000004c844c723c */ /* 0x008ff00000081088 */
[C---:B-1----:R-:W-:Y:S08]  /*10a990*/  HMMA.1688.F32.TF32 R104, R4.reuse, R106, R48 ;  /* 0x0000006a0468723c */ /* 0x042ff00000081030 */
[C---:B------:R-:W-:Y:S08]  /*10a9a0*/  HMMA.1688.F32.TF32 R48, R4.reuse, R222, R212 ;  /* 0x000000de0430723c */ /* 0x040ff000000810d4 */
[C---:B----4-:R-:W-:Y:S08]  /*10a9b0*/  HMMA.1688.F32.TF32 R8, R4.reuse, R10, R44 ;  /* 0x0000000a0408723c */ /* 0x050ff0000008102c */
[C---:B------:R-:W-:Y:S08]  /*10a9c0*/  HMMA.1688.F32.TF32 R44, R4.reuse, R206, R196 ;  /* 0x000000ce042c723c */ /* 0x040ff000000810c4 */
[C---:B------:R-:W-:Y:S01]  /*10a9d0*/  HMMA.1688.F32.TF32 R12, R4.reuse, R14, R40 ;  /* 0x0000000e040c723c */ /* 0x040fe20000081028 */
[----:B------:R-:W-:Y:S01]  /*10a9e0*/  STL.64 [R1+0x5e0], R80 ;  /* 0x0005e05001007387 */ /* 0x000fe20000100a00 */
[----:B------:R1:W-:Y:S02]  /*10a9f0*/  STL.64 [R1+0x5e8], R82 ;  /* 0x0005e85201007387 */ /* 0x0003e40000100a00 */
[----:B------:R-:W-:Y:S02]  /*10aa00*/  STL.64 [R1+0x460], R76 ;  /* 0x0004604c01007387 */ /* 0x000fe40000100a00 */
[----:B------:R2:W-:Y:S01]  /*10aa10*/  STL.64 [R1+0x468], R78 ;  /* 0x0004684e01007387 */ /* 0x0005e20000100a00 */
[----:B------:R-:W3:Y:S01]  /*10aa20*/  LDL.LU R220, [R1+0x100] ;  /* 0x0001000001dc7983 */ /* 0x000ee20000300800 */
[----:B------:R-:W3:Y:S02]  /*10aa30*/  LDL.LU R221, [R1+0x104] ;  /* 0x0001040001dd7983 */ /* 0x000ee40000300800 */
[----:B------:R-:W4:Y:S02]  /*10aa40*/  LDL.LU R222, [R1+0x108] ;  /* 0x0001080001de7983 */ /* 0x000f240000300800 */
[----:B------:R-:W4:Y:S01]  /*10aa50*/  LDL.LU R223, [R1+0x10c] ;  /* 0x00010c0001df7983 */ /* 0x000f220000300800 */
        /* <DEDUP_REMOVED lines=9> */
[C---:B------:R-:W-:Y:S01]  /*10aaf0*/  HMMA.1688.F32.TF32 R40, R4.reuse, R190, R180 ;  /* 0x000000be0428723c */ /* 0x040fe200000810b4 */
        /* <DEDUP_REMOVED lines=9> */
[C---:B------:R-:W-:Y:S01]  /*10ab90*/  HMMA.1688.F32.TF32 R16, R4.reuse, R18, R36 ;  /* 0x000000120410723c */ /* 0x040fe20000081024 */
[----:B------:R-:W3:Y:S07]  /*10aba0*/  LDL.LU R156, [R1+0x80] ;  /* 0x00008000019c7983 */ /* 0x000eee0000300800 */
        /* <DEDUP_REMOVED lines=9> */
[----:B------:R-:W3:Y:S07]  /*10ac40*/  LDL.LU R244, [R1+0x50] ;  /* 0x0000500001f47983 */ /* 0x000eee0000300800 */
[C---:B------:R-:W-:Y:S01]  /*10ac50*/  HMMA.1688.F32.TF32 R124, R4.reuse, R246, R236 ;  /* 0x000000f6047c723c */ /* 0x040fe200000810ec */
[----:B------:R-:W3:Y:S01]  /*10ac60*/  LDL.LU R245, [R1+0x54] ;  /* 0x0000540001f57983 */ /* 0x000ee20000300800 */
[----:B------:R-:W3:Y:S06]  /*10ac70*/  LDL.LU R236, [R1+0x40] ;  /* 0x0000400001ec7983 */ /* 0x000eec0000300800 */
[C---:B------:R-:W-:Y:S01]  /*10ac80*/  HMMA.1688.F32.TF32 R20, R4.reuse, R22, R32 ;  /* 0x000000160414723c */ /* 0x040fe20000081020 */
[----:B------:R-:W3:Y:S07]  /*10ac90*/  LDL.LU R237, [R1+0x44] ;  /* 0x0000440001ed7983 */ /* 0x000eee0000300800 */
[C---:B------:R-:W-:Y:S01]  /*10aca0*/  HMMA.1688.F32.TF32 R32, R4.reuse, R118, R108 ;  /* 0x000000760420723c */ /* 0x040fe2000008106c */
[----:B------:R-:W3:Y:S07]  /*10acb0*/  LDL.LU R138, [R1+0x15d8] ;  /* 0x0015d800018a7983 */ /* 0x000eee0000300800 */
[C---:B------:R-:W-:Y:S01]  /*10acc0*/  HMMA.1688.F32.TF32 R116, R4.reuse, R142, R92 ;  /* 0x0000008e0474723c */ /* 0x040fe2000008105c */
[----:B------:R-:W3:Y:S07]  /*10acd0*/  LDL.LU R139, [R1+0x15dc] ;  /* 0x0015dc00018b7983 */ /* 0x000eee0000300800 */
        /* <DEDUP_REMOVED lines=8> */
[----:B------:R-:W4:Y:S01]  /*10ad60*/  LDL.LU R90, [R1+0x15b8] ;  /* 0x0015b800015a7983 */ /* 0x000f220000300800 */
[----:B------:R-:W4:Y:S01]  /*10ad70*/  LDL.LU R91, [R1+0x15bc] ;  /* 0x0015bc00015b7983 */ /* 0x000f220000300800 */
[C---:B------:R-:W-:Y:S01]  /*10ad80*/  HMMA.1688.F32.TF32 R120, R4.reuse, R122, R60 ;  /* 0x0000007a0478723c */ /* 0x040fe2000008103c */
[----:B------:R-:W4:Y:S07]  /*10ad90*/  LDL.LU R200, [R1+0x3740] ;  /* 0x0037400001c87983 */ /* 0x000f2e0000300800 */
        /* <DEDUP_REMOVED lines=10> */
[----:B-1----:R-:W4:Y:S02]  /*10ae40*/  LDL.LU R82, [R1+0x1598] ;  /* 0x0015980001527983 */ /* 0x002f240000300800 */
[----:B------:R-:W4:Y:S01]  /*10ae50*/  LDL.LU R83, [R1+0x159c] ;  /* 0x00159c0001537983 */ /* 0x000f220000300800 */
[C---:B------:R-:W-:Y:S01]  /*10ae60*/  HMMA.1688.F32.TF32 R100, R4.reuse, R102, R56 ;  /* 0x000000660464723c */ /* 0x040fe20000081038 */
[----:B--2---:R-:W2:Y:S07]  /*10ae70*/  LDL.LU R78, [R1+0x1588] ;  /* 0x00158800014e7983 */ /* 0x004eae0000300800 */
        /* <DEDUP_REMOVED lines=8> */
[----:B------:R-:W2:Y:S05]  /*10af00*/  LDL.LU R75, [R1+0x157c] ;  /* 0x00157c00014b7983 */ /* 0x000eaa0000300800 */
[C---:B------:R-:W-:Y:S01]  /*10af10*/  HMMA.1688.F32.TF32 R112, R4.reuse, R114, R52 ;  /* 0x000000720470723c */ /* 0x040fe20000081034 */
[----:B------:R-:W2:Y:S07]  /*10af20*/  LDL.LU R168, [R1+0x3780] ;  /* 0x0037800001a87983 */ /* 0x000eae0000300800 */
[----:B------:R-:W-:Y:S01]  /*10af30*/  HMMA.1688.F32.TF32 R52, R4, R170, R228 ;  /* 0x000000aa0434723c */ /* 0x000fe200000810e4 */
[----:B------:R-:W2:Y:S01]  /*10af40*/  LDL.LU R169, [R1+0x3784] ;  /* 0x0037840001a97983 */ /* 0x000ea20000300800 */
[----:B------:R-:W2:Y:S02]  /*10af50*/  LDL.LU R170, [R1+0x3788] ;  /* 0x0037880001aa7983 */ /* 0x000ea40000300800 */
[----:B------:R-:W2:Y:S02]  /*10af60*/  LDL.LU R171, [R1+0x378c] ;  /* 0x00378c0001ab7983 */ /* 0x000ea40000300800 */
[----:B------:R-:W2:Y:S01]  /*10af70*/  LDL.LU R184, [R1+0x3760] ;  /* 0x0037600001b87983 */ /* 0x000ea20000300800 */
[----:B------:R-:W2:Y:S01]  /*10af80*/  LDL.LU R185, [R1+0x3764] ;  /* 0x0037640001b97983 */ /* 0x000ea20000300800 */
[----:B------:R-:W2:Y:S02]  /*10af90*/  LDL.LU R186, [R1+0x3768] ;  /* 0x0037680001ba7983 */ /* 0x000ea40000300800 */
[----:B------:R-:W-:-:S02]  /*10afa0*/  IMAD.MOV.U32 R239, RZ, RZ, R248 ;  /* 0x000000ffffef7224 */ /* 0x000fc400078e00f8 */
[----:B------:R-:W2:Y:S02]  /*10afb0*/  LDL.LU R187, [R1+0x376c] ;  /* 0x00376c0001bb7983 */ /* 0x000ea40000300800 */
[----:B------:R-:W-:Y:S01]  /*10afc0*/  IMAD.MOV.U32 R238, RZ, RZ, R249 ;  /* 0x000000ffffee7224 */ /* 0x000fe200078e00f9 */
[----:B------:R-:W2:Y:S01]  /*10afd0*/  LDL.LU R248, [R1+0x3650] ;  /* 0x0036500001f87983 */ /* 0x000ea20000300800 */
[----:B------:R-:W-:Y:S01]  /*10afe0*/  MOV R247, R250 ;  /* 0x000000fa00f77202 */ /* 0x000fe20000000f00 */
[----:B------:R-:W2:Y:S02]  /*10aff0*/  LDL.LU R249, [R1+0x3654] ;  /* 0x0036540001f97983 */ /* 0x000ea40000300800 */
[----:B------:R-:W-:Y:S01]  /*10b000*/  IMAD.MOV.U32 R246, RZ, RZ, R251 ;  /* 0x000000fffff67224 */ /* 0x000fe200078e00fb */
[----:B------:R-:W2:Y:S01]  /*10b010*/  LDL.LU R250, [R1+0x3658] ;  /* 0x0036580001fa7983 */ /* 0x000ea20000300800 */
[C---:B------:R-:W-:Y:S01]  /*10b020*/  HMMA.1688.F32.TF32 R68, R4.reuse, R234, R224 ;  /* 0x000000ea0444723c */ /* 0x040fe200000810e0 */
[----:B------:R-:W2:Y:S02]  /*10b030*/  LDL.LU R251, [R1+0x365c] ;  /* 0x00365c0001fb7983 */ /* 0x000ea40000300800 */
[----:B------:R-:W2:Y:S01]  /*10b040*/  LDL.LU R224, [R1+0x10] ;  /* 0x0000100001e07983 */ /* 0x000ea20000300800 */
[----:B------:R-:W2:Y:S01]  /*10b050*/  LDL.LU R225, [R1+0x14] ;  /* 0x0000140001e17983 */ /* 0x000ea20000300800 */
[----:B------:R-:W2:Y:S02]  /*10b060*/  LDL.LU R216, [R1] ;  /* 0x0000000001d87983 */ /* 0x000ea40000300800 */
[----:B------:R-:W2:Y:S02]  /*10b070*/  LDL.LU R217, [R1+0x4] ;  /* 0x0000040001d97983 */ /* 0x000ea40000300800 */
[----:B------:R-:W2:Y:S01]  /*10b080*/  LDL.LU R140, [R1+0x60] ;  /* 0x00006000018c7983 */ /* 0x000ea20000300800 */
[----:B------:R-:W2:Y:S01]  /*10b090*/  LDL.LU R141, [R1+0x64] ;  /* 0x00006400018d7983 */ /* 0x000ea20000300800 */
[C---:B------:R-:W-:Y:S01]  /*10b0a0*/  HMMA.1688.F32.TF32 R108, R4.reuse, R174, R164 ;  /* 0x000000ae046c723c */ /* 0x040fe200000810a4 */
[----:B------:R-:W2:Y:S02]  /*10b0b0*/  LDL.LU R142, [R1+0x68] ;  /* 0x00006800018e7983 */ /* 0x000ea40000300800 */
[----:B------:R-:W2:Y:S05]  /*10b0c0*/  LDL.LU R143, [R1+0x6c] ;  /* 0x00006c00018f7983 */ /* 0x000eaa0000300800 */
[C---:B------:R-:W-:Y:S01]  /*10b0d0*/  HMMA.1688.F32.TF32 R24, R4.reuse, R26, R128 ;  /* 0x0000001a0418723c */ /* 0x040fe20000081080 */
[----:B------:R-:W-:Y:S04]  /*10b0e0*/  LDS R128, [R2+0x18780] ;  /* 0x0187800002807984 */ /* 0x000fe80000000800 */
[----:B------:R-:W-:Y:S04]  /*10b0f0*/  LDS R130, [R2+0x1a780] ;  /* 0x01a7800002827984 */ /* 0x000fe80000000800 */
[----:B------:R-:W-:Y:S01]  /*10b100*/  LDS R129, [R0+0x18780] ;  /* 0x0187800000817984 */ /* 0x000fe20000000800 */
[----:B------:R-:W-:Y:S01]  /*10b110*/  IMAD.MOV.U32 R175, RZ, RZ, R240 ;  /* 0x000000ffffaf7224 */ /* 0x000fe200078e00f0 */
[----:B------:R-:W-:Y:S01]  /*10b120*/  MOV R174, R241 ;  /* 0x000000f100ae7202 */ /* 0x000fe20000000f00 */
[----:B------:R-:W2:Y:S01]  /*10b130*/  LDL.LU R240, [R1+0x30] ;  /* 0x0000300001f07983 */ /* 0x000ea20000300800 */
[----:B------:R-:W2:Y:S01]  /*10b140*/  LDL.LU R241, [R1+0x34] ;  /* 0x0000340001f17983 */ /* 0x000ea20000300800 */
[----:B------:R-:W2:Y:S02]  /*10b150*/  LDL.LU R232, [R1+0x20] ;  /* 0x0000200001e87983 */ /* 0x000ea40000300800 */
[----:B------:R-:W2:Y:S01]  /*10b160*/  LDL.LU R233, [R1+0x24] ;  /* 0x0000240001e97983 */ /* 0x000ea20000300800 */
[----:B------:R-:W1:Y:S01]  /*10b170*/  LDS R131, [R0+0x1a780] ;  /* 0x01a7800000837984 */ /* 0x000e620000000800 */
        /* <DEDUP_REMOVED lines=10> */
[----:B------:R-:W-:Y:S01]  /*10b220*/  MOV R230, R243 ;  /* 0x000000f300e67202 */ /* 0x000fe20000000f00 */
[----:B------:R-:W-:Y:S01]  /*10b230*/  IMAD.MOV.U32 R231, RZ, RZ, R242 ;  /* 0x000000ffffe77224 */ /* 0x000fe200078e00f2 */
[----:B------:R-:W-:Y:S04]  /*10b240*/  LDS R136, [R2+0x1c780] ;  /* 0x01c7800002887984 */ /* 0x000fe80000000800 */
[----:B------:R-:W-:Y:S01]  /*10b250*/  LDS R137, [R0+0x1c780] ;  /* 0x01c7800000897984 */ /* 0x000fe20000000800 */
        /* <DEDUP_REMOVED lines=26> */
[----:B------:R-:W3:Y:S01]  /*10b400*/  LDL.LU.64 R224, [R1+0x6260] ;  /* 0x0062600001e07983 */ /* 0x000ee20000300a00 */
[----:B------:R-:W-:Y:S04]  /*10b410*/  LDS R138, [R2+0x1e780] ;  /* 0x01e78000028a7984 */ /* 0x000fe80000000800 */
[----:B------:R-:W1:Y:S04]  /*10b420*/  LDS R139, [R0+0x1e780] ;  /* 0x01e78000008b7984 */ /* 0x000e680000000800 */
[----:B------:R1:W-:Y:S01]  /*10b430*/  STL.64 [R1+0x6238], R122 ;  /* 0x0062387a01007387 */ /* 0x0003e20000100a00 */
[----:B------:R1:W-:Y:S03]  /*10b440*/  STL.64 [R1+0x6230], R120 ;  /* 0x0062307801007387 */ /* 0x0003e60000100a00 */
[----:B-1----:R-:W4:Y:S01]  /*10b450*/  LDL.LU R122, [R1+0x8] ;  /* 0x00000800017a7983 */ /* 0x002f220000300800 */
[----:B------:R-:W4:Y:S01]  /*10b460*/  LDL.LU R123, [R1+0xc] ;  /* 0x00000c00017b7983 */ /* 0x000f220000300800 */
[C---:B------:R-:W-:Y:S01]  /*10b470*/  HMMA.1688.F32.TF32 R100, R128.reuse, R232, R100 ;  /* 0x000000e88064723c */ /* 0x040fe20000081064 */
[----:B------:R-:W4:Y:S01]  /*10b480*/  LDL.LU.64 R234, [R1+0x6258] ;  /* 0x0062580001ea7983 */ /* 0x000f220000300a00 */
[----:B------:R-:W4:Y:S06]  /*10b490*/  LDL.LU.64 R232, [R1+0x6250] ;  /* 0x0062500001e87983 */ /* 0x000f2c0000300a00 */
[C---:B------:R-:W-:Y:S01]  /*10b4a0*/  HMMA.1688.F32.TF32 R112, R128.reuse, R240, R112 ;  /* 0x000000f08070723c */ /* 0x040fe20000081070 */
[----:B------:R-:W4:Y:S02]  /*10b4b0*/  LDL.LU.64 R242, [R1+0x6248] ;  /* 0x0062480001f27983 */ /* 0x000f240000300a00 */
[----:B------:R-:W4:Y:S05]  /*10b4c0*/  LDL.LU.64 R240, [R1+0x6240] ;  /* 0x0062400001f07983 */ /* 0x000f2a0000300a00 */
        /* <DEDUP_REMOVED lines=29> */
[----:B------:R-:W2:Y:S01]  /*10b6a0*/  LDL.LU R130, [R1+0x38] ;  /* 0x0000380001827983 */ /* 0x000ea20000300800 */
[----:B------:R-:W2:Y:S06]  /*10b6b0*/  LDL.LU R131, [R1+0x3c] ;  /* 0x00003c0001837983 */ /* 0x000eac0000300800 */
[C---:B------:R-:W-:Y:S01]  /*10b6c0*/  HMMA.1688.F32.TF32 R132, R136.reuse, R250, R132 ;  /* 0x000000fa8884723c */ /* 0x040fe20000081084 */
[----:B------:R-:W3:Y:S01]  /*10b6d0*/  LDL.LU R250, [R1+0x28] ;  /* 0x0000280001fa7983 */ /* 0x000ee20000300800 */
[----:B------:R-:W3:Y:S01]  /*10b6e0*/  LDL.LU R251, [R1+0x2c] ;  /* 0x00002c0001fb7983 */ /* 0x000ee20000300800 */
[----:B------:R-:W4:Y:S02]  /*10b6f0*/  LDL.LU.64 R122, [R1+0x6238] ;  /* 0x00623800017a7983 */ /* 0x000f240000300a00 */
[----:B------:R-:W4:Y:S03]  /*10b700*/  LDL.LU.64 R120, [R1+0x6230] ;  /* 0x0062300001787983 */ /* 0x000f260000300a00 */
        /* <DEDUP_REMOVED lines=24> */
[----:B-1----:R-:W4:Y:S01]  /*10b890*/  LDL.LU R98, [R1+0x18] ;  /* 0x0000180001627983 */ /* 0x002f220000300800 */
[----:B------:R-:W4:Y:S02]  /*10b8a0*/  LDL.LU R99, [R1+0x1c] ;  /* 0x00001c0001637983 */ /* 0x000f240000300800 */
[C---:B------:R-:W-:Y:S01]  /*10b8b0*/  HMMA.1688.F32.TF32 R52, R136.reuse, R234, R52 ;  /* 0x000000ea8834723c */ /* 0x040fe20000081034 */
[----:B------:R-:W-:Y:S07]  /*10b8c0*/  LDS R129, [R0+0x20780] ;  /* 0x0207800000817984 */ /* 0x000fee0000000800 */
[C---:B----4-:R-:W-:Y:S11]  /*10b8d0*/  HMMA.1688.F32.TF32 R120, R136.reuse, R98, R120 ;  /* 0x000000628878723c */ /* 0x050ff60000081078 */
[----:B------:R-:W-:Y:S11]  /*10b8e0*/  @!UPT UIADD3 URZ, URZ, URZ, URZ ;  /* 0x0000003f3f3ff290 */ /* 0x000ff6000fffe03f */
[----:B------:R-:W-:Y:S01]  /*10b8f0*/  @!UPT UIADD3 URZ, URZ, URZ, URZ ;  /* 0x0000003f3f3ff290 */ /* 0x000fe2000fffe03f */
[----:B------:R-:W-:Y:S01]  /*10b900*/  STL.64 [R1+0x6218], R122 ;  /* 0x0062187a01007387 */ /* 0x000fe20000100a00 */
[----:B------:R1:W-:Y:S02]  /*10b910*/  STL.64 [R1+0x6210], R120 ;  /* 0x0062107801007387 */ /* 0x0003e40000100a00 */
[----:B------:R-:W-:Y:S02]  /*10b920*/  STL.64 [R1+0x6208], R10 ;  /* 0x0062080a01007387 */ /* 0x000fe40000100a00 */
        /* <DEDUP_REMOVED lines=50> */
[C---:B---3--:R-:W-:Y:S01]  /*10bc50*/  HMMA.1688.F32.TF32 R100, R136.reuse, R250, R100 ;  /* 0x000000fa8864723c */ /* 0x048fe20000081064 */
        /* <DEDUP_REMOVED lines=43> */
[----:B-1----:R-:W3:Y:S02]  /*10bf10*/  LDL.LU R120, [R1+0x200] ;  /* 0x0002000001787983 */ /* 0x002ee40000300800 */
[----:B------:R-:W3:Y:S02]  /*10bf20*/  LDL.LU R121, [R1+0x204] ;  /* 0x0002040001797983 */ /* 0x000ee40000300800 */
[----:B------:R-:W3:Y:S01]  /*10bf30*/  LDL.LU R96, [R1+0x1f0] ;  /* 0x0001f00001607983 */ /* 0x000ee20000300800 */
[----:B------:R-:W3:Y:S01]  /*10bf40*/  LDL.LU R97, [R1+0x1f4] ;  /* 0x0001f40001617983 */ /* 0x000ee20000300800 */
[C---:B--2---:R-:W-:Y:S01]  /*10bf50*/  HMMA.1688.F32.TF32 R112, R136.reuse, R130, R112 ;  /* 0x000000828870723c */ /* 0x044fe20000081070 */
[----:B------:R-:W-:Y:S04]  /*10bf60*/  LDS R130, [R2+0x22780] ;  /* 0x0227800002827984 */ /* 0x000fe80000000800 */
[----:B------:R-:W3:Y:S01]  /*10bf70*/  LDS R131, [R0+0x22780] ;  /* 0x0227800000837984 */ /* 0x000ee20000000800 */
[----:B------:R-:W2:Y:S02]  /*10bf80*/  LDL.LU R176, [R1+0x1e0] ;  /* 0x0001e00001b07983 */ /* 0x000ea40000300800 */
        /* <DEDUP_REMOVED lines=14> */
[----:B------:R-:W2:Y:S01]  /*10c070*/  LDL.LU R8, [R1+0x240] ;  /* 0x0002400001087983 */ /* 0x000ea20000300800 */
[----:B------:R-:W2:Y:S01]  /*10c080*/  LDL.LU R9, [R1+0x244] ;  /* 0x0002440001097983 */ /* 0x000ea20000300800 */
[----:B------:R-:W2:Y:S01]  /*10c090*/  LDL.LU R152, [R1+0x260] ;  /* 0x0002600001987983 */ /* 0x000ea20000300800 */
[C---:B------:R-:W-:Y:S01]  /*10c0a0*/  HMMA.1688.F32.TF32 R92, R136.reuse, R154, R92 ;  /* 0x0000009a885c723c */ /* 0x040fe2000008105c */
[----:B------:R-:W2:Y:S01]  /*10c0b0*/  LDL.LU R153, [R1+0x264] ;  /* 0x0002640001997983 */ /* 0x000ea20000300800 */
[----:B------:R-:W2:Y:S01]  /*10c0c0*/  LDL.LU R154, [R1+0x268] ;  /* 0x00026800019a7983 */ /* 0x000ea20000300800 */
[----:B------:R-:W2:Y:S02]  /*10c0d0*/  LDL.LU R155, [R1+0x26c] ;  /* 0x00026c00019b7983 */ /* 0x000ea40000300800 */
[----:B------:R-:W2:Y:S03]  /*10c0e0*/  LDL.LU R144, [R1+0x250] ;  /* 0x0002500001907983 */ /* 0x000ea60000300800 */
[----:B------:R-:W-:Y:S01]  /*10c0f0*/  HMMA.1688.F32.TF32 R4, R136, R146, R4 ;  /* 0x000000928804723c */ /* 0x000fe20000081004 */
[----:B------:R-:W2:Y:S01]  /*10c100*/  LDL.LU R145, [R1+0x254] ;  /* 0x0002540001917983 */ /* 0x000ea20000300800 */
[----:B------:R-:W2:Y:S02]  /*10c110*/  LDL.LU R146, [R1+0x258] ;  /* 0x0002580001927983 */ /* 0x000ea40000300800 */
[----:B------:R-:W2:Y:S02]  /*10c120*/  LDL.LU R147, [R1+0x25c] ;  /* 0x00025c0001937983 */ /* 0x000ea40000300800 */
[----:B------:R-:W2:Y:S01]  /*10c130*/  LDL.LU.64 R98, [R1+0x6228] ;  /* 0x0062280001627983 */ /* 0x000ea20000300a00 */
[----:B------:R-:W-:Y:S04]  /*10c140*/  LDS R136, [R2+0x24780] ;  /* 0x0247800002887984 */ /* 0x000fe80000000800 */
[----:B------:R-:W-:Y:S04]  /*10c150*/  LDS R138, [R2+0x26780] ;  /* 0x02678000028a7984 */ /* 0x000fe80000000800 */
[----:B------:R-:W-:Y:S04]  /*10c160*/  LDS R137, [R0+0x24780] ;  /* 0x0247800000897984 */ /* 0x000fe80000000800 */
[----:B------:R-:W1:Y:S01]  /*10c170*/  LDS R139, [R0+0x26780] ;  /* 0x02678000008b7984 */ /* 0x000e620000000800 */
[C---:B---3--:R-:W-:Y:S03]  /*10c180*/  HMMA.1688.F32.TF32 R132, R128.reuse, R96, R132 ;  /* 0x000000608084723c */ /* 0x048fe60000081084 */
[----:B------:R-:W2:Y:S01]  /*10c190*/  LDL.LU.64 R96, [R1+0x6220] ;  /* 0x0062200001607983 */ /* 0x000ea20000300a00 */
[----:B------:R-:W3:Y:S04]  /*10c1a0*/  LDL.LU.64 R122, [R1+0x6218] ;  /* 0x00621800017a7983 */ /* 0x000ee80000300a00 */
[C---:B--2---:R-:W-:Y:S01]  /*10c1b0*/  HMMA.1688.F32.TF32 R96, R128.reuse, R120, R96 ;  /* 0x000000788060723c */ /* 0x044fe20000081060 */
[----:B------:R-:W3:Y:S11]  /*10c1c0*/  LDL.LU.64 R120, [R1+0x6210] ;  /* 0x0062100001787983 */ /* 0x000ef60000300a00 */
[----:B------:R-:W-:Y:S11]  /*10c1d0*/  @!UPT UIADD3 URZ, URZ, URZ, URZ ;  /* 0x0000003f3f3ff290 */ /* 0x000ff6000fffe03f */
[----:B------:R-:W-:Y:S01]  /*10c1e0*/  STL.64 [R1+0x61f8], R98 ;  /* 0x0061f86201007387 */ /* 0x000fe20000100a00 */
[----:B------:R2:W-:Y:S03]  /*10c1f0*/  STL.64 [R1+0x61f0], R96 ;  /* 0x0061f06001007387 */ /* 0x0005e60000100a00 */
[----:B--2---:R-:W3:Y:S01]  /*10c200*/  LDL.LU R96, [R1+0x210] ;  /* 0x0002100001607983 */ /* 0x004ee20000300800 */
[----:B------:R-:W3:Y:S01]  /*10c210*/  LDL.LU R97, [R1+0x214] ;  /* 0x0002140001617983 */ /* 0x000ee20000300800 */
[C---:B------:R-:W-:Y:S08]  /*10c220*/  HMMA.1688.F32.TF32 R104, R128.reuse, R8, R104 ;  /* 0x000000088068723c */ /* 0x040ff00000081068 */
[C---:B---3--:R-:W-:Y:S11]  /*10c230*/  HMMA.1688.F32.TF32 R120, R128.reuse, R96, R120 ;  /* 0x000000608078723c */ /* 0x048ff60000081078 */
[----:B------:R-:W-:Y:S11]  /*10c240*/  @!UPT UIADD3 URZ, URZ, URZ, URZ ;  /* 0x0000003f3f3ff290 */ /* 0x000ff6000fffe03f */
[----:B------:R-:W-:Y:S01]  /*10c250*/  @!UPT UIADD3 URZ, URZ, URZ, URZ ;  /* 0x0000003f3f3ff290 */ /* 0x000fe2000fffe03f */
[----:B------:R-:W-:Y:S01]  /*10c260*/  STL.64 [R1+0x61e8], R122 ;  /* 0x0061e87a01007387 */ /* 0x000fe20000100a00 */
[----:B------:R-:W-:Y:S02]  /*10c270*/  STL.64 [R1+0x61e0], R120 ;  /* 0x0061e07801007387 */ /* 0x000fe40000100a00 */
[----:B------:R2:W-:Y:S02]  /*10c280*/  STL.64 [R1+0x61d8], R142 ;  /* 0x0061d88e01007387 */ /* 0x0005e40000100a00 */
[----:B--2---:R-:W2:Y:S01]  /*10c290*/  LDL.LU R142, [R1+0x218] ;  /* 0x00021800018e7983 */ /* 0x004ea20000300800 */
[----:B------:R-:W2:Y:S02]  /*10c2a0*/  LDL.LU R143, [R1+0x21c] ;  /* 0x00021c00018f7983 */ /* 0x000ea40000300800 */
[----:B------:R-:W3:Y:S02]  /*10c2b0*/  LDL.LU R122, [R1+0x208] ;  /* 0x00020800017a7983 */ /* 0x000ee40000300800 */
[----:B------:R-:W3:Y:S01]  /*10c2c0*/  LDL.LU R123, [R1+0x20c] ;  /* 0x00020c00017b7983 */ /* 0x000ee20000300800 */
[----:B------:R-:W1:Y:S01]  /*10c2d0*/  LDL.LU R98, [R1+0x1f8] ;  /* 0x0001f80001627983 */ /* 0x000e620000300800 */
[----:B------:R-:W1:Y:S02]  /*10c2e0*/  LDL.LU R99, [R1+0x1fc] ;  /* 0x0001fc0001637983 */ /* 0x000e640000300800 */
        /* <DEDUP_REMOVED lines=31> */
[----:B------:R-:W2:Y:S01]  /*10c4e0*/  LDL.LU R130, [R1+0x248] ;  /* 0x0002480001827983 */ /* 0x000ea20000300800 */
[----:B------:R-:W2:Y:S02]  /*10c4f0*/  LDL.LU R131, [R1+0x24c] ;  /* 0x00024c0001837983 */ /* 0x000ea40000300800 */
[----:B------:R-:W3:Y:S02]  /*10c500*/  LDL.LU.64 R98, [R1+0x61f8] ;  /* 0x0061f80001627983 */ /* 0x000ee40000300a00 */
[----:B------:R-:W3:Y:S02]  /*10c510*/  LDL.LU.64 R96, [R1+0x61f0] ;  /* 0x0061f00001607983 */ /* 0x000ee40000300a00 */
        /* <DEDUP_REMOVED lines=19> */
[C---:B------:R-:W-:Y:S08]  /*10c650*/  HMMA.1688.F32.TF32 R8, R136.reuse, R146, R8 ;  /* 0x000000928808723c */ /* 0x040ff00000081008 */
[C---:B---3--:R-:W-:Y:S01]  /*10c660*/  HMMA.1688.F32.TF32 R100, R136.reuse, R142, R100 ;  /* 0x0000008e8864723c */ /* 0x048fe20000081064 */
[----:B------:R-:W3:Y:S01]  /*10c670*/  LDL.LU.64 R142, [R1+0x61d0] ;  /* 0x0061d000018e7983 */ /* 0x000ee20000300a00 */
[----:B------:R-:W4:Y:S02]  /*10c680*/  LDL.LU.64 R140, [R1+0x61c8] ;  /* 0x0061c800018c7983 */ /* 0x000f240000300a00 */
[----:B------:R-:W3:Y:S02]  /*10c690*/  LDL.LU.64 R150, [R1+0x61c0] ;  /* 0x0061c00001967983 */ /* 0x000ee40000300a00 */
[----:B------:R-:W3:Y:S01]  /*10c6a0*/  LDL.LU.64 R148, [R1+0x61b8] ;  /* 0x0061b80001947983 */ /* 0x000ee20000300a00 */
        /* <DEDUP_REMOVED lines=52> */
[C---:B--2---:R-:W-:Y:S01]  /*10c9f0*/  HMMA.1688.F32.TF32 R104, R136.reuse, R130, R104 ;  /* 0x000000828868723c */ /* 0x044fe20000081068 */
[----:B------:R-:W-:Y:S04]  /*10ca00*/  LDS R130, [R2+0x2a780] ;  /* 0x02a7800002827984 */ /* 0x000fe80000000800 */
[----:B------:R-:W3:Y:S04]  /*10ca10*/  LDS R131, [R0+0x2a780] ;  /* 0x02a7800000837984 */ /* 0x000ee80000000800 */
        /* <DEDUP_REMOVED lines=21> */
[----:B------:R-:W2:Y:S05]  /*10cb70*/  LDL.LU R251, [R1+0x12c] ;  /* 0x00012c0001fb7983 */ /* 0x000eaa0000300800 */
[C---:B------:R-:W-:Y:S01]  /*10cb80*/  HMMA.1688.F32.TF32 R72, R136.reuse, R158, R72 ;  /* 0x0000009e8848723c */ /* 0x040fe20000081048 */
[----:B------:R-:W2:Y:S01]  /*10cb90*/  LDL.LU.64 R158, [R1+0x61b0] ;  /* 0x0061b000019e7983 */ /* 0x000ea20000300a00 */
[----:B------:R-:W2:Y:S06]  /*10cba0*/  LDL.LU.64 R156, [R1+0x61a8] ;  /* 0x0061a800019c7983 */ /* 0x000eac0000300a00 */
[C---:B------:R-:W-:Y:S01]  /*10cbb0*/  HMMA.1688.F32.TF32 R76, R136.reuse, R166, R76 ;  /* 0x000000a6884c723c */ /* 0x040fe2000008104c */
[----:B------:R-:W2:Y:S02]  /*10cbc0*/  LDL.LU.64 R166, [R1+0x61a0] ;  /* 0x0061a00001a67983 */ /* 0x000ea40000300a00 */
[----:B------:R-:W2:Y:S05]  /*10cbd0*/  LDL.LU.64 R164, [R1+0x6198] ;  /* 0x0061980001a47983 */ /* 0x000eaa0000300a00 */
[C---:B------:R-:W-:Y:S01]  /*10cbe0*/  HMMA.1688.F32.TF32 R80, R136.reuse, R174, R80 ;  /* 0x000000ae8850723c */ /* 0x040fe20000081050 */
[----:B------:R-:W2:Y:S01]  /*10cbf0*/  LDL.LU.64 R174, [R1+0x6190] ;  /* 0x0061900001ae7983 */ /* 0x000ea20000300a00 */
[----:B------:R-:W2:Y:S06]  /*10cc00*/  LDL.LU.64 R172, [R1+0x6188] ;  /* 0x0061880001ac7983 */ /* 0x000eac0000300a00 */
[C---:B------:R-:W-:Y:S01]  /*10cc10*/  HMMA.1688.F32.TF32 R84, R136.reuse, R182, R84 ;  /* 0x000000b68854723c */ /* 0x040fe20000081054 */
[----:B------:R-:W2:Y:S01]  /*10cc20*/  LDL.LU.64 R182, [R1+0x6180] ;  /* 0x0061800001b67983 */ /* 0x000ea20000300a00 */
[----:B------:R-:W2:Y:S06]  /*10cc30*/  LDL.LU.64 R180, [R1+0x6178] ;  /* 0x0061780001b47983 */ /* 0x000eac0000300a00 */
[C---:B------:R-:W-:Y:S01]  /*10cc40*/  HMMA.1688.F32.TF32 R88, R136.reuse, R190, R88 ;  /* 0x000000be8858723c */ /* 0x040fe20000081058 */
[----:B------:R-:W2:Y:S02]  /*10cc50*/  LDL.LU.64 R190, [R1+0x6170] ;  /* 0x0061700001be7983 */ /* 0x000ea40000300a00 */
[----:B------:R-:W4:Y:S05]  /*10cc60*/  LDL.LU.64 R188, [R1+0x6168] ;  /* 0x0061680001bc7983 */ /* 0x000f2a0000300a00 */
        /* <DEDUP_REMOVED lines=9> */
[C---:B---3--:R-:W-:Y:S08]  /*10cd00*/  HMMA.1688.F32.TF32 R96, R128.reuse, R220, R96 ;  /* 0x000000dc8060723c */ /* 0x048ff00000081060 */
[----:B------:R-:W-:Y:S01]  /*10cd10*/  HMMA.1688.F32.TF32 R132, R128, R212, R132 ;  /* 0x000000d48084723c */ /* 0x000fe20000081084 */
[----:B------:R-:W3:Y:S01]  /*10cd20*/  LDL.LU.64 R212, [R1+0x6138] ;  /* 0x0061380001d47983 */ /* 0x000ee20000300a00 */
[----:B------:R-:W3:Y:S02]  /*10cd30*/  LDL.LU.64 R222, [R1+0x6130] ;  /* 0x0061300001de7983 */ /* 0x000ee40000300a00 */
[----:B------:R-:W3:Y:S11]  /*10cd40*/  LDL.LU.64 R220, [R1+0x6128] ;  /* 0x0061280001dc7983 */ /* 0x000ef60000300a00 */
[----:B------:R-:W-:Y:S01]  /*10cd50*/  STL.64 [R1+0x6108], R98 ;  /* 0x0061086201007387 */ /* 0x000fe20000100a00 */
[----:B------:R1:W-:Y:S03]  /*10cd60*/  STL.64 [R1+0x6100], R96 ;  /* 0x0061006001007387 */ /* 0x0003e60000100a00 */
[----:B-1----:R-:W3:Y:S01]  /*10cd70*/  LDL.LU R96, [R1+0x410] ;  /* 0x0004100001607983 */ /* 0x002ee20000300800 */
[----:B------:R-:W3:Y:S01]  /*10cd80*/  LDL.LU R97, [R1+0x414] ;  /* 0x0004140001617983 */ /* 0x000ee20000300800 */
[----:B------:R-:W-:Y:S08]  /*10cd90*/  HMMA.1688.F32.TF32 R68, R136, R230, R68 ;  /* 0x000000e68844723c */ /* 0x000ff00000081044 */
[C---:B--2---:R-:W-:Y:S01]  /*10cda0*/  HMMA.1688.F32.TF32 R112, R128.reuse, R228, R112 ;  /* 0x000000e48070723c */ /* 0x044fe20000081070 */
[----:B------:R-:W-:Y:S04]  /*10cdb0*/  LDS R136, [R2+0x2c780] ;  /* 0x02c7800002887984 */ /* 0x000fe80000000800 */
[----:B------:R-:W-:Y:S04]  /*10cdc0*/  LDS R138, [R2+0x2e780] ;  /* 0x02e78000028a7984 */ /* 0x000fe80000000800 */
[----:B------:R-:W-:Y:S04]  /*10cdd0*/  LDS R137, [R0+0x2c780] ;  /* 0x02c7800000897984 */ /* 0x000fe80000000800 */
[----:B------:R-:W1:Y:S01]  /*10cde0*/  LDS R139, [R0+0x2e780] ;  /* 0x02e78000008b7984 */ /* 0x000e620000000800 */
        /* <DEDUP_REMOVED lines=43> */
[----:B------:R-:W2:Y:S07]  /*10d0a0*/  LDL.LU R130, [R1+0x438] ;  /* 0x0004380001827983 */ /* 0x000eae0000300800 */
[C---:B------:R-:W-:Y:S08]  /*10d0b0*/  HMMA.1688.F32.TF32 R16, R136.reuse, R202, R16 ;  /* 0x000000ca8810723c */ /* 0x040ff00000081010 */
[C---:B------:R-:W-:Y:S08]  /*10d0c0*/  HMMA.1688.F32.TF32 R104, R136.reuse, R162, R104 ;  /* 0x000000a28868723c */ /* 0x040ff00000081068 */
[C---:B------:R-:W-:Y:S08]  /*10d0d0*/  HMMA.1688.F32.TF32 R8, R136.reuse, R178, R8 ;  /* 0x000000b28808723c */ /* 0x040ff00000081008 */
[C---:B------:R-:W-:Y:S08]  /*10d0e0*/  HMMA.1688.F32.TF32 R12, R136.reuse, R194, R12 ;  /* 0x000000c2880c723c */ /* 0x040ff0000008100c */
[----:B------:R-:W-:Y:S01]  /*10d0f0*/  HMMA.1688.F32.TF32 R28, R136, R234, R28 ;  /* 0x000000ea881c723c */ /* 0x000fe2000008101c */
[----:B------:R-:W-:-:S07]  /*10d100*/  IMAD.MOV.U32 R131, RZ, RZ, R3 ;  /* 0x000000ffff837224 */ /* 0x000fce00078e0003 */
[C---:B------:R-:W-:Y:S01]  /*10d110*/  HMMA.1688.F32.TF32 R20, R136.reuse, R210, R20 ;  /* 0x000000d28814723c */ /* 0x040fe20000081014 */
[----:B------:R-:W4:Y:S01]  /*10d120*/  LDL.LU R3, [R1+0x6110] ;  /* 0x0061100001037983 */ /* 0x000f220000300800 */
[----:B------:R-:W3:Y:S02]  /*10d130*/  LDL.LU.64 R98, [R1+0x6108] ;  /* 0x0061080001627983 */ /* 0x000ee40000300a00 */
[----:B------:R-:W3:Y:S04]  /*10d140*/  LDL.LU.64 R96, [R1+0x6100] ;  /* 0x0061000001607983 */ /* 0x000ee80000300a00 */
[C---:B------:R-:W-:Y:S08]  /*10d150*/  HMMA.1688.F32.TF32 R24, R136.reuse, R218, R24 ;  /* 0x000000da8818723c */ /* 0x040ff00000081018 */
        /* <DEDUP_REMOVED lines=26> */
[C---:B---3--:R-:W-:Y:S01]  /*10d300*/  HMMA.1688.F32.TF32 R100, R136.reuse, R238, R100 ;  /* 0x000000ee8864723c */ /* 0x048fe20000081064 */
[----:B------:R-:W3:Y:S01]  /*10d310*/  LDL.LU.64 R238, [R1+0x60e0] ;  /* 0x0060e00001ee7983 */ /* 0x000ee20000300a00 */
[----:B------:R-:W3:Y:S02]  /*10d320*/  LDL.LU.64 R236, [R1+0x60d8] ;  /* 0x0060d80001ec7983 */ /* 0x000ee40000300a00 */
[----:B------:R-:W3:Y:S02]  /*10d330*/  LDL.LU.64 R200, [R1+0x1120] ;  /* 0x0011200001c87983 */ /* 0x000ee40000300a00 */
[----:B------:R-:W3:Y:S01]  /*10d340*/  LDL.64 R202, [R1+0x1128] ;  /* 0x0011280001ca7983 */ /* 0x000ee20000100a00 */
[----:B------:R-:W3:Y:S01]  /*10d350*/  LDL.LU.64 R160, [R1+0x1130] ;  /* 0x0011300001a07983 */ /* 0x000ee20000300a00 */
[----:B------:R-:W3:Y:S02]  /*10d360*/  LDL.64 R162, [R1+0x1138] ;  /* 0x0011380001a27983 */ /* 0x000ee40000100a00 */
        /* <DEDUP_REMOVED lines=11> */
[----:B------:R-:W3:Y:S01]  /*10d420*/  LDL.LU.64 R244, [R1+0x60c8] ;  /* 0x0060c80001f47983 */ /* 0x000ee20000300a00 */
[C---:B------:R-:W-:Y:S08]  /*10d430*/  HMMA.1688.F32.TF32 R144, R136.reuse, R226, R40 ;  /* 0x000000e28890723c */ /* 0x040ff00000081028 */
[C---:B------:R-:W-:Y:S08]  /*10d440*/  HMMA.1688.F32.TF32 R52, R136.reuse, R230, R52 ;  /* 0x000000e68834723c */ /* 0x040ff00000081034 */
[----:B--2---:R-:W-:Y:S01]  /*10d450*/  HMMA.1688.F32.TF32 R112, R136, R130, R112 ;  /* 0x000000828870723c */ /* 0x004fe20000081070 */
[----:B------:R-:W-:Y:S04]  /*10d460*/  LDS R130, [R2+0x32780] ;  /* 0x0327800002827984 */ /* 0x000fe80000000800 */
[----:B------:R-:W1:Y:S04]  /*10d470*/  LDS R131, [R0+0x32780] ;  /* 0x0327800000837984 */ /* 0x000e680000000800 */
[----:B------:R-:W-:Y:S04]  /*10d480*/  LDS R40, [R2+0x34380] ;  /* 0x0343800002287984 */ /* 0x000fe80000000800 */
[----:B------:R-:W-:Y:S04]  /*10d490*/  LDS R42, [R2+0x36380] ;  /* 0x03638000022a7984 */ /* 0x000fe80000000800 */
[----:B------:R-:W-:Y:S04]  /*10d4a0*/  LDS R41, [R0+0x34380] ;  /* 0x0343800000297984 */ /* 0x000fe80000000800 */
[----:B------:R-:W2:Y:S01]  /*10d4b0*/  LDS R43, [R0+0x36380] ;  /* 0x03638000002b7984 */ /* 0x000ea20000000800 */
[----:B---3--:R-:W-:-:S03]  /*10d4c0*/  MOV R248, R244 ;  /* 0x000000f400f87202 */ /* 0x008fc60000000f00 */
[----:B------:R-:W3:Y:S01]  /*10d4d0*/  LDL.LU R244, [R1+0x60c4] ;  /* 0x0060c40001f47983 */ /* 0x000ee20000300800 */
[----:B------:R-:W2:Y:S02]  /*10d4e0*/  LDL.LU R252, [R1+0x60c0] ;  /* 0x0060c00001fc7983 */ /* 0x000ea40000300800 */
[----:B------:R-:W2:Y:S02]  /*10d4f0*/  LDL.LU.64 R152, [R1+0x11e0] ;  /* 0x0011e00001987983 */ /* 0x000ea40000300a00 */
[----:B------:R-:W2:Y:S01]  /*10d500*/  LDL.64 R154, [R1+0x11e8] ;  /* 0x0011e800019a7983 */ /* 0x000ea20000100a00 */
[----:B------:R-:W2:Y:S01]  /*10d510*/  LDL.LU.64 R184, [R1+0x1240] ;  /* 0x0012400001b87983 */ /* 0x000ea20000300a00 */
[----:B------:R-:W2:Y:S02]  /*10d520*/  LDL.64 R186, [R1+0x1248] ;  /* 0x0012480001ba7983 */ /* 0x000ea40000100a00 */
        /* <DEDUP_REMOVED lines=23> */
[C---:B-1----:R-:W-:Y:S08]  /*10d6a0*/  HMMA.1688.F32.TF32 R140, R128.reuse, R200, R132 ;  /* 0x000000c8808c723c */ /* 0x042ff00000081084 */
[C---:B------:R-:W-:Y:S08]  /*10d6b0*/  HMMA.1688.F32.TF32 R132, R128.reuse, R160, R96 ;  /* 0x000000a08084723c */ /* 0x040ff00000081060 */
[C---:B------:R-:W-:Y:S01]  /*10d6c0*/  HMMA.1688.F32.TF32 R96, R128.reuse, R176, R120 ;  /* 0x000000b08060723c */ /* 0x040fe20000081078 */
[----:B------:R-:W3:Y:S06]  /*10d6d0*/  LDL.64 R138, [R1+0x1188] ;  /* 0x00118800018a7983 */ /* 0x000eec0000100a00 */
[----:B------:R-:W-:Y:S01]  /*10d6e0*/  STL.64 [R1+0x2e60], R140 ;  /* 0x002e608c01007387 */ /* 0x000fe20000100a00 */
[----:B------:R-:W-:Y:S02]  /*10d6f0*/  STL.64 [R1+0x2e68], R142 ;  /* 0x002e688e01007387 */ /* 0x000fe40000100a00 */
[----:B------:R-:W3:Y:S05]  /*10d700*/  LDL.LU.64 R120, [R1+0x12a0] ;  /* 0x0012a00001787983 */ /* 0x000eea0000300a00 */
[----:B------:R1:W-:Y:S01]  /*10d710*/  STL.64 [R1+0x2e50], R132 ;  /* 0x002e508401007387 */ /* 0x0003e20000100a00 */
[----:B------:R4:W-:Y:S01]  /*10d720*/  STL.64 [R1+0x2e58], R134 ;  /* 0x002e588601007387 */ /* 0x0009e20000100a00 */
[----:B------:R-:W3:Y:S06]  /*10d730*/  LDL.64 R122, [R1+0x12a8] ;  /* 0x0012a800017a7983 */ /* 0x000eec0000100a00 */
[----:B------:R-:W-:Y:S02]  /*10d740*/  STL.64 [R1+0x2e40], R96 ;  /* 0x002e406001007387 */ /* 0x000fe40000100a00 */
[----:B------:R4:W-:Y:S01]  /*10d750*/  STL.64 [R1+0x2e48], R98 ;  /* 0x002e486201007387 */ /* 0x0009e20000100a00 */
[----:B-1----:R-:W3:Y:S01]  /*10d760*/  LDL.LU.64 R132, [R1+0x12b0] ;  /* 0x0012b00001847983 */ /* 0x002ee20000300a00 */
[----:B----4-:R-:W4:Y:S02]  /*10d770*/  LDL.64 R134, [R1+0x12b8] ;  /* 0x0012b80001867983 */ /* 0x010f240000100a00 */
[----:B------:R-:W3:Y:S02]  /*10d780*/  LDL.LU.64 R164, [R1+0x12c0] ;  /* 0x0012c00001a47983 */ /* 0x000ee40000300a00 */
[----:B------:R-:W3:Y:S01]  /*10d790*/  LDL.64 R166, [R1+0x12c8] ;  /* 0x0012c80001a67983 */ /* 0x000ee20000100a00 */
[----:B------:R-:W3:Y:S01]  /*10d7a0*/  LDL.LU.64 R148, [R1+0x12d0] ;  /* 0x0012d00001947983 */ /* 0x000ee20000300a00 */
[----:B------:R-:W3:Y:S01]  /*10d7b0*/  LDL.64 R150, [R1+0x12d8] ;  /* 0x0012d80001967983 */ /* 0x000ee20000100a00 */
[C---:B------:R-:W-:Y:S01]  /*10d7c0*/  HMMA.1688.F32.TF32 R96, R128.reuse, R232, R112 ;  /* 0x000000e88060723c */ /* 0x040fe20000081070 */
[----:B------:R-:W3:Y:S07]  /*10d7d0*/  LDL.LU.64 R112, [R1+0x1290] ;  /* 0x0012900001707983 */ /* 0x000eee0000300a00 */
[C---:B------:R-:W-:Y:S08]  /*10d7e0*/  HMMA.1688.F32.TF32 R100, R128.reuse, R192, R100 ;  /* 0x000000c08064723c */ /* 0x040ff00000081064 */
[C---:B------:R-:W-:Y:S11]  /*10d7f0*/  HMMA.1688.F32.TF32 R8, R128.reuse, R216, R8 ;  /* 0x000000d88008723c */ /* 0x040ff60000081008 */
[----:B------:R-:W-:Y:S04]  /*10d800*/  @!UPT UIADD3 URZ, URZ, URZ, URZ ;  /* 0x0000003f3f3ff290 */ /* 0x000fe8000fffe03f */
[----:B------:R-:W-:Y:S01]  /*10d810*/  STL.64 [R1+0x2e30], R100 ;  /* 0x002e306401007387 */ /* 0x000fe20000100a00 */
[----:B------:R1:W-:Y:S02]  /*10d820*/  STL.64 [R1+0x2e38], R102 ;  /* 0x002e386601007387 */ /* 0x0003e40000100a00 */
[----:B------:R-:W3:Y:S01]  /*10d830*/  LDL.64 R114, [R1+0x1298] ;  /* 0x0012980001727983 */ /* 0x000ee20000100a00 */
[C---:B-1----:R-:W-:Y:S01]  /*10d840*/  HMMA.1688.F32.TF32 R100, R128.reuse, R208, R104 ;  /* 0x000000d08064723c */ /* 0x042fe20000081068 */
[----:B------:R-:W-:Y:S01]  /*10d850*/  STL.64 [R1+0x2e20], R96 ;  /* 0x002e206001007387 */ /* 0x000fe20000100a00 */
[----:B------:R2:W-:Y:S11]  /*10d860*/  STL.64 [R1+0x2e28], R98 ;  /* 0x002e286201007387 */ /* 0x0005f60000100a00 */
[----:B------:R-:W-:Y:S10]  /*10d870*/  @!UPT UIADD3 URZ, URZ, URZ, URZ ;  /* 0x0000003f3f3ff290 */ /* 0x000ff4000fffe03f */
[----:B------:R-:W-:Y:S01]  /*10d880*/  STL.64 [R1+0x2e10], R100 ;  /* 0x002e106401007387 */ /* 0x000fe20000100a00 */
[----:B------:R-:W-:Y:S02]  /*10d890*/  STL.64 [R1+0x2e18], R102 ;  /* 0x002e186601007387 */ /* 0x000fe40000100a00 */
[----:B------:R-:W-:Y:S02]  /*10d8a0*/  STL.64 [R1+0x2e00], R8 ;  /* 0x002e000801007387 */ /* 0x000fe40000100a00 */
[----:B------:R1:W-:Y:S01]  /*10d8b0*/  STL.64 [R1+0x2e08], R10 ;  /* 0x002e080a01007387 */ /* 0x0003e20000100a00 */
[C---:B--2---:R-:W-:Y:S08]  /*10d8c0*/  HMMA.1688.F32.TF32 R96, R128.reuse, R136, R12 ;  /* 0x000000888060723c */ /* 0x044ff0000008100c */
[C---:B------:R-:W-:Y:S08]  /*10d8d0*/  HMMA.1688.F32.TF32 R12, R128.reuse, R220, R16 ;  /* 0x000000dc800c723c */ /* 0x040ff00000081010 */
[C---:B-1----:R-:W-:Y:S07]  /*10d8e0*/  HMMA.1688.F32.TF32 R8, R128.reuse, R156, R20 ;  /* 0x0000009c8008723c */ /* 0x042fee0000081014 */
[----:B------:R-:W-:Y:S01]  /*10d8f0*/  STL.64 [R1+0x2df0], R96 ;  /* 0x002df06001007387 */ /* 0x000fe20000100a00 */
[----:B------:R-:W-:Y:S02]  /*10d900*/  STL.64 [R1+0x2df8], R98 ;  /* 0x002df86201007387 */ /* 0x000fe40000100a00 */
[----:B------:R-:W2:Y:S05]  /*10d910*/  LDL.LU.64 R20, [R1+0x1310] ;  /* 0x0013100001147983 */ /* 0x000eaa0000300a00 */
[----:B------:R-:W-:Y:S01]  /*10d920*/  STL.64 [R1+0x2de0], R12 ;  /* 0x002de00c01007387 */ /* 0x000fe20000100a00 */
[----:B------:R-:W-:Y:S01]  /*10d930*/  STL.64 [R1+0x2de8], R14 ;  /* 0x002de80e01007387 */ /* 0x000fe20000100a00 */
[----:B------:R-:W2:Y:S06]  /*10d940*/  LDL.64 R22, [R1+0x1318] ;  /* 0x0013180001167983 */ /* 0x000eac0000100a00 */
[----:B------:R-:W-:Y:S02]  /*10d950*/  STL.64 [R1+0x2dd0], R8 ;  /* 0x002dd00801007387 */ /* 0x000fe40000100a00 */
[----:B------:R1:W-:Y:S02]  /*10d960*/  STL.64 [R1+0x2dd8], R10 ;  /* 0x002dd80a01007387 */ /* 0x0003e40000100a00 */
[----:B------:R-:W-:Y:S01]  /*10d970*/  IMAD.MOV.U32 R143, RZ, RZ, R252 ;  /* 0x000000ffff8f7224 */ /* 0x000fe200078e00fc */
[----:B------:R-:W-:Y:S01]  /*10d980*/  MOV R250, R247 ;  /* 0x000000f700fa7202 */ /* 0x000fe20000000f00 */
[----:B------:R-:W-:Y:S01]  /*10d990*/  IMAD.MOV.U32 R251, RZ, RZ, R246 ;  /* 0x000000fffffb7224 */ /* 0x000fe200078e00f6 */
[----:B------:R-:W-:Y:S04]  /*10d9a0*/  LDS R220, [R2+0x34500] ;  /* 0x0345000002dc7984 */ /* 0x000fe80000000800 */
[----:B------:R-:W-:Y:S01]  /*10d9b0*/  LDS R221, [R0+0x34500] ;  /* 0x0345000000dd7984 */ /* 0x000fe20000000800 */
[C---:B-1----:R-:W-:Y:S03]  /*10d9c0*/  HMMA.1688.F32.TF32 R8, R128.reuse, R180, R24 ;  /* 0x000000b48008723c */ /* 0x042fe60000081018 */
[----:B------:R-:W2:Y:S01]  /*10d9d0*/  LDL.LU.64 R24, [R1+0x1300] ;  /* 0x0013000001187983 */ /* 0x000ea20000300a00 */
[----:B------:R-:W2:Y:S11]  /*10d9e0*/  LDL.64 R26, [R1+0x1308] ;  /* 0x00130800011a7983 */ /* 0x000eb60000100a00 */
[----:B------:R-:W-:Y:S08]  /*10d9f0*/  @!UPT UIADD3 URZ, URZ, URZ, URZ ;  /* 0x0000003f3f3ff290 */ /* 0x000ff0000fffe03f */
[----:B------:R-:W-:Y:S01]  /*10da00*/  STL.64 [R1+0x2dc0], R8 ;  /* 0x002dc00801007387 */ /* 0x000fe20000100a00 */
[----:B------:R1:W-:Y:S02]  /*10da10*/  STL.64 [R1+0x2dc8], R10 ;  /* 0x002dc80a01007387 */ /* 0x0003e40000100a00 */
[C---:B-1----:R-:W-:Y:S01]  /*10da20*/  HMMA.1688.F32.TF32 R8, R128.reuse, R188, R28 ;  /* 0x000000bc8008723c */ /* 0x042fe2000008101c */
[----:B------:R-:W2:Y:S01]  /*10da30*/  LDL.LU.64 R28, [R1+0x12f0] ;  /* 0x0012f000011c7983 */ /* 0x000ea20000300a00 */
[----:B------:R-:W2:Y:S06]  /*10da40*/  LDL.64 R30, [R1+0x12f8] ;  /* 0x0012f800011e7983 */ /* 0x000eac0000100a00 */
[C---:B------:R-:W-:Y:S11]  /*10da50*/  HMMA.1688.F32.TF32 R12, R128.reuse, R152, R124 ;  /* 0x00000098800c723c */ /* 0x040ff6000008107c */
[----:B------:R-:W-:Y:S04]  /*10da60*/  @!UPT UIADD3 URZ, URZ, URZ, URZ ;  /* 0x0000003f3f3ff290 */ /* 0x000fe8000fffe03f */
[----:B------:R-:W-:Y:S01]  /*10da70*/  STL.64 [R1+0x2db0], R8 ;  /* 0x002db00801007387 */ /* 0x000fe20000100a00 */
[----:B------:R1:W-:Y:S02]  /*10da80*/  STL.64 [R1+0x2db8], R10 ;  /* 0x002db80a01007387 */ /* 0x0003e40000100a00 */
[C---:B-1----:R-:W-:Y:S01]  /*10da90*/  HMMA.1688.F32.TF32 R8, R128.reuse, R248, R32 ;  /* 0x000000f88008723c */ /* 0x042fe20000081020 */
[----:B------:R-:W2:Y:S04]  /*10daa0*/  LDL.LU.64 R32, [R1+0x12e0] ;  /* 0x0012e00001207983 */ /* 0x000ea80000300a00 */
[----:B------:R-:W-:Y:S02]  /*10dab0*/  STL.64 [R1+0x2da0], R12 ;  /* 0x002da00c01007387 */ /* 0x000fe40000100a00 */
[----:B------:R-:W-:Y:S02]  /*10dac0*/  STL.64 [R1+0x2da8], R14 ;  /* 0x002da80e01007387 */ /* 0x000fe40000100a00 */
[----:B------:R-:W4:Y:S01]  /*10dad0*/  LDL.64 R34, [R1+0x12e8] ;  /* 0x0012e80001227983 */ /* 0x000f220000100a00 */
[C---:B------:R-:W-:Y:S11]  /*10dae0*/  HMMA.1688.F32.TF32 R16, R128.reuse, R236, R116 ;  /* 0x000000ec8010723c */ /* 0x040ff60000081074 */
[----:B------:R-:W-:Y:S02]  /*10daf0*/  @!UPT UIADD3 URZ, URZ, URZ, URZ ;  /* 0x0000003f3f3ff290 */ /* 0x000fe4000fffe03f */
        /* <DEDUP_REMOVED lines=14> */
[C---:B-1----:R-:W-:Y:S01]  /*10dbe0*/  HMMA.1688.F32.TF32 R12, R128.reuse, R204, R48 ;  /* 0x000000cc800c723c */ /* 0x042fe20000081030 */
[----:B------:R-:W4:Y:S06]  /*10dbf0*/  LDL.64 R50, [R1+0x1208] ;  /* 0x0012080001327983 */ /* 0x000f2c0000100a00 */
[----:B------:R-:W-:Y:S01]  /*10dc00*/  STL.64 [R1+0x2d40], R8 ;  /* 0x002d400801007387 */ /* 0x000fe20000100a00 */
[----:B------:R1:W-:Y:S02]  /*10dc10*/  STL.64 [R1+0x2d48], R10 ;  /* 0x002d480a01007387 */ /* 0x0003e40000100a00 */
[C---:B-1----:R-:W-:Y:S08]  /*10dc20*/  HMMA.1688.F32.TF32 R8, R128.reuse, R228, R52 ;  /* 0x000000e48008723c */ /* 0x042ff00000081034 */
[C---:B------:R-:W-:Y:S05]  /*10dc30*/  HMMA.1688.F32.TF32 R16, R128.reuse, R168, R56 ;  /* 0x000000a88010723c */ /* 0x040fea0000081038 */
[----:B------:R-:W-:Y:S01]  /*10dc40*/  STL.64 [R1+0x2d30], R12 ;  /* 0x002d300c01007387 */ /* 0x000fe20000100a00 */
[----:B------:R1:W-:Y:S02]  /*10dc50*/  STL.64 [R1+0x2d38], R14 ;  /* 0x002d380e01007387 */ /* 0x0003e40000100a00 */
[C---:B-1----:R-:W-:Y:S07]  /*10dc60*/  HMMA.1688.F32.TF32 R12, R128.reuse, R224, R60 ;  /* 0x000000e0800c723c */ /* 0x042fee000008103c */
[----:B------:R-:W-:Y:S01]  /*10dc70*/  STL.64 [R1+0x2d20], R8 ;  /* 0x002d200801007387 */ /* 0x000fe20000100a00 */
[----:B------:R3:W-:Y:S02]  /*10dc80*/  STL.64 [R1+0x2d28], R10 ;  /* 0x002d280a01007387 */ /* 0x0007e40000100a00 */
[C---:B---3--:R-:W-:Y:S05]  /*10dc90*/  HMMA.1688.F32.TF32 R8, R128.reuse, R112, R64 ;  /* 0x000000708008723c */ /* 0x048fea0000081040 */
        /* <DEDUP_REMOVED lines=90> */
[----:B------:R-:W-:Y:S01]  /*10e240*/  HMMA.1688.F32.TF32 R76, R128, R148, R80 ;  /* 0x00000094804c723c */ /* 0x000fe20000081050 */
[----:B------:R-:W-:-:S02]  /*10e250*/  IMAD.MOV.U32 R248, RZ, RZ, R244 ;  /* 0x000000fffff87224 */ /* 0x000fc400078e00f4 */
[----:B------:R-:W-:-:S05]  /*10e260*/  IMAD.MOV.U32 R249, RZ, RZ, R3 ;  /* 0x000000fffff97224 */ /* 0x000fca00078e0003 */
[C---:B--2---:R-:W-:Y:S08]  /*10e270*/  HMMA.1688.F32.TF32 R72, R128.reuse, R32, R84 ;  /* 0x000000208048723c */ /* 0x044ff00000081054 */
[----:B------:R-:W-:Y:S01]  /*10e280*/  HMMA.1688.F32.TF32 R80, R128, R28, R88 ;  /* 0x0000001c8050723c */ /* 0x000fe20000081058 */
[----:B------:R-:W-:Y:S02]  /*10e290*/  IMAD.MOV.U32 R246, RZ, RZ, c[0x0][0x188] ;  /* 0x00006200fff67624 */ /* 0x000fe400078e00ff */
[----:B------:R-:W-:Y:S01]  /*10e2a0*/  IMAD.MOV.U32 R247, RZ, RZ, c[0x0][0x18c] ;  /* 0x00006300fff77624 */ /* 0x000fe200078e00ff */
[----:B------:R-:W-:Y:S04]  /*10e2b0*/  LDS R88, [R2+0x34480] ;  /* 0x0344800002587984 */ /* 0x000fe80000000800 */
[----:B------:R-:W-:Y:S04]  /*10e2c0*/  LDS R90, [R2+0x36480] ;  /* 0x03648000025a7984 */ /* 0x000fe80000000800 */
[----:B------:R-:W-:Y:S01]  /*10e2d0*/  LDS R89, [R0+0x34480] ;  /* 0x0344800000597984 */ /* 0x000fe20000000800 */
[----:B---3--:R-:W-:-:S03]  /*10e2e0*/  MOV R103, R252 ;  /* 0x000000fc00677202 */ /* 0x008fc60000000f00 */
[----:B------:R-:W-:Y:S04]  /*10e2f0*/  LDS R91, [R0+0x36480] ;  /* 0x03648000005b7984 */ /* 0x000fe80000000800 */
[----:B------:R-:W2:Y:S01]  /*10e300*/  LDL.LU R252, [R1+0x60b8] ;  /* 0x0060b80001fc7983 */ /* 0x000ea20000300800 */
[----:B------:R-:W3:Y:S02]  /*10e310*/  LDL.LU R244, [R1+0x60b4] ;  /* 0x0060b40001f47983 */ /* 0x000ee40000300800 */
[----:B------:R-:W2:Y:S02]  /*10e320*/  LDL.LU R3, [R1+0x60b0] ;  /* 0x0060b00001037983 */ /* 0x000ea40000300800 */
[----:B------:R-:W-:Y:S01]  /*10e330*/  STL.64 [R1+0x2ea0], R76 ;  /* 0x002ea04c01007387 */ /* 0x000fe20000100a00 */
[----:B------:R1:W-:Y:S01]  /*10e340*/  STL.64 [R1+0x2ea8], R78 ;  /* 0x002ea84e01007387 */ /* 0x0003e20000100a00 */
[----:B------:R-:W-:Y:S02]  /*10e350*/  STL.64 [R1+0x2e90], R72 ;  /* 0x002e904801007387 */ /* 0x000fe40000100a00 */
[----:B------:R1:W-:Y:S02]  /*10e360*/  STL.64 [R1+0x2e98], R74 ;  /* 0x002e984a01007387 */ /* 0x0003e40000100a00 */
[C---:B-1----:R-:W-:Y:S08]  /*10e370*/  HMMA.1688.F32.TF32 R76, R128.reuse, R20, R92 ;  /* 0x00000014804c723c */ /* 0x042ff0000008105c */
[----:B------:R-:W-:Y:S01]  /*10e380*/  HMMA.1688.F32.TF32 R72, R128, R24, R4 ;  /* 0x000000188048723c */ /* 0x000fe20000081004 */
[----:B------:R-:W-:Y:S01]  /*10e390*/  STL.64 [R1+0x2e80], R80 ;  /* 0x002e805001007387 */ /* 0x000fe20000100a00 */
[----:B------:R-:W-:Y:S06]  /*10e3a0*/  STL.64 [R1+0x2e88], R82 ;  /* 0x002e885201007387 */ /* 0x000fec0000100a00 */
[C---:B----4-:R-:W-:Y:S08]  /*10e3b0*/  HMMA.1688.F32.TF32 R68, R40.reuse, R202, R68 ;  /* 0x000000ca2844723c */ /* 0x050ff00000081044 */
[C---:B------:R-:W-:Y:S01]  /*10e3c0*/  HMMA.1688.F32.TF32 R4, R40.reuse, R162, R64 ;  /* 0x000000a22804723c */ /* 0x040fe20000081040 */
[----:B------:R-:W-:Y:S01]  /*10e3d0*/  STL.64 [R1+0x2e70], R76 ;  /* 0x002e704c01007387 */ /* 0x000fe20000100a00 */
[----:B------:R-:W-:Y:S05]  /*10e3e0*/  STL.64 [R1+0x2e78], R78 ;  /* 0x002e784e01007387 */ /* 0x000fea0000100a00 */
[----:B------:R-:W-:Y:S02]  /*10e3f0*/  STL.64 [R1+0x2cd0], R72 ;  /* 0x002cd04801007387 */ /* 0x000fe40000100a00 */
[----:B------:R-:W-:Y:S01]  /*10e400*/  STL.64 [R1+0x2cd8], R74 ;  /* 0x002cd84a01007387 */ /* 0x000fe20000100a00 */
[C---:B------:R-:W-:Y:S08]  /*10e410*/  HMMA.1688.F32.TF32 R60, R40.reuse, R178, R60 ;  /* 0x000000b2283c723c */ /* 0x040ff0000008103c */
[C---:B------:R-:W-:Y:S08]  /*10e420*/  HMMA.1688.F32.TF32 R56, R40.reuse, R194, R56 ;  /* 0x000000c22838723c */ /* 0x040ff00000081038 */
[C---:B------:R-:W-:Y:S01]  /*10e430*/  HMMA.1688.F32.TF32 R44, R40.reuse, R210, R44 ;  /* 0x000000d2282c723c */ /* 0x040fe2000008102c */
[----:B------:R-:W-:Y:S01]  /*10e440*/  STL.64 [R1+0x250], R68 ;  /* 0x0002504401007387 */ /* 0x000fe20000100a00 */
[----:B------:R-:W-:Y:S02]  /*10e450*/  STL.64 [R1+0x258], R70 ;  /* 0x0002584601007387 */ /* 0x000fe40000100a00 */
[----:B------:R-:W-:Y:S02]  /*10e460*/  STL.64 [R1+0x240], R4 ;  /* 0x0002400401007387 */ /* 0x000fe40000100a00 */
[----:B------:R1:W-:Y:S02]  /*10e470*/  STL.64 [R1+0x248], R6 ;  /* 0x0002480601007387 */ /* 0x0003e40000100a00 */
        /* <DEDUP_REMOVED lines=12> */
[C---:B----4-:R-:W-:Y:S08]  /*10e540*/  HMMA.1688.F32.TF32 R44, R40.reuse, R222, R36 ;  /* 0x000000de282c723c */ /* 0x050ff00000081024 */
[C---:B------:R-:W-:Y:S01]  /*10e550*/  HMMA.1688.F32.TF32 R36, R40.reuse, R158, R116 ;  /* 0x0000009e2824723c */ /* 0x040fe20000081074 */
[----:B------:R-:W-:Y:S01]  /*10e560*/  STL.64 [R1+0x1f0], R52 ;  /* 0x0001f03401007387 */ /* 0x000fe20000100a00 */
[----:B------:R-:W-:Y:S05]  /*10e570*/  STL.64 [R1+0x1f8], R54 ;  /* 0x0001f83601007387 */ /* 0x000fea0000100a00 */
[----:B------:R-:W-:Y:S01]  /*10e580*/  STL.64 [R1+0x1e0], R4 ;  /* 0x0001e00401007387 */ /* 0x000fe20000100a00 */
[----:B------:R-:W-:Y:S07]  /*10e590*/  STL.64 [R1+0x1e8], R6 ;  /* 0x0001e80601007387 */ /* 0x000fee0000100a00 */
[----:B------:R-:W-:Y:S02]  /*10e5a0*/  STL.64 [R1+0x1d0], R44 ;  /* 0x0001d02c01007387 */ /* 0x000fe40000100a00 */
[----:B------:R-:W-:Y:S06]  /*10e5b0*/  STL.64 [R1+0x1d8], R46 ;  /* 0x0001d82e01007387 */ /* 0x000fec0000100a00 */
[----:B------:R-:W-:Y:S01]  /*10e5c0*/  STL.64 [R1+0x1c0], R36 ;  /* 0x0001c02401007387 */ /* 0x000fe20000100a00 */
[----:B------:R1:W-:Y:S03]  /*10e5d0*/  STL.64 [R1+0x1c8], R38 ;  /* 0x0001c82601007387 */ /* 0x0003e60000100a00 */
[----:B------:R-:W-:Y:S04]  /*10e5e0*/  LDS R4, [R2+0x34400] ;  /* 0x0344000002047984 */ /* 0x000fe80000000800 */
[----:B------:R-:W-:Y:S04]  /*10e5f0*/  LDS R6, [R2+0x36400] ;  /* 0x0364000002067984 */ /* 0x000fe80000000800 */
[----:B------:R-:W-:Y:S04]  /*10e600*/  LDS R5, [R0+0x34400] ;  /* 0x0344000000057984 */ /* 0x000fe80000000800 */
[----:B------:R-:W4:Y:S01]  /*10e610*/  LDS R7, [R0+0x36400] ;  /* 0x0364000000077984 */ /* 0x000f220000000800 */
[C---:B-1----:R-:W-:Y:S08]  /*10e620*/  HMMA.1688.F32.TF32 R36, R40.reuse, R182, R124 ;  /* 0x000000b62824723c */ /* 0x042ff0000008107c */
[C---:B------:R-:W-:Y:S08]  /*10e630*/  HMMA.1688.F32.TF32 R44, R40.reuse, R190, R16 ;  /* 0x000000be282c723c */ /* 0x040ff00000081010 */
[C---:B------:R-:W-:Y:S07]  /*10e640*/  HMMA.1688.F32.TF32 R16, R40.reuse, R50, R8 ;  /* 0x000000322810723c */ /* 0x040fee0000081008 */
[----:B------:R-:W-:Y:S01]  /*10e650*/  STL.64 [R1+0x1b0], R36 ;  /* 0x0001b02401007387 */ /* 0x000fe20000100a00 */
[----:B------:R1:W-:Y:S02]  /*10e660*/  STL.64 [R1+0x1b8], R38 ;  /* 0x0001b82601007387 */ /* 0x0003e40000100a00 */
[C---:B-1----:R-:W-:Y:S08]  /*10e670*/  HMMA.1688.F32.TF32 R36, R40.reuse, R154, R12 ;  /* 0x0000009a2824723c */ /* 0x042ff0000008100c */
[C---:B------:R-:W-:Y:S01]  /*10e680*/  HMMA.1688.F32.TF32 R12, R40.reuse, R238, R104 ;  /* 0x000000ee280c723c */ /* 0x040fe20000081068 */
[----:B------:R-:W-:Y:S01]  /*10e690*/  STL.64 [R1+0x1a0], R44 ;  /* 0x0001a02c01007387 */ /* 0x000fe20000100a00 */
[----:B------:R-:W-:Y:S11]  /*10e6a0*/  STL.64 [R1+0x1a8], R46 ;  /* 0x0001a82e01007387 */ /* 0x000ff60000100a00 */
[----:B------:R-:W-:Y:S02]  /*10e6b0*/  @!UPT UIADD3 URZ, URZ, URZ, URZ ;  /* 0x0000003f3f3ff290 */ /* 0x000fe4000fffe03f */
[----:B------:R-:W-:Y:S01]  /*10e6c0*/  STL.64 [R1+0x190], R36 ;  /* 0x0001902401007387 */ /* 0x000fe20000100a00 */
[----:B------:R-:W-:Y:S02]  /*10e6d0*/  STL.64 [R1+0x198], R38 ;  /* 0x0001982601007387 */ /* 0x000fe40000100a00 */
[----:B------:R-:W-:Y:S02]  /*10e6e0*/  STL.64 [R1+0x180], R16 ;  /* 0x0001801001007387 */ /* 0x000fe40000100a00 */
[----:B------:R1:W-:Y:S03]  /*10e6f0*/  STL.64 [R1+0x188], R18 ;  /* 0x0001881201007387 */ /* 0x0003e60000100a00 */
[----:B------:R-:W-:Y:S01]  /*10e700*/  STL.64 [R1+0x170], R12 ;  /* 0x0001700c01007387 */ /* 0x000fe20000100a00 */
[----:B------:R4:W-:Y:S01]  /*10e710*/  STL.64 [R1+0x178], R14 ;  /* 0x0001780e01007387 */ /* 0x0009e20000100a00 */
[C---:B-1----:R-:W-:Y:S08]  /*10e720*/  HMMA.1688.F32.TF32 R16, R40.reuse, R174, R100 ;  /* 0x000000ae2810723c */ /* 0x042ff00000081064 */
[----:B----4-:R-:W-:Y:S01]  /*10e730*/  HMMA.1688.F32.TF32 R12, R40, R198, R96 ;  /* 0x000000c6280c723c */ /* 0x010fe20000081060 */
[----:B------:R-:W-:Y:S01]  /*10e740*/  IMAD.MOV.U32 R10, RZ, RZ, R238 ;  /* 0x000000ffff0a7224 */ /* 0x000fe200078e00ee */
[----:B------:R-:W-:-:S02]  /*10e750*/  MOV R9, R239 ;  /* 0x000000ef00097202 */ /* 0x000fc40000000f00 */
[----:B------:R-:W4:Y:S01]  /*10e760*/  LDL.LU.64 R238, [R1+0x60a8] ;  /* 0x0060a80001ee7983 */ /* 0x000f220000300a00 */
[----:B------:R-:W4:Y:S03]  /*10e770*/  LDL.LU.64 R236, [R1+0x60a0] ;  /* 0x0060a00001ec7983 */ /* 0x000f260000300a00 */
[C---:B------:R-:W-:Y:S07]  /*10e780*/  HMMA.1688.F32.TF32 R36, R40.reuse, R214, R140 ;  /* 0x000000d62824723c */ /* 0x040fee000008108c */
[----:B------:R-:W-:Y:S01]  /*10e790*/  STL.64 [R1+0x160], R16 ;  /* 0x0001601001007387 */ /* 0x000fe20000100a00 */
[----:B------:R1:W-:Y:S07]  /*10e7a0*/  STL.64 [R1+0x168], R18 ;  /* 0x0001681201007387 */ /* 0x0003ee0000100a00 */
[----:B------:R-:W-:Y:S02]  /*10e7b0*/  STL.64 [R1+0x150], R12 ;  /* 0x0001500c01007387 */ /* 0x000fe40000100a00 */
[----:B------:R1:W-:Y:S02]  /*10e7c0*/  STL.64 [R1+0x158], R14 ;  /* 0x0001580e01007387 */ /* 0x0003e40000100a00 */
[C---:B-1----:R-:W-:Y:S08]  /*10e7d0*/  HMMA.1688.F32.TF32 R16, R40.reuse, R186, R240 ;  /* 0x000000ba2810723c */ /* 0x042ff000000810f0 */
[----:B------:R-:W-:Y:S01]  /*10e7e0*/  HMMA.1688.F32.TF32 R12, R40, R206, R248 ;  /* 0x000000ce280c723c */ /* 0x000fe200000810f8 */
[----:B------:R1:W-:Y:S01]  /*10e7f0*/  STL.64 [R1+0x140], R36 ;  /* 0x0001402401007387 */ /* 0x0003e20000100a00 */
[----:B------:R1:W-:Y:S11]  /*10e800*/  STL.64 [R1+0x148], R38 ;  /* 0x0001482601007387 */ /* 0x0003f60000100a00 */
[----:B------:R-:W-:Y:S10]  /*10e810*/  @!UPT UIADD3 URZ, URZ, URZ, URZ ;  /* 0x0000003f3f3ff290 */ /* 0x000ff4000fffe03f */
[----:B------:R1:W-:Y:S01]  /*10e820*/  STL.64 [R1+0x120], R12 ;  /* 0x0001200c01007387 */ /* 0x0003e20000100a00 */
[----:B------:R-:W-:Y:S02]  /*10e830*/  STL.64 [R1+0x130], R16 ;  /* 0x0001301001007387 */ /* 0x000fe40000100a00 */
        /* <DEDUP_REMOVED lines=62> */
[----:B-1----:R-:W4:Y:S01]  /*10ec20*/  LDL.LU R36, [R1+0x1910] ;  /* 0x0019100001247983 */ /* 0x002f220000300800 */
        /* <DEDUP_REMOVED lines=19> */
[----:B------:R-:W-:Y:S01]  /*10ed60*/  IMAD.SHL.U32 R247, R247, 0x80, RZ ;  /* 0x00000080f7f77824 */ /* 0x000fe200078e00ff */
[----:B------:R-:W-:-:S04]  /*10ed70*/  SHF.L.U32 R246, R246, 0x7, RZ ;  /* 0x00000007f6f67819 */ /* 0x000fc800000006ff */
[----:B------:R-:W-:Y:S01]  /*10ed80*/  SHF.L.U32 R247, R247, 0x2, RZ ;  /* 0x00000002f7f77819 */ /* 0x000fe200000006ff */
[----:B------:R-:W-:Y:S01]  /*10ed90*/  IMAD.SHL.U32 R246, R246, 0x4, RZ ;  /* 0x00000004f6f67824 */ /* 0x000fe200078e00ff */
[----:B--2---:R1:W-:Y:S04]  /*10eda0*/  STL [R1+0x64b0], R3 ;  /* 0x0064b00301007387 */ /* 0x0043e80000100800 */
[----:B------:R-:W-:Y:S01]  /*10edb0*/  STL.64 [R1+0x6448], R246 ;  /* 0x006448f601007387 */ /* 0x000fe20000100a00 */
[----:B---3--:R-:W-:Y:S02]  /*10edc0*/  STL [R1+0x6440], R244 ;  /* 0x006440f401007387 */ /* 0x008fe40000100800 */
[----:B------:R-:W-:Y:S02]  /*10edd0*/  STL [R1+0x6b78], R245 ;  /* 0x006b78f501007387 */ /* 0x000fe40000100800 */
[----:B------:R-:W-:Y:S02]  /*10ede0*/  STL [R1+0x60a0], R252 ;  /* 0x0060a0fc01007387 */ /* 0x000fe40000100800 */
[----:B------:R-:W-:-:S02]  /*10edf0*/  IMAD.MOV.U32 R8, RZ, RZ, R26 ;  /* 0x000000ffff087224 */ /* 0x000fc400078e001a */
[----:B-1----:R-:W-:Y:S01]  /*10ee00*/  IMAD.MOV.U32 R3, RZ, RZ, R27 ;  /* 0x000000ffff037224 */ /* 0x002fe200078e001b */
[C---:B----4-:R-:W-:Y:S08]  /*10ee10*/  HMMA.1688.F32.TF32 R76, R40.reuse, R230, R72 ;  /* 0x000000e6284c723c */ /* 0x050ff00000081048 */
        /* <DEDUP_REMOVED lines=19> */
[----:B------:R-:W-:Y:S01]  /*10ef50*/  STL.64 [R1+0xb0], R52 ;  /* 0x0000b03401007387 */ /* 0x000fe20000100a00 */
[----:B------:R2:W-:Y:S03]  /*10ef60*/  STL.64 [R1+0xb8], R54 ;  /* 0x0000b83601007387 */ /* 0x0005e60000100a00 */
[----:B------:R-:W-:Y:S02]  /*10ef70*/  STL.64 [R1+0xa0], R44 ;  /* 0x0000a02c01007387 */ /* 0x000fe40000100a00 */
[----:B------:R3:W-:Y:S01]  /*10ef80*/  STL.64 [R1+0xa8], R46 ;  /* 0x0000a82e01007387 */ /* 0x0007e20000100a00 */
[C---:B-1----:R-:W-:Y:S08]  /*10ef90*/  HMMA.1688.F32.TF32 R56, R40.reuse, R34, R108 ;  /* 0x000000222838723c */ /* 0x042ff0000008106c */
[C---:B--2---:R-:W-:Y:S08]  /*10efa0*/  HMMA.1688.F32.TF32 R52, R40.reuse, R30, R36 ;  /* 0x0000001e2834723c */ /* 0x044ff00000081024 */
[C---:B---3--:R-:W-:Y:S08]  /*10efb0*/  HMMA.1688.F32.TF32 R44, R40.reuse, R22, R116 ;  /* 0x00000016282c723c */ /* 0x048ff00000081074 */
[----:B------:R-:W-:Y:S08]  /*10efc0*/  HMMA.1688.F32.TF32 R36, R40, R26, R124 ;  /* 0x0000001a2824723c */ /* 0x000ff0000008107c */
        /* <DEDUP_REMOVED lines=18> */
[C---:B-1----:R-:W-:Y:S08]  /*10f0f0*/  HMMA.1688.F32.TF32 R24, R4.reuse, R194, R100 ;  /* 0x000000c20418723c */ /* 0x042ff00000081064 */
[C---:B--2---:R-:W-:Y:S08]  /*10f100*/  HMMA.1688.F32.TF32 R16, R4.reuse, R234, R96 ;  /* 0x000000ea0410723c */ /* 0x044ff00000081060 */
[C---:B---3--:R-:W-:Y:S08]  /*10f110*/  HMMA.1688.F32.TF32 R12, R4.reuse, R210, R140 ;  /* 0x000000d2040c723c */ /* 0x048ff0000008108c */
[----:B------:R-:W-:Y:S01]  /*10f120*/  HMMA.1688.F32.TF32 R240, R4, R138, R240 ;  /* 0x0000008a04f0723c */ /* 0x000fe200000810f0 */
[----:B------:R-:W-:Y:S01]  /*10f130*/  STL.64 [R1+0x20], R24 ;  /* 0x0000201801007387 */ /* 0x000fe20000100a00 */
[----:B------:R-:W-:Y:S05]  /*10f140*/  STL.64 [R1+0x28], R26 ;  /* 0x0000281a01007387 */ /* 0x000fea0000100a00 */
[----:B------:R-:W-:Y:S02]  /*10f150*/  STL.64 [R1+0x10], R16 ;  /* 0x0000101001007387 */ /* 0x000fe40000100a00 */
[----:B------:R-:W-:Y:S01]  /*10f160*/  STL.64 [R1+0x18], R18 ;  /* 0x0000181201007387 */ /* 0x000fe20000100a00 */
[----:B------:R1:W-:Y:S05]  /*10f170*/  STL.64 [R1+0x6a80], R250 ;  /* 0x006a80fa01007387 */ /* 0x0003ea0000100a00 */
[----:B------:R-:W-:Y:S02]  /*10f180*/  STL.64 [R1], R12 ;  /* 0x0000000c01007387 */ /* 0x000fe40000100a00 */
[----:B------:R-:W-:Y:S02]  /*10f190*/  STL.64 [R1+0x8], R14 ;  /* 0x0000080e01007387 */ /* 0x000fe40000100a00 */
[----:B------:R-:W-:Y:S04]  /*10f1a0*/  STL.64 [R1+0x6a78], R248 ;  /* 0x006a78f801007387 */ /* 0x000fe80000100a00 */
[----:B------:R2:W-:Y:S01]  /*10f1b0*/  STL.64 [R1+0x6a90], R242 ;  /* 0x006a90f201007387 */ /* 0x0005e20000100a00 */
[----:B------:R-:W-:Y:S02]  /*10f1c0*/  STL.64 [R1+0x6a88], R240 ;  /* 0x006a88f001007387 */ /* 0x000fe40000100a00 */
[----:B------:R-:W3:Y:S02]  /*10f1d0*/  LDL.LU R96, [R1+0x10c0] ;  /* 0x0010c00001607983 */ /* 0x000ee40000300800 */
[----:B------:R-:W3:Y:S01]  /*10f1e0*/  LDL.LU R97, [R1+0x10c4] ;  /* 0x0010c40001617983 */ /* 0x000ee20000300800 */
[----:B------:R-:W3:Y:S01]  /*10f1f0*/  LDL.LU R98, [R1+0x10c8] ;  /* 0x0010c80001627983 */ /* 0x000ee20000300800 */
[----:B------:R-:W3:Y:S02]  /*10f200*/  LDL.LU R99, [R1+0x10cc] ;  /* 0x0010cc0001637983 */ /* 0x000ee40000300800 */
[----:B-1----:R-:W-:Y:S01]  /*10f210*/  IMAD.MOV.U32 R251, RZ, RZ, R9 ;  /* 0x000000fffffb7224 */ /* 0x002fe200078e0009 */
[----:B------:R-:W-:Y:S01]  /*10f220*/  MOV R250, R10 ;  /* 0x0000000a00fa7202 */ /* 0x000fe20000000f00 */
[----:B--2---:R-:W-:-:S02]  /*10f230*/  IMAD.MOV.U32 R242, RZ, RZ, R8 ;  /* 0x000000fffff27224 */ /* 0x004fc400078e0008 */
[----:B------:R-:W2:Y:S01]  /*10f240*/  LDL.LU R8, [R1+0x10f0] ;  /* 0x0010f00001087983 */ /* 0x000ea20000300800 */
[----:B------:R-:W2:Y:S02]  /*10f250*/  LDL.LU R9, [R1+0x10f4] ;  /* 0x0010f40001097983 */ /* 0x000ea40000300800 */
[----:B------:R-:W2:Y:S02]  /*10f260*/  LDL.LU R10, [R1+0x10f8] ;  /* 0x0010f800010a7983 */ /* 0x000ea40000300800 */
[----:B------:R-:W2:Y:S01]  /*10f270*/  LDL.LU R11, [R1+0x10fc] ;  /* 0x0010fc00010b7983 */ /* 0x000ea20000300800 */
[----:B------:R-:W4:Y:S01]  /*10f280*/  LDL.LU R16, [R1+0x1100] ;  /* 0x0011000001107983 */ /* 0x000f220000300800 */
[----:B------:R-:W4:Y:S02]  /*10f290*/  LDL.LU R17, [R1+0x1104] ;  /* 0x0011040001117983 */ /* 0x000f240000300800 */
[----:B------:R-:W4:Y:S02]  /*10f2a0*/  LDL.LU R18, [R1+0x1108] ;  /* 0x0011080001127983 */ /* 0x000f240000300800 */
        /* <DEDUP_REMOVED lines=57> */
[C---:B------:R-:W-:Y:S11]  /*10f640*/  HMMA.1688.F32.TF32 R236, R4.reuse, R222, R236 ;  /* 0x000000de04ec723c */ /* 0x040ff600000810ec */
[----:B------:R-:W-:Y:S11]  /*10f650*/  @!UPT UIADD3 URZ, URZ, URZ, URZ ;  /* 0x0000003f3f3ff290 */ /* 0x000ff6000fffe03f */
[----:B------:R-:W-:Y:S01]  /*10f660*/  @!UPT UIADD3 URZ, URZ, URZ, URZ ;  /* 0x0000003f3f3ff290 */ /* 0x000fe2000fffe03f */
[----:B------:R-:W-:Y:S01]  /*10f670*/  STL [R1+0x6a6c], R236 ;  /* 0x006a6cec01007387 */ /* 0x000fe20000100800 */
[----:B------:R-:W-:Y:S02]  /*10f680*/  STL [R1+0x6a68], R237 ;  /* 0x006a68ed01007387 */ /* 0x000fe40000100800 */
[----:B------:R-:W-:Y:S02]  /*10f690*/  STL [R1+0x6a64], R238 ;  /* 0x006a64ee01007387 */ /* 0x000fe40000100800 */
[----:B------:R-:W-:Y:S01]  /*10f6a0*/  STL [R1+0x6a60], R239 ;  /* 0x006a60ef01007387 */ /* 0x000fe20000100800 */
[----:B------:R-:W-:Y:S01]  /*10f6b0*/  MOV R243, R3 ;  /* 0x0000000300f37202 */ /* 0x000fe20000000f00 */
[----:B------:R-:W-:Y:S01]  /*10f6c0*/  IMAD.MOV.U32 R3, RZ, RZ, R51 ;  /* 0x000000ffff037224 */ /* 0x000fe200078e0033 */
[C---:B--2---:R-:W-:Y:S08]  /*10f6d0*/  HMMA.1688.F32.TF32 R60, R4.reuse, R158, R60 ;  /* 0x0000009e043c723c */ /* 0x044ff0000008103c */
[C---:B---3--:R-:W-:Y:S08]  /*10f6e0*/  HMMA.1688.F32.TF32 R56, R4.reuse, R182, R56 ;  /* 0x000000b60438723c */ /* 0x048ff00000081038 */
[C---:B------:R-:W-:Y:S07]  /*10f6f0*/  HMMA.1688.F32.TF32 R40, R4.reuse, R190, R140 ;  /* 0x000000be0428723c */ /* 0x040fee000008108c */
[----:B------:R-:W-:Y:S01]  /*10f700*/  STL.64 [R1+0x440], R60 ;  /* 0x0004403c01007387 */ /* 0x000fe20000100a00 */
[----:B------:R-:W-:Y:S02]  /*10f710*/  STL.64 [R1+0x448], R62 ;  /* 0x0004483e01007387 */ /* 0x000fe40000100a00 */
[----:B------:R-:W2:Y:S05]  /*10f720*/  LDL.LU R140, [R1+0x10b0] ;  /* 0x0010b000018c7983 */ /* 0x000eaa0000300800 */
[----:B------:R-:W-:Y:S01]  /*10f730*/  STL.64 [R1+0x430], R56 ;  /* 0x0004303801007387 */ /* 0x000fe20000100a00 */
[----:B------:R-:W-:Y:S07]  /*10f740*/  STL.64 [R1+0x438], R58 ;  /* 0x0004383a01007387 */ /* 0x000fee0000100a00 */
[----:B------:R-:W-:Y:S02]  /*10f750*/  STL.64 [R1+0x420], R40 ;  /* 0x0004202801007387 */ /* 0x000fe40000100a00 */
[----:B------:R1:W-:Y:S02]  /*10f760*/  STL.64 [R1+0x428], R42 ;  /* 0x0004282a01007387 */ /* 0x0003e40000100a00 */
[----:B------:R-:W2:Y:S01]  /*10f770*/  LDL.LU R141, [R1+0x10b4] ;  /* 0x0010b400018d7983 */ /* 0x000ea20000300800 */
[----:B------:R-:W2:Y:S01]  /*10f780*/  LDL.LU R142, [R1+0x10b8] ;  /* 0x0010b800018e7983 */ /* 0x000ea20000300800 */
[----:B------:R-:W2:Y:S01]  /*10f790*/  LDL.LU R143, [R1+0x10bc] ;  /* 0x0010bc00018f7983 */ /* 0x000ea20000300800 */
[C---:B----4-:R-:W-:Y:S08]  /*10f7a0*/  HMMA.1688.F32.TF32 R52, R4.reuse, R154, R52 ;  /* 0x0000009a0434723c */ /* 0x050ff00000081034 */
[C---:B-1----:R-:W-:Y:S08]  /*10f7b0*/  HMMA.1688.F32.TF32 R40, R4.reuse, R50, R12 ;  /* 0x000000320428723c */ /* 0x042ff0000008100c */
[C---:B------:R-:W-:Y:S07]  /*10f7c0*/  HMMA.1688.F32.TF32 R44, R4.reuse, R250, R44 ;  /* 0x000000fa042c723c */ /* 0x040fee000008102c */
[----:B------:R-:W-:Y:S01]  /*10f7d0*/  STL.64 [R1+0x410], R52 ;  /* 0x0004103401007387 */ /* 0x000fe20000100a00 */
[----:B------:R-:W-:Y:S07]  /*10f7e0*/  STL.64 [R1+0x418], R54 ;  /* 0x0004183601007387 */ /* 0x000fee0000100a00 */
[----:B------:R-:W-:Y:S01]  /*10f7f0*/  STL.64 [R1+0x400], R40 ;  /* 0x0004002801007387 */ /* 0x000fe20000100a00 */
[----:B------:R1:W-:Y:S02]  /*10f800*/  STL.64 [R1+0x408], R42 ;  /* 0x0004082a01007387 */ /* 0x0003e40000100a00 */
[----:B-1----:R-:W-:Y:S01]  /*10f810*/  HMMA.1688.F32.TF32 R40, R4, R174, R144 ;  /* 0x000000ae0428723c */ /* 0x002fe20000081090 */
[----:B------:R-:W-:-:S07]  /*10f820*/  IMAD.MOV.U32 R12, RZ, RZ, R50 ;  /* 0x000000ffff0c7224 */ /* 0x000fce00078e0032 */
[C---:B------:R-:W-:Y:S01]  /*10f830*/  HMMA.1688.F32.TF32 R48, R4.reuse, R198, R108 ;  /* 0x000000c60430723c */ /* 0x040fe2000008106c */
[----:B------:R-:W-:Y:S01]  /*10f840*/  STL.64 [R1+0x3f0], R44 ;  /* 0x0003f02c01007387 */ /* 0x000fe20000100a00 */
[----:B------:R1:W-:Y:S06]  /*10f850*/  STL.64 [R1+0x3f8], R46 ;  /* 0x0003f82e01007387 */ /* 0x0003ec0000100a00 */
[C---:B------:R-:W-:Y:S08]  /*10f860*/  HMMA.1688.F32.TF32 R24, R4.reuse, R230, R24 ;  /* 0x000000e60418723c */ /* 0x040ff00000081018 */
[C---:B------:R-:W-:Y:S08]  /*10f870*/  HMMA.1688.F32.TF32 R8, R4.reuse, R226, R8 ;  /* 0x000000e20408723c */ /* 0x040ff00000081008 */
[C---:B------:R-:W-:Y:S08]  /*10f880*/  HMMA.1688.F32.TF32 R16, R4.reuse, R170, R16 ;  /* 0x000000aa0410723c */ /* 0x040ff00000081010 */
        /* <DEDUP_REMOVED lines=9> */
[----:B------:R-:W-:Y:S11]  /*10f920*/  MOV R236, R11 ;  /* 0x0000000b00ec7202 */ /* 0x000ff60000000f00 */
[----:B------:R-:W-:Y:S02]  /*10f930*/  @!UPT UIADD3 URZ, URZ, URZ, URZ ;  /* 0x0000003f3f3ff290 */ /* 0x000fe4000fffe03f */
        /* <DEDUP_REMOVED lines=9> */
[----:B------:R1:W-:Y:S02]  /*10f9d0*/  STL [R1+0x2f8], R10 ;  /* 0x0002f80a01007387 */ /* 0x0003e40000100800 */
[C---:B-1----:R-:W-:Y:S01]  /*10f9e0*/  HMMA.1688.F32.TF32 R8, R4.reuse, R114, R104 ;  /* 0x000000720408723c */ /* 0x042fe20000081068 */
[----:B------:R-:W-:Y:S11]  /*10f9f0*/  STL [R1+0x6a70], R236 ;  /* 0x006a70ec01007387 */ /* 0x000ff60000100800 */
[----:B------:R-:W-:Y:S11]  /*10fa00*/  @!UPT UIADD3 URZ, URZ, URZ, URZ ;  /* 0x0000003f3f3ff290 */ /* 0x000ff6000fffe03f */
[----:B------:R-:W-:Y:S01]  /*10fa10*/  STL.64 [R1+0x2e0], R8 ;  /* 0x0002e00801007387 */ /* 0x000fe20000100a00 */
[----:B------:R1:W-:Y:S02]  /*10fa20*/  STL.64 [R1+0x2e8], R10 ;  /* 0x0002e80a01007387 */ /* 0x0003e40000100a00 */
[C---:B-1----:R-:W-:Y:S11]  /*10fa30*/  HMMA.1688.F32.TF32 R8, R4.reuse, R122, R100 ;  /* 0x0000007a0408723c */ /* 0x042ff60000081064 */
[----:B------:R-:W-:Y:S11]  /*10fa40*/  @!UPT UIADD3 URZ, URZ, URZ, URZ ;  /* 0x0000003f3f3ff290 */ /* 0x000ff6000fffe03f */
[----:B------:R-:W-:Y:S01]  /*10fa50*/  @!UPT UIADD3 URZ, URZ, URZ, URZ ;  /* 0x0000003f3f3ff290 */ /* 0x000fe2000fffe03f */
[----:B------:R-:W-:Y:S01]  /*10fa60*/  STL.64 [R1+0x2d0], R8 ;  /* 0x0002d00801007387 */ /* 0x000fe20000100a00 */
[----:B------:R1:W-:Y:S02]  /*10fa70*/  STL [R1+0x2d8], R10 ;  /* 0x0002d80a01007387 */ /* 0x0003e40000100800 */
[----:B------:R-:W-:Y:S02]  /*10fa80*/  IMAD.MOV.U32 R236, RZ, RZ, R11 ;  /* 0x000000ffffec7224 */ /* 0x000fe400078e000b */
[----:B-1----:R-:W-:Y:S11]  /*10fa90*/  HMMA.1688.F32.TF32 R8, R4, R134, R96 ;  /* 0x000000860408723c */ /* 0x002ff60000081060 */
[----:B------:R-:W-:Y:S11]  /*10faa0*/  @!UPT UIADD3 URZ, URZ, URZ, URZ ;  /* 0x0000003f3f3ff290 */ /* 0x000ff6000fffe03f */
[----:B------:R-:W-:Y:S01]  /*10fab0*/  @!UPT UIADD3 URZ, URZ, URZ, URZ ;  /* 0x0000003f3f3ff290 */ /* 0x000fe2000fffe03f */
[----:B------:R2:W-:Y:S01]  /*10fac0*/  STL [R1+0x2cc], R11 ;  /* 0x0002cc0b01007387 */ /* 0x0005e20000100800 */
[----:B------:R-:W-:Y:S01]  /*10fad0*/  IMAD.MOV.U32 R237, RZ, RZ, R8 ;  /* 0x000000ffffed7224 */ /* 0x000fe200078e0008 */
[----:B------:R-:W-:Y:S01]  /*10fae0*/  MOV R238, R9 ;  /* 0x0000000900ee7202 */ /* 0x000fe20000000f00 */
[----:B------:R-:W-:-:S05]  /*10faf0*/  IMAD.MOV.U32 R239, RZ, RZ, R10 ;  /* 0x000000ffffef7224 */ /* 0x000fca00078e000a */
[----:B------:R-:W-:Y:S01]  /*10fb00*/  STL.64 [R1+0x6aa0], R238 ;  /* 0x006aa0ee01007387 */ /* 0x000fe20000100a00 */
[----:B------:R-:W-:Y:S01]  /*10fb10*/  STL.64 [R1+0x6a98], R236 ;  /* 0x006a98ec01007387 */ /* 0x000fe20000100a00 */
[----:B------:R-:W-:Y:S01]  /*10fb20*/  MOV R41, R134 ;  /* 0x0000008600297202 */ /* 0x000fe20000000f00 */
[----:B------:R-:W-:Y:S02]  /*10fb30*/  IMAD.MOV.U32 R40, RZ, RZ, R135 ;  /* 0x000000ffff287224 */ /* 0x000fe400078e0087 */
[----:B------:R-:W-:Y:S02]  /*10fb40*/  IMAD.MOV.U32 R57, RZ, RZ, R114 ;  /* 0x000000ffff397224 */ /* 0x000fe400078e0072 */
[----:B------:R-:W-:Y:S01]  /*10fb50*/  IMAD.MOV.U32 R56, RZ, RZ, R115 ;  /* 0x000000ffff387224 */ /* 0x000fe200078e0073 */
[----:B--2---:R-:W-:Y:S11]  /*10fb60*/  HMMA.1688.F32.TF32 R8, R4, R166, R140 ;  /* 0x000000a60408723c */ /* 0x004ff6000008108c */
[----:B------:R-:W-:Y:S11]  /*10fb70*/  @!UPT UIADD3 URZ, URZ, URZ, URZ ;  /* 0x0000003f3f3ff290 */ /* 0x000ff6000fffe03f */
[----:B------:R-:W-:Y:S01]  /*10fb80*/  @!UPT UIADD3 URZ, URZ, URZ, URZ ;  /* 0x0000003f3f3ff290 */ /* 0x000fe2000fffe03f */
[----:B------:R1:W-:Y:S01]  /*10fb90*/  STL.64 [R1+0x2b0], R8 ;  /* 0x0002b00801007387 */ /* 0x0003e20000100a00 */
[----:B------:R2:W-:Y:S02]  /*10fba0*/  STL.64 [R1+0x2b8], R10 ;  /* 0x0002b80a01007387 */ /* 0x0005e40000100a00 */
        /* <DEDUP_REMOVED lines=16> */
[----:B-1----:R-:W3:Y:S02]  /*10fcb0*/  LDL.LU R8, [R1+0xef0] ;  /* 0x000ef00001087983 */ /* 0x002ee40000300800 */
[----:B------:R-:W3:Y:S01]  /*10fcc0*/  LDL.LU R9, [R1+0xef4] ;  /* 0x000ef40001097983 */ /* 0x000ee20000300800 */
[----:B--2---:R-:W3:Y:S01]  /*10fcd0*/  LDL.LU R10, [R1+0xef8] ;  /* 0x000ef800010a7983 */ /* 0x004ee20000300800 */
[----:B------:R-:W3:Y:S02]  /*10fce0*/  LDL.LU R11, [R1+0xefc] ;  /* 0x000efc00010b7983 */ /* 0x000ee40000300800 */
        /* <DEDUP_REMOVED lines=23> */
[----:B------:R-:W-:Y:S01]  /*10fe60*/  MOV R52, R167 ;  /* 0x000000a700347202 */ /* 0x000fe20000000f00 */
        /* <DEDUP_REMOVED lines=8> */
[----:B------:R-:W4:Y:S02]  /*10fef0*/  LDL.LU R121, [R1+0xea4] ;  /* 0x000ea40001797983 */ /* 0x000f240000300800 */
[----:B------:R-:W-:Y:S01]  /*10ff00*/  IMAD.MOV.U32 R48, RZ, RZ, R123 ;  /* 0x000000ffff307224 */ /* 0x000fe200078e007b */
[----:B------:R-:W4:Y:S01]  /*10ff10*/  LDL.LU R122, [R1+0xea8] ;  /* 0x000ea800017a7983 */ /* 0x000f220000300800 */
[----:B------:R-:W4:Y:S02]  /*10ff20*/  LDL.LU R123, [R1+0xeac] ;  /* 0x000eac00017b7983 */ /* 0x000f240000300800 */
[----:B------:R-:W4:Y:S02]  /*10ff30*/  LDL.LU R140, [R1+0xe70] ;  /* 0x000e7000018c7983 */ /* 0x000f240000300800 */
[----:B------:R-:W4:Y:S01]  /*10ff40*/  LDL.LU R141, [R1+0xe74] ;  /* 0x000e7400018d7983 */ /* 0x000f220000300800 */
[----:B------:R-:W4:Y:S01]  /*10ff50*/  LDL.LU R142, [R1+0xe78] ;  /* 0x000e7800018e7983 */ /* 0x000f220000300800 */
[----:B------:R-:W4:Y:S01]  /*10ff60*/  LDL.LU R143, [R1+0xe7c] ;  /* 0x000e7c00018f7983 */ /* 0x000f220000300800 */
[----:B------:R-:W-:Y:S01]  /*10ff70*/  MOV R51, R34 ;  /* 0x0000002200337202 */ /* 0x000fe20000000f00 */
[----:B------:R-:W-:-:S02]  /*10ff80*/  IMAD.MOV.U32 R50, RZ, RZ, R35 ;  /* 0x000000ffff327224 */ /* 0x000fc400078e0023 */
[----:B------:R-:W-:Y:S02]  /*10ff90*/  IMAD.MOV.U32 R43, RZ, RZ, R150 ;  /* 0x000000ffff2b7224 */ /* 0x000fe400078e0096 */
[----:B------:R-:W-:Y:S01]  /*10ffa0*/  IMAD.MOV.U32 R42, RZ, RZ, R151 ;  /* 0x000000ffff2a7224 */ /* 0x000fe200078e0097 */
[C---:B--2---:R-:W-:Y:S08]  /*10ffb0*/  HMMA.1688.F32.TF32 R36, R4.reuse, R150, R36 ;  /* 0x000000960424723c */ /* 0x044ff00000081024 */
[----:B---3--:R-:W-:Y:S08]  /*10ffc0*/  HMMA.1688.F32.TF32 R24, R4, R22, R24 ;  /* 0x000000160418723c */ /* 0x008ff00000081018 */
[----:B------:R-:W-:Y:S07]  /*10ffd0*/  HMMA.1688.F32.TF32 R8, R88, R202, R8 ;  /* 0x000000ca5808723c */ /* 0x000fee0000081008 */
[----:B------:R-:W-:Y:S01]  /*10ffe0*/  STL.64 [R1+0x2a0], R36 ;  /* 0x0002a02401007387 */ /* 0x000fe20000100a00 */
[----:B------:R1:W-:Y:S01]  /*10fff0*/  STL.64 [R1+0x2a8], R38 ;  /* 0x0002a82601007387 */ /* 0x0003e20000100a00 */
[C---:B----4-:R-:W-:Y:S02]  /*110000*/  HMMA.1688.F32.TF32 R16, R4.reuse, R242, R16 ;  /* 0x000000f20410723c */ /* 0x050fe40000081010 */
[----:B------:R-:W2:Y:S04]  /*110010*/  LDL.LU R148, [R1+0x1050] ;  /* 0x0010500001947983 */ /* 0x000ea80000300800 */
[----:B------:R-:W2:Y:S01]  /*110020*/  LDL.LU R149, [R1+0x1054] ;  /* 0x0010540001957983 */ /* 0x000ea20000300800 */
[----:B------:R-:W2:Y:S02]  /*110030*/  LDL.LU R150, [R1+0x1058] ;  /* 0x0010580001967983 */ /* 0x000ea40000300800 */
[----:B------:R-:W2:Y:S01]  /*110040*/  LDL.LU R151, [R1+0x105c] ;  /* 0x00105c0001977983 */ /* 0x000ea20000300800 */
[C---:B-1----:R-:W-:Y:S08]  /*110050*/  HMMA.1688.F32.TF32 R36, R4.reuse, R34, R116 ;  /* 0x000000220424723c */ /* 0x042ff00000081074 */
[----:B------:R-:W-:Y:S08]  /*110060*/  HMMA.1688.F32.TF32 R32, R4, R30, R124 ;  /* 0x0000001e0420723c */ /* 0x000ff0000008107c */
[C---:B------:R-:W-:Y:S07]  /*110070*/  HMMA.1688.F32.TF32 R4, R88.reuse, R162, R164 ;  /* 0x000000a25804723c */ /* 0x040fee00000810a4 */
[----:B------:R-:W-:Y:S01]  /*110080*/  STL.64 [R1+0x290], R36 ;  /* 0x0002902401007387 */ /* 0x000fe20000100a00 */
[----:B------:R-:W-:Y:S07]  /*110090*/  STL.64 [R1+0x298], R38 ;  /* 0x0002982601007387 */ /* 0x000fee0000100a00 */
[----:B------:R-:W-:Y:S02]  /*1100a0*/  STL.64 [R1+0x280], R32 ;  /* 0x0002802001007387 */ /* 0x000fe40000100a00 */
[----:B------:R-:W-:Y:S01]  /*1100b0*/  STL.64 [R1+0x288], R34 ;  /* 0x0002882201007387 */ /* 0x000fe20000100a00 */
[----:B------:R-:W-:Y:S01]  /*1100c0*/  STL.64 [R1+0x270], R24 ;  /* 0x0002701801007387 */ /* 0x000fe20000100a00 */
[----:B------:R-:W-:Y:S02]  /*1100d0*/  STL.64 [R1+0x278], R26 ;  /* 0x0002781a01007387 */ /* 0x000fe40000100a00 */
[----:B------:R-:W-:Y:S02]  /*1100e0*/  STL.64 [R1+0x260], R16 ;  /* 0x0002601001007387 */ /* 0x000fe40000100a00 */
[----:B------:R1:W-:Y:S01]  /*1100f0*/  STL.64 [R1+0x268], R18 ;  /* 0x0002681201007387 */ /* 0x0003e20000100a00 */
[----:B------:R-:W3:Y:S01]  /*110100*/  LDL.LU R164, [R1+0x1040] ;  /* 0x0010400001a47983 */ /* 0x000ee20000300800 */
[----:B------:R-:W-:Y:S02]  /*110110*/  STL.64 [R1+0x3d0], R8 ;  /* 0x0003d00801007387 */ /* 0x000fe40000100a00 */
[----:B------:R4:W-:Y:S02]  /*110120*/  STL.64 [R1+0x3d8], R10 ;  /* 0x0003d80a01007387 */ /* 0x0009e40000100a00 */
[----:B------:R-:W-:Y:S01]  /*110130*/  STL.64 [R1+0x3c0], R4 ;  /* 0x0003c00401007387 */ /* 0x000fe20000100a00 */
[----:B------:R4:W-:Y:S01]  /*110140*/  STL.64 [R1+0x3c8], R6 ;  /* 0x0003c80601007387 */ /* 0x0009e20000100a00 */
[----:B------:R-:W3:Y:S02]  /*110150*/  LDL.LU R165, [R1+0x1044] ;  /* 0x0010440001a57983 */ /* 0x000ee40000300800 */
[----:B------:R-:W3:Y:S02]  /*110160*/  LDL.LU R166, [R1+0x1048] ;  /* 0x0010480001a67983 */ /* 0x000ee40000300800 */
[----:B------:R-:W3:Y:S01]  /*110170*/  LDL.LU R167, [R1+0x104c] ;  /* 0x00104c0001a77983 */ /* 0x000ee20000300800 */
[C---:B-1----:R-:W-:Y:S08]  /*110180*/  HMMA.1688.F32.TF32 R16, R88.reuse, R178, R104 ;  /* 0x000000b25810723c */ /* 0x042ff00000081068 */
[C---:B----4-:R-:W-:Y:S08]  /*110190*/  HMMA.1688.F32.TF32 R8, R88.reuse, R194, R112 ;  /* 0x000000c25808723c */ /* 0x050ff00000081070 */
[C---:B------:R-:W-:Y:S07]  /*1101a0*/  HMMA.1688.F32.TF32 R4, R88.reuse, R234, R100 ;  /* 0x000000ea5804723c */ /* 0x040fee0000081064 */
[----:B------:R-:W-:Y:S01]  /*1101b0*/  STL.64 [R1+0x3b0], R16 ;  /* 0x0003b01001007387 */ /* 0x000fe20000100a00 */
[----:B------:R1:W-:Y:S07]  /*1101c0*/  STL.64 [R1+0x3b8], R18 ;  /* 0x0003b81201007387 */ /* 0x0003ee0000100a00 */
[----:B------:R-:W-:Y:S01]  /*1101d0*/  STL.64 [R1+0x3a0], R8 ;  /* 0x0003a00801007387 */ /* 0x000fe20000100a00 */
[----:B------:R4:W-:Y:S07]  /*1101e0*/  STL.64 [R1+0x3a8], R10 ;  /* 0x0003a80a01007387 */ /* 0x0009ee0000100a00 */
[----:B------:R-:W-:Y:S01]  /*1101f0*/  STL.64 [R1+0x390], R4 ;  /* 0x0003900401007387 */ /* 0x000fe20000100a00 */
[----:B------:R4:W-:Y:S01]  /*110200*/  STL.64 [R1+0x398], R6 ;  /* 0x0003980601007387 */ /* 0x0009e20000100a00 */
[C---:B-1----:R-:W-:Y:S08]  /*110210*/  HMMA.1688.F32.TF32 R16, R88.reuse, R210, R120 ;  /* 0x000000d25810723c */ /* 0x042ff00000081078 */
[C---:B----4-:R-:W-:Y:S08]  /*110220*/  HMMA.1688.F32.TF32 R8, R88.reuse, R218, R96 ;  /* 0x000000da5808723c */ /* 0x050ff00000081060 */
[C---:B------:R-:W-:Y:S07]  /*110230*/  HMMA.1688.F32.TF32 R4, R88.reuse, R138, R132 ;  /* 0x0000008a5804723c */ /* 0x040fee0000081084 */
[----:B------:R-:W-:Y:S01]  /*110240*/  STL.64 [R1+0x380], R16 ;  /* 0x0003801001007387 */ /* 0x000fe20000100a00 */
[----:B------:R-:W-:Y:S07]  /*110250*/  STL.64 [R1+0x388], R18 ;  /* 0x0003881201007387 */ /* 0x000fee0000100a00 */
[----:B------:R-:W-:Y:S02]  /*110260*/  STL.64 [R1+0x370], R8 ;  /* 0x0003700801007387 */ /* 0x000fe40000100a00 */
[----:B------:R-:W-:Y:S06]  /*110270*/  STL.64 [R1+0x378], R10 ;  /* 0x0003780a01007387 */ /* 0x000fec0000100a00 */
[----:B------:R-:W-:Y:S01]  /*110280*/  STL.64 [R1+0x360], R4 ;  /* 0x0003600401007387 */ /* 0x000fe20000100a00 */
[----:B------:R1:W-:Y:S02]  /*110290*/  STL.64 [R1+0x368], R6 ;  /* 0x0003680601007387 */ /* 0x0003e40000100a00 */
[----:B-1----:R-:W-:Y:S01]  /*1102a0*/  HMMA.1688.F32.TF32 R4, R88, R222, R140 ;  /* 0x000000de5804723c */ /* 0x002fe2000008108c */
[----:B------:R-:W-:Y:S01]  /*1102b0*/  MOV R105, R138 ;  /* 0x0000008a00697202 */ /* 0x000fe20000000f00 */
[----:B------:R-:W-:Y:S11]  /*1102c0*/  IMAD.MOV.U32 R104, RZ, RZ, R139 ;  /* 0x000000ffff687224 */ /* 0x000ff600078e008b */
[----:B------:R-:W-:Y:S10]  /*1102d0*/  @!UPT UIADD3 URZ, URZ, URZ, URZ ;  /* 0x0000003f3f3ff290 */ /* 0x000ff4000fffe03f */
[----:B------:R-:W-:Y:S01]  /*1102e0*/  STL.64 [R1+0x68b8], R6 ;  /* 0x0068b80601007387 */ /* 0x000fe20000100a00 */
        /* <DEDUP_REMOVED lines=9> */
[----:B------:R-:W-:-:S02]  /*110380*/  IMAD.MOV.U32 R107, RZ, RZ, R158 ;  /* 0x000000ffff6b7224 */ /* 0x000fc400078e009e */
[----:B------:R-:W-:Y:S01]  /*110390*/  IMAD.MOV.U32 R106, RZ, RZ, R159 ;  /* 0x000000ffff6a7224 */ /* 0x000fe200078e009f */
[----:B------:R-:W-:Y:S01]  /*1103a0*/  MOV R108, R182 ;  /* 0x000000b6006c7202 */ /* 0x000fe20000000f00 */
[----:B-1----:R-:W-:Y:S01]  /*1103b0*/  IMAD.MOV.U32 R5, RZ, RZ, R191 ;  /* 0x000000ffff057224 */ /* 0x002fe200078e00bf */
[----:B------:R-:W-:Y:S01]  /*1103c0*/  MOV R4, R154 ;  /* 0x0000009a00047202 */ /* 0x000fe20000000f00 */
[C---:B--2---:R-:W-:Y:S11]  /*1103d0*/  HMMA.1688.F32.TF32 R8, R88.reuse, R158, R148 ;  /* 0x0000009e5808723c */ /* 0x044ff60000081094 */
[----:B------:R-:W-:Y:S11]  /*1103e0*/  @!UPT UIADD3 URZ, URZ, URZ, URZ ;  /* 0x0000003f3f3ff290 */ /* 0x000ff6000fffe03f */
[----:B------:R-:W-:Y:S01]  /*1103f0*/  @!UPT UIADD3 URZ, URZ, URZ, URZ ;  /* 0x0000003f3f3ff290 */ /* 0x000fe2000fffe03f */
        /* <DEDUP_REMOVED lines=10> */
[----:B-1----:R-:W-:Y:S01]  /*1104a0*/  IMAD.MOV.U32 R9, RZ, RZ, R183 ;  /* 0x000000ffff097224 */ /* 0x002fe200078e00b7 */
[----:B---3--:R-:W-:Y:S01]  /*1104b0*/  HMMA.1688.F32.TF32 R100, R88, R182, R164 ;  /* 0x000000b65864723c */ /* 0x008fe200000810a4 */
[----:B------:R-:W3:Y:S01]  /*1104c0*/  LDL.LU R164, [R1+0xff0] ;  /* 0x000ff00001a47983 */ /* 0x000ee20000300800 */
[----:B------:R-:W3:Y:S02]  /*1104d0*/  LDL.LU R165, [R1+0xff4] ;  /* 0x000ff40001a57983 */ /* 0x000ee40000300800 */
[----:B------:R-:W3:Y:S02]  /*1104e0*/  LDL.LU R166, [R1+0xff8] ;  /* 0x000ff80001a67983 */ /* 0x000ee40000300800 */
[----:B------:R-:W3:Y:S01]  /*1104f0*/  LDL.LU R167, [R1+0xffc] ;  /* 0x000ffc0001a77983 */ /* 0x000ee20000300800 */
[----:B------:R-:W3:Y:S01]  /*110500*/  LDL.LU R180, [R1+0xfe0] ;  /* 0x000fe00001b47983 */ /* 0x000ee20000300800 */
[----:B------:R-:W3:Y:S02]  /*110510*/  LDL.LU R181, [R1+0xfe4] ;  /* 0x000fe40001b57983 */ /* 0x000ee40000300800 */
[----:B------:R-:W3:Y:S02]  /*110520*/  LDL.LU R182, [R1+0xfe8] ;  /* 0x000fe80001b67983 */ /* 0x000ee40000300800 */
[----:B------:R-:W3:Y:S02]  /*110530*/  LDL.LU R183, [R1+0xfec] ;  /* 0x000fec0001b77983 */ /* 0x000ee40000300800 */
[----:B------:R-:W-:-:S09]  /*110540*/  IMAD.MOV.U32 R8, RZ, RZ, R190 ;  /* 0x000000ffff087224 */ /* 0x000fd200078e00be */
[----:B------:R1:W-:Y:S01]  /*110550*/  STL.64 [R1+0x68a8], R102 ;  /* 0x0068a86601007387 */ /* 0x0003e20000100a00 */
[----:B------:R4:W-:Y:S02]  /*110560*/  STL.64 [R1+0x68a0], R100 ;  /* 0x0068a06401007387 */ /* 0x0009e40000100a00 */
[----:B------:R-:W3:Y:S02]  /*110570*/  LDL.LU R188, [R1+0xfd0] ;  /* 0x000fd00001bc7983 */ /* 0x000ee40000300800 */
[----:B------:R-:W3:Y:S02]  /*110580*/  LDL.LU R189, [R1+0xfd4] ;  /* 0x000fd40001bd7983 */ /* 0x000ee40000300800 */
[----:B-1----:R-:W-:Y:S01]  /*110590*/  IMAD.MOV.U32 R102, RZ, RZ, R12 ;  /* 0x000000ffff667224 */ /* 0x002fe200078e000c */
[----:B------:R-:W-:Y:S01]  /*1105a0*/  MOV R103, R3 ;  /* 0x0000000300677202 */ /* 0x000fe20000000f00 */
[----:B------:R-:W-:Y:S01]  /*1105b0*/  IMAD.MOV.U32 R3, RZ, RZ, R155 ;  /* 0x000000ffff037224 */ /* 0x000fe200078e009b */
[C---:B----4-:R-:W-:Y:S01]  /*1105c0*/  HMMA.1688.F32.TF32 R96, R88.reuse, R190, R136 ;  /* 0x000000be5860723c */ /* 0x050fe20000081088 */
[----:B------:R-:W4:Y:S01]  /*1105d0*/  LDL.LU R190, [R1+0xfd8] ;  /* 0x000fd80001be7983 */ /* 0x000f220000300800 */
[----:B------:R-:W4:Y:S06]  /*1105e0*/  LDL.LU R191, [R1+0xfdc] ;  /* 0x000fdc0001bf7983 */ /* 0x000f2c0000300800 */
[----:B------:R-:W-:Y:S11]  /*1105f0*/  HMMA.1688.F32.TF32 R12, R88, R154, R140 ;  /* 0x0000009a580c723c */ /* 0x000ff6000008108c */
[----:B------:R-:W-:Y:S04]  /*110600*/  @!UPT UIADD3 URZ, URZ, URZ, URZ ;  /* 0x0000003f3f3ff290 */ /* 0x000fe8000fffe03f */
[----:B------:R-:W-:Y:S01]  /*110610*/  STL.64 [R1+0x6898], R98 ;  /* 0x0068986201007387 */ /* 0x000fe20000100a00 */
[----:B------:R1:W-:Y:S02]  /*110620*/  STL.64 [R1+0x6890], R96 ;  /* 0x0068906001007387 */ /* 0x0003e40000100a00 */
[----:B------:R-:W4:Y:S02]  /*110630*/  LDL.LU R152, [R1+0xfc0] ;  /* 0x000fc00001987983 */ /* 0x000f240000300800 */
[----:B------:R-:W4:Y:S01]  /*110640*/  LDL.LU R153, [R1+0xfc4] ;  /* 0x000fc40001997983 */ /* 0x000f220000300800 */
[----:B------:R-:W4:Y:S01]  /*110650*/  LDL.LU R154, [R1+0xfc8] ;  /* 0x000fc800019a7983 */ /* 0x000f220000300800 */
[----:B------:R-:W4:Y:S02]  /*110660*/  LDL.LU R155, [R1+0xfcc] ;  /* 0x000fcc00019b7983 */ /* 0x000f240000300800 */
[----:B------:R-:W-:Y:S02]  /*110670*/  IMAD.MOV.U32 R45, RZ, RZ, R22 ;  /* 0x000000ffff2d7224 */ /* 0x000fe400078e0016 */
[----:B------:R-:W-:-:S02]  /*110680*/  IMAD.MOV.U32 R44, RZ, RZ, R23 ;  /* 0x000000ffff2c7224 */ /* 0x000fc400078e0017 */
[----:B------:R-:W-:Y:S01]  /*110690*/  IMAD.MOV.U32 R47, RZ, RZ, R30 ;  /* 0x000000ffff2f7224 */ /* 0x000fe200078e001e */
[----:B------:R-:W-:Y:S01]  /*1106a0*/  MOV R46, R31 ;  /* 0x0000001f002e7202 */ /* 0x000fe20000000f00 */
[----:B------:R2:W-:Y:S01]  /*1106b0*/  STL.64 [R1+0x6888], R14 ;  /* 0x0068880e01007387 */ /* 0x0005e20000100a00 */
[----:B------:R-:W-:Y:S02]  /*1106c0*/  STL.64 [R1+0x6880], R12 ;  /* 0x0068800c01007387 */ /* 0x000fe40000100a00 */
[----:B------:R-:W-:Y:S02]  /*1106d0*/  IMAD.MOV.U32 R137, RZ, RZ, R198 ;  /* 0x000000ffff897224 */ /* 0x000fe400078e00c6 */
[----:B------:R-:W-:Y:S01]  /*1106e0*/  IMAD.MOV.U32 R136, RZ, RZ, R199 ;  /* 0x000000ffff887224 */ /* 0x000fe200078e00c7 */
[----:B------:R-:W-:Y:S01]  /*1106f0*/  MOV R101, R214 ;  /* 0x000000d600657202 */ /* 0x000fe20000000f00 */
[----:B------:R-:W-:Y:S02]  /*110700*/  IMAD.MOV.U32 R100, RZ, RZ, R215 ;  /* 0x000000ffff647224 */ /* 0x000fe400078e00d7 */
[----:B-1----:R-:W-:Y:S01]  /*110710*/  IMAD.MOV.U32 R97, RZ, RZ, R186 ;  /* 0x000000ffff617224 */ /* 0x002fe200078e00ba */
[----:B------:R-:W-:Y:S01]  /*110720*/  MOV R96, R187 ;  /* 0x000000bb00607202 */ /* 0x000fe20000000f00 */
[C---:B--2---:R-:W-:Y:S08]  /*110730*/  HMMA.1688.F32.TF32 R20, R88.reuse, R250, R156 ;  /* 0x000000fa5814723c */ /* 0x044ff0000008109c */
[C---:B------:R-:W-:Y:S08]  /*110740*/  HMMA.1688.F32.TF32 R16, R88.reuse, R102, R148 ;  /* 0x000000665810723c */ /* 0x040ff00000081094 */
[C---:B---3--:R-:W-:Y:S08]  /*110750*/  HMMA.1688.F32.TF32 R24, R88.reuse, R174, R164 ;  /* 0x000000ae5818723c */ /* 0x048ff000000810a4 */
[C---:B------:R-:W-:Y:S07]  /*110760*/  HMMA.1688.F32.TF32 R28, R88.reuse, R198, R180 ;  /* 0x000000c6581c723c */ /* 0x040fee00000810b4 */
[----:B------:R-:W-:Y:S01]  /*110770*/  STL.64 [R1+0x6878], R18 ;  /* 0x0068781201007387 */ /* 0x000fe20000100a00 */
[----:B------:R-:W-:Y:S02]  /*110780*/  STL.64 [R1+0x6870], R16 ;  /* 0x0068701001007387 */ /* 0x000fe40000100a00 */
[----:B------:R-:W-:Y:S02]  /*110790*/  STL.64 [R1+0x6868], R22 ;  /* 0x0068681601007387 */ /* 0x000fe40000100a00 */
[----:B------:R-:W-:Y:S03]  /*1107a0*/  STL.64 [R1+0x6860], R20 ;  /* 0x0068601401007387 */ /* 0x000fe60000100a00 */
[----:B------:R-:W-:Y:S01]  /*1107b0*/  STL.64 [R1+0x68d8], R26 ;  /* 0x0068d81a01007387 */ /* 0x000fe20000100a00 */
[----:B------:R-:W-:Y:S02]  /*1107c0*/  STL.64 [R1+0x68d0], R24 ;  /* 0x0068d01801007387 */ /* 0x000fe40000100a00 */
[----:B------:R-:W2:Y:S02]  /*1107d0*/  LDL.LU R196, [R1+0xfb0] ;  /* 0x000fb00001c47983 */ /* 0x000ea40000300800 */
[----:B------:R-:W2:Y:S01]  /*1107e0*/  LDL.LU R197, [R1+0xfb4] ;  /* 0x000fb40001c57983 */ /* 0x000ea20000300800 */
[----:B------:R-:W2:Y:S01]  /*1107f0*/  LDL.LU R198, [R1+0xfb8] ;  /* 0x000fb80001c67983 */ /* 0x000ea20000300800 */
[----:B------:R-:W2:Y:S02]  /*110800*/  LDL.LU R199, [R1+0xfbc] ;  /* 0x000fbc0001c77983 */ /* 0x000ea40000300800 */
[----:B------:R-:W-:Y:S02]  /*110810*/  STL.64 [R1+0x6858], R30 ;  /* 0x0068581e01007387 */ /* 0x000fe40000100a00 */
[----:B------:R-:W-:Y:S01]  /*110820*/  STL.64 [R1+0x6850], R28 ;  /* 0x0068501c01007387 */ /* 0x000fe20000100a00 */
[----:B------:R-:W3:Y:S01]  /*110830*/  LDL.LU R212, [R1+0xfa0] ;  /* 0x000fa00001d47983 */ /* 0x000ee20000300800 */
[----:B------:R-:W3:Y:S01]  /*110840*/  LDL.LU R213, [R1+0xfa4] ;  /* 0x000fa40001d57983 */ /* 0x000ee20000300800 */
[C---:B----4-:R-:W-:Y:S02]  /*110850*/  HMMA.1688.F32.TF32 R32, R88.reuse, R214, R188 ;  /* 0x000000d65820723c */ /* 0x050fe400000810bc */
[----:B------:R-:W3:Y:S01]  /*110860*/  LDL.LU R214, [R1+0xfa8] ;  /* 0x000fa80001d67983 */ /* 0x000ee20000300800 */
[----:B------:R-:W3:Y:S11]  /*110870*/  LDL.LU R215, [R1+0xfac] ;  /* 0x000fac0001d77983 */ /* 0x000ef60000300800 */
[----:B------:R-:W-:Y:S09]  /*110880*/  @!UPT UIADD3 URZ, URZ, URZ, URZ ;  /* 0x0000003f3f3ff290 */ /* 0x000ff2000fffe03f */
[----:B------:R-:W-:Y:S01]  /*110890*/  STL.64 [R1+0x6848], R34 ;  /* 0x0068482201007387 */ /* 0x000fe20000100a00 */
[----:B------:R-:W-:Y:S01]  /*1108a0*/  STL.64 [R1+0x6840], R32 ;  /* 0x0068402001007387 */ /* 0x000fe20000100a00 */
[----:B------:R-:W-:Y:S02]  /*1108b0*/  HMMA.1688.F32.TF32 R36, R88, R186, R152 ;  /* 0x000000ba5824723c */ /* 0x000fe40000081098 */
        /* <DEDUP_REMOVED lines=8> */
[----:B------:R-:W-:Y:S01]  /*110940*/  MOV R6, R43 ;  /* 0x0000002b00067202 */ /* 0x000fe20000000f00 */
[----:B------:R-:W-:-:S02]  /*110950*/  IMAD.MOV.U32 R7, RZ, RZ, R42 ;  /* 0x000000ffff077224 */ /* 0x000fc400078e002a */
[----:B------:R-:W-:Y:S01]  /*110960*/  IMAD.MOV.U32 R14, RZ, RZ, R47 ;  /* 0x000000ffff0e7224 */ /* 0x000fe200078e002f */
[----:B------:R-:W-:Y:S01]  /*110970*/  MOV R15, R46 ;  /* 0x0000002e000f7202 */ /* 0x000fe20000000f00 */
[----:B------:R-:W-:Y:S02]  /*110980*/  IMAD.MOV.U32 R10, RZ, RZ, R45 ;  /* 0x000000ffff0a7224 */ /* 0x000fe400078e002d */
[----:B------:R-:W-:Y:S02]  /*110990*/  IMAD.MOV.U32 R11, RZ, RZ, R44 ;  /* 0x000000ffff0b7224 */ /* 0x000fe400078e002c */
[----:B------:R1:W-:Y:S02]  /*1109a0*/  STL.64 [R1+0x68e8], R38 ;  /* 0x0068e82601007387 */ /* 0x0003e40000100a00 */
[----:B-1----:R-:W-:Y:S01]  /*1109b0*/  IMAD.MOV.U32 R38, RZ, RZ, R41 ;  /* 0x000000ffff267224 */ /* 0x002fe200078e0029 */
[----:B------:R-:W-:Y:S01]  /*1109c0*/  MOV R39, R40 ;  /* 0x0000002800277202 */ /* 0x000fe20000000f00 */
[----:B------:R1:W-:Y:S01]  /*1109d0*/  STL.64 [R1+0x68e0], R36 ;  /* 0x0068e02401007387 */ /* 0x0003e20000100a00 */
[----:B------:R-:W-:Y:S01]  /*1109e0*/  MOV R30, R51 ;  /* 0x00000033001e7202 */ /* 0x000fe20000000f00 */
[----:B------:R-:W-:-:S02]  /*1109f0*/  IMAD.MOV.U32 R31, RZ, RZ, R50 ;  /* 0x000000ffff1f7224 */ /* 0x000fc400078e0032 */
[----:B------:R-:W-:Y:S02]  /*110a00*/  IMAD.MOV.U32 R98, RZ, RZ, R53 ;  /* 0x000000ffff627224 */ /* 0x000fe400078e0035 */
[----:B------:R-:W-:Y:S02]  /*110a10*/  IMAD.MOV.U32 R99, RZ, RZ, R52 ;  /* 0x000000ffff637224 */ /* 0x000fe400078e0034 */
[----:B------:R-:W-:Y:S02]  /*110a20*/  IMAD.MOV.U32 R33, RZ, RZ, R207 ;  /* 0x000000ffff217224 */ /* 0x000fe400078e00cf */
[----:B-1----:R-:W-:Y:S01]  /*110a30*/  IMAD.MOV.U32 R36, RZ, RZ, R206 ;  /* 0x000000ffff247224 */ /* 0x002fe200078e00ce */
[C---:B--2---:R-:W-:Y:S11]  /*110a40*/  HMMA.1688.F32.TF32 R40, R88.reuse, R206, R196 ;  /* 0x000000ce5828723c */ /* 0x044ff600000810c4 */
[----:B------:R-:W-:Y:S11]  /*110a50*/  @!UPT UIADD3 URZ, URZ, URZ, URZ ;  /* 0x0000003f3f3ff290 */ /* 0x000ff6000fffe03f */
[----:B------:R-:W-:Y:S01]  /*110a60*/  @!UPT UIADD3 URZ, URZ, URZ, URZ ;  /* 0x0000003f3f3ff290 */ /* 0x000fe2000fffe03f */
[----:B------:R-:W-:Y:S01]  /*110a70*/  STL.64 [R1+0x6838], R42 ;  /* 0x0068382a01007387 */ /* 0x000fe20000100a00 */
[----:B------:R-:W-:Y:S01]  /*110a80*/  STL.64 [R1+0x6830], R40 ;  /* 0x0068302801007387 */ /* 0x000fe20000100a00 */
[C---:B---3--:R-:W-:Y:S11]  /*110a90*/  HMMA.1688.F32.TF32 R44, R88.reuse, R230, R212 ;  /* 0x000000e6582c723c */ /* 0x048ff600000810d4 */
[----:B------:R-:W-:Y:S11]  /*110aa0*/  @!UPT UIADD3 URZ, URZ, URZ, URZ ;  /* 0x0000003f3f3ff290 */ /* 0x000ff6000fffe03f */
[----:B------:R-:W-:Y:S01]  /*110ab0*/  @!UPT UIADD3 URZ, URZ, URZ, URZ ;  /* 0x0000003f3f3ff290 */ /* 0x000fe2000fffe03f */
[----:B------:R1:W-:Y:S02]  /*110ac0*/  STL.64 [R1+0x6828], R46 ;  /* 0x0068282e01007387 */ /* 0x0003e40000100a00 */
[----:B-1----:R-:W-:Y:S01]  /*110ad0*/  IMAD.MOV.U32 R46, RZ, RZ, R49 ;  /* 0x000000ffff2e7224 */ /* 0x002fe200078e0031 */
[----:B------:R-:W-:Y:S02]  /*110ae0*/  MOV R47, R48 ;  /* 0x00000030002f7202 */ /* 0x000fe40000000f00 */
[C---:B----4-:R-:W-:Y:S01]  /*110af0*/  HMMA.1688.F32.TF32 R48, R88.reuse, R170, R152 ;  /* 0x000000aa5830723c */ /* 0x050fe20000081098 */
[----:B------:R-:W-:Y:S07]  /*110b00*/  STL.64 [R1+0x6820], R44 ;  /* 0x0068202c01007387 */ /* 0x000fee0000100a00 */
[----:B------:R-:W-:Y:S11]  /*110b10*/  HMMA.1688.F32.TF32 R52, R88, R226, R184 ;  /* 0x000000e25834723c */ /* 0x000ff600000810b8 */
[----:B------:R-:W-:Y:S04]  /*110b20*/  @!UPT UIADD3 URZ, URZ, URZ, URZ ;  /* 0x0000003f3f3ff290 */ /* 0x000fe8000fffe03f */
[----:B------:R-:W-:Y:S01]  /*110b30*/  STL.64 [R1+0x6818], R50 ;  /* 0x0068183201007387 */ /* 0x000fe20000100a00 */
[----:B------:R-:W-:Y:S02]  /*110b40*/  STL.64 [R1+0x6810], R48 ;  /* 0x0068103001007387 */ /* 0x000fe40000100a00 */
        /* <DEDUP_REMOVED lines=22> */
[----:B------:R-:W3:Y:S01]  /*110cb0*/  LDL.LU R225, [R1+0xf04] ;  /* 0x000f040001e17983 */ /* 0x000ee20000300800 */
[----:B------:R-:W-:-:S02]  /*110cc0*/  IMAD.MOV.U32 R25, RZ, RZ, R227 ;  /* 0x000000ffff197224 */ /* 0x000fc400078e00e3 */
[----:B------:R-:W3:Y:S02]  /*110cd0*/  LDL.LU R226, [R1+0xf08] ;  /* 0x000f080001e27983 */ /* 0x000ee40000300800 */
[----:B------:R-:W3:Y:S01]  /*110ce0*/  LDL.LU R227, [R1+0xf0c] ;  /* 0x000f0c0001e37983 */ /* 0x000ee20000300800 */
[----:B------:R-:W3:Y:S01]  /*110cf0*/  LDL.LU R228, [R1+0xf20] ;  /* 0x000f200001e47983 */ /* 0x000ee20000300800 */
[----:B------:R-:W-:Y:S01]  /*110d00*/  MOV R32, R230 ;  /* 0x000000e600207202 */ /* 0x000fe20000000f00 */
[----:B------:R-:W3:Y:S02]  /*110d10*/  LDL.LU R229, [R1+0xf24] ;  /* 0x000f240001e57983 */ /* 0x000ee40000300800 */
[----:B------:R-:W-:Y:S01]  /*110d20*/  IMAD.MOV.U32 R29, RZ, RZ, R231 ;  /* 0x000000ffff1d7224 */ /* 0x000fe200078e00e7 */
[----:B------:R-:W3:Y:S01]  /*110d30*/  LDL.LU R230, [R1+0xf28] ;  /* 0x000f280001e67983 */ /* 0x000ee20000300800 */
[----:B------:R-:W3:Y:S02]  /*110d40*/  LDL.LU R231, [R1+0xf2c] ;  /* 0x000f2c0001e77983 */ /* 0x000ee40000300800 */
[----:B------:R-:W3:Y:S02]  /*110d50*/  LDL.LU R168, [R1+0xf10] ;  /* 0x000f100001a87983 */ /* 0x000ee40000300800 */
[----:B------:R-:W-:Y:S01]  /*110d60*/  IMAD.MOV.U32 R28, RZ, RZ, R170 ;  /* 0x000000ffff1c7224 */ /* 0x000fe200078e00aa */
[----:B------:R-:W3:Y:S01]  /*110d70*/  LDL.LU R169, [R1+0xf14] ;  /* 0x000f140001a97983 */ /* 0x000ee20000300800 */
[----:B------:R-:W-:-:S02]  /*110d80*/  IMAD.MOV.U32 R27, RZ, RZ, R171 ;  /* 0x000000ffff1b7224 */ /* 0x000fc400078e00ab */
[----:B------:R-:W3:Y:S02]  /*110d90*/  LDL.LU R170, [R1+0xf18] ;  /* 0x000f180001aa7983 */ /* 0x000ee40000300800 */
[----:B------:R-:W3:Y:S01]  /*110da0*/  LDL.LU R171, [R1+0xf1c] ;  /* 0x000f1c0001ab7983 */ /* 0x000ee20000300800 */
[----:B------:R1:W-:Y:S01]  /*110db0*/  STL.64 [R1+0x6808], R54 ;  /* 0x0068083601007387 */ /* 0x0003e20000100a00 */
[----:B------:R-:W-:Y:S02]  /*110dc0*/  STL.64 [R1+0x6800], R52 ;  /* 0x0068003401007387 */ /* 0x000fe40000100a00 */
[----:B-1----:R-:W-:Y:S01]  /*110dd0*/  IMAD.MOV.U32 R54, RZ, RZ, R57 ;  /* 0x000000ffff367224 */ /* 0x002fe200078e0039 */
[----:B------:R-:W-:-:S07]  /*110de0*/  MOV R55, R56 ;  /* 0x0000003800377202 */ /* 0x000fce0000000f00 */
[C---:B--2---:R-:W-:Y:S01]  /*110df0*/  HMMA.1688.F32.TF32 R56, R88.reuse, R54, R184 ;  /* 0x000000365838723c */ /* 0x044fe200000810b8 */
[----:B------:R-:W2:Y:S01]  /*110e00*/  LDL.LU R184, [R1+0xe60] ;  /* 0x000e600001b87983 */ /* 0x000ea20000300800 */
[----:B------:R-:W2:Y:S02]  /*110e10*/  LDL.LU R185, [R1+0xe64] ;  /* 0x000e640001b97983 */ /* 0x000ea40000300800 */
[----:B------:R-:W2:Y:S02]  /*110e20*/  LDL.LU R186, [R1+0xe68] ;  /* 0x000e680001ba7983 */ /* 0x000ea40000300800 */
[----:B------:R-:W2:Y:S02]  /*110e30*/  LDL.LU R187, [R1+0xe6c] ;  /* 0x000e6c0001bb7983 */ /* 0x000ea40000300800 */
[C---:B----4-:R-:W-:Y:S08]  /*110e40*/  HMMA.1688.F32.TF32 R60, R88.reuse, R46, R196 ;  /* 0x0000002e583c723c */ /* 0x050ff000000810c4 */
[C---:B---3--:R-:W-:Y:S08]  /*110e50*/  HMMA.1688.F32.TF32 R64, R88.reuse, R38, R204 ;  /* 0x000000265840723c */ /* 0x048ff000000810cc */
[C---:B------:R-:W-:Y:S08]  /*110e60*/  HMMA.1688.F32.TF32 R68, R88.reuse, R98, R212 ;  /* 0x000000625844723c */ /* 0x040ff000000810d4 */
[C---:B------:R-:W-:Y:S01]  /*110e70*/  HMMA.1688.F32.TF32 R72, R88.reuse, R6, R152 ;  /* 0x000000065848723c */ /* 0x040fe20000081098 */
[----:B------:R-:W-:Y:S01]  /*110e80*/  STL.64 [R1+0x67f8], R58 ;  /* 0x0067f83a01007387 */ /* 0x000fe20000100a00 */
[----:B------:R-:W-:Y:S03]  /*110e90*/  STL.64 [R1+0x67f0], R56 ;  /* 0x0067f03801007387 */ /* 0x000fe60000100a00 */
[----:B------:R-:W-:Y:S01]  /*110ea0*/  STL.64 [R1+0x67c8], R62 ;  /* 0x0067c83e01007387 */ /* 0x000fe20000100a00 */
[----:B------:R-:W-:Y:S03]  /*110eb0*/  STL.64 [R1+0x67c0], R60 ;  /* 0x0067c03c01007387 */ /* 0x000fe60000100a00 */
[----:B------:R1:W-:Y:S01]  /*110ec0*/  STL.64 [R1+0x67d8], R66 ;  /* 0x0067d84201007387 */ /* 0x0003e20000100a00 */
[----:B------:R-:W-:Y:S05]  /*110ed0*/  STL.64 [R1+0x67d0], R64 ;  /* 0x0067d04001007387 */ /* 0x000fea0000100a00 */
[----:B------:R3:W-:Y:S01]  /*110ee0*/  STL.64 [R1+0x67e8], R70 ;  /* 0x0067e84601007387 */ /* 0x0007e20000100a00 */
[----:B------:R-:W-:Y:S02]  /*110ef0*/  STL.64 [R1+0x67e0], R68 ;  /* 0x0067e04401007387 */ /* 0x000fe40000100a00 */
[----:B------:R-:W4:Y:S02]  /*110f00*/  LDL.LU R152, [R1+0xe50] ;  /* 0x000e500001987983 */ /* 0x000f240000300800 */
[----:B------:R-:W4:Y:S01]  /*110f10*/  LDL.LU R153, [R1+0xe54] ;  /* 0x000e540001997983 */ /* 0x000f220000300800 */
[----:B------:R-:W4:Y:S01]  /*110f20*/  LDL.LU R154, [R1+0xe58] ;  /* 0x000e5800019a7983 */ /* 0x000f220000300800 */
[----:B------:R-:W4:Y:S01]  /*110f30*/  LDL.LU R155, [R1+0xe5c] ;  /* 0x000e5c00019b7983 */ /* 0x000f220000300800 */
[C---:B------:R-:W-:Y:S08]  /*110f40*/  HMMA.1688.F32.TF32 R76, R88.reuse, R30, R228 ;  /* 0x0000001e584c723c */ /* 0x040ff000000810e4 */
[C---:B------:R-:W-:Y:S01]  /*110f50*/  HMMA.1688.F32.TF32 R80, R88.reuse, R14, R168 ;  /* 0x0000000e5850723c */ /* 0x040fe200000810a8 */
[----:B------:R-:W-:Y:S01]  /*110f60*/  STL.64 [R1+0x68f8], R74 ;  /* 0x0068f84a01007387 */ /* 0x000fe20000100a00 */
[----:B------:R-:W-:Y:S06]  /*110f70*/  STL.64 [R1+0x68f0], R72 ;  /* 0x0068f04801007387 */ /* 0x000fec0000100a00 */
[----:B------:R-:W-:Y:S01]  /*110f80*/  HMMA.1688.F32.TF32 R84, R88, R10, R224 ;  /* 0x0000000a5854723c */ /* 0x000fe200000810e0 */
[----:B------:R-:W-:Y:S01]  /*110f90*/  IMAD.MOV.U32 R110, RZ, RZ, R222 ;  /* 0x000000ffff6e7224 */ /* 0x000fe200078e00de */
[----:B------:R-:W-:Y:S01]  /*110fa0*/  MOV R109, R223 ;  /* 0x000000df006d7202 */ /* 0x000fe20000000f00 */
[----:B------:R-:W-:Y:S04]  /*110fb0*/  LDS R222, [R2+0x36500] ;  /* 0x0365000002de7984 */ /* 0x000fe80000000800 */
[----:B------:R-:W4:Y:S01]  /*110fc0*/  LDS R223, [R0+0x36500] ;  /* 0x0365000000df7984 */ /* 0x000f220000000800 */
[----:B------:R-:W-:-:S02]  /*110fd0*/  IMAD.MOV.U32 R20, RZ, RZ, R202 ;  /* 0x000000ffff147224 */ /* 0x000fc400078e00ca */
[----:B------:R-:W-:Y:S02]  /*110fe0*/  IMAD.MOV.U32 R19, RZ, RZ, R203 ;  /* 0x000000ffff137224 */ /* 0x000fe400078e00cb */
[----:B-1----:R-:W-:Y:S01]  /*110ff0*/  IMAD.MOV.U32 R66, RZ, RZ, R107 ;  /* 0x000000ffff427224 */ /* 0x002fe200078e006b */
[----:B------:R-:W-:Y:S01]  /*111000*/  MOV R67, R106 ;  /* 0x0000006a00437202 */ /* 0x000fe20000000f00 */
[----:B------:R-:W-:Y:S01]  /*111010*/  IMAD.MOV.U32 R18, RZ, RZ, R178 ;  /* 0x000000ffff127224 */ /* 0x000fe200078e00b2 */
[----:B------:R-:W-:Y:S01]  /*111020*/  MOV R17, R179 ;  /* 0x000000b300117202 */ /* 0x000fe20000000f00 */
[----:B------:R-:W-:Y:S02]  /*111030*/  IMAD.MOV.U32 R50, RZ, RZ, R108 ;  /* 0x000000ffff327224 */ /* 0x000fe400078e006c */
[----:B------:R-:W-:Y:S02]  /*111040*/  IMAD.MOV.U32 R51, RZ, RZ, R9 ;  /* 0x000000ffff337224 */ /* 0x000fe400078e0009 */
[----:B------:R-:W-:Y:S01]  /*111050*/  IMAD.MOV.U32 R12, RZ, RZ, R234 ;  /* 0x000000ffff0c7224 */ /* 0x000fe200078e00ea */
[----:B------:R-:W-:Y:S01]  /*111060*/  MOV R16, R194 ;  /* 0x000000c200107202 */ /* 0x000fe20000000f00 */
[----:B------:R-:W-:-:S02]  /*111070*/  IMAD.MOV.U32 R13, RZ, RZ, R195 ;  /* 0x000000ffff0d7224 */ /* 0x000fc400078e00c3 */
[----:B------:R-:W-:Y:S02]  /*111080*/  IMAD.MOV.U32 R34, RZ, RZ, R8 ;  /* 0x000000ffff227224 */ /* 0x000fe400078e0008 */
[----:B------:R-:W-:Y:S02]  /*111090*/  IMAD.MOV.U32 R35, RZ, RZ, R5 ;  /* 0x000000ffff237224 */ /* 0x000fe400078e0005 */
[----:B------:R-:W-:Y:S01]  /*1110a0*/  IMAD.MOV.U32 R22, RZ, RZ, R4 ;  /* 0x000000ffff167224 */ /* 0x000fe200078e0004 */
[----:B------:R-:W-:Y:S01]  /*1110b0*/  STL.64 [R1+0x6908], R78 ;  /* 0x0069084e01007387 */ /* 0x000fe20000100a00 */
[----:B------:R-:W-:Y:S02]  /*1110c0*/  STL.64 [R1+0x6900], R76 ;  /* 0x0069004c01007387 */ /* 0x000fe40000100a00 */
[----:B------:R-:W-:Y:S02]  /*1110d0*/  STL.64 [R1+0x6918], R82 ;  /* 0x0069185201007387 */ /* 0x000fe40000100a00 */
[----:B------:R-:W-:Y:S01]  /*1110e0*/  STL.64 [R1+0x6910], R80 ;  /* 0x0069105001007387 */ /* 0x000fe20000100a00 */
[----:B------:R-:W4:Y:S01]  /*1110f0*/  LDL.LU R224, [R1+0xe40] ;  /* 0x000e400001e07983 */ /* 0x000f220000300800 */
[----:B------:R-:W4:Y:S02]  /*111100*/  LDL.LU R225, [R1+0xe44] ;  /* 0x000e440001e17983 */ /* 0x000f240000300800 */
[----:B------:R-:W4:Y:S02]  /*111110*/  LDL.LU R226, [R1+0xe48] ;  /* 0x000e480001e27983 */ /* 0x000f240000300800 */
[----:B------:R-:W4:Y:S01]  /*111120*/  LDL.LU R227, [R1+0xe4c] ;  /* 0x000e4c0001e37983 */ /* 0x000f220000300800 */
[----:B------:R-:W-:Y:S01]  /*111130*/  STL.64 [R1+0x67b8], R86 ;  /* 0x0067b85601007387 */ /* 0x000fe20000100a00 */
[----:B------:R-:W-:Y:S02]  /*111140*/  STL.64 [R1+0x67b0], R84 ;  /* 0x0067b05401007387 */ /* 0x000fe40000100a00 */
[----:B------:R-:W4:Y:S02]  /*111150*/  LDL.LU R168, [R1+0xe30] ;  /* 0x000e300001a87983 */ /* 0x000f240000300800 */
[----:B------:R-:W4:Y:S01]  /*111160*/  LDL.LU R169, [R1+0xe34] ;  /* 0x000e340001a97983 */ /* 0x000f220000300800 */
[----:B------:R-:W4:Y:S01]  /*111170*/  LDL.LU R170, [R1+0xe38] ;  /* 0x000e380001aa7983 */ /* 0x000f220000300800 */
[----:B------:R-:W4:Y:S01]  /*111180*/  LDL.LU R171, [R1+0xe3c] ;  /* 0x000e3c0001ab7983 */ /* 0x000f220000300800 */
[----:B------:R-:W-:Y:S01]  /*111190*/  MOV R23, R3 ;  /* 0x0000000300177202 */ /* 0x000fe20000000f00 */
[----:B------:R-:W-:Y:S01]  /*1111a0*/  IMAD.MOV.U32 R139, RZ, RZ, R174 ;  /* 0x000000ffff8b7224 */ /* 0x000fe200078e00ae */
[----:B------:R-:W-:Y:S01]  /*1111b0*/  MOV R138, R175 ;  /* 0x000000af008a7202 */ /* 0x000fe20000000f00 */
[----:B------:R-:W-:-:S02]  /*1111c0*/  IMAD.MOV.U32 R24, RZ, RZ, R162 ;  /* 0x000000ffff187224 */ /* 0x000fc400078e00a2 */
[----:B------:R-:W-:Y:S01]  /*1111d0*/  IMAD.MOV.U32 R21, RZ, RZ, R163 ;  /* 0x000000ffff157224 */ /* 0x000fe200078e00a3 */
[----:B---3--:R-:W-:Y:S01]  /*1111e0*/  MOV R70, R28 ;  /* 0x0000001c00467202 */ /* 0x008fe20000000f00 */
[----:B------:R-:W-:Y:S02]  /*1111f0*/  IMAD.MOV.U32 R71, RZ, RZ, R27 ;  /* 0x000000ffff477224 */ /* 0x000fe400078e001b */
[----:B------:R-:W-:Y:S01]  /*111200*/  IMAD.MOV.U32 R62, RZ, RZ, R26 ;  /* 0x000000ffff3e7224 */ /* 0x000fe200078e001a */
[----:B------:R-:W-:Y:S01]  /*111210*/  MOV R63, R25 ;  /* 0x00000019003f7202 */ /* 0x000fe20000000f00 */
[----:B------:R-:W-:Y:S04]  /*111220*/  LDS R228, [R2+0x34580] ;  /* 0x0345800002e47984 */ /* 0x000fe80000000800 */
[----:B------:R-:W-:Y:S04]  /*111230*/  LDS R230, [R2+0x36580] ;  /* 0x0365800002e67984 */ /* 0x000fe80000000800 */
[----:B------:R-:W-:Y:S04]  /*111240*/  LDS R229, [R0+0x34580] ;  /* 0x0345800000e57984 */ /* 0x000fe80000000800 */
[----:B------:R-:W1:Y:S01]  /*111250*/  LDS R231, [R0+0x36580] ;  /* 0x0365800000e77984 */ /* 0x000e620000000800 */
[----:B--2---:R-:W-:Y:S03]  /*111260*/  HMMA.1688.F32.TF32 R88, R88, R242, R184 ;  /* 0x000000f25858723c */ /* 0x004fe600000810b8 */
[----:B------:R-:W2:Y:S01]  /*111270*/  LDL.LU R184, [R1+0xe20] ;  /* 0x000e200001b87983 */ /* 0x000ea20000300800 */
[----:B------:R-:W2:Y:S02]  /*111280*/  LDL.LU R185, [R1+0xe24] ;  /* 0x000e240001b97983 */ /* 0x000ea40000300800 */
[----:B------:R-:W2:Y:S02]  /*111290*/  LDL.LU R186, [R1+0xe28] ;  /* 0x000e280001ba7983 */ /* 0x000ea40000300800 */
[----:B------:R-:W2:Y:S11]  /*1112a0*/  LDL.LU R187, [R1+0xe2c] ;  /* 0x000e2c0001bb7983 */ /* 0x000eb60000300800 */
[----:B------:R-:W-:Y:S04]  /*1112b0*/  @!UPT UIADD3 URZ, URZ, URZ, URZ ;  /* 0x0000003f3f3ff290 */ /* 0x000fe8000fffe03f */
[----:B------:R-:W-:Y:S01]  /*1112c0*/  STL.64 [R1+0x6928], R90 ;  /* 0x0069285a01007387 */ /* 0x000fe20000100a00 */
[----:B------:R-:W-:Y:S02]  /*1112d0*/  STL.64 [R1+0x6920], R88 ;  /* 0x0069205801007387 */ /* 0x000fe40000100a00 */
[----:B------:R-:W3:Y:S02]  /*1112e0*/  LDL.LU R200, [R1+0xe10] ;  /* 0x000e100001c87983 */ /* 0x000ee40000300800 */
[----:B------:R-:W3:Y:S01]  /*1112f0*/  LDL.LU R201, [R1+0xe14] ;  /* 0x000e140001c97983 */ /* 0x000ee20000300800 */
[C---:B----4-:R-:W-:Y:S01]  /*111300*/  HMMA.1688.F32.TF32 R92, R220.reuse, R202, R152 ;  /* 0x000000cadc5c723c */ /* 0x050fe20000081098 */
[----:B------:R-:W3:Y:S01]  /*111310*/  LDL.LU R202, [R1+0xe18] ;  /* 0x000e180001ca7983 */ /* 0x000ee20000300800 */
[----:B------:R-:W3:Y:S06]  /*111320*/  LDL.LU R203, [R1+0xe1c] ;  /* 0x000e1c0001cb7983 */ /* 0x000eec0000300800 */
[----:B------:R-:W-:Y:S11]  /*111330*/  HMMA.1688.F32.TF32 R224, R220, R162, R224 ;  /* 0x000000a2dce0723c */ /* 0x000ff600000810e0 */
[----:B------:R-:W-:Y:S04]  /*111340*/  @!UPT UIADD3 URZ, URZ, URZ, URZ ;  /* 0x0000003f3f3ff290 */ /* 0x000fe8000fffe03f */
[----:B------:R-:W-:Y:S01]  /*111350*/  STL.64 [R1+0x67a8], R94 ;  /* 0x0067a85e01007387 */ /* 0x000fe20000100a00 */
[----:B------:R-:W-:Y:S07]  /*111360*/  STL.64 [R1+0x67a0], R92 ;  /* 0x0067a05c01007387 */ /* 0x000fee0000100a00 */
[----:B------:R4:W-:Y:S01]  /*111370*/  STL.64 [R1+0x6788], R226 ;  /* 0x006788e201007387 */ /* 0x0009e20000100a00 */
[----:B------:R-:W-:Y:S02]  /*111380*/  STL.64 [R1+0x6780], R224 ;  /* 0x006780e001007387 */ /* 0x000fe40000100a00 */
[----:B------:R-:W3:Y:S02]  /*111390*/  LDL.LU R176, [R1+0xe00] ;  /* 0x000e000001b07983 */ /* 0x000ee40000300800 */
[----:B------:R-:W3:Y:S01]  /*1113a0*/  LDL.LU R177, [R1+0xe04] ;  /* 0x000e040001b17983 */ /* 0x000ee20000300800 */
[----:B----4-:R-:W-:Y:S01]  /*1113b0*/  MOV R226, R105 ;  /* 0x0000006900e27202 */ /* 0x010fe20000000f00 */
[----:B------:R-:W-:-:S02]  /*1113c0*/  IMAD.MOV.U32 R227, RZ, RZ, R104 ;  /* 0x000000ffffe37224 */ /* 0x000fc400078e0068 */
[C---:B------:R-:W-:Y:S01]  /*1113d0*/  HMMA.1688.F32.TF32 R104, R220.reuse, R178, R168 ;  /* 0x000000b2dc68723c */ /* 0x040fe200000810a8 */
[----:B------:R-:W4:Y:S01]  /*1113e0*/  LDL.LU R178, [R1+0xe08] ;  /* 0x000e080001b27983 */ /* 0x000f220000300800 */
[----:B------:R-:W4:Y:S01]  /*1113f0*/  LDL.LU R179, [R1+0xe0c] ;  /* 0x000e0c0001b37983 */ /* 0x000f220000300800 */
[----:B------:R-:W-:Y:S01]  /*111400*/  MOV R82, R110 ;  /* 0x0000006e00527202 */ /* 0x000fe20000000f00 */
[----:B------:R-:W-:Y:S11]  /*111410*/  IMAD.MOV.U32 R83, RZ, RZ, R109 ;  /* 0x000000ffff537224 */ /* 0x000ff600078e006d */
[----:B------:R-:W-:Y:S08]  /*111420*/  @!UPT UIADD3 URZ, URZ, URZ, URZ ;  /* 0x0000003f3f3ff290 */ /* 0x000ff0000fffe03f */
[----:B------:R-:W-:Y:S01]  /*111430*/  STL.64 [R1+0x6798], R106 ;  /* 0x0067986a01007387 */ /* 0x000fe20000100a00 */
[----:B------:R-:W-:Y:S01]  /*111440*/  STL.64 [R1+0x6790], R104 ;  /* 0x0067906801007387 */ /* 0x000fe20000100a00 */
[----:B------:R-:W-:Y:S01]  /*111450*/  MOV R9, R235 ;  /* 0x000000eb00097202 */ /* 0x000fe20000000f00 */
[C---:B--2---:R-:W-:Y:S01]  /*111460*/  HMMA.1688.F32.TF32 R108, R220.reuse, R194, R184 ;  /* 0x000000c2dc6c723c */ /* 0x044fe200000810b8 */
[----:B------:R-:W2:Y:S01]  /*111470*/  LDL.LU R184, [R1+0xdf0] ;  /* 0x000df00001b87983 */ /* 0x000ea20000300800 */
[----:B------:R-:W2:Y:S02]  /*111480*/  LDL.LU R185, [R1+0xdf4] ;  /* 0x000df40001b97983 */ /* 0x000ea40000300800 */
[----:B------:R-:W2:Y:S02]  /*111490*/  LDL.LU R186, [R1+0xdf8] ;  /* 0x000df80001ba7983 */ /* 0x000ea40000300800 */
[----:B------:R-:W2:Y:S11]  /*1114a0*/  LDL.LU R187, [R1+0xdfc] ;  /* 0x000dfc0001bb7983 */ /* 0x000eb60000300800 */
[----:B------:R-:W-:Y:S06]  /*1114b0*/  @!UPT UIADD3 URZ, URZ, URZ, URZ ;  /* 0x0000003f3f3ff290 */ /* 0x000fec000fffe03f */
[----:B------:R-:W-:Y:S01]  /*1114c0*/  STL.64 [R1+0x6778], R110 ;  /* 0x0067786e01007387 */ /* 0x000fe20000100a00 */
[----:B------:R-:W-:Y:S02]  /*1114d0*/  STL.64 [R1+0x6770], R108 ;  /* 0x0067706c01007387 */ /* 0x000fe40000100a00 */
[----:B------:R-:W2:Y:S02]  /*1114e0*/  LDL.LU R232, [R1+0xde0] ;  /* 0x000de00001e87983 */ /* 0x000ea40000300800 */
[----:B------:R-:W2:Y:S01]  /*1114f0*/  LDL.LU R233, [R1+0xde4] ;  /* 0x000de40001e97983 */ /* 0x000ea20000300800 */
        /* <DEDUP_REMOVED lines=11> */
[----:B------:R-:W-:Y:S01]  /*1115b0*/  MOV R8, R210 ;  /* 0x000000d200087202 */ /* 0x000fe20000000f00 */
[----:B------:R-:W-:-:S07]  /*1115c0*/  IMAD.MOV.U32 R5, RZ, RZ, R211 ;  /* 0x000000ffff057224 */ /* 0x000fce00078e00d3 */
[----:B------:R-:W-:Y:S01]  /*1115d0*/  STL.64 [R1+0x6938], R114 ;  /* 0x0069387201007387 */ /* 0x000fe20000100a00 */
[----:B------:R-:W-:Y:S02]  /*1115e0*/  STL.64 [R1+0x6930], R112 ;  /* 0x0069307001007387 */ /* 0x000fe40000100a00 */
[----:B------:R-:W3:Y:S02]  /*1115f0*/  LDL.LU R208, [R1+0xdb0] ;  /* 0x000db00001d07983 */ /* 0x000ee40000300800 */
[----:B------:R-:W3:Y:S02]  /*111600*/  LDL.LU R209, [R1+0xdb4] ;  /* 0x000db40001d17983 */ /* 0x000ee40000300800 */
[----:B------:R-:W-:Y:S02]  /*111610*/  IMAD.MOV.U32 R4, RZ, RZ, R218 ;  /* 0x000000ffff047224 */ /* 0x000fe400078e00da */
[----:B------:R-:W-:Y:S01]  /*111620*/  IMAD.MOV.U32 R3, RZ, RZ, R219 ;  /* 0x000000ffff037224 */ /* 0x000fe200078e00db */
[C---:B----4-:R-:W-:Y:S01]  /*111630*/  HMMA.1688.F32.TF32 R116, R220.reuse, R210, R176 ;  /* 0x000000d2dc74723c */ /* 0x050fe200000810b0 */
[----:B------:R-:W4:Y:S01]  /*111640*/  LDL.LU R210, [R1+0xdb8] ;  /* 0x000db80001d27983 */ /* 0x000f220000300800 */
[----:B------:R-:W4:Y:S11]  /*111650*/  LDL.LU R211, [R1+0xdbc] ;  /* 0x000dbc0001d37983 */ /* 0x000f360000300800 */
[----:B------:R-:W-:Y:S10]  /*111660*/  @!UPT UIADD3 URZ, URZ, URZ, URZ ;  /* 0x0000003f3f3ff290 */ /* 0x000ff4000fffe03f */
[----:B------:R1:W-:Y:S01]  /*111670*/  STL.64 [R1+0x6948], R118 ;  /* 0x0069487601007387 */ /* 0x0003e20000100a00 */
[----:B------:R-:W-:Y:S02]  /*111680*/  STL.64 [R1+0x6940], R116 ;  /* 0x0069407401007387 */ /* 0x000fe40000100a00 */
[----:B------:R-:W4:Y:S02]  /*111690*/  LDL.LU R216, [R1+0xda0] ;  /* 0x000da00001d87983 */ /* 0x000f240000300800 */
[----:B------:R-:W4:Y:S01]  /*1116a0*/  LDL.LU R217, [R1+0xda4] ;  /* 0x000da40001d97983 */ /* 0x000f220000300800 */
[C---:B--2---:R-:W-:Y:S01]  /*1116b0*/  HMMA.1688.F32.TF32 R120, R220.reuse, R218, R184 ;  /* 0x000000dadc78723c */ /* 0x044fe200000810b8 */
[----:B------:R-:W2:Y:S01]  /*1116c0*/  LDL.LU R218, [R1+0xda8] ;  /* 0x000da80001da7983 */ /* 0x000ea20000300800 */
[----:B------:R-:W2:Y:S11]  /*1116d0*/  LDL.LU R219, [R1+0xdac] ;  /* 0x000dac0001db7983 */ /* 0x000eb60000300800 */
[----:B------:R-:W-:Y:S10]  /*1116e0*/  @!UPT UIADD3 URZ, URZ, URZ, URZ ;  /* 0x0000003f3f3ff290 */ /* 0x000ff4000fffe03f */
[----:B------:R-:W-:Y:S01]  /*1116f0*/  STL.64 [R1+0x6958], R122 ;  /* 0x0069587a01007387 */ /* 0x000fe20000100a00 */
[----:B------:R-:W-:Y:S01]  /*111700*/  STL.64 [R1+0x6950], R120 ;  /* 0x0069507801007387 */ /* 0x000fe20000100a00 */
[C---:B---3--:R-:W-:Y:S02]  /*111710*/  HMMA.1688.F32.TF32 R124, R220.reuse, R226, R232 ;  /* 0x000000e2dc7c723c */ /* 0x048fe400000810e8 */
[----:B------:R-:W3:Y:S01]  /*111720*/  LDL.LU R232, [R1+0xd90] ;  /* 0x000d900001e87983 */ /* 0x000ee20000300800 */
[----:B------:R-:W3:Y:S02]  /*111730*/  LDL.LU R233, [R1+0xd94] ;  /* 0x000d940001e97983 */ /* 0x000ee40000300800 */
[----:B------:R-:W3:Y:S02]  /*111740*/  LDL.LU R234, [R1+0xd98] ;  /* 0x000d980001ea7983 */ /* 0x000ee40000300800 */
[----:B------:R-:W3:Y:S01]  /*111750*/  LDL.LU R235, [R1+0xd9c] ;  /* 0x000d9c0001eb7983 */ /* 0x000ee20000300800 */
[C---:B------:R-:W-:Y:S08]  /*111760*/  HMMA.1688.F32.TF32 R128, R220.reuse, R82, R192 ;  /* 0x00000052dc80723c */ /* 0x040ff000000810c0 */
[----:B------:R-:W-:Y:S01]  /*111770*/  HMMA.1688.F32.TF32 R132, R220, R66, R200 ;  /* 0x00000042dc84723c */ /* 0x000fe200000810c8 */
[----:B-1----:R-:W-:Y:S01]  /*111780*/  IMAD.MOV.U32 R118, RZ, RZ, R137 ;  /* 0x000000ffff767224 */ /* 0x002fe200078e0089 */
[----:B------:R-:W-:-:S05]  /*111790*/  MOV R119, R136 ;  /* 0x0000008800777202 */ /* 0x000fca0000000f00 */
[----:B------:R1:W-:Y:S01]  /*1117a0*/  STL.64 [R1+0x6968], R126 ;  /* 0x0069687e01007387 */ /* 0x0003e20000100a00 */
[----:B------:R-:W-:Y:S07]  /*1117b0*/  STL.64 [R1+0x6960], R124 ;  /* 0x0069607c01007387 */ /* 0x000fee0000100a00 */
[----:B------:R-:W-:Y:S01]  /*1117c0*/  STL.64 [R1+0x6978], R130 ;  /* 0x0069788201007387 */ /* 0x000fe20000100a00 */
[----:B------:R-:W-:Y:S07]  /*1117d0*/  STL.64 [R1+0x6970], R128 ;  /* 0x0069708001007387 */ /* 0x000fee0000100a00 */
[----:B------:R-:W-:Y:S02]  /*1117e0*/  STL.64 [R1+0x6988], R134 ;  /* 0x0069888601007387 */ /* 0x000fe40000100a00 */
[----:B------:R-:W-:Y:S01]  /*1117f0*/  STL.64 [R1+0x6980], R132 ;  /* 0x0069808401007387 */ /* 0x000fe20000100a00 */
[----:B------:R-:W3:Y:S01]  /*111800*/  LDL.LU R184, [R1+0xd80] ;  /* 0x000d800001b87983 */ /* 0x000ee20000300800 */
[----:B------:R-:W3:Y:S02]  /*111810*/  LDL.LU R185, [R1+0xd84] ;  /* 0x000d840001b97983 */ /* 0x000ee40000300800 */
[----:B------:R-:W3:Y:S01]  /*111820*/  LDL.LU R186, [R1+0xd88] ;  /* 0x000d880001ba7983 */ /* 0x000ee20000300800 */
[----:B-1----:R-:W-:Y:S01]  /*111830*/  MOV R126, R139 ;  /* 0x0000008b007e7202 */ /* 0x002fe20000000f00 */
[----:B------:R-:W-:Y:S01]  /*111840*/  IMAD.MOV.U32 R127, RZ, RZ, R138 ;  /* 0x000000ffff7f7224 */ /* 0x000fe200078e008a */
[----:B------:R-:W3:Y:S01]  /*111850*/  LDL.LU R187, [R1+0xd8c] ;  /* 0x000d8c0001bb7983 */ /* 0x000ee20000300800 */
[C---:B----4-:R-:W-:Y:S11]  /*111860*/  HMMA.1688.F32.TF32 R136, R220.reuse, R50, R208 ;  /* 0x00000032dc88723c */ /* 0x050ff600000810d0 */
[----:B------:R-:W-:Y:S11]  /*111870*/  @!UPT UIADD3 URZ, URZ, URZ, URZ ;  /* 0x0000003f3f3ff290 */ /* 0x000ff6000fffe03f */
[----:B------:R-:W-:Y:S01]  /*111880*/  @!UPT UIADD3 URZ, URZ, URZ, URZ ;  /* 0x0000003f3f3ff290 */ /* 0x000fe2000fffe03f */
[----:B------:R-:W-:Y:S01]  /*111890*/  STL.64 [R1+0x6998], R138 ;  /* 0x0069988a01007387 */ /* 0x000fe20000100a00 */
[----:B------:R-:W-:Y:S01]  /*1118a0*/  STL.64 [R1+0x6990], R136 ;  /* 0x0069908801007387 */ /* 0x000fe20000100a00 */
[C---:B--2---:R-:W-:Y:S02]  /*1118b0*/  HMMA.1688.F32.TF32 R140, R220.reuse, R34, R216 ;  /* 0x00000022dc8c723c */ /* 0x044fe400000810d8 */
[----:B------:R-:W2:Y:S01]  /*1118c0*/  LDL.LU R216, [R1+0xd70] ;  /* 0x000d700001d87983 */ /* 0x000ea20000300800 */
[----:B------:R-:W2:Y:S02]  /*1118d0*/  LDL.LU R217, [R1+0xd74] ;  /* 0x000d740001d97983 */ /* 0x000ea40000300800 */
[----:B------:R-:W2:Y:S02]  /*1118e0*/  LDL.LU R218, [R1+0xd78] ;  /* 0x000d780001da7983 */ /* 0x000ea40000300800 */
[----:B------:R-:W2:Y:S11]  /*1118f0*/  LDL.LU R219, [R1+0xd7c] ;  /* 0x000d7c0001db7983 */ /* 0x000eb60000300800 */
[----:B------:R-:W-:Y:S05]  /*111900*/  @!UPT UIADD3 URZ, URZ, URZ, URZ ;  /* 0x0000003f3f3ff290 */ /* 0x000fea000fffe03f */
[----:B------:R-:W-:Y:S01]  /*111910*/  STL.64 [R1+0x69a8], R142 ;  /* 0x0069a88e01007387 */ /* 0x000fe20000100a00 */
[----:B------:R-:W-:Y:S01]  /*111920*/  STL.64 [R1+0x69a0], R140 ;  /* 0x0069a08c01007387 */ /* 0x000fe20000100a00 */
[C---:B---3--:R-:W-:Y:S02]  /*111930*/  HMMA.1688.F32.TF32 R144, R220.reuse, R22, R232 ;  /* 0x00000016dc90723c */ /* 0x048fe400000810e8 */
        /* <DEDUP_REMOVED lines=17> */
[----:B------:R-:W-:Y:S01]  /*111a50*/  STL.64 [R1+0x69b8], R146 ;  /* 0x0069b89201007387 */ /* 0x000fe20000100a00 */
[----:B------:R-:W-:Y:S11]  /*111a60*/  STL.64 [R1+0x69b0], R144 ;  /* 0x0069b09001007387 */ /* 0x000ff60000100a00 */
[----:B------:R-:W-:Y:S10]  /*111a70*/  @!UPT UIADD3 URZ, URZ, URZ, URZ ;  /* 0x0000003f3f3ff290 */ /* 0x000ff4000fffe03f */
[----:B------:R-:W-:Y:S01]  /*111a80*/  STL.64 [R1+0x69c8], R150 ;  /* 0x0069c89601007387 */ /* 0x000fe20000100a00 */
[----:B------:R-:W-:Y:S02]  /*111a90*/  STL.64 [R1+0x69c0], R148 ;  /* 0x0069c09401007387 */ /* 0x000fe40000100a00 */
[----:B------:R-:W-:Y:S02]  /*111aa0*/  IMAD.MOV.U32 R106, RZ, RZ, R101 ;  /* 0x000000ffff6a7224 */ /* 0x000fe400078e0065 */
[----:B------:R-:W-:Y:S01]  /*111ab0*/  IMAD.MOV.U32 R107, RZ, RZ, R100 ;  /* 0x000000ffff6b7224 */ /* 0x000fe200078e0064 */
[C---:B--2---:R-:W-:Y:S01]  /*111ac0*/  HMMA.1688.F32.TF32 R152, R220.reuse, R250, R216 ;  /* 0x000000fadc98723c */ /* 0x044fe200000810d8 */
[----:B------:R-:W2:Y:S01]  /*111ad0*/  LDL.LU R216, [R1+0xd20] ;  /* 0x000d200001d87983 */ /* 0x000ea20000300800 */
[----:B------:R-:W2:Y:S02]  /*111ae0*/  LDL.LU R217, [R1+0xd24] ;  /* 0x000d240001d97983 */ /* 0x000ea40000300800 */
[----:B------:R-:W2:Y:S02]  /*111af0*/  LDL.LU R218, [R1+0xd28] ;  /* 0x000d280001da7983 */ /* 0x000ea40000300800 */
[----:B------:R-:W2:Y:S11]  /*111b00*/  LDL.LU R219, [R1+0xd2c] ;  /* 0x000d2c0001db7983 */ /* 0x000eb60000300800 */
[----:B------:R-:W-:Y:S06]  /*111b10*/  @!UPT UIADD3 URZ, URZ, URZ, URZ ;  /* 0x0000003f3f3ff290 */ /* 0x000fec000fffe03f */
[----:B------:R-:W-:Y:S01]  /*111b20*/  STL.64 [R1+0x69d8], R154 ;  /* 0x0069d89a01007387 */ /* 0x000fe20000100a00 */
[----:B------:R-:W-:Y:S01]  /*111b30*/  STL.64 [R1+0x69d0], R152 ;  /* 0x0069d09801007387 */ /* 0x000fe20000100a00 */
[C---:B---3--:R-:W-:Y:S02]  /*111b40*/  HMMA.1688.F32.TF32 R156, R220.reuse, R126, R232 ;  /* 0x0000007edc9c723c */ /* 0x048fe400000810e8 */
[----:B------:R-:W3:Y:S01]  /*111b50*/  LDL.LU R232, [R1+0xd10] ;  /* 0x000d100001e87983 */ /* 0x000ee20000300800 */
[----:B------:R-:W3:Y:S02]  /*111b60*/  LDL.LU R233, [R1+0xd14] ;  /* 0x000d140001e97983 */ /* 0x000ee40000300800 */
[----:B------:R-:W3:Y:S02]  /*111b70*/  LDL.LU R234, [R1+0xd18] ;  /* 0x000d180001ea7983 */ /* 0x000ee40000300800 */
[----:B------:R-:W3:Y:S01]  /*111b80*/  LDL.LU R235, [R1+0xd1c] ;  /* 0x000d1c0001eb7983 */ /* 0x000ee20000300800 */
[C---:B----4-:R-:W-:Y:S08]  /*111b90*/  HMMA.1688.F32.TF32 R160, R220.reuse, R118, R192 ;  /* 0x00000076dca0723c */ /* 0x050ff000000810c0 */
[----:B------:R-:W-:Y:S07]  /*111ba0*/  HMMA.1688.F32.TF32 R164, R220, R106, R200 ;  /* 0x0000006adca4723c */ /* 0x000fee00000810c8 */
[----:B------:R-:W-:Y:S01]  /*111bb0*/  STL.64 [R1+0x69e8], R158 ;  /* 0x0069e89e01007387 */ /* 0x000fe20000100a00 */
[----:B------:R-:W-:Y:S07]  /*111bc0*/  STL.64 [R1+0x69e0], R156 ;  /* 0x0069e09c01007387 */ /* 0x000fee0000100a00 */
[----:B------:R-:W-:Y:S01]  /*111bd0*/  STL.64 [R1+0x69f8], R162 ;  /* 0x0069f8a201007387 */ /* 0x000fe20000100a00 */
[----:B------:R-:W-:Y:S07]  /*111be0*/  STL.64 [R1+0x69f0], R160 ;  /* 0x0069f0a001007387 */ /* 0x000fee0000100a00 */
[----:B------:R-:W-:Y:S02]  /*111bf0*/  STL.64 [R1+0x6a08], R166 ;  /* 0x006a08a601007387 */ /* 0x000fe40000100a00 */
[----:B------:R-:W-:Y:S01]  /*111c00*/  STL.64 [R1+0x6a00], R164 ;  /* 0x006a00a401007387 */ /* 0x000fe20000100a00 */
        /* <DEDUP_REMOVED lines=11> */
[----:B------:R-:W-:-:S04]  /*111cc0*/  MOV R87, R33 ;  /* 0x0000002100577202 */ /* 0x000fc80000000f00 */
[C---:B------:R-:W-:Y:S01]  /*111cd0*/  HMMA.1688.F32.TF32 R168, R220.reuse, R94, R208 ;  /* 0x0000005edca8723c */ /* 0x040fe200000810d0 */
[----:B------:R-:W4:Y:S01]  /*111ce0*/  LDL.LU R208, [R1+0xce0] ;  /* 0x000ce00001d07983 */ /* 0x000f220000300800 */
[----:B------:R-:W4:Y:S02]  /*111cf0*/  LDL.LU R209, [R1+0xce4] ;  /* 0x000ce40001d17983 */ /* 0x000f240000300800 */
[----:B------:R-:W4:Y:S02]  /*111d00*/  LDL.LU R210, [R1+0xce8] ;  /* 0x000ce80001d27983 */ /* 0x000f240000300800 */
[----:B------:R-:W4:Y:S11]  /*111d10*/  LDL.LU R211, [R1+0xcec] ;  /* 0x000cec0001d37983 */ /* 0x000f360000300800 */
[----:B------:R-:W-:Y:S06]  /*111d20*/  @!UPT UIADD3 URZ, URZ, URZ, URZ ;  /* 0x0000003f3f3ff290 */ /* 0x000fec000fffe03f */
[----:B------:R-:W-:Y:S01]  /*111d30*/  STL [R1+0x6720], R168 ;  /* 0x006720a801007387 */ /* 0x000fe20000100800 */
[----:B------:R-:W-:Y:S02]  /*111d40*/  STL [R1+0x671c], R169 ;  /* 0x00671ca901007387 */ /* 0x000fe40000100800 */
[----:B------:R-:W-:Y:S02]  /*111d50*/  STL [R1+0x6718], R170 ;  /* 0x006718aa01007387 */ /* 0x000fe40000100800 */
[----:B------:R-:W-:Y:S02]  /*111d60*/  STL [R1+0x6714], R171 ;  /* 0x006714ab01007387 */ /* 0x000fe40000100800 */
[----:B------:R-:W-:Y:S02]  /*111d70*/  IMAD.MOV.U32 R78, RZ, RZ, R32 ;  /* 0x000000ffff4e7224 */ /* 0x000fe400078e0020 */
[----:B------:R-:W-:Y:S01]  /*111d80*/  IMAD.MOV.U32 R79, RZ, RZ, R29 ;  /* 0x000000ffff4f7224 */ /* 0x000fe200078e001d */
[C---:B--2---:R-:W-:Y:S11]  /*111d90*/  HMMA.1688.F32.TF32 R172, R220.reuse, R86, R216 ;  /* 0x00000056dcac723c */ /* 0x044ff600000810d8 */
[----:B------:R-:W-:Y:S11]  /*111da0*/  @!UPT UIADD3 URZ, URZ, URZ, URZ ;  /* 0x0000003f3f3ff290 */ /* 0x000ff6000fffe03f */
[----:B------:R-:W-:Y:S01]  /*111db0*/  @!UPT UIADD3 URZ, URZ, URZ, URZ ;  /* 0x0000003f3f3ff290 */ /* 0x000fe2000fffe03f */
[----:B------:R-:W-:Y:S01]  /*111dc0*/  STL [R1+0x6730], R172 ;  /* 0x006730ac01007387 */ /* 0x000fe20000100800 */
[----:B------:R-:W-:Y:S02]  /*111dd0*/  STL [R1+0x672c], R173 ;  /* 0x00672cad01007387 */ /* 0x000fe40000100800 */
[----:B------:R-:W-:Y:S02]  /*111de0*/  STL [R1+0x6728], R174 ;  /* 0x006728ae01007387 */ /* 0x000fe40000100800 */
[----:B------:R-:W-:Y:S01]  /*111df0*/  STL [R1+0x6724], R175 ;  /* 0x006724af01007387 */ /* 0x000fe20000100800 */
[----:B------:R-:W2:Y:S01]  /*111e00*/  LDL.LU R216, [R1+0xbf0] ;  /* 0x000bf00001d87983 */ /* 0x000ea20000300800 */
[----:B------:R-:W2:Y:S02]  /*111e10*/  LDL.LU R217, [R1+0xbf4] ;  /* 0x000bf40001d97983 */ /* 0x000ea40000300800 */
[----:B------:R-:W2:Y:S02]  /*111e20*/  LDL.LU R218, [R1+0xbf8] ;  /* 0x000bf80001da7983 */ /* 0x000ea40000300800 */
[----:B------:R-:W2:Y:S01]  /*111e30*/  LDL.LU R219, [R1+0xbfc] ;  /* 0x000bfc0001db7983 */ /* 0x000ea20000300800 */
[C---:B---3--:R-:W-:Y:S01]  /*111e40*/  HMMA.1688.F32.TF32 R176, R220.reuse, R78, R232 ;  /* 0x0000004edcb0723c */ /* 0x048fe200000810e8 */
[----:B------:R-:W3:Y:S01]  /*111e50*/  LDL.LU R232, [R1+0xbd0] ;  /* 0x000bd00001e87983 */ /* 0x000ee20000300800 */
[----:B------:R-:W3:Y:S02]  /*111e60*/  LDL.LU R233, [R1+0xbd4] ;  /* 0x000bd40001e97983 */ /* 0x000ee40000300800 */
[----:B------:R-:W3:Y:S02]  /*111e70*/  LDL.LU R234, [R1+0xbd8] ;  /* 0x000bd80001ea7983 */ /* 0x000ee40000300800 */
[----:B------:R-:W3:Y:S02]  /*111e80*/  LDL.LU R235, [R1+0xbdc] ;  /* 0x000bdc0001eb7983 */ /* 0x000ee40000300800 */
[C---:B----4-:R-:W-:Y:S08]  /*111e90*/  HMMA.1688.F32.TF32 R180, R220.reuse, R70, R192 ;  /* 0x00000046dcb4723c */ /* 0x050ff000000810c0 */
[C---:B------:R-:W-:Y:S07]  /*111ea0*/  HMMA.1688.F32.TF32 R184, R220.reuse, R62, R200 ;  /* 0x0000003edcb8723c */ /* 0x040fee00000810c8 */
        /* <DEDUP_REMOVED lines=51> */
[C---:B----4-:R-:W-:Y:S11]  /*1121e0*/  HMMA.1688.F32.TF32 R200, R220.reuse, R98, R200 ;  /* 0x00000062dcc8723c */ /* 0x050ff600000810c8 */
[----:B------:R-:W-:Y:S04]  /*1121f0*/  @!UPT UIADD3 URZ, URZ, URZ, URZ ;  /* 0x0000003f3f3ff290 */ /* 0x000fe8000fffe03f */
[----:B------:R-:W-:Y:S01]  /*112200*/  STL [R1+0x676c], R197 ;  /* 0x00676cc501007387 */ /* 0x000fe20000100800 */
[----:B------:R-:W-:Y:S02]  /*112210*/  STL [R1+0x66f8], R198 ;  /* 0x0066f8c601007387 */ /* 0x000fe40000100800 */
[----:B------:R-:W-:Y:S05]  /*112220*/  STL [R1+0x66f4], R199 ;  /* 0x0066f4c701007387 */ /* 0x000fea0000100800 */
[----:B------:R-:W-:Y:S01]  /*112230*/  STL [R1+0x66f0], R203 ;  /* 0x0066f0cb01007387 */ /* 0x000fe20000100800 */
        /* <DEDUP_REMOVED lines=8> */
[C---:B------:R-:W-:Y:S11]  /*1122c0*/  HMMA.1688.F32.TF32 R204, R220.reuse, R6, R204 ;  /* 0x00000006dccc723c */ /* 0x040ff600000810cc */
[----:B------:R-:W-:Y:S11]  /*1122d0*/  @!UPT UIADD3 URZ, URZ, URZ, URZ ;  /* 0x0000003f3f3ff290 */ /* 0x000ff6000fffe03f */
[----:B------:R-:W-:Y:S01]  /*1122e0*/  @!UPT UIADD3 URZ, URZ, URZ, URZ ;  /* 0x0000003f3f3ff290 */ /* 0x000fe2000fffe03f */
[----:B------:R1:W-:Y:S01]  /*1122f0*/  STL.64 [R1+0x6a18], R206 ;  /* 0x006a18ce01007387 */ /* 0x0003e20000100a00 */
[----:B------:R-:W-:Y:S01]  /*112300*/  STL.64 [R1+0x6a10], R204 ;  /* 0x006a10cc01007387 */ /* 0x000fe20000100a00 */
[C---:B--2---:R-:W-:Y:S08]  /*112310*/  HMMA.1688.F32.TF32 R208, R220.reuse, R30, R208 ;  /* 0x0000001edcd0723c */ /* 0x044ff000000810d0 */
[C---:B------:R-:W-:Y:S08]  /*112320*/  HMMA.1688.F32.TF32 R212, R220.reuse, R14, R212 ;  /* 0x0000000edcd4723c */ /* 0x040ff000000810d4 */
[C---:B------:R-:W-:Y:S08]  /*112330*/  HMMA.1688.F32.TF32 R216, R220.reuse, R10, R216 ;  /* 0x0000000adcd8723c */ /* 0x040ff000000810d8 */
[----:B---3--:R-:W-:Y:S01]  /*112340*/  HMMA.1688.F32.TF32 R220, R220, R242, R232 ;  /* 0x000000f2dcdc723c */ /* 0x008fe200000810e8 */
[----:B------:R-:W-:Y:S01]  /*112350*/  STL.64 [R1+0x6a28], R210 ;  /* 0x006a28d201007387 */ /* 0x000fe20000100a00 */
[----:B------:R-:W-:Y:S05]  /*112360*/  STL.64 [R1+0x6a20], R208 ;  /* 0x006a20d001007387 */ /* 0x000fea0000100a00 */
[----:B------:R-:W-:Y:S02]  /*112370*/  STL.64 [R1+0x6a38], R214 ;  /* 0x006a38d601007387 */ /* 0x000fe40000100a00 */
[----:B------:R2:W-:Y:S06]  /*112380*/  STL.64 [R1+0x6a30], R212 ;  /* 0x006a30d401007387 */ /* 0x0005ec0000100a00 */
[----:B------:R-:W-:Y:S01]  /*112390*/  STL.64 [R1+0x6a48], R218 ;  /* 0x006a48da01007387 */ /* 0x000fe20000100a00 */
[----:B------:R3:W-:Y:S02]  /*1123a0*/  STL.64 [R1+0x6a40], R216 ;  /* 0x006a40d801007387 */ /* 0x0007e40000100a00 */
[----:B------:R-:W2:Y:S02]  /*1123b0*/  LDL.LU R232, [R1+0x480] ;  /* 0x0004800001e87983 */ /* 0x000ea40000300800 */
[----:B------:R-:W2:Y:S01]  /*1123c0*/  LDL.LU R233, [R1+0x484] ;  /* 0x0004840001e97983 */ /* 0x000ea20000300800 */
[----:B------:R-:W2:Y:S01]  /*1123d0*/  LDL.LU R234, [R1+0x488] ;  /* 0x0004880001ea7983 */ /* 0x000ea20000300800 */
[----:B------:R-:W2:Y:S01]  /*1123e0*/  LDL.LU R235, [R1+0x48c] ;  /* 0x00048c0001eb7983 */ /* 0x000ea20000300800 */
[----:B-1----:R-:W-:Y:S01]  /*1123f0*/  MOV R206, R20 ;  /* 0x0000001400ce7202 */ /* 0x002fe20000000f00 */
[----:B------:R-:W-:-:S02]  /*112400*/  IMAD.MOV.U32 R207, RZ, RZ, R19 ;  /* 0x000000ffffcf7224 */ /* 0x000fc400078e0013 */
[----:B------:R-:W-:Y:S01]  /*112410*/  IMAD.MOV.U32 R110, RZ, RZ, R18 ;  /* 0x000000ffff6e7224 */ /* 0x000fe200078e0012 */
[----:B------:R-:W-:Y:S01]  /*112420*/  MOV R111, R17 ;  /* 0x00000011006f7202 */ /* 0x000fe20000000f00 */
[----:B------:R-:W-:Y:S02]  /*112430*/  IMAD.MOV.U32 R150, RZ, RZ, R16 ;  /* 0x000000ffff967224 */ /* 0x000fe400078e0010 */
[----:B------:R-:W-:Y:S02]  /*112440*/  IMAD.MOV.U32 R162, RZ, RZ, R24 ;  /* 0x000000ffffa27224 */ /* 0x000fe400078e0018 */
[----:B------:R-:W-:Y:S01]  /*112450*/  IMAD.MOV.U32 R163, RZ, RZ, R21 ;  /* 0x000000ffffa37224 */ /* 0x000fe200078e0015 */
[C---:B----4-:R-:W-:Y:S01]  /*112460*/  HMMA.1688.F32.TF32 R16, R228.reuse, R206, R236 ;  /* 0x000000cee410723c */ /* 0x050fe200000810ec */
[----:B------:R-:W-:Y:S01]  /*112470*/  STL.64 [R1+0x6a58], R222 ;  /* 0x006a58de01007387 */ /* 0x000fe20000100a00 */
[----:B------:R1:W-:Y:S02]  /*112480*/  STL.64 [R1+0x6a50], R220 ;  /* 0x006a50dc01007387 */ /* 0x0003e40000100a00 */
[----:B------:R-:W4:Y:S02]  /*112490*/  LDL.LU R24, [R1+0x490] ;  /* 0x0004900001187983 */ /* 0x000f240000300800 */
[----:B------:R-:W4:Y:S01]  /*1124a0*/  LDL.LU R25, [R1+0x494] ;  /* 0x0004940001197983 */ /* 0x000f220000300800 */
[----:B------:R-:W4:Y:S01]  /*1124b0*/  LDL.LU R26, [R1+0x498] ;  /* 0x00049800011a7983 */ /* 0x000f220000300800 */
[----:B------:R-:W4:Y:S11]  /*1124c0*/  LDL.LU R27, [R1+0x49c] ;  /* 0x00049c00011b7983 */ /* 0x000f360000300800 */
[----:B------:R-:W-:Y:S05]  /*1124d0*/  @!UPT UIADD3 URZ, URZ, URZ, URZ ;  /* 0x0000003f3f3ff290 */ /* 0x000fea000fffe03f */
[----:B------:R-:W-:Y:S01]  /*1124e0*/  IMAD.MOV.U32 R173, RZ, RZ, R16 ;  /* 0x000000ffffad7224 */ /* 0x000fe200078e0010 */
[----:B------:R-:W-:Y:S01]  /*1124f0*/  MOV R174, R17 ;  /* 0x0000001100ae7202 */ /* 0x000fe20000000f00 */
[----:B------:R-:W-:Y:S02]  /*112500*/  IMAD.MOV.U32 R175, RZ, RZ, R18 ;  /* 0x000000ffffaf7224 */ /* 0x000fe400078e0012 */
[----:B------:R-:W-:Y:S02]  /*112510*/  IMAD.MOV.U32 R168, RZ, RZ, R19 ;  /* 0x000000ffffa87224 */ /* 0x000fe400078e0013 */
[C---:B------:R-:W-:Y:S01]  /*112520*/  HMMA.1688.F32.TF32 R16, R228.reuse, R162, R244 ;  /* 0x000000a2e410723c */ /* 0x040fe200000810f4 */
[----:B------:R-:W-:Y:S11]  /*112530*/  STL.64 [R1+0x6b80], R162 ;  /* 0x006b80a201007387 */ /* 0x000ff60000100a00 */
[----:B------:R-:W-:Y:S11]  /*112540*/  @!UPT UIADD3 URZ, URZ, URZ, URZ ;  /* 0x0000003f3f3ff290 */ /* 0x000ff6000fffe03f */
[----:B------:R-:W-:Y:S01]  /*112550*/  @!UPT UIADD3 URZ, URZ, URZ, URZ ;  /* 0x0000003f3f3ff290 */ /* 0x000fe2000fffe03f */
[----:B------:R-:W-:Y:S01]  /*112560*/  IMAD.MOV.U32 R176, RZ, RZ, R16 ;  /* 0x000000ffffb07224 */ /* 0x000fe200078e0010 */
[----:B------:R-:W-:Y:S01]  /*112570*/  MOV R177, R17 ;  /* 0x0000001100b17202 */ /* 0x000fe20000000f00 */
[----:B------:R-:W3:Y:S01]  /*112580*/  LDL.LU R16, [R1+0x4a0] ;  /* 0x0004a00001107983 */ /* 0x000ee20000300800 */
[----:B------:R-:W-:Y:S02]  /*112590*/  IMAD.MOV.U32 R178, RZ, RZ, R18 ;  /* 0x000000ffffb27224 */ /* 0x000fe400078e0012 */
[----:B------:R-:W3:Y:S02]  /*1125a0*/  LDL.LU R17, [R1+0x4a4] ;  /* 0x0004a40001117983 */ /* 0x000ee40000300800 */
[----:B------:R-:W-:Y:S01]  /*1125b0*/  IMAD.MOV.U32 R172, RZ, RZ, R19 ;  /* 0x000000ffffac7224 */ /* 0x000fe200078e0013 */
        /* <DEDUP_REMOVED lines=10> */
[----:B------:R-:W-:Y:S02]  /*112660*/  STL.64 [R1+0x6ab0], R174 ;  /* 0x006ab0ae01007387 */ /* 0x000fe40000100a00 */
[----:B------:R1:W-:Y:S01]  /*112670*/  STL.64 [R1+0x6aa8], R172 ;  /* 0x006aa8ac01007387 */ /* 0x0003e20000100a00 */
[----:B--2---:R-:W-:Y:S01]  /*112680*/  HMMA.1688.F32.TF32 R40, R228, R110, R232 ;  /* 0x0000006ee428723c */ /* 0x004fe200000810e8 */
[----:B------:R-:W2:Y:S01]  /*112690*/  LDL.LU R232, [R1+0x4d0] ;  /* 0x0004d00001e87983 */ /* 0x000ea20000300800 */
[----:B------:R-:W2:Y:S02]  /*1126a0*/  LDL.LU R233, [R1+0x4d4] ;  /* 0x0004d40001e97983 */ /* 0x000ea40000300800 */
[----:B------:R-:W2:Y:S02]  /*1126b0*/  LDL.LU R234, [R1+0x4d8] ;  /* 0x0004d80001ea7983 */ /* 0x000ea40000300800 */
[----:B------:R-:W2:Y:S01]  /*1126c0*/  LDL.LU R235, [R1+0x4dc] ;  /* 0x0004dc0001eb7983 */ /* 0x000ea20000300800 */
[----:B------:R-:W-:Y:S01]  /*1126d0*/  MOV R142, R12 ;  /* 0x0000000c008e7202 */ /* 0x000fe20000000f00 */
[----:B------:R-:W-:Y:S01]  /*1126e0*/  IMAD.MOV.U32 R143, RZ, RZ, R9 ;  /* 0x000000ffff8f7224 */ /* 0x000fe200078e0009 */
[----:B------:R-:W-:Y:S01]  /*1126f0*/  MOV R134, R8 ;  /* 0x0000000800867202 */ /* 0x000fe20000000f00 */
[----:B------:R-:W-:Y:S01]  /*112700*/  IMAD.MOV.U32 R135, RZ, RZ, R5 ;  /* 0x000000ffff877224 */ /* 0x000fe200078e0005 */
[----:B------:R-:W-:Y:S01]  /*112710*/  MOV R122, R4 ;  /* 0x00000004007a7202 */ /* 0x000fe20000000f00 */
[----:B------:R-:W-:-:S02]  /*112720*/  IMAD.MOV.U32 R123, RZ, RZ, R3 ;  /* 0x000000ffff7b7224 */ /* 0x000fc400078e0003 */
[----:B------:R-:W-:Y:S01]  /*112730*/  IMAD.MOV.U32 R151, RZ, RZ, R13 ;  /* 0x000000ffff977224 */ /* 0x000fe200078e000d */
[C---:B---3--:R-:W-:Y:S11]  /*112740*/  HMMA.1688.F32.TF32 R16, R228.reuse, R142, R16 ;  /* 0x0000008ee410723c */ /* 0x048ff60000081010 */
[----:B------:R-:W-:Y:S11]  /*112750*/  @!UPT UIADD3 URZ, URZ, URZ, URZ ;  /* 0x0000003f3f3ff290 */ /* 0x000ff6000fffe03f */
[----:B------:R-:W-:Y:S02]  /*112760*/  @!UPT UIADD3 URZ, URZ, URZ, URZ ;  /* 0x0000003f3f3ff290 */ /* 0x000fe4000fffe03f */
[----:B------:R-:W-:Y:S02]  /*112770*/  IMAD.MOV.U32 R188, RZ, RZ, R16 ;  /* 0x000000ffffbc7224 */ /* 0x000fe400078e0010 */
[----:B------:R-:W-:Y:S01]  /*112780*/  IMAD.MOV.U32 R189, RZ, RZ, R17 ;  /* 0x000000ffffbd7224 */ /* 0x000fe200078e0011 */
[----:B------:R-:W-:Y:S01]  /*112790*/  MOV R190, R18 ;  /* 0x0000001200be7202 */ /* 0x000fe20000000f00 */
[----:B------:R-:W-:Y:S02]  /*1127a0*/  IMAD.MOV.U32 R191, RZ, RZ, R19 ;  /* 0x000000ffffbf7224 */ /* 0x000fe400078e0013 */
[C---:B----4-:R-:W-:Y:S08]  /*1127b0*/  HMMA.1688.F32.TF32 R16, R228.reuse, R134, R236 ;  /* 0x00000086e410723c */ /* 0x050ff000000810ec */
[C---:B------:R-:W-:Y:S11]  /*1127c0*/  HMMA.1688.F32.TF32 R24, R228.reuse, R150, R24 ;  /* 0x00000096e418723c */ /* 0x040ff60000081018 */
[----:B------:R-:W-:Y:S05]  /*1127d0*/  @!UPT UIADD3 URZ, URZ, URZ, URZ ;  /* 0x0000003f3f3ff290 */ /* 0x000fea000fffe03f */
[----:B------:R-:W-:Y:S01]  /*1127e0*/  IMAD.MOV.U32 R197, RZ, RZ, R16 ;  /* 0x000000ffffc57224 */ /* 0x000fe200078e0010 */
[----:B------:R-:W-:Y:S01]  /*1127f0*/  MOV R192, R17 ;  /* 0x0000001100c07202 */ /* 0x000fe20000000f00 */
[----:B------:R-:W-:Y:S02]  /*112800*/  IMAD.MOV.U32 R193, RZ, RZ, R18 ;  /* 0x000000ffffc17224 */ /* 0x000fe400078e0012 */
[----:B------:R-:W-:Y:S02]  /*112810*/  IMAD.MOV.U32 R194, RZ, RZ, R19 ;  /* 0x000000ffffc27224 */ /* 0x000fe400078e0013 */
[----:B------:R-:W-:Y:S01]  /*112820*/  HMMA.1688.F32.TF32 R16, R228, R122, R244 ;  /* 0x0000007ae410723c */ /* 0x000fe200000810f4 */
[----:B------:R-:W-:Y:S01]  /*112830*/  IMAD.MOV.U32 R179, RZ, RZ, R43 ;  /* 0x000000ffffb37224 */ /* 0x000fe200078e002b */
[----:B------:R-:W-:Y:S01]  /*112840*/  MOV R170, R41 ;  /* 0x0000002900aa7202 */ /* 0x000fe20000000f00 */
[----:B------:R-:W-:Y:S02]  /*112850*/  IMAD.MOV.U32 R171, RZ, RZ, R42 ;  /* 0x000000ffffab7224 */ /* 0x000fe400078e002a */
[----:B------:R-:W-:-:S02]  /*112860*/  IMAD.MOV.U32 R169, RZ, RZ, R40 ;  /* 0x000000ffffa97224 */ /* 0x000fc400078e0028 */
[----:B------:R-:W-:Y:S01]  /*112870*/  IMAD.MOV.U32 R186, RZ, RZ, R26 ;  /* 0x000000ffffba7224 */ /* 0x000fe200078e001a */
[----:B------:R-:W-:Y:S01]  /*112880*/  MOV R187, R27 ;  /* 0x0000001b00bb7202 */ /* 0x000fe20000000f00 */
[----:B------:R-:W-:Y:S01]  /*112890*/  STL.64 [R1+0x6ad0], R178 ;  /* 0x006ad0b201007387 */ /* 0x000fe20000100a00 */
[----:B------:R-:W-:Y:S01]  /*1128a0*/  MOV R184, R24 ;  /* 0x0000001800b87202 */ /* 0x000fe20000000f00 */
[----:B------:R-:W-:Y:S02]  /*1128b0*/  IMAD.MOV.U32 R185, RZ, RZ, R25 ;  /* 0x000000ffffb97224 */ /* 0x000fe400078e0019 */
[----:B------:R3:W-:Y:S01]  /*1128c0*/  STL.64 [R1+0x6ac8], R176 ;  /* 0x006ac8b001007387 */ /* 0x0007e20000100a00 */
[----:B------:R-:W-:Y:S01]  /*1128d0*/  STL.64 [R1+0x6ac0], R170 ;  /* 0x006ac0aa01007387 */ /* 0x000fe20000100a00 */
[----:B------:R4:W-:Y:S09]  /*1128e0*/  STL.64 [R1+0x6ab8], R168 ;  /* 0x006ab8a801007387 */ /* 0x0009f20000100a00 */
[----:B------:R-:W-:Y:S01]  /*1128f0*/  MOV R180, R16 ;  /* 0x0000001000b47202 */ /* 0x000fe20000000f00 */
[----:B------:R-:W-:-:S02]  /*112900*/  IMAD.MOV.U32 R181, RZ, RZ, R17 ;  /* 0x000000ffffb57224 */ /* 0x000fc400078e0011 */
[----:B------:R-:W-:Y:S01]  /*112910*/  IMAD.MOV.U32 R182, RZ, RZ, R18 ;  /* 0x000000ffffb67224 */ /* 0x000fe200078e0012 */
[----:B------:R-:W-:Y:S01]  /*112920*/  MOV R183, R19 ;  /* 0x0000001300b77202 */ /* 0x000fe20000000f00 */
[----:B------:R-:W-:Y:S01]  /*112930*/  STL.64 [R1+0x6ae0], R186 ;  /* 0x006ae0ba01007387 */ /* 0x000fe20000100a00 */
[----:B------:R-:W-:Y:S02]  /*112940*/  STL.64 [R1+0x6ad8], R184 ;  /* 0x006ad8b801007387 */ /* 0x000fe40000100a00 */
[----:B------:R-:W-:Y:S02]  /*112950*/  STL.64 [R1+0x6af0], R190 ;  /* 0x006af0be01007387 */ /* 0x000fe40000100a00 */
[----:B------:R-:W-:Y:S01]  /*112960*/  STL.64 [R1+0x6ae8], R188 ;  /* 0x006ae8bc01007387 */ /* 0x000fe20000100a00 */
        /* <DEDUP_REMOVED lines=10> */
[C---:B--2---:R-:W-:Y:S11]  /*112a10*/  HMMA.1688.F32.TF32 R16, R228.reuse, R226, R232 ;  /* 0x000000e2e410723c */ /* 0x044ff600000810e8 */
[----:B------:R-:W-:Y:S11]  /*112a20*/  @!UPT UIADD3 URZ, URZ, URZ, URZ ;  /* 0x0000003f3f3ff290 */ /* 0x000ff6000fffe03f */
[----:B------:R-:W-:Y:S02]  /*112a30*/  @!UPT UIADD3 URZ, URZ, URZ, URZ ;  /* 0x0000003f3f3ff290 */ /* 0x000fe4000fffe03f */
[----:B------:R-:W-:Y:S02]  /*112a40*/  IMAD.MOV.U32 R195, RZ, RZ, R16 ;  /* 0x000000ffffc37224 */ /* 0x000fe400078e0010 */
[----:B------:R-:W-:Y:S01]  /*112a50*/  IMAD.MOV.U32 R198, RZ, RZ, R17 ;  /* 0x000000ffffc67224 */ /* 0x000fe200078e0011 */
[----:B------:R-:W2:Y:S01]  /*112a60*/  LDL.LU R16, [R1+0x690] ;  /* 0x0006900001107983 */ /* 0x000ea20000300800 */
[----:B------:R-:W-:Y:S01]  /*112a70*/  MOV R199, R18 ;  /* 0x0000001200c77202 */ /* 0x000fe20000000f00 */
[----:B------:R-:W2:Y:S02]  /*112a80*/  LDL.LU R17, [R1+0x694] ;  /* 0x0006940001117983 */ /* 0x000ea40000300800 */
[----:B------:R-:W-:Y:S01]  /*112a90*/  IMAD.MOV.U32 R203, RZ, RZ, R19 ;  /* 0x000000ffffcb7224 */ /* 0x000fe200078e0013 */
        /* <DEDUP_REMOVED lines=54> */
[----:B---3--:R-:W3:Y:S02]  /*112e00*/  LDL.LU R176, [R1+0x500] ;  /* 0x0005000001b07983 */ /* 0x008ee40000300800 */
[----:B------:R-:W3:Y:S01]  /*112e10*/  LDL.LU R177, [R1+0x504] ;  /* 0x0005040001b17983 */ /* 0x000ee20000300800 */
[----:B------:R-:W3:Y:S01]  /*112e20*/  LDL.LU R178, [R1+0x508] ;  /* 0x0005080001b27983 */ /* 0x000ee20000300800 */
[----:B------:R-:W3:Y:S02]  /*112e30*/  LDL.LU R179, [R1+0x50c] ;  /* 0x00050c0001b37983 */ /* 0x000ee40000300800 */
[----:B------:R-:W2:Y:S02]  /*112e40*/  LDL.LU R232, [R1+0x4e0] ;  /* 0x0004e00001e87983 */ /* 0x000ea40000300800 */
[----:B------:R-:W2:Y:S01]  /*112e50*/  LDL.LU R233, [R1+0x4e4] ;  /* 0x0004e40001e97983 */ /* 0x000ea20000300800 */
[----:B------:R-:W2:Y:S01]  /*112e60*/  LDL.LU R234, [R1+0x4e8] ;  /* 0x0004e80001ea7983 */ /* 0x000ea20000300800 */
[----:B------:R-:W2:Y:S02]  /*112e70*/  LDL.LU R235, [R1+0x4ec] ;  /* 0x0004ec0001eb7983 */ /* 0x000ea40000300800 */
[----:B----4-:R-:W4:Y:S01]  /*112e80*/  LDL.LU R168, [R1+0xaf0] ;  /* 0x000af00001a87983 */ /* 0x010f220000300800 */
[----:B------:R-:W4:Y:S04]  /*112e90*/  LDL.LU R169, [R1+0xaf4] ;  /* 0x000af40001a97983 */ /* 0x000f280000300800 */
        /* <DEDUP_REMOVED lines=23> */
[----:B------:R-:W-:Y:S01]  /*113010*/  STL.64 [R1+0x6b28], R200 ;  /* 0x006b28c801007387 */ /* 0x000fe20000100a00 */
[----:B------:R-:W-:Y:S01]  /*113020*/  STL.64 [R1+0x6b20], R198 ;  /* 0x006b20c601007387 */ /* 0x000fe20000100a00 */
[----:B------:R-:W-:Y:S02]  /*113030*/  STL.64 [R1+0x6b18], R196 ;  /* 0x006b18c401007387 */ /* 0x000fe40000100a00 */
[----:B------:R-:W-:Y:S02]  /*113040*/  STL.64 [R1+0x6b10], R194 ;  /* 0x006b10c201007387 */ /* 0x000fe40000100a00 */
[----:B------:R-:W-:Y:S01]  /*113050*/  STL.64 [R1+0x6b08], R192 ;  /* 0x006b08c001007387 */ /* 0x000fe20000100a00 */
[C---:B--2---:R-:W-:Y:S08]  /*113060*/  HMMA.1688.F32.TF32 R180, R228.reuse, R82, R232 ;  /* 0x00000052e4b4723c */ /* 0x044ff000000810e8 */
[C---:B----4-:R-:W-:Y:S08]  /*113070*/  HMMA.1688.F32.TF32 R168, R228.reuse, R66, R168 ;  /* 0x00000042e4a8723c */ /* 0x050ff000000810a8 */
[C---:B---3--:R-:W-:Y:S01]  /*113080*/  HMMA.1688.F32.TF32 R176, R228.reuse, R50, R176 ;  /* 0x00000032e4b0723c */ /* 0x048fe200000810b0 */
[----:B------:R-:W-:Y:S04]  /*113090*/  LDS R232, [R2+0x34600] ;  /* 0x0346000002e87984 */ /* 0x000fe80000000800 */
[----:B------:R-:W-:Y:S04]  /*1130a0*/  LDS R234, [R2+0x36600] ;  /* 0x0366000002ea7984 */ /* 0x000fe80000000800 */
[----:B------:R-:W-:Y:S04]  /*1130b0*/  LDS R233, [R0+0x34600] ;  /* 0x0346000000e97984 */ /* 0x000fe80000000800 */
[----:B------:R-:W1:Y:S04]  /*1130c0*/  LDS R235, [R0+0x36600] ;  /* 0x0366000000eb7984 */ /* 0x000e680000000800 */
[----:B------:R-:W-:Y:S01]  /*1130d0*/  STL.64 [R1+0x4e0], R180 ;  /* 0x0004e0b401007387 */ /* 0x000fe20000100a00 */
[----:B------:R-:W-:Y:S03]  /*1130e0*/  STL.64 [R1+0x4e8], R182 ;  /* 0x0004e8b601007387 */ /* 0x000fe60000100a00 */
[----:B------:R-:W-:Y:S01]  /*1130f0*/  STL.64 [R1+0x4f0], R168 ;  /* 0x0004f0a801007387 */ /* 0x000fe20000100a00 */
[----:B------:R2:W-:Y:S02]  /*113100*/  STL.64 [R1+0x4f8], R170 ;  /* 0x0004f8aa01007387 */ /* 0x0005e40000100a00 */
[C---:B--2---:R-:W-:Y:S08]  /*113110*/  HMMA.1688.F32.TF32 R168, R228.reuse, R34, R172 ;  /* 0x00000022e4a8723c */ /* 0x044ff000000810ac */
[C---:B------:R-:W-:Y:S08]  /*113120*/  HMMA.1688.F32.TF32 R172, R228.reuse, R22, R160 ;  /* 0x00000016e4ac723c */ /* 0x040ff000000810a0 */
[C---:B------:R-:W-:Y:S01]  /*113130*/  HMMA.1688.F32.TF32 R160, R228.reuse, R102, R220 ;  /* 0x00000066e4a0723c */ /* 0x040fe200000810dc */
[----:B------:R-:W-:Y:S01]  /*113140*/  STL.64 [R1+0x500], R176 ;  /* 0x000500b001007387 */ /* 0x000fe20000100a00 */
[----:B------:R-:W-:Y:S05]  /*113150*/  STL.64 [R1+0x508], R178 ;  /* 0x000508b201007387 */ /* 0x000fea0000100a00 */
        /* <DEDUP_REMOVED lines=12> */
[----:B------:R-:W-:Y:S06]  /*113220*/  STL.64 [R1+0x558], R174 ;  /* 0x000558ae01007387 */ /* 0x000fec0000100a00 */
[----:B------:R-:W-:Y:S01]  /*113230*/  STL.64 [R1+0x560], R160 ;  /* 0x000560a001007387 */ /* 0x000fe20000100a00 */
[----:B------:R3:W-:Y:S01]  /*113240*/  STL.64 [R1+0x568], R162 ;  /* 0x000568a201007387 */ /* 0x0007e20000100a00 */
[C---:B--2---:R-:W-:Y:S08]  /*113250*/  HMMA.1688.F32.TF32 R168, R228.reuse, R106, R164 ;  /* 0x0000006ae4a8723c */ /* 0x044ff000000810a4 */
        /* <DEDUP_REMOVED lines=17> */
[----:B------:R-:W2:Y:S04]  /*113370*/  LDS R231, [R0+0x36680] ;  /* 0x0366800000e77984 */ /* 0x000ea80000000800 */
        /* <DEDUP_REMOVED lines=26> */
[----:B------:R-:W3:Y:S02]  /*113520*/  LDL.LU R236, [R1+0xa70] ;  /* 0x000a700001ec7983 */ /* 0x000ee40000300800 */
[----:B------:R-:W-:Y:S01]  /*113530*/  STL.64 [R1+0x6c0], R24 ;  /* 0x0006c01801007387 */ /* 0x000fe20000100a00 */
[----:B------:R-:W-:Y:S01]  /*113540*/  STL.64 [R1+0x6c8], R26 ;  /* 0x0006c81a01007387 */ /* 0x000fe20000100a00 */
[----:B------:R4:W-:Y:S02]  /*113550*/  STL.64 [R1+0x6b0], R16 ;  /* 0x0006b01001007387 */ /* 0x0009e40000100a00 */
[----:B------:R1:W-:Y:S02]  /*113560*/  STL.64 [R1+0x6b8], R18 ;  /* 0x0006b81201007387 */ /* 0x0003e40000100a00 */
[----:B------:R-:W3:Y:S01]  /*113570*/  LDL.LU R237, [R1+0xa74] ;  /* 0x000a740001ed7983 */ /* 0x000ee20000300800 */
[----:B------:R-:W3:Y:S01]  /*113580*/  LDL.LU R238, [R1+0xa78] ;  /* 0x000a780001ee7983 */ /* 0x000ee20000300800 */
[----:B------:R-:W3:Y:S03]  /*113590*/  LDL.LU R239, [R1+0xa7c] ;  /* 0x000a7c0001ef7983 */ /* 0x000ee60000300800 */
        /* <DEDUP_REMOVED lines=118> */
[C---:B---3--:R-:W-:Y:S08]  /*113d00*/  HMMA.1688.F32.TF32 R192, R232.reuse, R110, R192 ;  /* 0x0000006ee8c0723c */ /* 0x048ff000000810c0 */
[C---:B--2---:R-:W-:Y:S11]  /*113d10*/  HMMA.1688.F32.TF32 R244, R232.reuse, R162, R244 ;  /* 0x000000a2e8f4723c */ /* 0x044ff600000810f4 */
[----:B------:R-:W-:Y:S11]  /*113d20*/  @!UPT UIADD3 URZ, URZ, URZ, URZ ;  /* 0x0000003f3f3ff290 */ /* 0x000ff6000fffe03f */
[----:B------:R-:W-:Y:S01]  /*113d30*/  @!UPT UIADD3 URZ, URZ, URZ, URZ ;  /* 0x0000003f3f3ff290 */ /* 0x000fe2000fffe03f */
[----:B------:R1:W-:Y:S01]  /*113d40*/  STL.64 [R1+0x700], R244 ;  /* 0x000700f401007387 */ /* 0x0003e20000100a00 */
[----:B------:R-:W-:Y:S03]  /*113d50*/  STL.64 [R1+0x708], R246 ;  /* 0x000708f601007387 */ /* 0x000fe60000100a00 */
[----:B-1----:R-:W2:Y:S01]  /*113d60*/  LDL.LU R245, [R1+0x6b78] ;  /* 0x006b780001f57983 */ /* 0x002ea20000300800 */
[----:B------:R-:W-:Y:S02]  /*113d70*/  STL.64 [R1+0x720], R192 ;  /* 0x000720c001007387 */ /* 0x000fe40000100a00 */
[----:B------:R1:W-:Y:S02]  /*113d80*/  STL.64 [R1+0x728], R194 ;  /* 0x000728c201007387 */ /* 0x0003e40000100a00 */
[C---:B-1----:R-:W-:Y:S08]  /*113d90*/  HMMA.1688.F32.TF32 R192, R232.reuse, R150, R196 ;  /* 0x00000096e8c0723c */ /* 0x042ff000000810c4 */
[C---:B------:R-:W-:Y:S11]  /*113da0*/  HMMA.1688.F32.TF32 R196, R232.reuse, R142, R200 ;  /* 0x0000008ee8c4723c */ /* 0x040ff600000810c8 */
[----:B------:R-:W-:Y:S04]  /*113db0*/  @!UPT UIADD3 URZ, URZ, URZ, URZ ;  /* 0x0000003f3f3ff290 */ /* 0x000fe8000fffe03f */
[----:B------:R-:W-:Y:S01]  /*113dc0*/  STL.64 [R1+0x740], R192 ;  /* 0x000740c001007387 */ /* 0x000fe20000100a00 */
[----:B------:R1:W-:Y:S02]  /*113dd0*/  STL.64 [R1+0x748], R194 ;  /* 0x000748c201007387 */ /* 0x0003e40000100a00 */
[C---:B-1----:R-:W-:Y:S08]  /*113de0*/  HMMA.1688.F32.TF32 R192, R232.reuse, R134, R180 ;  /* 0x00000086e8c0723c */ /* 0x042ff000000810b4 */
[C---:B------:R-:W-:Y:S01]  /*113df0*/  HMMA.1688.F32.TF32 R180, R232.reuse, R122, R188 ;  /* 0x0000007ae8b4723c */ /* 0x040fe200000810bc */
[----:B------:R-:W-:Y:S01]  /*113e00*/  STL.64 [R1+0x760], R196 ;  /* 0x000760c401007387 */ /* 0x000fe20000100a00 */
[----:B------:R-:W-:Y:S06]  /*113e10*/  STL.64 [R1+0x768], R198 ;  /* 0x000768c601007387 */ /* 0x000fec0000100a00 */
        /* <DEDUP_REMOVED lines=12> */
[C---:B------:R-:W-:Y:S08]  /*113ee0*/  HMMA.1688.F32.TF32 R176, R232.reuse, R34, R220 ;  /* 0x00000022e8b0723c */ /* 0x040ff000000810dc */
[C---:B------:R-:W-:Y:S05]  /*113ef0*/  HMMA.1688.F32.TF32 R172, R232.reuse, R22, R216 ;  /* 0x00000016e8ac723c */ /* 0x040fea00000810d8 */
[----:B------:R-:W-:Y:S01]  /*113f00*/  STL.64 [R1+0x810], R180 ;  /* 0x000810b401007387 */ /* 0x000fe20000100a00 */
[----:B------:R-:W-:Y:S02]  /*113f10*/  STL.64 [R1+0x818], R182 ;  /* 0x000818b601007387 */ /* 0x000fe40000100a00 */
[----:B------:R-:W-:Y:S02]  /*113f20*/  STL.64 [R1+0x830], R168 ;  /* 0x000830a801007387 */ /* 0x000fe40000100a00 */
[----:B------:R1:W-:Y:S02]  /*113f30*/  STL.64 [R1+0x838], R170 ;  /* 0x000838aa01007387 */ /* 0x0003e40000100a00 */
[C---:B-1----:R-:W-:Y:S03]  /*113f40*/  HMMA.1688.F32.TF32 R168, R232.reuse, R102, R212 ;  /* 0x00000066e8a8723c */ /* 0x042fe600000810d4 */
[----:B------:R-:W-:Y:S01]  /*113f50*/  STL.64 [R1+0x850], R176 ;  /* 0x000850b001007387 */ /* 0x000fe20000100a00 */
[----:B------:R1:W-:Y:S07]  /*113f60*/  STL.64 [R1+0x858], R178 ;  /* 0x000858b201007387 */ /* 0x0003ee0000100a00 */
[----:B------:R-:W-:Y:S02]  /*113f70*/  STL.64 [R1+0x870], R172 ;  /* 0x000870ac01007387 */ /* 0x000fe40000100a00 */
[----:B------:R3:W-:Y:S01]  /*113f80*/  STL.64 [R1+0x878], R174 ;  /* 0x000878ae01007387 */ /* 0x0007e20000100a00 */
[C---:B-1----:R-:W-:Y:S08]  /*113f90*/  HMMA.1688.F32.TF32 R176, R232.reuse, R250, R208 ;  /* 0x000000fae8b0723c */ /* 0x042ff000000810d0 */
[C---:B---3--:R-:W-:Y:S08]  /*113fa0*/  HMMA.1688.F32.TF32 R172, R232.reuse, R126, R164 ;  /* 0x0000007ee8ac723c */ /* 0x048ff000000810a4 */
[C---:B------:R-:W-:Y:S01]  /*113fb0*/  HMMA.1688.F32.TF32 R164, R232.reuse, R106, R152 ;  /* 0x0000006ae8a4723c */ /* 0x040fe20000081098 */
[----:B------:R-:W-:Y:S01]  /*113fc0*/  STL.64 [R1+0x890], R168 ;  /* 0x000890a801007387 */ /* 0x000fe20000100a00 */
[----:B------:R1:W-:Y:S06]  /*113fd0*/  STL.64 [R1+0x898], R170 ;  /* 0x000898aa01007387 */ /* 0x0003ec0000100a00 */
[C---:B------:R-:W-:Y:S08]  /*113fe0*/  HMMA.1688.F32.TF32 R152, R232.reuse, R86, R136 ;  /* 0x00000056e898723c */ /* 0x040ff00000081088 */
[C---:B------:R-:W-:Y:S08]  /*113ff0*/  HMMA.1688.F32.TF32 R136, R232.reuse, R70, R112 ;  /* 0x00000046e888723c */ /* 0x040ff00000081070 */
[C---:B-1----:R-:W-:Y:S08]  /*114000*/  HMMA.1688.F32.TF32 R168, R232.reuse, R118, R156 ;  /* 0x00000076e8a8723c */ /* 0x042ff0000008109c */
[C---:B------:R-:W-:Y:S08]  /*114010*/  HMMA.1688.F32.TF32 R156, R232.reuse, R94, R144 ;  /* 0x0000005ee89c723c */ /* 0x040ff00000081090 */
[C---:B------:R-:W-:Y:S08]  /*114020*/  HMMA.1688.F32.TF32 R144, R232.reuse, R78, R128 ;  /* 0x0000004ee890723c */ /* 0x040ff00000081080 */
[C---:B------:R-:W-:Y:S08]  /*114030*/  HMMA.1688.F32.TF32 R128, R232.reuse, R62, R88 ;  /* 0x0000003ee880723c */ /* 0x040ff00000081058 */
[C---:B------:R-:W-:Y:S08]  /*114040*/  HMMA.1688.F32.TF32 R112, R232.reuse, R54, R72 ;  /* 0x00000036e870723c */ /* 0x040ff00000081048 */
[C---:B------:R-:W-:Y:S08]  /*114050*/  HMMA.1688.F32.TF32 R88, R232.reuse, R46, R56 ;  /* 0x0000002ee858723c */ /* 0x040ff00000081038 */
[C---:B------:R-:W-:Y:S01]  /*114060*/  HMMA.1688.F32.TF32 R72, R232.reuse, R38, R40 ;  /* 0x00000026e848723c */ /* 0x040fe20000081028 */
[----:B------:R-:W-:Y:S01]  /*114070*/  STL.64 [R1+0x8b0], R176 ;  /* 0x0008b0b001007387 */ /* 0x000fe20000100a00 */
[----:B------:R-:W-:Y:S06]  /*114080*/  STL.64 [R1+0x8b8], R178 ;  /* 0x0008b8b201007387 */ /* 0x000fec0000100a00 */
[C---:B------:R-:W-:Y:S01]  /*114090*/  HMMA.1688.F32.TF32 R56, R232.reuse, R98, R24 ;  /* 0x00000062e838723c */ /* 0x040fe20000081018 */
[----:B------:R-:W-:Y:S01]  /*1140a0*/  STL.64 [R1+0x8d0], R172 ;  /* 0x0008d0ac01007387 */ /* 0x000fe20000100a00 */
[----:B------:R-:W-:Y:S06]  /*1140b0*/  STL.64 [R1+0x8d8], R174 ;  /* 0x0008d8ae01007387 */ /* 0x000fec0000100a00 */
[C---:B----4-:R-:W-:Y:S08]  /*1140c0*/  HMMA.1688.F32.TF32 R40, R232.reuse, R6, R16 ;  /* 0x00000006e828723c */ /* 0x050ff00000081010 */
        /* <DEDUP_REMOVED lines=31> */
[----:B-1----:R-:W2:Y:S01]  /*1142c0*/  LDL.LU R24, [R1+0xc70] ;  /* 0x000c700001187983 */ /* 0x002ea20000300800 */
[----:B------:R-:W2:Y:S02]  /*1142d0*/  LDL.LU R25, [R1+0xc74] ;  /* 0x000c740001197983 */ /* 0x000ea40000300800 */
[----:B----4-:R-:W4:Y:S02]  /*1142e0*/  LDL.LU R26, [R1+0xc78] ;  /* 0x000c7800011a7983 */ /* 0x010f240000300800 */
        /* <DEDUP_REMOVED lines=112> */
[----:B------:R4:W-:Y:S01]  /*1149f0*/  STL.64 [R1+0xb18], R174 ;  /* 0x000b18ae01007387 */ /* 0x0009e20000100a00 */
[----:B------:R-:W-:Y:S01]  /*114a00*/  STL.64 [R1+0x6b40], R246 ;  /* 0x006b40f601007387 */ /* 0x000fe20000100a00 */
[C---:B--2---:R-:W-:Y:S08]  /*114a10*/  HMMA.1688.F32.TF32 R176, R228.reuse, R142, R216 ;  /* 0x0000008ee4b0723c */ /* 0x044ff000000810d8 */
[C---:B----4-:R-:W-:Y:S07]  /*114a20*/  HMMA.1688.F32.TF32 R172, R228.reuse, R134, R212 ;  /* 0x00000086e4ac723c */ /* 0x050fee00000810d4 */
[----:B------:R-:W-:Y:S01]  /*114a30*/  STL.64 [R1+0xb30], R168 ;  /* 0x000b30a801007387 */ /* 0x000fe20000100a00 */
[----:B------:R2:W-:Y:S01]  /*114a40*/  STL.64 [R1+0xb38], R170 ;  /* 0x000b38aa01007387 */ /* 0x0005e20000100a00 */
[C---:B------:R-:W-:Y:S08]  /*114a50*/  HMMA.1688.F32.TF32 R152, R228.reuse, R66, R152 ;  /* 0x00000042e498723c */ /* 0x040ff00000081098 */
[C---:B------:R-:W-:Y:S08]  /*114a60*/  HMMA.1688.F32.TF32 R144, R228.reuse, R50, R144 ;  /* 0x00000032e490723c */ /* 0x040ff00000081090 */
[C---:B--2---:R-:W-:Y:S08]  /*114a70*/  HMMA.1688.F32.TF32 R168, R228.reuse, R122, R208 ;  /* 0x0000007ae4a8723c */ /* 0x044ff000000810d0 */
[C---:B------:R-:W-:Y:S01]  /*114a80*/  HMMA.1688.F32.TF32 R112, R228.reuse, R102, R112 ;  /* 0x00000066e470723c */ /* 0x040fe20000081070 */
[----:B------:R-:W-:Y:S01]  /*114a90*/  STL.64 [R1+0x6b38], R244 ;  /* 0x006b38f401007387 */ /* 0x000fe20000100a00 */
[----:B------:R-:W-:Y:S02]  /*114aa0*/  STL.64 [R1+0xb70], R176 ;  /* 0x000b70b001007387 */ /* 0x000fe40000100a00 */
[----:B------:R-:W-:Y:S02]  /*114ab0*/  STL.64 [R1+0xb78], R178 ;  /* 0x000b78b201007387 */ /* 0x000fe40000100a00 */
[----:B------:R-:W-:Y:S01]  /*114ac0*/  STL.64 [R1+0xb90], R172 ;  /* 0x000b90ac01007387 */ /* 0x000fe20000100a00 */
[----:B------:R-:W-:Y:S08]  /*114ad0*/  STL.64 [R1+0xb98], R174 ;  /* 0x000b98ae01007387 */ /* 0x000ff00000100a00 */
        /* <DEDUP_REMOVED lines=15> */
[----:B------:R3:W-:Y:S02]  /*114bd0*/  STL [R1+0xca8], R114 ;  /* 0x000ca87201007387 */ /* 0x0007e40000100800 */
[----:B------:R-:W-:Y:S01]  /*114be0*/  IMAD.MOV.U32 R3, RZ, RZ, R115 ;  /* 0x000000ffff037224 */ /* 0x000fe200078e0073 */
[C---:B--2---:R-:W-:Y:S08]  /*114bf0*/  HMMA.1688.F32.TF32 R128, R228.reuse, R250, R88 ;  /* 0x000000fae480723c */ /* 0x044ff00000081058 */
[C---:B---3--:R-:W-:Y:S08]  /*114c00*/  HMMA.1688.F32.TF32 R112, R228.reuse, R126, R72 ;  /* 0x0000007ee470723c */ /* 0x048ff00000081048 */
        /* <DEDUP_REMOVED lines=17> */
[----:B------:R-:W-:Y:S04]  /*114d20*/  STL.64 [R1+0xd68], R42 ;  /* 0x000d682a01007387 */ /* 0x000fe80000100a00 */
[----:B------:R3:W-:Y:S02]  /*114d30*/  STL.64 [R1+0xd80], R24 ;  /* 0x000d801801007387 */ /* 0x0007e40000100a00 */
[----:B------:R4:W-:Y:S02]  /*114d40*/  STL.64 [R1+0xd88], R26 ;  /* 0x000d881a01007387 */ /* 0x0009e40000100a00 */
[----:B------:R-:W2:Y:S01]  /*114d50*/  LDL.LU R17, [R1+0x804] ;  /* 0x0008040001117983 */ /* 0x000ea20000300800 */
[----:B------:R-:W2:Y:S01]  /*114d60*/  LDL.LU R18, [R1+0x808] ;  /* 0x0008080001127983 */ /* 0x000ea20000300800 */
[----:B------:R-:W2:Y:S03]  /*114d70*/  LDL.LU R19, [R1+0x80c] ;  /* 0x00080c0001137983 */ /* 0x000ea60000300800 */
[----:B---3--:R-:W3:Y:S01]  /*114d80*/  LDL.LU R24, [R1+0x820] ;  /* 0x0008200001187983 */ /* 0x008ee20000300800 */
[----:B------:R-:W3:Y:S02]  /*114d90*/  LDL.LU R25, [R1+0x824] ;  /* 0x0008240001197983 */ /* 0x000ee40000300800 */
[----:B----4-:R-:W3:Y:S02]  /*114da0*/  LDL.LU R26, [R1+0x828] ;  /* 0x00082800011a7983 */ /* 0x010ee40000300800 */
[----:B------:R-:W3:Y:S01]  /*114db0*/  LDL.LU R27, [R1+0x82c] ;  /* 0x00082c00011b7983 */ /* 0x000ee20000300800 */
        /* <DEDUP_REMOVED lines=28> */
[----:B------:R-:W1:Y:S01]  /*114f80*/  LDL.LU R164, [R1+0x980] ;  /* 0x0009800001a47983 */ /* 0x000e620000300800 */
[----:B------:R-:W1:Y:S02]  /*114f90*/  LDL.LU R165, [R1+0x984] ;  /* 0x0009840001a57983 */ /* 0x000e640000300800 */
[----:B------:R-:W1:Y:S02]  /*114fa0*/  LDL.LU R166, [R1+0x988] ;  /* 0x0009880001a67983 */ /* 0x000e640000300800 */
[----:B------:R-:W1:Y:S01]  /*114fb0*/  LDL.LU R167, [R1+0x98c] ;  /* 0x00098c0001a77983 */ /* 0x000e620000300800 */
        /* <DEDUP_REMOVED lines=64> */
[C---:B--2---:R-:W-:Y:S08]  /*1153c0*/  HMMA.1688.F32.TF32 R244, R228.reuse, R70, R196 ;  /* 0x00000046e4f4723c */ /* 0x044ff000000810c4 */
[C---:B------:R-:W-:Y:S08]  /*1153d0*/  HMMA.1688.F32.TF32 R196, R228.reuse, R62, R200 ;  /* 0x0000003ee4c4723c */ /* 0x040ff000000810c8 */
[C---:B---3--:R-:W-:Y:S08]  /*1153e0*/  HMMA.1688.F32.TF32 R192, R228.reuse, R54, R180 ;  /* 0x00000036e4c0723c */ /* 0x048ff000000810b4 */
        /* <DEDUP_REMOVED lines=12> */
[C---:B----4-:R-:W-:Y:S01]  /*1154b0*/  HMMA.1688.F32.TF32 R180, R228.reuse, R6, R176 ;  /* 0x00000006e4b4723c */ /* 0x050fe200000810b0 */
[----:B------:R-:W-:Y:S01]  /*1154c0*/  STL.64 [R1+0xe10], R188 ;  /* 0x000e10bc01007387 */ /* 0x000fe20000100a00 */
[----:B------:R-:W-:Y:S02]  /*1154d0*/  STL.64 [R1+0xe18], R190 ;  /* 0x000e18be01007387 */ /* 0x000fe40000100a00 */
[----:B------:R-:W-:Y:S02]  /*1154e0*/  STL.64 [R1+0xe30], R184 ;  /* 0x000e30b801007387 */ /* 0x000fe40000100a00 */
[----:B------:R-:W-:Y:S02]  /*1154f0*/  STL.64 [R1+0xe38], R186 ;  /* 0x000e38ba01007387 */ /* 0x000fe40000100a00 */
[C---:B------:R-:W-:Y:S08]  /*115500*/  HMMA.1688.F32.TF32 R176, R228.reuse, R14, R220 ;  /* 0x0000000ee4b0723c */ /* 0x040ff000000810dc */
[C---:B------:R-:W-:Y:S07]  /*115510*/  HMMA.1688.F32.TF32 R172, R228.reuse, R10, R216 ;  /* 0x0000000ae4ac723c */ /* 0x040fee00000810d8 */
[----:B------:R-:W-:Y:S01]  /*115520*/  STL.64 [R1+0xe50], R180 ;  /* 0x000e50b401007387 */ /* 0x000fe20000100a00 */
[----:B------:R-:W-:Y:S02]  /*115530*/  STL.64 [R1+0xe58], R182 ;  /* 0x000e58b601007387 */ /* 0x000fe40000100a00 */
[----:B------:R-:W-:Y:S02]  /*115540*/  STL.64 [R1+0xe70], R168 ;  /* 0x000e70a801007387 */ /* 0x000fe40000100a00 */
[----:B------:R2:W-:Y:S02]  /*115550*/  STL.64 [R1+0xe78], R170 ;  /* 0x000e78aa01007387 */ /* 0x0005e40000100a00 */
[----:B--2---:R-:W-:Y:S01]  /*115560*/  HMMA.1688.F32.TF32 R168, R228, R242, R212 ;  /* 0x000000f2e4a8723c */ /* 0x004fe200000810d4 */
[----:B------:R-:W-:Y:S01]  /*115570*/  STL.64 [R1+0xe90], R176 ;  /* 0x000e90b001007387 */ /* 0x000fe20000100a00 */
[----:B------:R-:W-:Y:S07]  /*115580*/  STL.64 [R1+0xe98], R178 ;  /* 0x000e98b201007387 */ /* 0x000fee0000100a00 */
[----:B------:R-:W-:Y:S02]  /*115590*/  STL.64 [R1+0xec0], R172 ;  /* 0x000ec0ac01007387 */ /* 0x000fe40000100a00 */
[----:B------:R-:W-:Y:S01]  /*1155a0*/  STL.64 [R1+0xec8], R174 ;  /* 0x000ec8ae01007387 */ /* 0x000fe20000100a00 */
[C---:B-1----:R-:W-:Y:S08]  /*1155b0*/  HMMA.1688.F32.TF32 R160, R232.reuse, R162, R164 ;  /* 0x000000a2e8a0723c */ /* 0x042ff000000810a4 */
        /* <DEDUP_REMOVED lines=18> */
[C---:B------:R-:W-:Y:S08]  /*1156e0*/  HMMA.1688.F32.TF32 R24, R232.reuse, R102, R16 ;  /* 0x00000066e818723c */ /* 0x040ff00000081010 */
[C---:B------:R-:W-:Y:S01]  /*1156f0*/  HMMA.1688.F32.TF32 R20, R232.reuse, R250, R236 ;  /* 0x000000fae814723c */ /* 0x040fe200000810ec */
[----:B------:R-:W-:Y:S01]  /*115700*/  STL.64 [R1+0xee0], R168 ;  /* 0x000ee0a801007387 */ /* 0x000fe20000100a00 */
[----:B------:R-:W-:Y:S02]  /*115710*/  STL.64 [R1+0xee8], R170 ;  /* 0x000ee8aa01007387 */ /* 0x000fe40000100a00 */
[----:B------:R-:W1:Y:S02]  /*115720*/  LDL.64 R108, [R1+0x13a0] ;  /* 0x0013a000016c7983 */ /* 0x000e640000100a00 */
        /* <DEDUP_REMOVED lines=24> */
[----:B------:R-:W2:Y:S01]  /*1158b0*/  LDL.LU R16, [R1+0x5e0] ;  /* 0x0005e00001107983 */ /* 0x000ea20000300800 */
[----:B------:R3:W-:Y:S01]  /*1158c0*/  STL.64 [R1+0x1090], R24 ;  /* 0x0010901801007387 */ /* 0x0007e20000100a00 */
[----:B------:R4:W-:Y:S02]  /*1158d0*/  STL.64 [R1+0x1098], R26 ;  /* 0x0010981a01007387 */ /* 0x0009e40000100a00 */
        /* <DEDUP_REMOVED lines=8> */
[----:B------:R-:W2:Y:S01]  /*115960*/  LDL.LU R103, [R1+0x64c] ;  /* 0x00064c0001677983 */ /* 0x000ea20000300800 */
        /* <DEDUP_REMOVED lines=60> */
[----:B------:R-:W1:Y:S01]  /*115d30*/  LDL.LU R248, [R1+0x34e0] ;  /* 0x0034e00001f87983 */ /* 0x000e620000300800 */
[----:B------:R-:W1:Y:S02]  /*115d40*/  LDL.LU R249, [R1+0x34e4] ;  /* 0x0034e40001f97983 */ /* 0x000e640000300800 */
[----:B------:R-:W1:Y:S02]  /*115d50*/  LDL.LU R250, [R1+0x34e8] ;  /* 0x0034e80001fa7983 */ /* 0x000e640000300800 */
[----:B------:R-:W1:Y:S01]  /*115d60*/  LDL.LU R251, [R1+0x34ec] ;  /* 0x0034ec0001fb7983 */ /* 0x000e620000300800 */
[C---:B----4-:R-:W-:Y:S08]  /*115d70*/  HMMA.1688.F32.TF32 R52, R232.reuse, R54, R56 ;  /* 0x00000036e834723c */ /* 0x050ff00000081038 */
        /* <DEDUP_REMOVED lines=22> */
[C---:B------:R-:W-:Y:S01]  /*115ee0*/  HMMA.1688.F32.TF32 R28, R232.reuse, R30, R32 ;  /* 0x0000001ee81c723c */ /* 0x040fe20000081020 */
[----:B------:R-:W-:Y:S01]  /*115ef0*/  STL.64 [R1+0x1430], R76 ;  /* 0x0014304c01007387 */ /* 0x000fe20000100a00 */
[----:B------:R-:W-:Y:S06]  /*115f00*/  STL.64 [R1+0x1438], R78 ;  /* 0x0014384e01007387 */ /* 0x000fec0000100a00 */
[C---:B------:R-:W-:Y:S01]  /*115f10*/  HMMA.1688.F32.TF32 R20, R232.reuse, R14, R20 ;  /* 0x0000000ee814723c */ /* 0x040fe20000081014 */
[----:B------:R-:W-:Y:S02]  /*115f20*/  STL.64 [R1+0x1460], R68 ;  /* 0x0014604401007387 */ /* 0x000fe40000100a00 */
[----:B------:R-:W-:Y:S05]  /*115f30*/  STL.64 [R1+0x1468], R70 ;  /* 0x0014684601007387 */ /* 0x000fea0000100a00 */
[C---:B------:R-:W-:Y:S01]  /*115f40*/  HMMA.1688.F32.TF32 R8, R232.reuse, R10, R16 ;  /* 0x0000000ae808723c */ /* 0x040fe20000081010 */
[----:B------:R-:W2:Y:S01]  /*115f50*/  LDL.64 R112, [R1+0x1390] ;  /* 0x0013900001707983 */ /* 0x000ea20000100a00 */
[----:B------:R-:W-:Y:S02]  /*115f60*/  STL.64 [R1+0x1470], R60 ;  /* 0x0014703c01007387 */ /* 0x000fe40000100a00 */
[----:B------:R-:W-:Y:S02]  /*115f70*/  STL.64 [R1+0x1478], R62 ;  /* 0x0014783e01007387 */ /* 0x000fe40000100a00 */
[----:B------:R-:W3:Y:S01]  /*115f80*/  LDL.64 R88, [R1+0x1380] ;  /* 0x0013800001587983 */ /* 0x000ee20000100a00 */
[----:B------:R-:W-:Y:S01]  /*115f90*/  STL.64 [R1+0x1480], R52 ;  /* 0x0014803401007387 */ /* 0x000fe20000100a00 */
[----:B------:R-:W-:Y:S02]  /*115fa0*/  STL.64 [R1+0x1488], R54 ;  /* 0x0014883601007387 */ /* 0x000fe40000100a00 */
[----:B------:R-:W4:Y:S02]  /*115fb0*/  LDL.64 R80, [R1+0x1370] ;  /* 0x0013700001507983 */ /* 0x000f240000100a00 */
[----:B------:R-:W2:Y:S01]  /*115fc0*/  LDL.64 R72, [R1+0x1360] ;  /* 0x0013600001487983 */ /* 0x000ea20000100a00 */
[----:B------:R-:W-:Y:S01]  /*115fd0*/  STL.64 [R1+0x1490], R48 ;  /* 0x0014903001007387 */ /* 0x000fe20000100a00 */
[----:B------:R-:W-:Y:S02]  /*115fe0*/  STL.64 [R1+0x1498], R50 ;  /* 0x0014983201007387 */ /* 0x000fe40000100a00 */
[----:B------:R-:W-:Y:S02]  /*115ff0*/  STL.64 [R1+0x14a0], R44 ;  /* 0x0014a02c01007387 */ /* 0x000fe40000100a00 */
[----:B------:R-:W-:Y:S01]  /*116000*/  STL.64 [R1+0x14a8], R46 ;  /* 0x0014a82e01007387 */ /* 0x000fe20000100a00 */
[----:B------:R-:W2:Y:S01]  /*116010*/  LDL.64 R24, [R1+0x1350] ;  /* 0x0013500001187983 */ /* 0x000ea20000100a00 */
[----:B------:R-:W-:Y:S02]  /*116020*/  STL.64 [R1+0x14b0], R40 ;  /* 0x0014b02801007387 */ /* 0x000fe40000100a00 */
[----:B------:R-:W-:Y:S02]  /*116030*/  STL.64 [R1+0x14b8], R42 ;  /* 0x0014b82a01007387 */ /* 0x000fe40000100a00 */
[----:B------:R-:W2:Y:S01]  /*116040*/  LDL.64 R4, [R1+0x1340] ;  /* 0x0013400001047983 */ /* 0x000ea20000100a00 */
[----:B------:R-:W-:Y:S01]  /*116050*/  STL.64 [R1+0x14c0], R36 ;  /* 0x0014c02401007387 */ /* 0x000fe20000100a00 */
[----:B------:R-:W-:Y:S02]  /*116060*/  STL.64 [R1+0x14c8], R38 ;  /* 0x0014c82601007387 */ /* 0x000fe40000100a00 */
[----:B------:R-:W2:Y:S02]  /*116070*/  LDL.64 R100, [R1+0x1330] ;  /* 0x0013300001647983 */ /* 0x000ea40000100a00 */
[----:B------:R-:W2:Y:S01]  /*116080*/  LDL.64 R96, [R1+0x1320] ;  /* 0x0013200001607983 */ /* 0x000ea20000100a00 */
[----:B------:R-:W2:Y:S01]  /*116090*/  LDL.64 R12, [R1+0x13b0] ;  /* 0x0013b000010c7983 */ /* 0x000ea20000100a00 */
[----:B------:R1:W-:Y:S02]  /*1160a0*/  STL.64 [R1+0x14d0], R28 ;  /* 0x0014d01c01007387 */ /* 0x0003e40000100a00 */
[----:B------:R-:W-:Y:S02]  /*1160b0*/  STL.64 [R1+0x14d8], R30 ;  /* 0x0014d81e01007387 */ /* 0x000fe40000100a00 */
[----:B------:R1:W-:Y:S01]  /*1160c0*/  STL.64 [R1+0x14e0], R20 ;  /* 0x0014e01401007387 */ /* 0x0003e20000100a00 */
[----:B------:R-:W-:Y:S01]  /*1160d0*/  STL.64 [R1+0x14e8], R22 ;  /* 0x0014e81601007387 */ /* 0x000fe20000100a00 */
[----:B------:R-:W-:Y:S01]  /*1160e0*/  STL.64 [R1+0x1500], R8 ;  /* 0x0015000801007387 */ /* 0x000fe20000100a00 */
[----:B------:R-:W-:Y:S01]  /*1160f0*/  HMMA.1688.F32.TF32 R32, R232, R242, R236 ;  /* 0x000000f2e820723c */ /* 0x000fe200000810ec */
[----:B------:R1:W-:Y:S01]  /*116100*/  STL [R1+0x1508], R10 ;  /* 0x0015080a01007387 */ /* 0x0003e20000100800 */
[----:B------:R-:W-:Y:S01]  /*116110*/  MOV R252, R11 ;  /* 0x0000000b00fc7202 */ /* 0x000fe20000000f00 */
[----:B------:R-:W2:Y:S04]  /*116120*/  LDL.64 R16, [R1+0x13c0] ;  /* 0x0013c00001107983 */ /* 0x000ea80000100a00 */
[----:B------:R-:W-:Y:S04]  /*116130*/  LDS R232, [R2+0x38080] ;  /* 0x0380800002e87984 */ /* 0x000fe80000000800 */
[----:B-1----:R-:W2:Y:S04]  /*116140*/  LDL.64 R28, [R1+0x15e0] ;  /* 0x0015e000011c7983 */ /* 0x002ea80000100a00 */
[----:B------:R-:W-:Y:S04]  /*116150*/  LDS R234, [R2+0x3a080] ;  /* 0x03a0800002ea7984 */ /* 0x000fe80000000800 */
[----:B------:R-:W2:Y:S04]  /*116160*/  LDL.64 R20, [R1+0x13d0] ;  /* 0x0013d00001147983 */ /* 0x000ea80000100a00 */
[----:B------:R-:W-:Y:S04]  /*116170*/  LDS R233, [R0+0x38080] ;  /* 0x0380800000e97984 */ /* 0x000fe80000000800 */
[----:B------:R-:W1:Y:S01]  /*116180*/  LDS R235, [R0+0x3a080] ;  /* 0x03a0800000eb7984 */ /* 0x000e620000000800 */
[C---:B------:R-:W-:Y:S01]  /*116190*/  HMMA.1688.F32.TF32 R8, R228.reuse, R108, R248 ;  /* 0x0000006ce408723c */ /* 0x040fe200000810f8 */
[----:B------:R-:W2:Y:S02]  /*1161a0*/  LDL.LU R248, [R1+0x3610] ;  /* 0x0036100001f87983 */ /* 0x000ea40000300800 */
[----:B------:R-:W-:Y:S01]  /*1161b0*/  STL.64 [R1+0x14f0], R32 ;  /* 0x0014f02001007387 */ /* 0x000fe20000100a00 */
[----:B------:R-:W-:Y:S11]  /*1161c0*/  STL.64 [R1+0x14f8], R34 ;  /* 0x0014f82201007387 */ /* 0x000ff60000100a00 */
[----:B------:R-:W-:Y:S08]  /*1161d0*/  @!UPT UIADD3 URZ, URZ, URZ, URZ ;  /* 0x0000003f3f3ff290 */ /* 0x000ff0000fffe03f */
        /* <DEDUP_REMOVED lines=60> */
[C---:B----4-:R-:W-:Y:S08]  /*1165a0*/  HMMA.1688.F32.TF32 R76, R228.reuse, R80, R76 ;  /* 0x00000050e44c723c */ /* 0x050ff0000008104c */
[C---:B---3--:R-:W-:Y:S08]  /*1165b0*/  HMMA.1688.F32.TF32 R84, R228.reuse, R88, R84 ;  /* 0x00000058e454723c */ /* 0x048ff00000081054 */
[C---:B--2---:R-:W-:Y:S08]  /*1165c0*/  HMMA.1688.F32.TF32 R92, R228.reuse, R112, R92 ;  /* 0x00000070e45c723c */ /* 0x044ff0000008105c */
        /* <DEDUP_REMOVED lines=10> */
[----:B------:R-:W2:Y:S01]  /*116670*/  LDL.64 R120, [R1+0x16a0] ;  /* 0x0016a00001787983 */ /* 0x000ea20000100a00 */
[----:B------:R1:W-:Y:S02]  /*116680*/  STL.64 [R1+0x1820], R76 ;  /* 0x0018204c01007387 */ /* 0x0003e40000100a00 */
[----:B------:R-:W-:Y:S01]  /*116690*/  STL.64 [R1+0x1828], R78 ;  /* 0x0018284e01007387 */ /* 0x000fe20000100a00 */
[----:B-1----:R-:W3:Y:S01]  /*1166a0*/  LDL.64 R76, [R1+0x16b0] ;  /* 0x0016b000014c7983 */ /* 0x002ee20000100a00 */
[----:B------:R1:W-:Y:S02]  /*1166b0*/  STL.64 [R1+0x1810], R8 ;  /* 0x0018100801007387 */ /* 0x0003e40000100a00 */
[----:B------:R-:W-:Y:S02]  /*1166c0*/  STL.64 [R1+0x1818], R10 ;  /* 0x0018180a01007387 */ /* 0x000fe40000100a00 */
[----:B------:R-:W4:Y:S01]  /*1166d0*/  LDL.64 R140, [R1+0x16d0] ;  /* 0x0016d000018c7983 */ /* 0x000f220000100a00 */
[----:B------:R-:W2:Y:S04]  /*1166e0*/  LDL.64 R84, [R1+0x16e0] ;  /* 0x0016e00001547983 */ /* 0x000ea80000100a00 */
[----:B------:R-:W2:Y:S04]  /*1166f0*/  LDL.64 R92, [R1+0x16f0] ;  /* 0x0016f000015c7983 */ /* 0x000ea80000100a00 */
[----:B------:R-:W2:Y:S04]  /*116700*/  LDL.64 R104, [R1+0x1710] ;  /* 0x0017100001687983 */ /* 0x000ea80000100a00 */
[----:B------:R-:W2:Y:S04]  /*116710*/  LDL.64 R224, [R1+0x1700] ;  /* 0x0017000001e07983 */ /* 0x000ea80000100a00 */
[----:B-1----:R-:W2:Y:S01]  /*116720*/  LDL.64 R8, [R1+0x16c0] ;  /* 0x0016c00001087983 */ /* 0x002ea20000100a00 */
        /* <DEDUP_REMOVED lines=8> */
[----:B------:R-:W-:Y:S02]  /*1167b0*/  STL.64 [R1+0x6b70], R12 ;  /* 0x006b700c01007387 */ /* 0x000fe40000100a00 */
[----:B------:R-:W-:Y:S02]  /*1167c0*/  STL.64 [R1+0x17c0], R36 ;  /* 0x0017c02401007387 */ /* 0x000fe40000100a00 */
[----:B------:R1:W-:Y:S02]  /*1167d0*/  STL.64 [R1+0x17c8], R38 ;  /* 0x0017c82601007387 */ /* 0x0003e40000100a00 */
[C---:B-1----:R-:W-:Y:S08]  /*1167e0*/  HMMA.1688.F32.TF32 R116, R228.reuse, R16, R236 ;  /* 0x00000010e474723c */ /* 0x042ff000000810ec */
[C---:B------:R-:W-:Y:S08]  /*1167f0*/  HMMA.1688.F32.TF32 R36, R228.reuse, R20, R240 ;  /* 0x00000014e424723c */ /* 0x040ff000000810f0 */
[C---:B------:R-:W-:Y:S07]  /*116800*/  HMMA.1688.F32.TF32 R12, R228.reuse, R28, R248 ;  /* 0x0000001ce40c723c */ /* 0x040fee00000810f8 */
[----:B------:R-:W-:Y:S01]  /*116810*/  STL.64 [R1+0x17b0], R116 ;  /* 0x0017b07401007387 */ /* 0x000fe20000100a00 */
[----:B------:R-:W-:Y:S02]  /*116820*/  STL.64 [R1+0x17b8], R118 ;  /* 0x0017b87601007387 */ /* 0x000fe40000100a00 */
[----:B------:R-:W2:Y:S05]  /*116830*/  LDL.LU R240, [R1+0x31e0] ;  /* 0x0031e00001f07983 */ /* 0x000eaa0000300800 */
[----:B------:R1:W-:Y:S01]  /*116840*/  STL.64 [R1+0x17a0], R36 ;  /* 0x0017a02401007387 */ /* 0x0003e20000100a00 */
[----:B------:R1:W-:Y:S07]  /*116850*/  STL.64 [R1+0x17a8], R38 ;  /* 0x0017a82601007387 */ /* 0x0003ee0000100a00 */
[----:B------:R-:W-:Y:S02]  /*116860*/  STL.64 [R1+0x1790], R12 ;  /* 0x0017900c01007387 */ /* 0x000fe40000100a00 */
        /* <DEDUP_REMOVED lines=8> */
[----:B-1----:R-:W2:Y:S01]  /*1168f0*/  LDL.LU R36, [R1+0x3200] ;  /* 0x0032000001247983 */ /* 0x002ea20000300800 */
[----:B------:R-:W2:Y:S04]  /*116900*/  LDL.LU R37, [R1+0x3204] ;  /* 0x0032040001257983 */ /* 0x000ea80000300800 */
        /* <DEDUP_REMOVED lines=108> */
[----:B------:R-:W-:Y:S02]  /*116fd0*/  STL.64 [R1+0x1768], R194 ;  /* 0x001768c201007387 */ /* 0x000fe40000100a00 */
[C---:B------:R-:W-:Y:S07]  /*116fe0*/  HMMA.1688.F32.TF32 R180, R228.reuse, R48, R184 ;  /* 0x00000030e4b4723c */ /* 0x040fee00000810b8 */
[----:B------:R-:W-:Y:S01]  /*116ff0*/  STL.64 [R1+0x1750], R12 ;  /* 0x0017500c01007387 */ /* 0x000fe20000100a00 */
[----:B------:R4:W-:Y:S02]  /*117000*/  STL.64 [R1+0x1758], R14 ;  /* 0x0017580e01007387 */ /* 0x0009e40000100a00 */
[C---:B----4-:R-:W-:Y:S05]  /*117010*/  HMMA.1688.F32.TF32 R12, R228.reuse, R52, R168 ;  /* 0x00000034e40c723c */ /* 0x050fea00000810a8 */
        /* <DEDUP_REMOVED lines=21> */
[----:B------:R-:W-:Y:S01]  /*117170*/  STL.64 [R1+0x1598], R174 ;  /* 0x001598ae01007387 */ /* 0x000fe20000100a00 */
[C---:B------:R-:W-:Y:S08]  /*117180*/  HMMA.1688.F32.TF32 R160, R228.reuse, R140, R160 ;  /* 0x0000008ce4a0723c */ /* 0x040ff000000810a0 */
[C---:B-1----:R-:W-:Y:S01]  /*117190*/  HMMA.1688.F32.TF32 R168, R228.reuse, R8, R204 ;  /* 0x00000008e4a8723c */ /* 0x042fe200000810cc */
[----:B------:R-:W-:Y:S01]  /*1171a0*/  STL.64 [R1+0x1580], R12 ;  /* 0x0015800c01007387 */ /* 0x000fe20000100a00 */
[----:B------:R1:W-:Y:S06]  /*1171b0*/  STL.64 [R1+0x1588], R14 ;  /* 0x0015880e01007387 */ /* 0x0003ec0000100a00 */
[C---:B-1----:R-:W-:Y:S11]  /*1171c0*/  HMMA.1688.F32.TF32 R12, R228.reuse, R84, R152 ;  /* 0x00000054e40c723c */ /* 0x042ff60000081098 */
[----:B------:R-:W-:Y:S04]  /*1171d0*/  @!UPT UIADD3 URZ, URZ, URZ, URZ ;  /* 0x0000003f3f3ff290 */ /* 0x000fe8000fffe03f */
[----:B------:R-:W-:Y:S01]  /*1171e0*/  STL.64 [R1+0x1570], R168 ;  /* 0x001570a801007387 */ /* 0x000fe20000100a00 */
[----:B------:R-:W-:Y:S01]  /*1171f0*/  STL.64 [R1+0x1578], R170 ;  /* 0x001578aa01007387 */ /* 0x000fe20000100a00 */
[C---:B------:R-:W-:Y:S01]  /*117200*/  HMMA.1688.F32.TF32 R148, R228.reuse, R92, R148 ;  /* 0x0000005ce494723c */ /* 0x040fe20000081094 */
[----:B------:R-:W-:Y:S01]  /*117210*/  STL.64 [R1+0x1560], R160 ;  /* 0x001560a001007387 */ /* 0x000fe20000100a00 */
[----:B------:R-:W-:Y:S06]  /*117220*/  STL.64 [R1+0x1568], R162 ;  /* 0x001568a201007387 */ /* 0x000fec0000100a00 */
        /* <DEDUP_REMOVED lines=16> */
[C---:B------:R-:W-:Y:S01]  /*117330*/  HMMA.1688.F32.TF32 R128, R232.reuse, R88, R124 ;  /* 0x00000058e880723c */ /* 0x040fe2000008107c */
[----:B------:R-:W-:Y:S01]  /*117340*/  STL.64 [R1+0x1520], R132 ;  /* 0x0015208401007387 */ /* 0x000fe20000100a00 */
[----:B------:R-:W-:Y:S06]  /*117350*/  STL.64 [R1+0x1528], R134 ;  /* 0x0015288601007387 */ /* 0x000fec0000100a00 */
[C---:B------:R-:W-:Y:S07]  /*117360*/  HMMA.1688.F32.TF32 R124, R232.reuse, R80, R116 ;  /* 0x00000050e87c723c */ /* 0x040fee0000081074 */
[----:B------:R-:W-:Y:S01]  /*117370*/  STL.64 [R1+0x1860], R12 ;  /* 0x0018600c01007387 */ /* 0x000fe20000100a00 */
[----:B------:R2:W-:Y:S02]  /*117380*/  STL.64 [R1+0x1868], R14 ;  /* 0x0018680e01007387 */ /* 0x0005e40000100a00 */
[C---:B--2---:R-:W-:Y:S05]  /*117390*/  HMMA.1688.F32.TF32 R12, R232.reuse, R72, R36 ;  /* 0x00000048e80c723c */ /* 0x044fea0000081024 */
        /* <DEDUP_REMOVED lines=8> */
[C---:B--2---:R-:W-:Y:S05]  /*117420*/  HMMA.1688.F32.TF32 R12, R232.reuse, R100, R248 ;  /* 0x00000064e80c723c */ /* 0x044fea00000810f8 */
[----:B------:R-:W-:Y:S01]  /*117430*/  STL.64 [R1+0x18a0], R116 ;  /* 0x0018a07401007387 */ /* 0x000fe20000100a00 */
[----:B------:R-:W-:Y:S02]  /*117440*/  STL.64 [R1+0x18a8], R118 ;  /* 0x0018a87601007387 */ /* 0x000fe40000100a00 */
[----:B------:R-:W2:Y:S05]  /*117450*/  LDL.LU R240, [R1+0x1b40] ;  /* 0x001b400001f07983 */ /* 0x000eaa0000300800 */
[----:B------:R3:W-:Y:S01]  /*117460*/  STL.64 [R1+0x18b0], R36 ;  /* 0x0018b02401007387 */ /* 0x0007e20000100a00 */
[----:B------:R4:W-:Y:S09]  /*117470*/  STL.64 [R1+0x18b8], R38 ;  /* 0x0018b82601007387 */ /* 0x0009f20000100a00 */
[----:B------:R1:W-:Y:S01]  /*117480*/  STL.64 [R1+0x18c0], R12 ;  /* 0x0018c00c01007387 */ /* 0x0003e20000100a00 */
[----:B------:R1:W-:Y:S02]  /*117490*/  STL.64 [R1+0x18c8], R14 ;  /* 0x0018c80e01007387 */ /* 0x0003e40000100a00 */
[----:B------:R-:W2:Y:S02]  /*1174a0*/  LDL.LU R241, [R1+0x1b44] ;  /* 0x001b440001f17983 */ /* 0x000ea40000300800 */
[----:B------:R-:W2:Y:S01]  /*1174b0*/  LDL.LU R242, [R1+0x1b48] ;  /* 0x001b480001f27983 */ /* 0x000ea20000300800 */
[----:B------:R-:W2:Y:S01]  /*1174c0*/  LDL.LU R243, [R1+0x1b4c] ;  /* 0x001b4c0001f37983 */ /* 0x000ea20000300800 */
[----:B---3--:R-:W3:Y:S02]  /*1174d0*/  LDL.LU R36, [R1+0x1b60] ;  /* 0x001b600001247983 */ /* 0x008ee40000300800 */
[----:B------:R-:W3:Y:S02]  /*1174e0*/  LDL.LU R37, [R1+0x1b64] ;  /* 0x001b640001257983 */ /* 0x000ee40000300800 */
[----:B----4-:R-:W3:Y:S01]  /*1174f0*/  LDL.LU R38, [R1+0x1b68] ;  /* 0x001b680001267983 */ /* 0x010ee20000300800 */
[----:B------:R-:W3:Y:S01]  /*117500*/  LDL.LU R39, [R1+0x1b6c] ;  /* 0x001b6c0001277983 */ /* 0x000ee20000300800 */
        /* <DEDUP_REMOVED lines=113> */
[----:B-1----:R-:W2:Y:S01]  /*117c20*/  LDL.LU.64 R12, [R1+0x6b70] ;  /* 0x006b7000010c7983 */ /* 0x002ea20000300a00 */
[C---:B---3--:R-:W-:Y:S08]  /*117c30*/  HMMA.1688.F32.TF32 R192, R232.reuse, R16, R192 ;  /* 0x00000010e8c0723c */ /* 0x048ff000000810c0 */
[C---:B--2---:R-:W-:Y:S11]  /*117c40*/  HMMA.1688.F32.TF32 R244, R232.reuse, R12, R244 ;  /* 0x0000000ce8f4723c */ /* 0x044ff600000810f4 */
[----:B------:R-:W-:Y:S11]  /*117c50*/  @!UPT UIADD3 URZ, URZ, URZ, URZ ;  /* 0x0000003f3f3ff290 */ /* 0x000ff6000fffe03f */
[----:B------:R-:W-:Y:S01]  /*117c60*/  @!UPT UIADD3 URZ, URZ, URZ, URZ ;  /* 0x0000003f3f3ff290 */ /* 0x000fe2000fffe03f */
[----:B------:R-:W-:Y:S01]  /*117c70*/  STL.64 [R1+0x1a50], R244 ;  /* 0x001a50f401007387 */ /* 0x000fe20000100a00 */
[----:B------:R1:W-:Y:S02]  /*117c80*/  STL.64 [R1+0x1a58], R246 ;  /* 0x001a58f601007387 */ /* 0x0003e40000100a00 */
[----:B------:R-:W-:Y:S02]  /*117c90*/  STL.64 [R1+0x1a40], R192 ;  /* 0x001a40c001007387 */ /* 0x000fe40000100a00 */
[----:B------:R2:W-:Y:S01]  /*117ca0*/  STL.64 [R1+0x1a48], R194 ;  /* 0x001a48c201007387 */ /* 0x0005e20000100a00 */
[C---:B-1----:R-:W-:Y:S08]  /*117cb0*/  HMMA.1688.F32.TF32 R244, R232.reuse, R20, R196 ;  /* 0x00000014e8f4723c */ /* 0x042ff000000810c4 */
[C---:B------:R-:W-:Y:S08]  /*117cc0*/  HMMA.1688.F32.TF32 R196, R232.reuse, R28, R200 ;  /* 0x0000001ce8c4723c */ /* 0x040ff000000810c8 */
[C---:B--2---:R-:W-:Y:S08]  /*117cd0*/  HMMA.1688.F32.TF32 R192, R232.reuse, R164, R180 ;  /* 0x000000a4e8c0723c */ /* 0x044ff000000810b4 */
        /* <DEDUP_REMOVED lines=12> */
[C---:B-1----:R-:W-:Y:S01]  /*117da0*/  HMMA.1688.F32.TF32 R180, R232.reuse, R44, R176 ;  /* 0x0000002ce8b4723c */ /* 0x042fe200000810b0 */
        /* <DEDUP_REMOVED lines=10> */
[C---:B-1----:R-:W-:Y:S01]  /*117e50*/  HMMA.1688.F32.TF32 R168, R232.reuse, R68, R212 ;  /* 0x00000044e8a8723c */ /* 0x042fe200000810d4 */
[----:B------:R-:W-:Y:S01]  /*117e60*/  STL.64 [R1+0x19b0], R176 ;  /* 0x0019b0b001007387 */ /* 0x000fe20000100a00 */
[----:B------:R1:W-:Y:S07]  /*117e70*/  STL.64 [R1+0x19b8], R178 ;  /* 0x0019b8b201007387 */ /* 0x0003ee0000100a00 */
[----:B------:R-:W-:Y:S02]  /*117e80*/  STL.64 [R1+0x19a0], R172 ;  /* 0x0019a0ac01007387 */ /* 0x000fe40000100a00 */
[----:B------:R2:W-:Y:S01]  /*117e90*/  STL.64 [R1+0x19a8], R174 ;  /* 0x0019a8ae01007387 */ /* 0x0005e20000100a00 */
[C---:B-1----:R-:W-:Y:S08]  /*117ea0*/  HMMA.1688.F32.TF32 R176, R232.reuse, R64, R208 ;  /* 0x00000040e8b0723c */ /* 0x042ff000000810d0 */
[C---:B--2---:R-:W-:Y:S03]  /*117eb0*/  HMMA.1688.F32.TF32 R172, R232.reuse, R60, R204 ;  /* 0x0000003ce8ac723c */ /* 0x044fe600000810cc */
[----:B------:R-:W-:Y:S01]  /*117ec0*/  STL.64 [R1+0x1990], R168 ;  /* 0x001990a801007387 */ /* 0x000fe20000100a00 */
[----:B------:R1:W-:Y:S04]  /*117ed0*/  STL.64 [R1+0x1998], R170 ;  /* 0x001998aa01007387 */ /* 0x0003e80000100a00 */
[C---:B-1----:R-:W-:Y:S08]  /*117ee0*/  HMMA.1688.F32.TF32 R168, R232.reuse, R120, R160 ;  /* 0x00000078e8a8723c */ /* 0x042ff000000810a0 */
[C---:B------:R-:W-:Y:S08]  /*117ef0*/  HMMA.1688.F32.TF32 R160, R232.reuse, R76, R152 ;  /* 0x0000004ce8a0723c */ /* 0x040ff00000081098 */
[C---:B------:R-:W-:Y:S08]  /*117f00*/  HMMA.1688.F32.TF32 R152, R232.reuse, R8, R148 ;  /* 0x00000008e898723c */ /* 0x040ff00000081094 */
[C---:B------:R-:W-:Y:S08]  /*117f10*/  HMMA.1688.F32.TF32 R148, R232.reuse, R140, R144 ;  /* 0x0000008ce894723c */ /* 0x040ff00000081090 */
[C---:B------:R-:W-:Y:S08]  /*117f20*/  HMMA.1688.F32.TF32 R144, R232.reuse, R84, R136 ;  /* 0x00000054e890723c */ /* 0x040ff00000081088 */
[C---:B------:R-:W-:Y:S08]  /*117f30*/  HMMA.1688.F32.TF32 R136, R232.reuse, R92, R132 ;  /* 0x0000005ce888723c */ /* 0x040ff00000081084 */
[C---:B------:R-:W-:Y:S08]  /*117f40*/  HMMA.1688.F32.TF32 R132, R232.reuse, R104, R128 ;  /* 0x00000068e884723c */ /* 0x040ff00000081080 */
[----:B------:R-:W-:Y:S08]  /*117f50*/  HMMA.1688.F32.TF32 R128, R232, R224, R124 ;  /* 0x000000e0e880723c */ /* 0x000ff0000008107c */
[C---:B----4-:R-:W-:Y:S01]  /*117f60*/  HMMA.1688.F32.TF32 R124, R228.reuse, R108, R116 ;  /* 0x0000006ce47c723c */ /* 0x050fe20000081074 */
[----:B------:R-:W-:Y:S07]  /*117f70*/  STL.64 [R1+0x1980], R176 ;  /* 0x001980b001007387 */ /* 0x000fee0000100a00 */
[C---:B------:R-:W-:Y:S01]  /*117f80*/  HMMA.1688.F32.TF32 R116, R228.reuse, R112, R36 ;  /* 0x00000070e474723c */ /* 0x040fe20000081024 */
[----:B------:R-:W-:Y:S02]  /*117f90*/  STL.64 [R1+0x1988], R178 ;  /* 0x001988b201007387 */ /* 0x000fe40000100a00 */
[----:B------:R-:W-:Y:S01]  /*117fa0*/  STL.64 [R1+0x1970], R172 ;  /* 0x001970ac01007387 */ /* 0x000fe20000100a00 */
[----:B------:R-:W-:Y:S04]  /*117fb0*/  STL.64 [R1+0x1978], R174 ;  /* 0x001978ae01007387 */ /* 0x000fe80000100a00 */
        /* <DEDUP_REMOVED lines=29> */
[C---:B--2---:R-:W-:Y:S08]  /*118190*/  HMMA.1688.F32.TF32 R88, R228.reuse, R80, R240 ;  /* 0x00000050e458723c */ /* 0x044ff000000810f0 */
[C---:B---3--:R-:W-:Y:S01]  /*1181a0*/  HMMA.1688.F32.TF32 R36, R228.reuse, R72, R248 ;  /* 0x00000048e424723c */ /* 0x048fe200000810f8 */
[----:B------:R-:W2:Y:S11]  /*1181b0*/  LDL.LU R240, [R1+0x2ee0] ;  /* 0x002ee00001f07983 */ /* 0x000eb60000300800 */
[----:B------:R-:W-:Y:S03]  /*1181c0*/  @!UPT UIADD3 URZ, URZ, URZ, URZ ;  /* 0x0000003f3f3ff290 */ /* 0x000fe6000fffe03f */
[----:B------:R-:W-:Y:S01]  /*1181d0*/  STL.64 [R1+0x1c20], R88 ;  /* 0x001c205801007387 */ /* 0x000fe20000100a00 */
[----:B------:R-:W-:Y:S07]  /*1181e0*/  STL.64 [R1+0x1c28], R90 ;  /* 0x001c285a01007387 */ /* 0x000fee0000100a00 */
        /* <DEDUP_REMOVED lines=111> */
[C---:B---3--:R-:W-:Y:S07]  /*1188e0*/  HMMA.1688.F32.TF32 R112, R228.reuse, R100, R200 ;  /* 0x00000064e470723c */ /* 0x048fee00000810c8 */
[----:B------:R-:W-:Y:S01]  /*1188f0*/  STL.64 [R1+0x1c00], R88 ;  /* 0x001c005801007387 */ /* 0x000fe20000100a00 */
[----:B------:R2:W-:Y:S02]  /*118900*/  STL.64 [R1+0x1c08], R90 ;  /* 0x001c085a01007387 */ /* 0x0005e40000100a00 */
[C---:B--2---:R-:W-:Y:S05]  /*118910*/  HMMA.1688.F32.TF32 R88, R228.reuse, R96, R180 ;  /* 0x00000060e458723c */ /* 0x044fea00000810b4 */
        /* <DEDUP_REMOVED lines=16> */
[----:B------:R2:W-:Y:S02]  /*118a20*/  STL.64 [R1+0x1ba8], R114 ;  /* 0x001ba87201007387 */ /* 0x0005e40000100a00 */
[C---:B--2---:R-:W-:Y:S07]  /*118a30*/  HMMA.1688.F32.TF32 R112, R228.reuse, R156, R220 ;  /* 0x0000009ce470723c */ /* 0x044fee00000810dc */
        /* <DEDUP_REMOVED lines=13> */
[----:B------:R-:W-:Y:S01]  /*118b10*/  STL.64 [R1+0x1b58], R170 ;  /* 0x001b58aa01007387 */ /* 0x000fe20000100a00 */
[C---:B------:R-:W-:Y:S06]  /*118b20*/  HMMA.1688.F32.TF32 R160, R228.reuse, R52, R160 ;  /* 0x00000034e4a0723c */ /* 0x040fec00000810a0 */
[----:B------:R-:W-:Y:S01]  /*118b30*/  STL.64 [R1+0x1b40], R112 ;  /* 0x001b407001007387 */ /* 0x000fe20000100a00 */
[----:B------:R2:W-:Y:S02]  /*118b40*/  STL.64 [R1+0x1b48], R114 ;  /* 0x001b487201007387 */ /* 0x0005e40000100a00 */
[C---:B--2---:R-:W-:Y:S05]  /*118b50*/  HMMA.1688.F32.TF32 R112, R228.reuse, R56, R152 ;  /* 0x00000038e470723c */ /* 0x044fea0000081098 */
[----:B------:R-:W-:Y:S01]  /*118b60*/  STL.64 [R1+0x1b30], R88 ;  /* 0x001b305801007387 */ /* 0x000fe20000100a00 */
[----:B------:R2:W-:Y:S02]  /*118b70*/  STL.64 [R1+0x1b38], R90 ;  /* 0x001b385a01007387 */ /* 0x0005e40000100a00 */
[C---:B--2---:R-:W-:Y:S06]  /*118b80*/  HMMA.1688.F32.TF32 R88, R228.reuse, R68, R148 ;  /* 0x00000044e458723c */ /* 0x044fec0000081094 */
[----:B------:R-:W-:Y:S01]  /*118b90*/  STL.64 [R1+0x1b20], R160 ;  /* 0x001b20a001007387 */ /* 0x000fe20000100a00 */
[----:B------:R-:W-:Y:S01]  /*118ba0*/  STL.64 [R1+0x1b28], R162 ;  /* 0x001b28a201007387 */ /* 0x000fe20000100a00 */
[C---:B------:R-:W-:Y:S07]  /*118bb0*/  HMMA.1688.F32.TF32 R144, R228.reuse, R64, R144 ;  /* 0x00000040e490723c */ /* 0x040fee0000081090 */
[----:B------:R-:W-:Y:S01]  /*118bc0*/  STL.64 [R1+0x1b10], R112 ;  /* 0x001b107001007387 */ /* 0x000fe20000100a00 */
[----:B------:R2:W-:Y:S02]  /*118bd0*/  STL.64 [R1+0x1b18], R114 ;  /* 0x001b187201007387 */ /* 0x0005e40000100a00 */
[C---:B--2---:R-:W-:Y:S05]  /*118be0*/  HMMA.1688.F32.TF32 R112, R228.reuse, R60, R136 ;  /* 0x0000003ce470723c */ /* 0x044fea0000081088 */
[----:B------:R-:W-:Y:S01]  /*118bf0*/  STL.64 [R1+0x1b00], R88 ;  /* 0x001b005801007387 */ /* 0x000fe20000100a00 */
[----:B------:R2:W-:Y:S02]  /*118c00*/  STL.64 [R1+0x1b08], R90 ;  /* 0x001b085a01007387 */ /* 0x0005e40000100a00 */
[C---:B--2---:R-:W-:Y:S05]  /*118c10*/  HMMA.1688.F32.TF32 R88, R228.reuse, R120, R132 ;  /* 0x00000078e458723c */ /* 0x044fea0000081084 */
[----:B------:R-:W-:Y:S01]  /*118c20*/  STL.64 [R1+0x1af0], R144 ;  /* 0x001af09001007387 */ /* 0x000fe20000100a00 */
[----:B------:R-:W-:Y:S02]  /*118c30*/  STL.64 [R1+0x1af8], R146 ;  /* 0x001af89201007387 */ /* 0x000fe40000100a00 */
[C---:B------:R-:W-:Y:S07]  /*118c40*/  HMMA.1688.F32.TF32 R128, R228.reuse, R76, R128 ;  /* 0x0000004ce480723c */ /* 0x040fee0000081080 */
[----:B------:R-:W-:Y:S01]  /*118c50*/  STL.64 [R1+0x1ae0], R112 ;  /* 0x001ae07001007387 */ /* 0x000fe20000100a00 */
[----:B------:R2:W-:Y:S01]  /*118c60*/  STL.64 [R1+0x1ae8], R114 ;  /* 0x001ae87201007387 */ /* 0x0005e20000100a00 */
[C---:B------:R-:W-:Y:S08]  /*118c70*/  HMMA.1688.F32.TF32 R36, R228.reuse, R84, R36 ;  /* 0x00000054e424723c */ /* 0x040ff00000081024 */
[C---:B--2---:R-:W-:Y:S01]  /*118c80*/  HMMA.1688.F32.TF32 R112, R228.reuse, R8, R124 ;  /* 0x00000008e470723c */ /* 0x044fe2000008107c */
[----:B------:R-:W-:Y:S01]  /*118c90*/  STL.64 [R1+0x1ad0], R88 ;  /* 0x001ad05801007387 */ /* 0x000fe20000100a00 */
[----:B------:R2:W-:Y:S06]  /*118ca0*/  STL.64 [R1+0x1ad8], R90 ;  /* 0x001ad85a01007387 */ /* 0x0005ec0000100a00 */
[C---:B--2---:R-:W-:Y:S01]  /*118cb0*/  HMMA.1688.F32.TF32 R88, R228.reuse, R140, R116 ;  /* 0x0000008ce458723c */ /* 0x044fe20000081074 */
[----:B------:R-:W-:Y:S01]  /*118cc0*/  STL.64 [R1+0x1ac0], R128 ;  /* 0x001ac08001007387 */ /* 0x000fe20000100a00 */
[----:B------:R-:W-:Y:S11]  /*118cd0*/  STL.64 [R1+0x1ac8], R130 ;  /* 0x001ac88201007387 */ /* 0x000ff60000100a00 */
[----:B------:R-:W-:Y:S02]  /*118ce0*/  @!UPT UIADD3 URZ, URZ, URZ, URZ ;  /* 0x0000003f3f3ff290 */ /* 0x000fe4000fffe03f */
[----:B------:R-:W-:Y:S02]  /*118cf0*/  STL.64 [R1+0x1ab0], R112 ;  /* 0x001ab07001007387 */ /* 0x000fe40000100a00 */
[----:B------:R2:W-:Y:S02]  /*118d00*/  STL.64 [R1+0x1ab8], R114 ;  /* 0x001ab87201007387 */ /* 0x0005e40000100a00 */
[C---:B--2---:R-:W-:Y:S04]  /*118d10*/  HMMA.1688.F32.TF32 R112, R228.reuse, R92, R236 ;  /* 0x0000005ce470723c */ /* 0x044fe800000810ec */
[----:B------:R-:W-:Y:S01]  /*118d20*/  STL.64 [R1+0x1aa0], R88 ;  /* 0x001aa05801007387 */ /* 0x000fe20000100a00 */
[----:B------:R2:W-:Y:S02]  /*118d30*/  STL.64 [R1+0x1aa8], R90 ;  /* 0x001aa85a01007387 */ /* 0x0005e40000100a00 */
[----:B------:R-:W-:Y:S02]  /*118d40*/  STL.64 [R1+0x1a90], R36 ;  /* 0x001a902401007387 */ /* 0x000fe40000100a00 */
[----:B------:R3:W-:Y:S01]  /*118d50*/  STL.64 [R1+0x1a98], R38 ;  /* 0x001a982601007387 */ /* 0x0007e20000100a00 */
[C---:B--2---:R-:W-:Y:S08]  /*118d60*/  HMMA.1688.F32.TF32 R88, R228.reuse, R104, R240 ;  /* 0x00000068e458723c */ /* 0x044ff000000810f0 */
[----:B---3--:R-:W-:Y:S01]  /*118d70*/  HMMA.1688.F32.TF32 R36, R228, R224, R248 ;  /* 0x000000e0e424723c */ /* 0x008fe200000810f8 */
[----:B------:R-:W-:Y:S04]  /*118d80*/  LDS R228, [R2+0x38200] ;  /* 0x0382000002e47984 */ /* 0x000fe80000000800 */
[----:B------:R-:W-:Y:S01]  /*118d90*/  STL.64 [R1+0x1a80], R112 ;  /* 0x001a807001007387 */ /* 0x000fe20000100a00 */
[----:B------:R-:W-:Y:S02]  /*118da0*/  STL.64 [R1+0x1a88], R114 ;  /* 0x001a887201007387 */ /* 0x000fe40000100a00 */
[----:B------:R-:W2:Y:S01]  /*118db0*/  LDL.LU R248, [R1+0x29a0] ;  /* 0x0029a00001f87983 */ /* 0x000ea20000300800 */
[----:B------:R-:W-:Y:S04]  /*118dc0*/  LDS R230, [R2+0x3a200] ;  /* 0x03a2000002e67984 */ /* 0x000fe80000000800 */
[----:B------:R-:W-:Y:S04]  /*118dd0*/  LDS R229, [R0+0x38200] ;  /* 0x0382000000e57984 */ /* 0x000fe80000000800 */
[----:B------:R-:W3:Y:S04]  /*118de0*/  LDS R231, [R0+0x3a200] ;  /* 0x03a2000000e77984 */ /* 0x000ee80000000800 */
        /* <DEDUP_REMOVED lines=87> */
[----:B----4-:R-:W4:Y:S01]  /*119360*/  LDL.LU R88, [R1+0x2b60] ;  /* 0x002b600001587983 */ /* 0x010f220000300800 */
[----:B------:R-:W4:Y:S01]  /*119370*/  LDL.LU R89, [R1+0x2b64] ;  /* 0x002b640001597983 */ /* 0x000f220000300800 */
[----:B-1----:R-:W4:Y:S02]  /*119380*/  LDL.LU R90, [R1+0x2b68] ;  /* 0x002b6800015a7983 */ /* 0x002f240000300800 */
[----:B------:R-:W4:Y:S02]  /*119390*/  LDL.LU R91, [R1+0x2b6c] ;  /* 0x002b6c00015b7983 */ /* 0x000f240000300800 */
        /* <DEDUP_REMOVED lines=35> */
[----:B------:R1:W-:Y:S01]  /*1195d0*/  STL.64 [R1+0x1a60], R112 ;  /* 0x001a607001007387 */ /* 0x0003e20000100a00 */
[----:B------:R-:W-:Y:S03]  /*1195e0*/  STL.64 [R1+0x1a68], R114 ;  /* 0x001a687201007387 */ /* 0x000fe60000100a00 */
[----:B-1----:R-:W4:Y:S02]  /*1195f0*/  LDL.LU.64 R112, [R1+0x6b68] ;  /* 0x006b680001707983 */ /* 0x002f240000300a00 */
[C---:B----4-:R-:W-:Y:S11]  /*119600*/  HMMA.1688.F32.TF32 R88, R232.reuse, R112, R88 ;  /* 0x00000070e858723c */ /* 0x050ff60000081058 */
[----:B------:R-:W-:Y:S11]  /*119610*/  @!UPT UIADD3 URZ, URZ, URZ, URZ ;  /* 0x0000003f3f3ff290 */ /* 0x000ff6000fffe03f */
[----:B------:R-:W-:Y:S01]  /*119620*/  @!UPT UIADD3 URZ, URZ, URZ, URZ ;  /* 0x0000003f3f3ff290 */ /* 0x000fe2000fffe03f */
[----:B------:R1:W-:Y:S01]  /*119630*/  STL.64 [R1+0x1c70], R88 ;  /* 0x001c705801007387 */ /* 0x0003e20000100a00 */
[----:B------:R-:W-:Y:S03]  /*119640*/  STL.64 [R1+0x1c78], R90 ;  /* 0x001c785a01007387 */ /* 0x000fe60000100a00 */
[----:B-1----:R-:W2:Y:S01]  /*119650*/  LDL.LU.64 R88, [R1+0x6b60] ;  /* 0x006b600001587983 */ /* 0x002ea20000300a00 */
        /* <DEDUP_REMOVED lines=17> */
[----:B------:R-:W-:Y:S01]  /*119770*/  STL.64 [R1+0x1c90], R244 ;  /* 0x001c90f401007387 */ /* 0x000fe20000100a00 */
[----:B------:R1:W-:Y:S02]  /*119780*/  STL.64 [R1+0x1c98], R246 ;  /* 0x001c98f601007387 */ /* 0x0003e40000100a00 */
[C---:B-1----:R-:W-:Y:S08]  /*119790*/  HMMA.1688.F32.TF32 R244, R232.reuse, R80, R192 ;  /* 0x00000050e8f4723c */ /* 0x042ff000000810c0 */
        /* <DEDUP_REMOVED lines=9> */
[----:B------:R1:W-:Y:S02]  /*119830*/  STL.64 [R1+0x1d18], R182 ;  /* 0x001d18b601007387 */ /* 0x0003e40000100a00 */
[C---:B-1----:R-:W-:Y:S08]  /*119840*/  HMMA.1688.F32.TF32 R180, R232.reuse, R12, R168 ;  /* 0x0000000ce8b4723c */ /* 0x042ff000000810a8 */
[C---:B------:R-:W-:Y:S01]  /*119850*/  HMMA.1688.F32.TF32 R168, R232.reuse, R16, R176 ;  /* 0x00000010e8a8723c */ /* 0x040fe200000810b0 */
[----:B------:R-:W-:Y:S01]  /*119860*/  STL.64 [R1+0x1d30], R188 ;  /* 0x001d30bc01007387 */ /* 0x000fe20000100a00 */
[----:B------:R-:W-:Y:S02]  /*119870*/  STL.64 [R1+0x1d38], R190 ;  /* 0x001d38be01007387 */ /* 0x000fe40000100a00 */
[----:B------:R-:W-:Y:S02]  /*119880*/  STL.64 [R1+0x1d50], R184 ;  /* 0x001d50b801007387 */ /* 0x000fe40000100a00 */
[----:B------:R-:W-:Y:S02]  /*119890*/  STL.64 [R1+0x1d58], R186 ;  /* 0x001d58ba01007387 */ /* 0x000fe40000100a00 */
        /* <DEDUP_REMOVED lines=44> */
[----:B---3--:R-:W-:Y:S07]  /*119b60*/  HMMA.1688.F32.TF32 R36, R232, R92, R248 ;  /* 0x0000005ce824723c */ /* 0x008fee00000810f8 */
[----:B------:R-:W-:Y:S01]  /*119b70*/  STL.64 [R1+0x1dd0], R124 ;  /* 0x001dd07c01007387 */ /* 0x000fe20000100a00 */
[----:B------:R-:W-:Y:S02]  /*119b80*/  STL.64 [R1+0x1dd8], R126 ;  /* 0x001dd87e01007387 */ /* 0x000fe40000100a00 */
[----:B------:R-:W2:Y:S05]  /*119b90*/  LDL.LU R240, [R1+0x2690] ;  /* 0x0026900001f07983 */ /* 0x000eaa0000300800 */
[----:B------:R-:W-:Y:S01]  /*119ba0*/  STL.64 [R1+0x1dc0], R116 ;  /* 0x001dc07401007387 */ /* 0x000fe20000100a00 */
[----:B------:R-:W-:Y:S07]  /*119bb0*/  STL.64 [R1+0x1dc8], R118 ;  /* 0x001dc87601007387 */ /* 0x000fee0000100a00 */
[----:B------:R1:W-:Y:S02]  /*119bc0*/  STL.64 [R1+0x1db0], R36 ;  /* 0x001db02401007387 */ /* 0x0003e40000100a00 */
[----:B------:R3:W-:Y:S02]  /*119bd0*/  STL.64 [R1+0x1db8], R38 ;  /* 0x001db82601007387 */ /* 0x0007e40000100a00 */
[----:B------:R-:W2:Y:S01]  /*119be0*/  LDL.LU R241, [R1+0x2694] ;  /* 0x0026940001f17983 */ /* 0x000ea20000300800 */
[----:B------:R-:W2:Y:S01]  /*119bf0*/  LDL.LU R242, [R1+0x2698] ;  /* 0x0026980001f27983 */ /* 0x000ea20000300800 */
[----:B------:R-:W2:Y:S02]  /*119c00*/  LDL.LU R243, [R1+0x269c] ;  /* 0x00269c0001f37983 */ /* 0x000ea40000300800 */
[----:B------:R-:W4:Y:S02]  /*119c10*/  LDL.LU R236, [R1+0x26a0] ;  /* 0x0026a00001ec7983 */ /* 0x000f240000300800 */
[----:B------:R-:W4:Y:S01]  /*119c20*/  LDL.LU R237, [R1+0x26a4] ;  /* 0x0026a40001ed7983 */ /* 0x000f220000300800 */
[----:B------:R-:W4:Y:S01]  /*119c30*/  LDL.LU R238, [R1+0x26a8] ;  /* 0x0026a80001ee7983 */ /* 0x000f220000300800 */
[----:B------:R-:W4:Y:S03]  /*119c40*/  LDL.LU R239, [R1+0x26ac] ;  /* 0x0026ac0001ef7983 */ /* 0x000f260000300800 */
        /* <DEDUP_REMOVED lines=100> */
[----:B--2---:R-:W-:Y:S08]  /*11a290*/  HMMA.1688.F32.TF32 R180, R228, R112, R180 ;  /* 0x00000070e4b4723c */ /* 0x004ff000000810b4 */
        /* <DEDUP_REMOVED lines=24> */
[C---:B----4-:R-:W-:Y:S08]  /*11a420*/  HMMA.1688.F32.TF32 R180, R228.reuse, R72, R168 ;  /* 0x00000048e4b4723c */ /* 0x050ff000000810a8 */
        /* <DEDUP_REMOVED lines=11> */
[C---:B--2---:R-:W-:Y:S04]  /*11a4e0*/  HMMA.1688.F32.TF32 R168, R228.reuse, R96, R216 ;  /* 0x00000060e4a8723c */ /* 0x044fe800000810d8 */
[----:B------:R-:W-:Y:S01]  /*11a4f0*/  STL.64 [R1+0x20a0], R176 ;  /* 0x0020a0b001007387 */ /* 0x000fe20000100a00 */
[----:B------:R-:W-:Y:S07]  /*11a500*/  STL.64 [R1+0x20a8], R178 ;  /* 0x0020a8b201007387 */ /* 0x000fee0000100a00 */
[----:B------:R-:W-:Y:S02]  /*11a510*/  STL.64 [R1+0x2090], R172 ;  /* 0x002090ac01007387 */ /* 0x000fe40000100a00 */
[----:B------:R-:W-:Y:S09]  /*11a520*/  STL.64 [R1+0x2098], R174 ;  /* 0x002098ae01007387 */ /* 0x000ff20000100a00 */
[----:B------:R-:W-:Y:S01]  /*11a530*/  STL.64 [R1+0x2080], R168 ;  /* 0x002080a801007387 */ /* 0x000fe20000100a00 */
[----:B------:R2:W-:Y:S02]  /*11a540*/  STL.64 [R1+0x2088], R170 ;  /* 0x002088aa01007387 */ /* 0x0005e40000100a00 */
[C---:B--2---:R-:W-:Y:S08]  /*11a550*/  HMMA.1688.F32.TF32 R168, R228.reuse, R12, R212 ;  /* 0x0000000ce4a8723c */ /* 0x044ff000000810d4 */
[C---:B------:R-:W-:Y:S08]  /*11a560*/  HMMA.1688.F32.TF32 R172, R228.reuse, R16, R208 ;  /* 0x00000010e4ac723c */ /* 0x040ff000000810d0 */
[C---:B------:R-:W-:Y:S08]  /*11a570*/  HMMA.1688.F32.TF32 R160, R228.reuse, R28, R160 ;  /* 0x0000001ce4a0723c */ /* 0x040ff000000810a0 */
[C---:B------:R-:W-:Y:S01]  /*11a580*/  HMMA.1688.F32.TF32 R136, R228.reuse, R40, R136 ;  /* 0x00000028e488723c */ /* 0x040fe20000081088 */
[----:B------:R-:W-:Y:S01]  /*11a590*/  STL.64 [R1+0x2070], R168 ;  /* 0x002070a801007387 */ /* 0x000fe20000100a00 */
[----:B------:R2:W-:Y:S06]  /*11a5a0*/  STL.64 [R1+0x2078], R170 ;  /* 0x002078aa01007387 */ /* 0x0005ec0000100a00 */
[C---:B--2---:R-:W-:Y:S08]  /*11a5b0*/  HMMA.1688.F32.TF32 R168, R228.reuse, R20, R204 ;  /* 0x00000014e4a8723c */ /* 0x044ff000000810cc */
[C---:B------:R-:W-:Y:S01]  /*11a5c0*/  HMMA.1688.F32.TF32 R116, R228.reuse, R56, R116 ;  /* 0x00000038e474723c */ /* 0x040fe20000081074 */
[----:B------:R-:W-:Y:S01]  /*11a5d0*/  STL.64 [R1+0x2060], R172 ;  /* 0x002060ac01007387 */ /* 0x000fe20000100a00 */
[----:B------:R-:W-:Y:S11]  /*11a5e0*/  STL.64 [R1+0x2068], R174 ;  /* 0x002068ae01007387 */ /* 0x000ff60000100a00 */
        /* <DEDUP_REMOVED lines=144> */
[C---:B------:R-:W-:Y:S01]  /*11aef0*/  HMMA.1688.F32.TF32 R168, R228.reuse, R224, R168 ;  /* 0x000000e0e4a8723c */ /* 0x040fe200000810a8 */
[----:B------:R-:W-:Y:S01]  /*11af00*/  STL.64 [R1+0x1f70], R192 ;  /* 0x001f70c001007387 */ /* 0x000fe20000100a00 */
[----:B------:R2:W-:Y:S06]  /*11af10*/  STL.64 [R1+0x1f78], R194 ;  /* 0x001f78c201007387 */ /* 0x0005ec0000100a00 */
[C---:B--2---:R-:W-:Y:S08]  /*11af20*/  HMMA.1688.F32.TF32 R192, R228.reuse, R84, R180 ;  /* 0x00000054e4c0723c */ /* 0x044ff000000810b4 */
[----:B------:R-:W-:Y:S01]  /*11af30*/  HMMA.1688.F32.TF32 R180, R228, R104, R184 ;  /* 0x00000068e4b4723c */ /* 0x000fe200000810b8 */
[----:B------:R-:W-:Y:S01]  /*11af40*/  STL.64 [R1+0x1f60], R244 ;  /* 0x001f60f401007387 */ /* 0x000fe20000100a00 */
[----:B------:R-:W-:Y:S02]  /*11af50*/  STL.64 [R1+0x1f68], R246 ;  /* 0x001f68f601007387 */ /* 0x000fe40000100a00 */
[----:B------:R-:W-:Y:S02]  /*11af60*/  STL.64 [R1+0x1f50], R196 ;  /* 0x001f50c401007387 */ /* 0x000fe40000100a00 */
[----:B------:R-:W-:Y:S01]  /*11af70*/  STL.64 [R1+0x1f58], R198 ;  /* 0x001f58c601007387 */ /* 0x000fe20000100a00 */
        /* <DEDUP_REMOVED lines=12> */
[C---:B-1----:R-:W-:Y:S08]  /*11b040*/  HMMA.1688.F32.TF32 R180, R232.reuse, R108, R176 ;  /* 0x0000006ce8b4723c */ /* 0x042ff000000810b0 */
[C---:B---3--:R-:W-:Y:S08]  /*11b050*/  HMMA.1688.F32.TF32 R168, R232.reuse, R112, R172 ;  /* 0x00000070e8a8723c */ /* 0x048ff000000810ac */
[C---:B------:R-:W-:Y:S08]  /*11b060*/  HMMA.1688.F32.TF32 R176, R232.reuse, R88, R220 ;  /* 0x00000058e8b0723c */ /* 0x040ff000000810dc */
[C---:B----4-:R-:W-:Y:S01]  /*11b070*/  HMMA.1688.F32.TF32 R172, R232.reuse, R80, R216 ;  /* 0x00000050e8ac723c */ /* 0x050fe200000810d8 */
        /* <DEDUP_REMOVED lines=44> */
[----:B------:R-:W-:Y:S01]  /*11b340*/  STL.64 [R1+0x23d0], R124 ;  /* 0x0023d07c01007387 */ /* 0x000fe20000100a00 */
[----:B------:R1:W-:Y:S02]  /*11b350*/  STL.64 [R1+0x23d8], R126 ;  /* 0x0023d87e01007387 */ /* 0x0003e40000100a00 */
[----:B------:R-:W-:Y:S02]  /*11b360*/  STL.64 [R1+0x23c0], R116 ;  /* 0x0023c07401007387 */ /* 0x000fe40000100a00 */
[----:B------:R3:W-:Y:S02]  /*11b370*/  STL.64 [R1+0x23c8], R118 ;  /* 0x0023c87601007387 */ /* 0x0007e40000100a00 */
[C---:B-1----:R-:W-:Y:S08]  /*11b380*/  HMMA.1688.F32.TF32 R124, R232.reuse, R48, R240 ;  /* 0x00000030e87c723c */ /* 0x042ff000000810f0 */
[C---:B---3--:R-:W-:Y:S07]  /*11b390*/  HMMA.1688.F32.TF32 R116, R232.reuse, R52, R248 ;  /* 0x00000034e874723c */ /* 0x048fee00000810f8 */
[----:B------:R1:W-:Y:S01]  /*11b3a0*/  STL.64 [R1+0x23b0], R36 ;  /* 0x0023b02401007387 */ /* 0x0003e20000100a00 */
[----:B------:R3:W-:Y:S03]  /*11b3b0*/  STL.64 [R1+0x23b8], R38 ;  /* 0x0023b82601007387 */ /* 0x0007e60000100a00 */
[----:B-1----:R-:W4:Y:S04]  /*11b3c0*/  LDL.LU R36, [R1+0x1f00] ;  /* 0x001f000001247983 */ /* 0x002f280000300800 */
[----:B------:R-:W-:Y:S02]  /*11b3d0*/  STL.64 [R1+0x23a0], R124 ;  /* 0x0023a07c01007387 */ /* 0x000fe40000100a00 */
[----:B------:R-:W-:Y:S06]  /*11b3e0*/  STL.64 [R1+0x23a8], R126 ;  /* 0x0023a87e01007387 */ /* 0x000fec0000100a00 */
[----:B------:R1:W-:Y:S01]  /*11b3f0*/  STL.64 [R1+0x2390], R116 ;  /* 0x0023907401007387 */ /* 0x0003e20000100a00 */
[----:B------:R2:W-:Y:S01]  /*11b400*/  STL.64 [R1+0x2398], R118 ;  /* 0x0023987601007387 */ /* 0x0005e20000100a00 */
[----:B------:R-:W4:Y:S02]  /*11b410*/  LDL.LU R37, [R1+0x1f04] ;  /* 0x001f040001257983 */ /* 0x000f240000300800 */
[----:B---3--:R-:W4:Y:S02]  /*11b420*/  LDL.LU R38, [R1+0x1f08] ;  /* 0x001f080001267983 */ /* 0x008f240000300800 */
[----:B------:R-:W4:Y:S01]  /*11b430*/  LDL.LU R39, [R1+0x1f0c] ;  /* 0x001f0c0001277983 */ /* 0x000f220000300800 */
[----:B-1----:R-:W3:Y:S01]  /*11b440*/  LDL.LU R116, [R1+0x2110] ;  /* 0x0021100001747983 */ /* 0x002ee20000300800 */
[----:B------:R-:W3:Y:S02]  /*11b450*/  LDL.LU R117, [R1+0x2114] ;  /* 0x0021140001757983 */ /* 0x000ee40000300800 */
[----:B--2---:R-:W3:Y:S02]  /*11b460*/  LDL.LU R118, [R1+0x2118] ;  /* 0x0021180001767983 */ /* 0x004ee40000300800 */
        /* <DEDUP_REMOVED lines=111> */
[----:B------:R-:W-:Y:S08]  /*11bb60*/  HMMA.1688.F32.TF32 R160, R232, R224, R160 ;  /* 0x000000e0e8a0723c */ /* 0x000ff000000810a0 */
[----:B------:R-:W-:Y:S08]  /*11bb70*/  HMMA.1688.F32.TF32 R152, R228, R108, R152 ;  /* 0x0000006ce498723c */ /* 0x000ff00000081098 */
[C---:B-1----:R-:W-:Y:S08]  /*11bb80*/  HMMA.1688.F32.TF32 R176, R232.reuse, R84, R212 ;  /* 0x00000054e8b0723c */ /* 0x042ff000000810d4 */
[----:B--2---:R-:W-:Y:S01]  /*11bb90*/  HMMA.1688.F32.TF32 R172, R232, R92, R208 ;  /* 0x0000005ce8ac723c */ /* 0x004fe200000810d0 */
[----:B------:R-:W-:Y:S01]  /*11bba0*/  STL.64 [R1+0x2310], R168 ;  /* 0x002310a801007387 */ /* 0x000fe20000100a00 */
[----:B------:R1:W-:Y:S06]  /*11bbb0*/  STL.64 [R1+0x2318], R170 ;  /* 0x002318aa01007387 */ /* 0x0003ec0000100a00 */
[C---:B------:R-:W-:Y:S08]  /*11bbc0*/  HMMA.1688.F32.TF32 R148, R228.reuse, R112, R148 ;  /* 0x00000070e494723c */ /* 0x040ff00000081094 */
[----:B------:R-:W-:Y:S08]  /*11bbd0*/  HMMA.1688.F32.TF32 R144, R228, R88, R144 ;  /* 0x00000058e490723c */ /* 0x000ff00000081090 */
[----:B-1----:R-:W-:Y:S08]  /*11bbe0*/  HMMA.1688.F32.TF32 R168, R232, R104, R204 ;  /* 0x00000068e8a8723c */ /* 0x002ff000000810cc */
[C---:B------:R-:W-:Y:S08]  /*11bbf0*/  HMMA.1688.F32.TF32 R136, R228.reuse, R80, R136 ;  /* 0x00000050e488723c */ /* 0x040ff00000081088 */
[C---:B------:R-:W-:Y:S08]  /*11bc00*/  HMMA.1688.F32.TF32 R132, R228.reuse, R72, R132 ;  /* 0x00000048e484723c */ /* 0x040ff00000081084 */
[C---:B------:R-:W-:Y:S08]  /*11bc10*/  HMMA.1688.F32.TF32 R128, R228.reuse, R24, R128 ;  /* 0x00000018e480723c */ /* 0x040ff00000081080 */
[C---:B------:R-:W-:Y:S01]  /*11bc20*/  HMMA.1688.F32.TF32 R124, R228.reuse, R4, R124 ;  /* 0x00000004e47c723c */ /* 0x040fe2000008107c */
[----:B------:R-:W-:Y:S07]  /*11bc30*/  STL.64 [R1+0x2300], R176 ;  /* 0x002300b001007387 */ /* 0x000fee0000100a00 */
[C---:B------:R-:W-:Y:S01]  /*11bc40*/  HMMA.1688.F32.TF32 R116, R228.reuse, R100, R116 ;  /* 0x00000064e474723c */ /* 0x040fe20000081074 */
[----:B------:R-:W-:Y:S02]  /*11bc50*/  STL.64 [R1+0x2308], R178 ;  /* 0x002308b201007387 */ /* 0x000fe40000100a00 */
[----:B------:R-:W-:Y:S05]  /*11bc60*/  STL.64 [R1+0x22f0], R172 ;  /* 0x0022f0ac01007387 */ /* 0x000fea0000100a00 */
[C---:B------:R-:W-:Y:S01]  /*11bc70*/  HMMA.1688.F32.TF32 R36, R228.reuse, R96, R36 ;  /* 0x00000060e424723c */ /* 0x040fe20000081024 */
[----:B------:R-:W-:Y:S04]  /*11bc80*/  STL.64 [R1+0x22f8], R174 ;  /* 0x0022f8ae01007387 */ /* 0x000fe80000100a00 */
        /* <DEDUP_REMOVED lines=27> */
[C---:B--2---:R-:W-:Y:S01]  /*11be40*/  HMMA.1688.F32.TF32 R36, R228.reuse, R12, R236 ;  /* 0x0000000ce424723c */ /* 0x044fe200000810ec */
[----:B------:R2:W-:Y:S07]  /*11be50*/  STL.64 [R1+0x6b50], R12 ;  /* 0x006b500c01007387 */ /* 0x0005ee0000100a00 */
[C---:B--2---:R-:W-:Y:S11]  /*11be60*/  HMMA.1688.F32.TF32 R12, R228.reuse, R20, R248 ;  /* 0x00000014e40c723c */ /* 0x044ff600000810f8 */
[----:B------:R-:W-:Y:S04]  /*11be70*/  @!UPT UIADD3 URZ, URZ, URZ, URZ ;  /* 0x0000003f3f3ff290 */ /* 0x000fe8000fffe03f */
[----:B------:R-:W-:Y:S01]  /*11be80*/  STL.64 [R1+0x25a0], R36 ;  /* 0x0025a02401007387 */ /* 0x000fe20000100a00 */
[----:B------:R2:W-:Y:S02]  /*11be90*/  STL.64 [R1+0x25a8], R38 ;  /* 0x0025a82601007387 */ /* 0x0005e40000100a00 */
[C---:B--2---:R-:W-:Y:S01]  /*11bea0*/  HMMA.1688.F32.TF32 R36, R228.reuse, R16, R240 ;  /* 0x00000010e424723c */ /* 0x044fe200000810f0 */
[----:B------:R-:W-:Y:S11]  /*11beb0*/  STL.64 [R1+0x6b48], R16 ;  /* 0x006b481001007387 */ /* 0x000ff60000100a00 */
[----:B------:R-:W-:Y:S11]  /*11bec0*/  @!UPT UIADD3 URZ, URZ, URZ, URZ ;  /* 0x0000003f3f3ff290 */ /* 0x000ff6000fffe03f */
[----:B------:R2:W-:Y:S01]  /*11bed0*/  STL.64 [R1+0x2590], R36 ;  /* 0x0025902401007387 */ /* 0x0005e20000100a00 */
[----:B------:R3:W-:Y:S02]  /*11bee0*/  STL.64 [R1+0x2598], R38 ;  /* 0x0025982601007387 */ /* 0x0007e40000100a00 */
[----:B------:R-:W4:Y:S02]  /*11bef0*/  LDL.LU R240, [R1+0x200] ;  /* 0x0002000001f07983 */ /* 0x000f240000300800 */
[----:B------:R-:W-:Y:S01]  /*11bf00*/  STL.64 [R1+0x2580], R12 ;  /* 0x0025800c01007387 */ /* 0x000fe20000100a00 */
[----:B------:R1:W-:Y:S01]  /*11bf10*/  STL.64 [R1+0x2588], R14 ;  /* 0x0025880e01007387 */ /* 0x0003e20000100a00 */
[----:B------:R-:W4:Y:S02]  /*11bf20*/  LDL.LU R241, [R1+0x204] ;  /* 0x0002040001f17983 */ /* 0x000f240000300800 */
[----:B------:R-:W4:Y:S02]  /*11bf30*/  LDL.LU R242, [R1+0x208] ;  /* 0x0002080001f27983 */ /* 0x000f240000300800 */
[----:B------:R-:W4:Y:S01]  /*11bf40*/  LDL.LU R243, [R1+0x20c] ;  /* 0x00020c0001f37983 */ /* 0x000f220000300800 */
[----:B------:R-:W4:Y:S01]  /*11bf50*/  LDL.LU R236, [R1+0x210] ;  /* 0x0002100001ec7983 */ /* 0x000f220000300800 */
[----:B------:R-:W4:Y:S02]  /*11bf60*/  LDL.LU R237, [R1+0x214] ;  /* 0x0002140001ed7983 */ /* 0x000f240000300800 */
[----:B------:R-:W4:Y:S02]  /*11bf70*/  LDL.LU R238, [R1+0x218] ;  /* 0x0002180001ee7983 */ /* 0x000f240000300800 */
[----:B------:R-:W4:Y:S01]  /*11bf80*/  LDL.LU R239, [R1+0x21c] ;  /* 0x00021c0001ef7983 */ /* 0x000f220000300800 */
[----:B--2---:R-:W2:Y:S01]  /*11bf90*/  LDL.LU R36, [R1+0x220] ;  /* 0x0002200001247983 */ /* 0x004ea20000300800 */
        /* <DEDUP_REMOVED lines=99> */
[C---:B-1----:R-:W-:Y:S08]  /*11c5d0*/  HMMA.1688.F32.TF32 R12, R228.reuse, R164, R196 ;  /* 0x000000a4e40c723c */ /* 0x042ff000000810c4 */
[C---:B--2---:R-:W-:Y:S08]  /*11c5e0*/  HMMA.1688.F32.TF32 R16, R228.reuse, R28, R192 ;  /* 0x0000001ce410723c */ /* 0x044ff000000810c0 */
        /* <DEDUP_REMOVED lines=15> */
[C---:B---3--:R-:W-:Y:S08]  /*11c6e0*/  HMMA.1688.F32.TF32 R16, R228.reuse, R48, R168 ;  /* 0x00000030e410723c */ /* 0x048ff000000810a8 */
[C---:B-1----:R-:W-:Y:S01]  /*11c6f0*/  HMMA.1688.F32.TF32 R12, R228.reuse, R52, R176 ;  /* 0x00000034e40c723c */ /* 0x042fe200000810b0 */
        /* <DEDUP_REMOVED lines=53> */
[----:B------:R-:W-:Y:S02]  /*11ca50*/  STL.64 [R1+0x22b8], R98 ;  /* 0x0022b86201007387 */ /* 0x000fe40000100a00 */
[C---:B----4-:R-:W-:Y:S05]  /*11ca60*/  HMMA.1688.F32.TF32 R36, R232.reuse, R72, R236 ;  /* 0x00000048e824723c */ /* 0x050fea00000810ec */
[----:B------:R-:W-:Y:S01]  /*11ca70*/  STL.64 [R1+0x22a0], R16 ;  /* 0x0022a01001007387 */ /* 0x000fe20000100a00 */
[----:B------:R2:W-:Y:S02]  /*11ca80*/  STL.64 [R1+0x22a8], R18 ;  /* 0x0022a81201007387 */ /* 0x0005e40000100a00 */
[C---:B--2---:R-:W-:Y:S07]  /*11ca90*/  HMMA.1688.F32.TF32 R16, R232.reuse, R24, R240 ;  /* 0x00000018e810723c */ /* 0x044fee00000810f0 */
[----:B------:R-:W-:Y:S01]  /*11caa0*/  STL.64 [R1+0x2290], R12 ;  /* 0x0022900c01007387 */ /* 0x000fe20000100a00 */
[----:B------:R2:W-:Y:S02]  /*11cab0*/  STL.64 [R1+0x2298], R14 ;  /* 0x0022980e01007387 */ /* 0x0005e40000100a00 */
[C---:B--2---:R-:W-:Y:S05]  /*11cac0*/  HMMA.1688.F32.TF32 R12, R232.reuse, R4, R248 ;  /* 0x00000004e80c723c */ /* 0x044fea00000810f8 */
[----:B------:R-:W-:Y:S01]  /*11cad0*/  STL.64 [R1+0x2280], R36 ;  /* 0x0022802401007387 */ /* 0x000fe20000100a00 */
[----:B------:R-:W-:Y:S02]  /*11cae0*/  STL.64 [R1+0x2288], R38 ;  /* 0x0022882601007387 */ /* 0x000fe40000100a00 */
[----:B------:R-:W2:Y:S05]  /*11caf0*/  LDL.LU R116, [R1+0x10] ;  /* 0x0000100001747983 */ /* 0x000eaa0000300800 */
[----:B------:R-:W-:Y:S01]  /*11cb00*/  STL.64 [R1+0x2270], R16 ;  /* 0x0022701001007387 */ /* 0x000fe20000100a00 */
[----:B------:R-:W-:Y:S09]  /*11cb10*/  STL.64 [R1+0x2278], R18 ;  /* 0x0022781201007387 */ /* 0x000ff20000100a00 */
        /* <DEDUP_REMOVED lines=13> */
[----:B------:R-:W1:Y:S02]  /*11cbf0*/  LDL.LU R136, [R1+0x50] ;  /* 0x0000500001887983 */ /* 0x000e640000300800 */
[----:B------:R-:W1:Y:S02]  /*11cc00*/  LDL.LU R137, [R1+0x54] ;  /* 0x0000540001897983 */ /* 0x000e640000300800 */
[----:B------:R-:W1:Y:S01]  /*11cc10*/  LDL.LU R138, [R1+0x58] ;  /* 0x00005800018a7983 */ /* 0x000e620000300800 */
[----:B------:R-:W1:Y:S01]  /*11cc20*/  LDL.LU R139, [R1+0x5c] ;  /* 0x00005c00018b7983 */ /* 0x000e620000300800 */
        /* <DEDUP_REMOVED lines=104> */
[----:B------:R-:W2:Y:S02]  /*11d2b0*/  LDL.LU R36, [R1] ;  /* 0x0000000001247983 */ /* 0x000ea40000300800 */
[----:B------:R-:W2:Y:S02]  /*11d2c0*/  LDL.LU R37, [R1+0x4] ;  /* 0x0000040001257983 */ /* 0x000ea40000300800 */
[----:B------:R-:W2:Y:S01]  /*11d2d0*/  LDL.LU R38, [R1+0x8] ;  /* 0x0000080001267983 */ /* 0x000ea20000300800 */
[----:B------:R-:W2:Y:S01]  /*11d2e0*/  LDL.LU R39, [R1+0xc] ;  /* 0x00000c0001277983 */ /* 0x000ea20000300800 */
[C---:B----4-:R-:W-:Y:S11]  /*11d2f0*/  HMMA.1688.F32.TF32 R96, R232.reuse, R100, R96 ;  /* 0x00000064e860723c */ /* 0x050ff60000081060 */
[----:B------:R-:W-:Y:S11]  /*11d300*/  @!UPT UIADD3 URZ, URZ, URZ, URZ ;  /* 0x0000003f3f3ff290 */ /* 0x000ff6000fffe03f */
[----:B------:R-:W-:Y:S01]  /*11d310*/  @!UPT UIADD3 URZ, URZ, URZ, URZ ;  /* 0x0000003f3f3ff290 */ /* 0x000fe2000fffe03f */
[----:B------:R4:W-:Y:S01]  /*11d320*/  STL.64 [R1+0x2250], R96 ;  /* 0x0022506001007387 */ /* 0x0009e20000100a00 */
[----:B------:R-:W-:Y:S03]  /*11d330*/  STL.64 [R1+0x2258], R98 ;  /* 0x0022586201007387 */ /* 0x000fe60000100a00 */
[----:B----4-:R-:W3:Y:S02]  /*11d340*/  LDL.LU.64 R96, [R1+0x6b58] ;  /* 0x006b580001607983 */ /* 0x010ee40000300a00 */
[C---:B---3--:R-:W-:Y:S11]  /*11d350*/  HMMA.1688.F32.TF32 R12, R232.reuse, R96, R12 ;  /* 0x00000060e80c723c */ /* 0x048ff6000008100c */
[----:B------:R-:W-:Y:S11]  /*11d360*/  @!UPT UIADD3 URZ, URZ, URZ, URZ ;  /* 0x0000003f3f3ff290 */ /* 0x000ff6000fffe03f */
[----:B------:R-:W-:Y:S01]  /*11d370*/  @!UPT UIADD3 URZ, URZ, URZ, URZ ;  /* 0x0000003f3f3ff290 */ /* 0x000fe2000fffe03f */
[----:B------:R3:W-:Y:S01]  /*11d380*/  STL.64 [R1+0x2240], R12 ;  /* 0x0022400c01007387 */ /* 0x0007e20000100a00 */
[----:B------:R-:W-:Y:S03]  /*11d390*/  STL.64 [R1+0x2248], R14 ;  /* 0x0022480e01007387 */ /* 0x000fe60000100a00 */
[----:B---3--:R-:W2:Y:S02]  /*11d3a0*/  LDL.LU.64 R12, [R1+0x6b50] ;  /* 0x006b5000010c7983 */ /* 0x008ea40000300a00 */
[C---:B--2---:R-:W-:Y:S11]  /*11d3b0*/  HMMA.1688.F32.TF32 R16, R232.reuse, R12, R16 ;  /* 0x0000000ce810723c */ /* 0x044ff60000081010 */
[----:B------:R-:W-:Y:S11]  /*11d3c0*/  @!UPT UIADD3 URZ, URZ, URZ, URZ ;  /* 0x0000003f3f3ff290 */ /* 0x000ff6000fffe03f */
[----:B------:R-:W-:Y:S01]  /*11d3d0*/  @!UPT UIADD3 URZ, URZ, URZ, URZ ;  /* 0x0000003f3f3ff290 */ /* 0x000fe2000fffe03f */
[----:B------:R2:W-:Y:S01]  /*11d3e0*/  STL.64 [R1+0x2440], R16 ;  /* 0x0024401001007387 */ /* 0x0005e20000100a00 */
[----:B------:R-:W-:Y:S03]  /*11d3f0*/  STL.64 [R1+0x2448], R18 ;  /* 0x0024481201007387 */ /* 0x000fe60000100a00 */
[----:B--2---:R-:W2:Y:S01]  /*11d400*/  LDL.LU.64 R16, [R1+0x6b48] ;  /* 0x006b480001107983 */ /* 0x004ea20000300a00 */
        /* <DEDUP_REMOVED lines=16> */
[----:B------:R2:W-:Y:S03]  /*11d510*/  STL.64 [R1+0x2238], R246 ;  /* 0x002238f601007387 */ /* 0x0005e60000100a00 */
[----:B--2---:R-:W2:Y:S01]  /*11d520*/  LDL.LU.64 R246, [R1+0x6b40] ;  /* 0x006b400001f67983 */ /* 0x004ea20000300a00 */
[----:B------:R-:W2:Y:S02]  /*11d530*/  LDL.LU.64 R244, [R1+0x6b38] ;  /* 0x006b380001f47983 */ /* 0x000ea40000300a00 */
[----:B------:R-:W-:Y:S02]  /*11d540*/  STL.64 [R1+0x2210], R200 ;  /* 0x002210c801007387 */ /* 0x000fe40000100a00 */
[----:B------:R3:W-:Y:S02]  /*11d550*/  STL.64 [R1+0x2218], R202 ;  /* 0x002218ca01007387 */ /* 0x0007e40000100a00 */
[----:B---3--:R-:W3:Y:S01]  /*11d560*/  LDL.LU.64 R202, [R1+0x6b30] ;  /* 0x006b300001ca7983 */ /* 0x008ee20000300a00 */
        /* <DEDUP_REMOVED lines=43> */
[----:B-1----:R-:W3:Y:S01]  /*11d820*/  LDL.LU.64 R250, [R1+0x6a80] ;  /* 0x006a800001fa7983 */ /* 0x002ee20000300a00 */
[----:B------:R-:W3:Y:S01]  /*11d830*/  LDL.LU.64 R248, [R1+0x6a78] ;  /* 0x006a780001f87983 */ /* 0x000ee20000300a00 */
[C---:B------:R-:W-:Y:S08]  /*11d840*/  HMMA.1688.F32.TF32 R220, R232.reuse, R120, R220 ;  /* 0x00000078e8dc723c */ /* 0x040ff000000810dc */
[C---:B------:R-:W-:Y:S11]  /*11d850*/  HMMA.1688.F32.TF32 R216, R232.reuse, R76, R216 ;  /* 0x0000004ce8d8723c */ /* 0x040ff600000810d8 */
[----:B------:R-:W-:Y:S04]  /*11d860*/  @!UPT UIADD3 URZ, URZ, URZ, URZ ;  /* 0x0000003f3f3ff290 */ /* 0x000fe8000fffe03f */
[----:B------:R-:W-:Y:S01]  /*11d870*/  STL.64 [R1+0x1d40], R220 ;  /* 0x001d40dc01007387 */ /* 0x000fe20000100a00 */
[----:B------:R1:W-:Y:S07]  /*11d880*/  STL.64 [R1+0x1d48], R222 ;  /* 0x001d48de01007387 */ /* 0x0003ee0000100a00 */
[----:B------:R-:W-:Y:S02]  /*11d890*/  STL.64 [R1+0x1d20], R216 ;  /* 0x001d20d801007387 */ /* 0x000fe40000100a00 */
[----:B------:R1:W-:Y:S02]  /*11d8a0*/  STL.64 [R1+0x1d28], R218 ;  /* 0x001d28da01007387 */ /* 0x0003e40000100a00 */
[C---:B-1----:R-:W-:Y:S08]  /*11d8b0*/  HMMA.1688.F32.TF32 R220, R232.reuse, R8, R212 ;  /* 0x00000008e8dc723c */ /* 0x042ff000000810d4 */
        /* <DEDUP_REMOVED lines=38> */
[----:B-1----:R-:W4:Y:S01]  /*11db20*/  LDL.LU R124, [R1+0x2d0] ;  /* 0x0002d000017c7983 */ /* 0x002f220000300800 */
[C---:B--2---:R-:W-:Y:S08]  /*11db30*/  HMMA.1688.F32.TF32 R36, R228.reuse, R100, R240 ;  /* 0x00000064e424723c */ /* 0x044ff000000810f0 */
[----:B---3--:R-:W-:Y:S01]  /*11db40*/  HMMA.1688.F32.TF32 R116, R228, R4, R248 ;  /* 0x00000004e474723c */ /* 0x008fe200000810f8 */
[----:B------:R-:W-:Y:S11]  /*11db50*/  IMAD.MOV.U32 R127, RZ, RZ, R236 ;  /* 0x000000ffff7f7224 */ /* 0x000ff600078e00ec */
[----:B------:R-:W-:Y:S11]  /*11db60*/  @!UPT UIADD3 URZ, URZ, URZ, URZ ;  /* 0x0000003f3f3ff290 */ /* 0x000ff6000fffe03f */
[----:B------:R1:W-:Y:S01]  /*11db70*/  STL.64 [R1+0x10c0], R116 ;  /* 0x0010c07401007387 */ /* 0x0003e20000100a00 */
[----:B------:R2:W-:Y:S02]  /*11db80*/  STL.64 [R1+0x10c8], R118 ;  /* 0x0010c87601007387 */ /* 0x0005e40000100a00 */
[----:B------:R3:W-:Y:S02]  /*11db90*/  STL.64 [R1+0x10a0], R36 ;  /* 0x0010a02401007387 */ /* 0x0007e40000100a00 */
[----:B------:R1:W-:Y:S01]  /*11dba0*/  STL.64 [R1+0x10a8], R38 ;  /* 0x0010a82601007387 */ /* 0x0003e20000100a00 */
[----:B------:R-:W4:Y:S01]  /*11dbb0*/  LDL.LU R125, [R1+0x2d4] ;  /* 0x0002d400017d7983 */ /* 0x000f220000300800 */
[----:B------:R-:W4:Y:S02]  /*11dbc0*/  LDL.LU R126, [R1+0x2d8] ;  /* 0x0002d800017e7983 */ /* 0x000f240000300800 */
        /* <DEDUP_REMOVED lines=56> */
[----:B-1----:R-:W-:Y:S01]  /*11df50*/  MOV R116, R237 ;  /* 0x000000ed00747202 */ /* 0x002fe20000000f00 */
[----:B------:R-:W-:-:S02]  /*11df60*/  IMAD.MOV.U32 R117, RZ, RZ, R238 ;  /* 0x000000ffff757224 */ /* 0x000fc400078e00ee */
[----:B--2---:R-:W-:Y:S02]  /*11df70*/  IMAD.MOV.U32 R118, RZ, RZ, R239 ;  /* 0x000000ffff767224 */ /* 0x004fe400078e00ef */
[----:B---3--:R-:W-:Y:S02]  /*11df80*/  IMAD.MOV.U32 R135, RZ, RZ, R236 ;  /* 0x000000ffff877224 */ /* 0x008fe400078e00ec */
        /* <DEDUP_REMOVED lines=9> */
[C---:B--2---:R-:W-:Y:S03]  /*11e020*/  HMMA.1688.F32.TF32 R232, R228.reuse, R96, R236 ;  /* 0x00000060e4e8723c */ /* 0x044fe600000810ec */
[----:B------:R-:W2:Y:S11]  /*11e030*/  LDL.LU R236, [R1+0x340] ;  /* 0x0003400001ec7983 */ /* 0x000eb60000300800 */
[----:B------:R-:W-:Y:S09]  /*11e040*/  @!UPT UIADD3 URZ, URZ, URZ, URZ ;  /* 0x0000003f3f3ff290 */ /* 0x000ff2000fffe03f */
[----:B------:R-:W-:Y:S01]  /*11e050*/  STL.64 [R1+0x1080], R232 ;  /* 0x001080e801007387 */ /* 0x000fe20000100a00 */
[----:B------:R-:W-:Y:S02]  /*11e060*/  STL.64 [R1+0x1088], R234 ;  /* 0x001088ea01007387 */ /* 0x000fe40000100a00 */
[----:B------:R-:W2:Y:S02]  /*11e070*/  LDL.LU R237, [R1+0x344] ;  /* 0x0003440001ed7983 */ /* 0x000ea40000300800 */
[----:B------:R-:W2:Y:S01]  /*11e080*/  LDL.LU R238, [R1+0x348] ;  /* 0x0003480001ee7983 */ /* 0x000ea20000300800 */
[----:B------:R-:W2:Y:S01]  /*11e090*/  LDL.LU R239, [R1+0x34c] ;  /* 0x00034c0001ef7983 */ /* 0x000ea20000300800 */
[C---:B----4-:R-:W-:Y:S08]  /*11e0a0*/  HMMA.1688.F32.TF32 R220, R228.reuse, R12, R220 ;  /* 0x0000000ce4dc723c */ /* 0x050ff000000810dc */
[C---:B------:R-:W-:Y:S08]  /*11e0b0*/  HMMA.1688.F32.TF32 R216, R228.reuse, R16, R216 ;  /* 0x00000010e4d8723c */ /* 0x040ff000000810d8 */
        /* <DEDUP_REMOVED lines=15> */
[C---:B------:R-:W-:Y:S08]  /*11e1b0*/  HMMA.1688.F32.TF32 R124, R228.reuse, R120, R124 ;  /* 0x00000078e47c723c */ /* 0x040ff0000008107c */
[C---:B---3--:R-:W-:Y:S08]  /*11e1c0*/  HMMA.1688.F32.TF32 R116, R228.reuse, R76, R116 ;  /* 0x0000004ce474723c */ /* 0x048ff00000081074 */
[----:B------:R-:W-:Y:S01]  /*11e1d0*/  HMMA.1688.F32.TF32 R36, R228, R8, R36 ;  /* 0x00000008e424723c */ /* 0x000fe20000081024 */
[----:B------:R-:W-:Y:S01]  /*11e1e0*/  MOV R43, R76 ;  /* 0x0000004c002b7202 */ /* 0x000fe20000000f00 */
[----:B------:R-:W-:-:S02]  /*11e1f0*/  IMAD.MOV.U32 R42, RZ, RZ, R77 ;  /* 0x000000ffff2a7224 */ /* 0x000fc400078e004d */
[----:B------:R-:W-:Y:S01]  /*11e200*/  IMAD.MOV.U32 R35, RZ, RZ, R120 ;  /* 0x000000ffff237224 */ /* 0x000fe200078e0078 */
[----:B------:R-:W-:Y:S01]  /*11e210*/  STL.64 [R1+0x1060], R220 ;  /* 0x001060dc01007387 */ /* 0x000fe20000100a00 */
[----:B------:R1:W-:Y:S02]  /*11e220*/  STL.64 [R1+0x1068], R222 ;  /* 0x001068de01007387 */ /* 0x0003e40000100a00 */
[----:B------:R-:W-:Y:S02]  /*11e230*/  IMAD.MOV.U32 R34, RZ, RZ, R121 ;  /* 0x000000ffff227224 */ /* 0x000fe400078e0079 */
[----:B------:R-:W-:Y:S01]  /*11e240*/  IMAD.MOV.U32 R47, RZ, RZ, R8 ;  /* 0x000000ffff2f7224 */ /* 0x000fe200078e0008 */
[----:B------:R-:W-:Y:S01]  /*11e250*/  MOV R46, R9 ;  /* 0x00000009002e7202 */ /* 0x000fe20000000f00 */
[----:B------:R-:W-:Y:S04]  /*11e260*/  LDS R232, [R2+0x38480] ;  /* 0x0384800002e87984 */ /* 0x000fe80000000800 */
[----:B------:R-:W-:Y:S04]  /*11e270*/  LDS R234, [R2+0x3a480] ;  /* 0x03a4800002ea7984 */ /* 0x000fe80000000800 */
[----:B------:R-:W-:Y:S04]  /*11e280*/  LDS R233, [R0+0x38480] ;  /* 0x0384800000e97984 */ /* 0x000fe80000000800 */
[----:B------:R-:W3:Y:S04]  /*11e290*/  LDS R235, [R0+0x3a480] ;  /* 0x03a4800000eb7984 */ /* 0x000ee80000000800 */
[----:B-1----:R-:W4:Y:S01]  /*11e2a0*/  LDL.LU.64 R222, [R1+0x6a58] ;  /* 0x006a580001de7983 */ /* 0x002f220000300a00 */
[----:B------:R-:W4:Y:S02]  /*11e2b0*/  LDL.LU.64 R220, [R1+0x6a50] ;  /* 0x006a500001dc7983 */ /* 0x000f240000300a00 */
[----:B------:R-:W-:Y:S02]  /*11e2c0*/  STL.64 [R1+0x1040], R216 ;  /* 0x001040d801007387 */ /* 0x000fe40000100a00 */
[----:B------:R1:W-:Y:S02]  /*11e2d0*/  STL.64 [R1+0x1048], R218 ;  /* 0x001048da01007387 */ /* 0x0003e40000100a00 */
[----:B-1----:R-:W3:Y:S01]  /*11e2e0*/  LDL.LU.64 R218, [R1+0x6a48] ;  /* 0x006a480001da7983 */ /* 0x002ee20000300a00 */
[----:B------:R-:W3:Y:S02]  /*11e2f0*/  LDL.LU.64 R216, [R1+0x6a40] ;  /* 0x006a400001d87983 */ /* 0x000ee40000300a00 */
        /* <DEDUP_REMOVED lines=12> */
[----:B------:R-:W3:Y:S02]  /*11e3c0*/  LDL.LU.64 R166, [R1+0x6a08] ;  /* 0x006a080001a67983 */ /* 0x000ee40000300a00 */
[----:B------:R-:W3:Y:S01]  /*11e3d0*/  LDL.LU.64 R164, [R1+0x6a00] ;  /* 0x006a000001a47983 */ /* 0x000ee20000300a00 */
[----:B------:R-:W-:Y:S01]  /*11e3e0*/  STL.64 [R1+0xfd0], R160 ;  /* 0x000fd0a001007387 */ /* 0x000fe20000100a00 */
[----:B------:R1:W-:Y:S03]  /*11e3f0*/  STL.64 [R1+0xfd8], R162 ;  /* 0x000fd8a201007387 */ /* 0x0003e60000100a00 */
        /* <DEDUP_REMOVED lines=8> */
[----:B------:R-:W-:Y:S02]  /*11e480*/  STL.64 [R1+0xf90], R148 ;  /* 0x000f909401007387 */ /* 0x000fe40000100a00 */
[----:B------:R1:W-:Y:S02]  /*11e490*/  STL.64 [R1+0xf98], R150 ;  /* 0x000f989601007387 */ /* 0x0003e40000100a00 */
[----:B-1----:R-:W3:Y:S01]  /*11e4a0*/  LDL.LU.64 R150, [R1+0x69c8] ;  /* 0x0069c80001967983 */ /* 0x002ee20000300a00 */
[----:B------:R-:W3:Y:S01]  /*11e4b0*/  LDL.LU.64 R148, [R1+0x69c0] ;  /* 0x0069c00001947983 */ /* 0x000ee20000300a00 */
[C---:B--2---:R-:W-:Y:S11]  /*11e4c0*/  HMMA.1688.F32.TF32 R236, R228.reuse, R44, R236 ;  /* 0x0000002ce4ec723c */ /* 0x044ff600000810ec */
[----:B------:R-:W-:Y:S11]  /*11e4d0*/  @!UPT UIADD3 URZ, URZ, URZ, URZ ;  /* 0x0000003f3f3ff290 */ /* 0x000ff6000fffe03f */
[----:B------:R-:W-:Y:S01]  /*11e4e0*/  @!UPT UIADD3 URZ, URZ, URZ, URZ ;  /* 0x0000003f3f3ff290 */ /* 0x000fe2000fffe03f */
[----:B------:R-:W-:Y:S01]  /*11e4f0*/  STL.64 [R1+0xf70], R236 ;  /* 0x000f70ec01007387 */ /* 0x000fe20000100a00 */
[----:B------:R1:W-:Y:S02]  /*11e500*/  STL.64 [R1+0xf78], R238 ;  /* 0x000f78ee01007387 */ /* 0x0003e40000100a00 */
[----:B-1----:R-:W-:Y:S01]  /*11e510*/  HMMA.1688.F32.TF32 R236, R228, R52, R248 ;  /* 0x00000034e4ec723c */ /* 0x002fe200000810f8 */
[----:B------:R-:W-:Y:S01]  /*11e520*/  STL.64 [R1+0xf50], R240 ;  /* 0x000f50f001007387 */ /* 0x000fe20000100a00 */
[----:B------:R-:W-:Y:S11]  /*11e530*/  STL.64 [R1+0xf58], R242 ;  /* 0x000f58f201007387 */ /* 0x000ff60000100a00 */
        /* <DEDUP_REMOVED lines=59> */
[----:B----4-:R-:W4:Y:S02]  /*11e8f0*/  LDL.LU R38, [R1+0x388] ;  /* 0x0003880001267983 */ /* 0x010f240000300800 */
        /* <DEDUP_REMOVED lines=17> */
[C---:B--2---:R-:W-:Y:S08]  /*11ea10*/  HMMA.1688.F32.TF32 R144, R228.reuse, R140, R144 ;  /* 0x0000008ce490723c */ /* 0x044ff00000081090 */
[C---:B---3--:R-:W-:Y:S08]  /*11ea20*/  HMMA.1688.F32.TF32 R136, R228.reuse, R84, R136 ;  /* 0x00000054e488723c */ /* 0x048ff00000081088 */
[C---:B------:R-:W-:Y:S08]  /*11ea30*/  HMMA.1688.F32.TF32 R132, R228.reuse, R92, R132 ;  /* 0x0000005ce484723c */ /* 0x040ff00000081084 */
[C---:B------:R-:W-:Y:S08]  /*11ea40*/  HMMA.1688.F32.TF32 R128, R228.reuse, R104, R128 ;  /* 0x00000068e480723c */ /* 0x040ff00000081080 */
[----:B------:R-:W-:Y:S08]  /*11ea50*/  HMMA.1688.F32.TF32 R228, R228, R224, R124 ;  /* 0x000000e0e4e4723c */ /* 0x000ff0000008107c */
[C---:B------:R-:W-:Y:S08]  /*11ea60*/  HMMA.1688.F32.TF32 R116, R232.reuse, R112, R116 ;  /* 0x00000070e874723c */ /* 0x040ff00000081074 */
        /* <DEDUP_REMOVED lines=10> */
[C---:B------:R-:W-:Y:S08]  /*11eb10*/  HMMA.1688.F32.TF32 R236, R232.reuse, R80, R236 ;  /* 0x00000050e8ec723c */ /* 0x040ff000000810ec */
[C---:B------:R-:W-:Y:S01]  /*11eb20*/  HMMA.1688.F32.TF32 R76, R232.reuse, R72, R76 ;  /* 0x00000048e84c723c */ /* 0x040fe2000008104c */
[----:B-1----:R-:W2:Y:S01]  /*11eb30*/  LDL.LU.64 R138, [R1+0x6998] ;  /* 0x00699800018a7983 */ /* 0x002ea20000300a00 */
[----:B------:R-:W2:Y:S02]  /*11eb40*/  LDL.LU.64 R136, [R1+0x6990] ;  /* 0x0069900001887983 */ /* 0x000ea40000300a00 */
[----:B------:R-:W-:Y:S02]  /*11eb50*/  STL.64 [R1+0xde0], R132 ;  /* 0x000de08401007387 */ /* 0x000fe40000100a00 */
[----:B------:R1:W-:Y:S02]  /*11eb60*/  STL.64 [R1+0xde8], R134 ;  /* 0x000de88601007387 */ /* 0x0003e40000100a00 */
[C---:B----4-:R-:W-:Y:S01]  /*11eb70*/  HMMA.1688.F32.TF32 R36, R232.reuse, R24, R36 ;  /* 0x00000018e824723c */ /* 0x050fe20000081024 */
[----:B-1----:R-:W4:Y:S01]  /*11eb80*/  LDL.LU.64 R134, [R1+0x6988] ;  /* 0x0069880001867983 */ /* 0x002f220000300a00 */
[----:B------:R-:W4:Y:S02]  /*11eb90*/  LDL.LU.64 R132, [R1+0x6980] ;  /* 0x0069800001847983 */ /* 0x000f240000300a00 */
        /* <DEDUP_REMOVED lines=10> */
[C---:B------:R-:W-:Y:S08]  /*11ec40*/  HMMA.1688.F32.TF32 R8, R232.reuse, R4, R8 ;  /* 0x00000004e808723c */ /* 0x040ff00000081008 */
[----:B------:R-:W-:Y:S01]  /*11ec50*/  HMMA.1688.F32.TF32 R248, R232, R100, R248 ;  /* 0x00000064e8f8723c */ /* 0x000fe200000810f8 */
[----:B------:R-:W-:Y:S01]  /*11ec60*/  MOV R107, R100 ;  /* 0x00000064006b7202 */ /* 0x000fe20000000f00 */
[----:B------:R-:W-:Y:S01]  /*11ec70*/  IMAD.MOV.U32 R106, RZ, RZ, R101 ;  /* 0x000000ffff6a7224 */ /* 0x000fe200078e0065 */
[----:B------:R-:W-:Y:S01]  /*11ec80*/  MOV R87, R28 ;  /* 0x0000001c00577202 */ /* 0x000fe20000000f00 */
[----:B------:R-:W-:Y:S01]  /*11ec90*/  IMAD.MOV.U32 R86, RZ, RZ, R29 ;  /* 0x000000ffff567224 */ /* 0x000fe200078e001d */
[----:B------:R-:W-:Y:S04]  /*11eca0*/  LDS R228, [R2+0x38500] ;  /* 0x0385000002e47984 */ /* 0x000fe80000000800 */
[----:B------:R-:W-:Y:S04]  /*11ecb0*/  LDS R230, [R2+0x3a500] ;  /* 0x03a5000002e67984 */ /* 0x000fe80000000800 */
[----:B------:R-:W-:Y:S04]  /*11ecc0*/  LDS R229, [R0+0x38500] ;  /* 0x0385000000e57984 */ /* 0x000fe80000000800 */
[----:B-1----:R-:W2:Y:S01]  /*11ecd0*/  LDL.LU.64 R122, [R1+0x6958] ;  /* 0x00695800017a7983 */ /* 0x002ea20000300a00 */
[----:B------:R-:W2:Y:S02]  /*11ece0*/  LDL.LU.64 R120, [R1+0x6950] ;  /* 0x0069500001787983 */ /* 0x000ea40000300a00 */
[----:B------:R-:W-:Y:S02]  /*11ecf0*/  STL.64 [R1+0xd50], R116 ;  /* 0x000d507401007387 */ /* 0x000fe40000100a00 */
[----:B------:R1:W-:Y:S01]  /*11ed00*/  STL.64 [R1+0xd58], R118 ;  /* 0x000d587601007387 */ /* 0x0003e20000100a00 */
[----:B------:R-:W2:Y:S04]  /*11ed10*/  LDS R231, [R0+0x3a500] ;  /* 0x03a5000000e77984 */ /* 0x000ea80000000800 */
[----:B-1----:R-:W2:Y:S01]  /*11ed20*/  LDL.LU.64 R118, [R1+0x6948] ;  /* 0x0069480001767983 */ /* 0x002ea20000300a00 */
[----:B------:R-:W2:Y:S02]  /*11ed30*/  LDL.LU.64 R116, [R1+0x6940] ;  /* 0x0069400001747983 */ /* 0x000ea40000300a00 */
[----:B------:R-:W2:Y:S02]  /*11ed40*/  LDL.LU.64 R114, [R1+0x6938] ;  /* 0x0069380001727983 */ /* 0x000ea40000300a00 */
[----:B------:R-:W2:Y:S01]  /*11ed50*/  LDL.LU.64 R112, [R1+0x6930] ;  /* 0x0069300001707983 */ /* 0x000ea20000300a00 */
[----:B------:R1:W-:Y:S01]  /*11ed60*/  STL.64 [R1+0xd30], R240 ;  /* 0x000d30f001007387 */ /* 0x0003e20000100a00 */
[----:B------:R-:W-:Y:S02]  /*11ed70*/  STL.64 [R1+0xd38], R242 ;  /* 0x000d38f201007387 */ /* 0x000fe40000100a00 */
[----:B------:R-:W2:Y:S02]  /*11ed80*/  LDL.LU.64 R90, [R1+0x6928] ;  /* 0x00692800015a7983 */ /* 0x000ea40000300a00 */
[----:B-1----:R-:W-:Y:S01]  /*11ed90*/  IMAD.MOV.U32 R241, RZ, RZ, R88 ;  /* 0x000000fffff17224 */ /* 0x002fe200078e0058 */
[----:B------:R-:W-:-:S02]  /*11eda0*/  MOV R240, R89 ;  /* 0x0000005900f07202 */ /* 0x000fc40000000f00 */
[----:B------:R-:W2:Y:S01]  /*11edb0*/  LDL.LU.64 R88, [R1+0x6920] ;  /* 0x0069200001587983 */ /* 0x000ea20000300a00 */
[----:B------:R-:W-:Y:S02]  /*11edc0*/  STL.64 [R1+0xd10], R236 ;  /* 0x000d10ec01007387 */ /* 0x000fe40000100a00 */
[----:B------:R1:W-:Y:S02]  /*11edd0*/  STL.64 [R1+0xd18], R238 ;  /* 0x000d18ee01007387 */ /* 0x0003e40000100a00 */
[----:B------:R-:W2:Y:S02]  /*11ede0*/  LDL.LU.64 R82, [R1+0x6918] ;  /* 0x0069180001527983 */ /* 0x000ea40000300a00 */
[----:B-1----:R-:W-:Y:S02]  /*11edf0*/  IMAD.MOV.U32 R239, RZ, RZ, R80 ;  /* 0x000000ffffef7224 */ /* 0x002fe400078e0050 */
[----:B------:R-:W-:Y:S02]  /*11ee00*/  IMAD.MOV.U32 R238, RZ, RZ, R81 ;  /* 0x000000ffffee7224 */ /* 0x000fe400078e0051 */
[----:B------:R-:W2:Y:S01]  /*11ee10*/  LDL.LU.64 R80, [R1+0x6910] ;  /* 0x0069100001507983 */ /* 0x000ea20000300a00 */
[----:B------:R-:W-:Y:S02]  /*11ee20*/  STL.64 [R1+0xcf0], R76 ;  /* 0x000cf04c01007387 */ /* 0x000fe40000100a00 */
[----:B------:R1:W-:Y:S02]  /*11ee30*/  STL.64 [R1+0xcf8], R78 ;  /* 0x000cf84e01007387 */ /* 0x0003e40000100a00 */
[----:B------:R-:W-:Y:S01]  /*11ee40*/  IMAD.MOV.U32 R237, RZ, RZ, R24 ;  /* 0x000000ffffed7224 */ /* 0x000fe200078e0018 */
[----:B------:R-:W-:Y:S01]  /*11ee50*/  MOV R236, R25 ;  /* 0x0000001900ec7202 */ /* 0x000fe20000000f00 */
        /* <DEDUP_REMOVED lines=17> */
[----:B------:R2:W-:Y:S02]  /*11ef70*/  STL.64 [R1+0xc98], R250 ;  /* 0x000c98fa01007387 */ /* 0x0005e40000100a00 */
[----:B------:R-:W3:Y:S02]  /*11ef80*/  LDL.LU.64 R102, [R1+0x68a8] ;  /* 0x0068a80001667983 */ /* 0x000ee40000300a00 */
[----:B------:R-:W3:Y:S01]  /*11ef90*/  LDL.LU.64 R100, [R1+0x68a0] ;  /* 0x0068a00001647983 */ /* 0x000ee20000300a00 */
[C---:B--2---:R-:W-:Y:S07]  /*11efa0*/  HMMA.1688.F32.TF32 R248, R232.reuse, R96, R4 ;  /* 0x00000060e8f8723c */ /* 0x044fee0000081004 */
[----:B------:R-:W-:Y:S01]  /*11efb0*/  IMAD.MOV.U32 R5, RZ, RZ, R96 ;  /* 0x000000ffff057224 */ /* 0x000fe200078e0060 */
[----:B------:R-:W-:Y:S11]  /*11efc0*/  MOV R4, R97 ;  /* 0x0000006100047202 */ /* 0x000ff60000000f00 */
[----:B------:R-:W-:Y:S04]  /*11efd0*/  @!UPT UIADD3 URZ, URZ, URZ, URZ ;  /* 0x0000003f3f3ff290 */ /* 0x000fe8000fffe03f */
[----:B------:R-:W-:Y:S01]  /*11efe0*/  STL.64 [R1+0xc70], R248 ;  /* 0x000c70f801007387 */ /* 0x000fe20000100a00 */
[----:B------:R-:W-:Y:S02]  /*11eff0*/  STL.64 [R1+0xc78], R250 ;  /* 0x000c78fa01007387 */ /* 0x000fe40000100a00 */
[----:B------:R-:W2:Y:S02]  /*11f000*/  LDL.LU.64 R98, [R1+0x6898] ;  /* 0x0068980001627983 */ /* 0x000ea40000300a00 */
[----:B------:R-:W2:Y:S01]  /*11f010*/  LDL.LU.64 R96, [R1+0x6890] ;  /* 0x0068900001607983 */ /* 0x000ea20000300a00 */
[C---:B------:R-:W-:Y:S01]  /*11f020*/  HMMA.1688.F32.TF32 R8, R232.reuse, R12, R8 ;  /* 0x0000000ce808723c */ /* 0x040fe20000081008 */
[----:B------:R-:W-:Y:S02]  /*11f030*/  IMAD.MOV.U32 R243, RZ, RZ, R12 ;  /* 0x000000fffff37224 */ /* 0x000fe400078e000c */
[----:B------:R-:W-:Y:S11]  /*11f040*/  IMAD.MOV.U32 R242, RZ, RZ, R13 ;  /* 0x000000fffff27224 */ /* 0x000ff600078e000d */
[----:B------:R-:W-:Y:S09]  /*11f050*/  @!UPT UIADD3 URZ, URZ, URZ, URZ ;  /* 0x0000003f3f3ff290 */ /* 0x000ff2000fffe03f */
[----:B------:R-:W-:Y:S01]  /*11f060*/  STL.64 [R1+0xc60], R8 ;  /* 0x000c600801007387 */ /* 0x000fe20000100a00 */
[----:B------:R3:W-:Y:S02]  /*11f070*/  STL.64 [R1+0xc68], R10 ;  /* 0x000c680a01007387 */ /* 0x0007e40000100a00 */
[----:B------:R-:W4:Y:S02]  /*11f080*/  LDL.LU.64 R14, [R1+0x6888] ;  /* 0x00688800010e7983 */ /* 0x000f240000300a00 */
[----:B------:R-:W4:Y:S01]  /*11f090*/  LDL.LU.64 R12, [R1+0x6880] ;  /* 0x00688000010c7983 */ /* 0x000f220000300a00 */
[C---:B---3--:R-:W-:Y:S11]  /*11f0a0*/  HMMA.1688.F32.TF32 R8, R232.reuse, R16, R100 ;  /* 0x00000010e808723c */ /* 0x048ff60000081064 */
[----:B------:R-:W-:Y:S11]  /*11f0b0*/  @!UPT UIADD3 URZ, URZ, URZ, URZ ;  /* 0x0000003f3f3ff290 */ /* 0x000ff6000fffe03f */
[----:B------:R-:W-:Y:S01]  /*11f0c0*/  @!UPT UIADD3 URZ, URZ, URZ, URZ ;  /* 0x0000003f3f3ff290 */ /* 0x000fe2000fffe03f */
[----:B------:R-:W-:Y:S01]  /*11f0d0*/  STL.64 [R1+0xc40], R8 ;  /* 0x000c400801007387 */ /* 0x000fe20000100a00 */
[----:B------:R2:W-:Y:S01]  /*11f0e0*/  STL.64 [R1+0xc48], R10 ;  /* 0x000c480a01007387 */ /* 0x0005e20000100a00 */
[----:B------:R-:W-:Y:S01]  /*11f0f0*/  MOV R103, R16 ;  /* 0x0000001000677202 */ /* 0x000fe20000000f00 */
[----:B------:R-:W-:Y:S01]  /*11f100*/  IMAD.MOV.U32 R102, RZ, RZ, R17 ;  /* 0x000000ffff667224 */ /* 0x000fe200078e0011 */
[----:B------:R-:W3:Y:S01]  /*11f110*/  LDL.LU.64 R18, [R1+0x6878] ;  /* 0x0068780001127983 */ /* 0x000ee20000300a00 */
[----:B------:R-:W3:Y:S02]  /*11f120*/  LDL.LU.64 R16, [R1+0x6870] ;  /* 0x0068700001107983 */ /* 0x000ee40000300a00 */
[----:B------:R-:W-:Y:S01]  /*11f130*/  IMAD.MOV.U32 R100, RZ, RZ, R23 ;  /* 0x000000ffff647224 */ /* 0x000fe200078e0017 */
[----:B------:R-:W-:Y:S01]  /*11f140*/  MOV R101, R22 ;  /* 0x0000001600657202 */ /* 0x000fe20000000f00 */
[----:B--2---:R-:W-:Y:S07]  /*11f150*/  HMMA.1688.F32.TF32 R8, R232, R20, R96 ;  /* 0x00000014e808723c */ /* 0x004fee0000081060 */
[----:B------:R-:W-:-:S02]  /*11f160*/  IMAD.MOV.U32 R97, RZ, RZ, R20 ;  /* 0x000000ffff617224 */ /* 0x000fc400078e0014 */
[----:B------:R-:W-:Y:S11]  /*11f170*/  IMAD.MOV.U32 R96, RZ, RZ, R21 ;  /* 0x000000ffff607224 */ /* 0x000ff600078e0015 */
[----:B------:R-:W-:Y:S03]  /*11f180*/  @!UPT UIADD3 URZ, URZ, URZ, URZ ;  /* 0x0000003f3f3ff290 */ /* 0x000fe6000fffe03f */
[----:B------:R-:W-:Y:S01]  /*11f190*/  STL.64 [R1+0xc20], R8 ;  /* 0x000c200801007387 */ /* 0x000fe20000100a00 */
[----:B------:R4:W-:Y:S02]  /*11f1a0*/  STL.64 [R1+0xc28], R10 ;  /* 0x000c280a01007387 */ /* 0x0009e40000100a00 */
[----:B------:R-:W2:Y:S02]  /*11f1b0*/  LDL.LU.64 R22, [R1+0x6868] ;  /* 0x0068680001167983 */ /* 0x000ea40000300a00 */
[----:B------:R-:W2:Y:S01]  /*11f1c0*/  LDL.LU.64 R20, [R1+0x6860] ;  /* 0x0068600001147983 */ /* 0x000ea20000300a00 */
[C---:B----4-:R-:W-:Y:S11]  /*11f1d0*/  HMMA.1688.F32.TF32 R8, R232.reuse, R28, R12 ;  /* 0x0000001ce808723c */ /* 0x050ff6000008100c */
[----:B------:R-:W-:Y:S11]  /*11f1e0*/  @!UPT UIADD3 URZ, URZ, URZ, URZ ;  /* 0x0000003f3f3ff290 */ /* 0x000ff6000fffe03f */
[----:B------:R-:W-:Y:S01]  /*11f1f0*/  @!UPT UIADD3 URZ, URZ, URZ, URZ ;  /* 0x0000003f3f3ff290 */ /* 0x000fe2000fffe03f */
[----:B------:R-:W-:Y:S01]  /*11f200*/  STL.64 [R1+0xc00], R8 ;  /* 0x000c000801007387 */ /* 0x000fe20000100a00 */
[----:B------:R3:W-:Y:S02]  /*11f210*/  STL.64 [R1+0xc08], R10 ;  /* 0x000c080a01007387 */ /* 0x0007e40000100a00 */
[----:B------:R-:W4:Y:S02]  /*11f220*/  LDL.LU.64 R30, [R1+0x6858] ;  /* 0x00685800011e7983 */ /* 0x000f240000300a00 */
[----:B------:R-:W4:Y:S01]  /*11f230*/  LDL.LU.64 R28, [R1+0x6850] ;  /* 0x00685000011c7983 */ /* 0x000f220000300a00 */
[----:B---3--:R-:W-:Y:S07]  /*11f240*/  HMMA.1688.F32.TF32 R8, R232, R100, R16 ;  /* 0x00000064e808723c */ /* 0x008fee0000081010 */
[----:B------:R-:W-:Y:S01]  /*11f250*/  IMAD.MOV.U32 R16, RZ, RZ, R51 ;  /* 0x000000ffff107224 */ /* 0x000fe200078e0033 */
[----:B------:R-:W-:Y:S01]  /*11f260*/  MOV R17, R50 ;  /* 0x0000003200117202 */ /* 0x000fe20000000f00 */
[----:B------:R-:W-:-:S02]  /*11f270*/  IMAD.MOV.U32 R12, RZ, RZ, R35 ;  /* 0x000000ffff0c7224 */ /* 0x000fc400078e0023 */
[----:B------:R-:W-:Y:S11]  /*11f280*/  IMAD.MOV.U32 R13, RZ, RZ, R34 ;  /* 0x000000ffff0d7224 */ /* 0x000ff600078e0022 */
[----:B------:R-:W-:Y:S01]  /*11f290*/  @!UPT UIADD3 URZ, URZ, URZ, URZ ;  /* 0x0000003f3f3ff290 */ /* 0x000fe2000fffe03f */
[----:B------:R1:W-:Y:S01]  /*11f2a0*/  STL.64 [R1+0xbe0], R8 ;  /* 0x000be00801007387 */ /* 0x0003e20000100a00 */
[----:B------:R-:W-:Y:S01]  /*11f2b0*/  STL.64 [R1+0xbe8], R10 ;  /* 0x000be80a01007387 */ /* 0x000fe20000100a00 */
[----:B-1----:R-:W-:Y:S01]  /*11f2c0*/  MOV R9, R32 ;  /* 0x0000002000097202 */ /* 0x002fe20000000f00 */
[----:B------:R-:W-:Y:S01]  /*11f2d0*/  IMAD.MOV.U32 R8, RZ, RZ, R33 ;  /* 0x000000ffff087224 */ /* 0x000fe200078e0021 */
[C---:B--2---:R-:W-:Y:S08]  /*11f2e0*/  HMMA.1688.F32.TF32 R248, R232.reuse, R16, R20 ;  /* 0x00000010e8f8723c */ /* 0x044ff00000081014 */
[C---:B------:R-:W-:Y:S11]  /*11f2f0*/  HMMA.1688.F32.TF32 R20, R232.reuse, R32, R24 ;  /* 0x00000020e814723c */ /* 0x040ff60000081018 */
[----:B------:R-:W-:Y:S04]  /*11f300*/  @!UPT UIADD3 URZ, URZ, URZ, URZ ;  /* 0x0000003f3f3ff290 */ /* 0x000fe8000fffe03f */
[----:B------:R-:W-:Y:S01]  /*11f310*/  STL.64 [R1+0xbc0], R248 ;  /* 0x000bc0f801007387 */ /* 0x000fe20000100a00 */
[----:B------:R-:W-:Y:S07]  /*11f320*/  STL.64 [R1+0xbc8], R250 ;  /* 0x000bc8fa01007387 */ /* 0x000fee0000100a00 */
[----:B------:R-:W-:Y:S02]  /*11f330*/  STL.64 [R1+0xba0], R20 ;  /* 0x000ba01401007387 */ /* 0x000fe40000100a00 */
[----:B------:R4:W-:Y:S01]  /*11f340*/  STL.64 [R1+0xba8], R22 ;  /* 0x000ba81601007387 */ /* 0x0009e20000100a00 */
[----:B------:R-:W2:Y:S01]  /*11f350*/  LDL.LU.64 R34, [R1+0x6848] ;  /* 0x0068480001227983 */ /* 0x000ea20000300a00 */
[----:B------:R-:W2:Y:S01]  /*11f360*/  LDL.LU.64 R32, [R1+0x6840] ;  /* 0x0068400001207983 */ /* 0x000ea20000300a00 */
[----:B----4-:R-:W-:Y:S01]  /*11f370*/  HMMA.1688.F32.TF32 R20, R232, R40, R28 ;  /* 0x00000028e814723c */ /* 0x010fe2000008101c */
[----:B------:R-:W-:Y:S01]  /*11f380*/  IMAD.MOV.U32 R24, RZ, RZ, R43 ;  /* 0x000000ffff187224 */ /* 0x000fe200078e002b */
[----:B------:R-:W-:Y:S01]  /*11f390*/  MOV R25, R42 ;  /* 0x0000002a00197202 */ /* 0x000fe20000000f00 */
[----:B------:R-:W-:-:S02]  /*11f3a0*/  IMAD.MOV.U32 R11, RZ, RZ, R40 ;  /* 0x000000ffff0b7224 */ /* 0x000fc400078e0028 */
[----:B------:R-:W-:Y:S11]  /*11f3b0*/  IMAD.MOV.U32 R10, RZ, RZ, R41 ;  /* 0x000000ffff0a7224 */ /* 0x000ff600078e0029 */
[----:B------:R-:W-:Y:S07]  /*11f3c0*/  @!UPT UIADD3 URZ, URZ, URZ, URZ ;  /* 0x0000003f3f3ff290 */ /* 0x000fee000fffe03f */
[----:B------:R-:W-:Y:S01]  /*11f3d0*/  STL.64 [R1+0xb80], R20 ;  /* 0x000b801401007387 */ /* 0x000fe20000100a00 */
[----:B------:R2:W-:Y:S02]  /*11f3e0*/  STL.64 [R1+0xb88], R22 ;  /* 0x000b881601007387 */ /* 0x0005e40000100a00 */
[----:B------:R-:W3:Y:S02]  /*11f3f0*/  LDL.LU.64 R42, [R1+0x6838] ;  /* 0x00683800012a7983 */ /* 0x000ee40000300a00 */
[----:B------:R-:W3:Y:S01]  /*11f400*/  LDL.LU.64 R40, [R1+0x6830] ;  /* 0x0068300001287983 */ /* 0x000ee20000300a00 */
[----:B------:R-:W-:Y:S01]  /*11f410*/  MOV R28, R47 ;  /* 0x0000002f001c7202 */ /* 0x000fe20000000f00 */
[----:B------:R-:W-:Y:S02]  /*11f420*/  IMAD.MOV.U32 R29, RZ, RZ, R46 ;  /* 0x000000ffff1d7224 */ /* 0x000fe400078e002e */
[----:B------:R-:W-:Y:S01]  /*11f430*/  IMAD.MOV.U32 R31, RZ, RZ, R44 ;  /* 0x000000ffff1f7224 */ /* 0x000fe200078e002c */
[----:B------:R-:W-:Y:S01]  /*11f440*/  MOV R30, R45 ;  /* 0x0000002d001e7202 */ /* 0x000fe20000000f00 */
[C---:B--2---:R-:W-:Y:S11]  /*11f450*/  HMMA.1688.F32.TF32 R20, R232.reuse, R44, R32 ;  /* 0x0000002ce814723c */ /* 0x044ff60000081020 */
[----:B------:R-:W-:Y:S11]  /*11f460*/  @!UPT UIADD3 URZ, URZ, URZ, URZ ;  /* 0x0000003f3f3ff290 */ /* 0x000ff6000fffe03f */
[----:B------:R-:W-:Y:S01]  /*11f470*/  @!UPT UIADD3 URZ, URZ, URZ, URZ ;  /* 0x0000003f3f3ff290 */ /* 0x000fe2000fffe03f */
[----:B------:R-:W-:Y:S01]  /*11f480*/  STL.64 [R1+0xb60], R20 ;  /* 0x000b601401007387 */ /* 0x000fe20000100a00 */
[----:B------:R1:W-:Y:S02]  /*11f490*/  STL.64 [R1+0xb68], R22 ;  /* 0x000b681601007387 */ /* 0x0003e40000100a00 */
[----:B------:R-:W2:Y:S02]  /*11f4a0*/  LDL.LU.64 R46, [R1+0x6828] ;  /* 0x00682800012e7983 */ /* 0x000ea40000300a00 */
[----:B------:R-:W2:Y:S01]  /*11f4b0*/  LDL.LU.64 R44, [R1+0x6820] ;  /* 0x00682000012c7983 */ /* 0x000ea20000300a00 */
[C---:B-1----:R-:W-:Y:S01]  /*11f4c0*/  HMMA.1688.F32.TF32 R20, R232.reuse, R48, R36 ;  /* 0x00000030e814723c */ /* 0x042fe20000081024 */
[----:B------:R-:W-:Y:S02]  /*11f4d0*/  IMAD.MOV.U32 R27, RZ, RZ, R48 ;  /* 0x000000ffff1b7224 */ /* 0x000fe400078e0030 */
[----:B------:R-:W-:Y:S11]  /*11f4e0*/  IMAD.MOV.U32 R26, RZ, RZ, R49 ;  /* 0x000000ffff1a7224 */ /* 0x000ff600078e0031 */
[----:B------:R-:W-:Y:S09]  /*11f4f0*/  @!UPT UIADD3 URZ, URZ, URZ, URZ ;  /* 0x0000003f3f3ff290 */ /* 0x000ff2000fffe03f */
[----:B------:R-:W-:Y:S01]  /*11f500*/  STL.64 [R1+0xb40], R20 ;  /* 0x000b401401007387 */ /* 0x000fe20000100a00 */
[----:B------:R3:W-:Y:S02]  /*11f510*/  STL.64 [R1+0xb48], R22 ;  /* 0x000b481601007387 */ /* 0x0007e40000100a00 */
[----:B------:R-:W4:Y:S02]  /*11f520*/  LDL.LU.64 R50, [R1+0x6818] ;  /* 0x0068180001327983 */ /* 0x000f240000300a00 */
[----:B------:R-:W4:Y:S01]  /*11f530*/  LDL.LU.64 R48, [R1+0x6810] ;  /* 0x0068100001307983 */ /* 0x000f220000300a00 */
[C---:B---3--:R-:W-:Y:S01]  /*11f540*/  HMMA.1688.F32.TF32 R20, R232.reuse, R52, R40 ;  /* 0x00000034e814723c */ /* 0x048fe20000081028 */
[----:B------:R-:W-:Y:S01]  /*11f550*/  MOV R19, R52 ;  /* 0x0000003400137202 */ /* 0x000fe20000000f00 */
[----:B------:R-:W-:Y:S11]  /*11f560*/  IMAD.MOV.U32 R18, RZ, RZ, R53 ;  /* 0x000000ffff127224 */ /* 0x000ff600078e0035 */
[----:B------:R-:W-:Y:S10]  /*11f570*/  @!UPT UIADD3 URZ, URZ, URZ, URZ ;  /* 0x0000003f3f3ff290 */ /* 0x000ff4000fffe03f */
[----:B------:R-:W-:Y:S01]  /*11f580*/  STL.64 [R1+0xb20], R20 ;  /* 0x000b201401007387 */ /* 0x000fe20000100a00 */
[----:B------:R2:W-:Y:S02]  /*11f590*/  STL.64 [R1+0xb28], R22 ;  /* 0x000b281601007387 */ /* 0x0005e40000100a00 */
[----:B------:R-:W3:Y:S02]  /*11f5a0*/  LDL.LU.64 R54, [R1+0x6808] ;  /* 0x0068080001367983 */ /* 0x000ee40000300a00 */
[----:B------:R-:W3:Y:S02]  /*11f5b0*/  LDL.LU.64 R52, [R1+0x6800] ;  /* 0x0068000001347983 */ /* 0x000ee40000300a00 */
        /* <DEDUP_REMOVED lines=14> */
[----:B------:R-:W-:Y:S02]  /*11f6a0*/  IMAD.MOV.U32 R7, RZ, RZ, R68 ;  /* 0x000000ffff077224 */ /* 0x000fe400078e0044 */
[----:B------:R-:W-:Y:S01]  /*11f6b0*/  IMAD.MOV.U32 R6, RZ, RZ, R69 ;  /* 0x000000ffff067224 */ /* 0x000fe200078e0045 */
[----:B------:R-:W4:Y:S01]  /*11f6c0*/  LDL.LU.64 R70, [R1+0x67e8] ;  /* 0x0067e80001467983 */ /* 0x000f220000300a00 */
[----:B------:R-:W4:Y:S01]  /*11f6d0*/  LDL.LU.64 R68, [R1+0x67e0] ;  /* 0x0067e00001447983 */ /* 0x000f220000300a00 */
[----:B---3--:R-:W-:Y:S11]  /*11f6e0*/  HMMA.1688.F32.TF32 R20, R232, R64, R52 ;  /* 0x00000040e814723c */ /* 0x008ff60000081034 */
[----:B------:R-:W-:Y:S11]  /*11f6f0*/  @!UPT UIADD3 URZ, URZ, URZ, URZ ;  /* 0x0000003f3f3ff290 */ /* 0x000ff6000fffe03f */
[----:B------:R-:W-:Y:S01]  /*11f700*/  @!UPT UIADD3 URZ, URZ, URZ, URZ ;  /* 0x0000003f3f3ff290 */ /* 0x000fe2000fffe03f */
[----:B------:R-:W-:Y:S01]  /*11f710*/  STL.64 [R1+0xad0], R20 ;  /* 0x000ad01401007387 */ /* 0x000fe20000100a00 */
[----:B------:R2:W-:Y:S02]  /*11f720*/  STL.64 [R1+0xad8], R22 ;  /* 0x000ad81601007387 */ /* 0x0005e40000100a00 */
[----:B------:R-:W-:Y:S01]  /*11f730*/  IMAD.MOV.U32 R39, RZ, RZ, R64 ;  /* 0x000000ffff277224 */ /* 0x000fe200078e0040 */
[----:B------:R-:W-:Y:S01]  /*11f740*/  MOV R38, R65 ;  /* 0x0000004100267202 */ /* 0x000fe20000000f00 */
[----:B------:R-:W3:Y:S01]  /*11f750*/  LDL.LU.64 R66, [R1+0x67d8] ;  /* 0x0067d80001427983 */ /* 0x000ee20000300a00 */
[----:B------:R-:W3:Y:S01]  /*11f760*/  LDL.LU.64 R64, [R1+0x67d0] ;  /* 0x0067d00001407983 */ /* 0x000ee20000300a00 */
[----:B------:R-:W-:Y:S01]  /*11f770*/  MOV R48, R63 ;  /* 0x0000003f00307202 */ /* 0x000fe20000000f00 */
[----:B------:R-:W-:Y:S02]  /*11f780*/  IMAD.MOV.U32 R49, RZ, RZ, R62 ;  /* 0x000000ffff317224 */ /* 0x000fe400078e003e */
[----:B------:R-:W-:-:S02]  /*11f790*/  IMAD.MOV.U32 R35, RZ, RZ, R60 ;  /* 0x000000ffff237224 */ /* 0x000fc400078e003c */
[----:B------:R-:W-:Y:S01]  /*11f7a0*/  IMAD.MOV.U32 R34, RZ, RZ, R61 ;  /* 0x000000ffff227224 */ /* 0x000fe200078e003d */
[----:B--2---:R-:W-:Y:S11]  /*11f7b0*/  HMMA.1688.F32.TF32 R20, R232, R60, R56 ;  /* 0x0000003ce814723c */ /* 0x004ff60000081038 */
[----:B------:R-:W-:Y:S11]  /*11f7c0*/  @!UPT UIADD3 URZ, URZ, URZ, URZ ;  /* 0x0000003f3f3ff290 */ /* 0x000ff6000fffe03f */
[----:B------:R-:W-:Y:S01]  /*11f7d0*/  @!UPT UIADD3 URZ, URZ, URZ, URZ ;  /* 0x0000003f3f3ff290 */ /* 0x000fe2000fffe03f */
[----:B------:R1:W-:Y:S01]  /*11f7e0*/  STL.64 [R1+0xaa0], R20 ;  /* 0x000aa01401007387 */ /* 0x0003e20000100a00 */
[----:B------:R-:W-:Y:S02]  /*11f7f0*/  STL.64 [R1+0xaa8], R22 ;  /* 0x000aa81601007387 */ /* 0x000fe40000100a00 */
[----:B------:R-:W2:Y:S02]  /*11f800*/  LDL.LU.64 R62, [R1+0x67c8] ;  /* 0x0067c800013e7983 */ /* 0x000ea40000300a00 */
[----:B------:R-:W2:Y:S02]  /*11f810*/  LDL.LU.64 R60, [R1+0x67c0] ;  /* 0x0067c000013c7983 */ /* 0x000ea40000300a00 */
[----:B------:R-:W-:Y:S01]  /*11f820*/  IMAD.MOV.U32 R32, RZ, RZ, R243 ;  /* 0x000000ffff207224 */ /* 0x000fe200078e00f3 */
[----:B------:R-:W-:Y:S01]  /*11f830*/  MOV R33, R242 ;  /* 0x000000f200217202 */ /* 0x000fe20000000f00 */
[----:B------:R-:W-:Y:S02]  /*11f840*/  IMAD.MOV.U32 R44, RZ, RZ, R241 ;  /* 0x000000ffff2c7224 */ /* 0x000fe400078e00f1 */
[----:B------:R-:W-:-:S02]  /*11f850*/  IMAD.MOV.U32 R45, RZ, RZ, R240 ;  /* 0x000000ffff2d7224 */ /* 0x000fc400078e00f0 */
[----:B------:R-:W-:Y:S01]  /*11f860*/  IMAD.MOV.U32 R52, RZ, RZ, R11 ;  /* 0x000000ffff347224 */ /* 0x000fe200078e000b */
[----:B------:R-:W-:Y:S01]  /*11f870*/  MOV R53, R10 ;  /* 0x0000000a00357202 */ /* 0x000fe20000000f00 */
[----:B------:R-:W-:Y:S01]  /*11f880*/  IMAD.MOV.U32 R43, RZ, RZ, R84 ;  /* 0x000000ffff2b7224 */ /* 0x000fe200078e0054 */
[----:B------:R-:W-:Y:S02]  /*11f890*/  MOV R42, R85 ;  /* 0x00000055002a7202 */ /* 0x000fe40000000f00 */
[----:B-1----:R-:W-:Y:S01]  /*11f8a0*/  MOV R20, R87 ;  /* 0x0000005700147202 */ /* 0x002fe20000000f00 */
[----:B------:R-:W-:Y:S01]  /*11f8b0*/  IMAD.MOV.U32 R21, RZ, RZ, R86 ;  /* 0x000000ffff157224 */ /* 0x000fe200078e0056 */
[----:B--2---:R-:W-:Y:S07]  /*11f8c0*/  HMMA.1688.F32.TF32 R240, R232, R12, R60 ;  /* 0x0000000ce8f0723c */ /* 0x004fee000008103c */
[----:B------:R-:W-:-:S02]  /*11f8d0*/  IMAD.MOV.U32 R60, RZ, RZ, R9 ;  /* 0x000000ffff3c7224 */ /* 0x000fc400078e0009 */
[----:B------:R-:W-:Y:S02]  /*11f8e0*/  IMAD.MOV.U32 R61, RZ, RZ, R8 ;  /* 0x000000ffff3d7224 */ /* 0x000fe400078e0008 */
[C---:B------:R-:W-:Y:S11]  /*11f8f0*/  HMMA.1688.F32.TF32 R8, R232.reuse, R48, R72 ;  /* 0x00000030e808723c */ /* 0x040ff60000081048 */
[----:B------:R-:W-:Y:S01]  /*11f900*/  @!UPT UIADD3 URZ, URZ, URZ, URZ ;  /* 0x0000003f3f3ff290 */ /* 0x000fe2000fffe03f */
[----:B------:R-:W-:Y:S01]  /*11f910*/  STL.64 [R1+0xa80], R240 ;  /* 0x000a80f001007387 */ /* 0x000fe20000100a00 */
[----:B------:R3:W-:Y:S02]  /*11f920*/  STL.64 [R1+0xa88], R242 ;  /* 0x000a88f201007387 */ /* 0x0007e40000100a00 */
[C---:B---3--:R-:W-:Y:S08]  /*11f930*/  HMMA.1688.F32.TF32 R240, R232.reuse, R24, R64 ;  /* 0x00000018e8f0723c */ /* 0x048ff00000081040 */
[C---:B----4-:R-:W-:Y:S11]  /*11f940*/  HMMA.1688.F32.TF32 R64, R232.reuse, R28, R68 ;  /* 0x0000001ce840723c */ /* 0x050ff60000081044 */
[----:B------:R-:W-:Y:S04]  /*11f950*/  @!UPT UIADD3 URZ, URZ, URZ, URZ ;  /* 0x0000003f3f3ff290 */ /* 0x000fe8000fffe03f */
[----:B------:R-:W-:Y:S01]  /*11f960*/  STL.64 [R1+0xa60], R240 ;  /* 0x000a60f001007387 */ /* 0x000fe20000100a00 */
[----:B------:R-:W-:Y:S07]  /*11f970*/  STL.64 [R1+0xa68], R242 ;  /* 0x000a68f201007387 */ /* 0x000fee0000100a00 */
[----:B------:R-:W-:Y:S02]  /*11f980*/  STL.64 [R1+0xa40], R64 ;  /* 0x000a404001007387 */ /* 0x000fe40000100a00 */
[----:B------:R-:W-:Y:S01]  /*11f990*/  STL.64 [R1+0xa48], R66 ;  /* 0x000a484201007387 */ /* 0x000fe20000100a00 */
[----:B------:R-:W-:Y:S01]  /*11f9a0*/  STL.64 [R1+0xa20], R8 ;  /* 0x000a200801007387 */ /* 0x000fe20000100a00 */
[----:B------:R1:W-:Y:S02]  /*11f9b0*/  STL.64 [R1+0xa28], R10 ;  /* 0x000a280a01007387 */ /* 0x0003e40000100a00 */
[C---:B-1----:R-:W-:Y:S11]  /*11f9c0*/  HMMA.1688.F32.TF32 R8, R232.reuse, R84, R76 ;  /* 0x00000054e808723c */ /* 0x042ff6000008104c */
[----:B------:R-:W-:Y:S11]  /*11f9d0*/  @!UPT UIADD3 URZ, URZ, URZ, URZ ;  /* 0x0000003f3f3ff290 */ /* 0x000ff6000fffe03f */
[----:B------:R-:W-:Y:S01]  /*11f9e0*/  @!UPT UIADD3 URZ, URZ, URZ, URZ ;  /* 0x0000003f3f3ff290 */ /* 0x000fe2000fffe03f */
[----:B------:R-:W-:Y:S01]  /*11f9f0*/  STL.64 [R1+0xa00], R8 ;  /* 0x000a000801007387 */ /* 0x000fe20000100a00 */
[----:B------:R1:W-:Y:S02]  /*11fa00*/  STL.64 [R1+0xa08], R10 ;  /* 0x000a080a01007387 */ /* 0x0003e40000100a00 */
[----:B------:R-:W2:Y:S02]  /*11fa10*/  LDL.LU.64 R86, [R1+0x67b8] ;  /* 0x0067b80001567983 */ /* 0x000ea40000300a00 */
[----:B------:R-:W2:Y:S01]  /*11fa20*/  LDL.LU.64 R84, [R1+0x67b0] ;  /* 0x0067b00001547983 */ /* 0x000ea20000300a00 */
[----:B-1----:R-:W-:Y:S01]  /*11fa30*/  HMMA.1688.F32.TF32 R8, R232, R92, R80 ;  /* 0x0000005ce808723c */ /* 0x002fe20000081050 */
[----:B------:R-:W-:Y:S01]  /*11fa40*/  MOV R72, R5 ;  /* 0x0000000500487202 */ /* 0x000fe20000000f00 */
[----:B------:R-:W-:Y:S02]  /*11fa50*/  IMAD.MOV.U32 R73, RZ, RZ, R4 ;  /* 0x000000ffff497224 */ /* 0x000fe400078e0004 */
[----:B------:R-:W-:-:S02]  /*11fa60*/  IMAD.MOV.U32 R76, RZ, RZ, R95 ;  /* 0x000000ffff4c7224 */ /* 0x000fc400078e005f */
[----:B------:R-:W-:Y:S01]  /*11fa70*/  IMAD.MOV.U32 R77, RZ, RZ, R94 ;  /* 0x000000ffff4d7224 */ /* 0x000fe200078e005e */
[----:B------:R-:W-:Y:S01]  /*11fa80*/  MOV R5, R92 ;  /* 0x0000005c00057202 */ /* 0x000fe20000000f00 */
[----:B------:R-:W-:Y:S11]  /*11fa90*/  IMAD.MOV.U32 R4, RZ, RZ, R93 ;  /* 0x000000ffff047224 */ /* 0x000ff600078e005d */
[----:B------:R-:W-:Y:S04]  /*11faa0*/  @!UPT UIADD3 URZ, URZ, URZ, URZ ;  /* 0x0000003f3f3ff290 */ /* 0x000fe8000fffe03f */
[----:B------:R-:W-:Y:S01]  /*11fab0*/  STL.64 [R1+0x9e0], R8 ;  /* 0x0009e00801007387 */ /* 0x000fe20000100a00 */
[----:B------:R1:W-:Y:S02]  /*11fac0*/  STL.64 [R1+0x9e8], R10 ;  /* 0x0009e80a01007387 */ /* 0x0003e40000100a00 */
[----:B------:R-:W3:Y:S02]  /*11fad0*/  LDL.LU.64 R94, [R1+0x67a8] ;  /* 0x0067a800015e7983 */ /* 0x000ee40000300a00 */
[----:B------:R-:W3:Y:S02]  /*11fae0*/  LDL.LU.64 R92, [R1+0x67a0] ;  /* 0x0067a000015c7983 */ /* 0x000ee40000300a00 */
[----:B------:R-:W-:Y:S01]  /*11faf0*/  IMAD.MOV.U32 R80, RZ, RZ, R107 ;  /* 0x000000ffff507224 */ /* 0x000fe200078e006b */
[----:B------:R-:W-:Y:S02]  /*11fb00*/  MOV R81, R106 ;  /* 0x0000006a00517202 */ /* 0x000fe40000000f00 */
[----:B------:R-:W-:Y:S01]  /*11fb10*/  MOV R40, R97 ;  /* 0x0000006100287202 */ /* 0x000fe20000000f00 */
[----:B------:R-:W-:-:S02]  /*11fb20*/  IMAD.MOV.U32 R41, RZ, RZ, R96 ;  /* 0x000000ffff297224 */ /* 0x000fc400078e0060 */
[----:B------:R-:W-:Y:S01]  /*11fb30*/  IMAD.MOV.U32 R96, RZ, RZ, R227 ;  /* 0x000000ffff607224 */ /* 0x000fe200078e00e3 */
[----:B------:R-:W-:Y:S01]  /*11fb40*/  MOV R97, R226 ;  /* 0x000000e200617202 */ /* 0x000fe20000000f00 */
[----:B-1----:R-:W-:Y:S02]  /*11fb50*/  IMAD.MOV.U32 R11, RZ, RZ, R104 ;  /* 0x000000ffff0b7224 */ /* 0x002fe400078e0068 */
[----:B------:R-:W-:Y:S01]  /*11fb60*/  IMAD.MOV.U32 R10, RZ, RZ, R105 ;  /* 0x000000ffff0a7224 */ /* 0x000fe200078e0069 */
[----:B------:R-:W-:Y:S01]  /*11fb70*/  MOV R9, R224 ;  /* 0x000000e000097202 */ /* 0x000fe20000000f00 */
[----:B------:R-:W-:Y:S02]  /*11fb80*/  IMAD.MOV.U32 R8, RZ, RZ, R225 ;  /* 0x000000ffff087224 */ /* 0x000fe400078e00e1 */
[----:B------:R-:W-:Y:S02]  /*11fb90*/  IMAD.MOV.U32 R23, RZ, RZ, R108 ;  /* 0x000000ffff177224 */ /* 0x000fe400078e006c */
[----:B------:R-:W-:Y:S01]  /*11fba0*/  IMAD.MOV.U32 R22, RZ, RZ, R109 ;  /* 0x000000ffff167224 */ /* 0x000fe200078e006d */
[C---:B--2---:R-:W-:Y:S11]  /*11fbb0*/  HMMA.1688.F32.TF32 R64, R232.reuse, R104, R84 ;  /* 0x00000068e840723c */ /* 0x044ff60000081054 */
[----:B------:R-:W-:Y:S11]  /*11fbc0*/  @!UPT UIADD3 URZ, URZ, URZ, URZ ;  /* 0x0000003f3f3ff290 */ /* 0x000ff6000fffe03f */
[----:B------:R-:W-:Y:S01]  /*11fbd0*/  @!UPT UIADD3 URZ, URZ, URZ, URZ ;  /* 0x0000003f3f3ff290 */ /* 0x000fe2000fffe03f */
[----:B------:R-:W-:Y:S01]  /*11fbe0*/  STL.64 [R1+0x9c0], R64 ;  /* 0x0009c04001007387 */ /* 0x000fe20000100a00 */
[----:B------:R1:W-:Y:S02]  /*11fbf0*/  STL.64 [R1+0x9c8], R66 ;  /* 0x0009c84201007387 */ /* 0x0003e40000100a00 */
[----:B------:R-:W2:Y:S02]  /*11fc00*/  LDL.LU.64 R106, [R1+0x6798] ;  /* 0x00679800016a7983 */ /* 0x000ea40000300a00 */
[----:B------:R-:W2:Y:S01]  /*11fc10*/  LDL.LU.64 R104, [R1+0x6790] ;  /* 0x0067900001687983 */ /* 0x000ea20000300a00 */
[----:B-1----:R-:W-:Y:S11]  /*11fc20*/  HMMA.1688.F32.TF32 R64, R232, R224, R88 ;  /* 0x000000e0e840723c */ /* 0x002ff60000081058 */
[----:B------:R-:W-:Y:S11]  /*11fc30*/  @!UPT UIADD3 URZ, URZ, URZ, URZ ;  /* 0x0000003f3f3ff290 */ /* 0x000ff6000fffe03f */
[----:B------:R-:W-:Y:S01]  /*11fc40*/  @!UPT UIADD3 URZ, URZ, URZ, URZ ;  /* 0x0000003f3f3ff290 */ /* 0x000fe2000fffe03f */
[----:B------:R-:W-:Y:S01]  /*11fc50*/  STL.64 [R1+0x990], R64 ;  /* 0x0009904001007387 */ /* 0x000fe20000100a00 */
[----:B------:R3:W-:Y:S02]  /*11fc60*/  STL.64 [R1+0x998], R66 ;  /* 0x0009984201007387 */ /* 0x0007e40000100a00 */
[----:B------:R-:W4:Y:S02]  /*11fc70*/  LDL.LU.64 R226, [R1+0x6788] ;  /* 0x0067880001e27983 */ /* 0x000f240000300a00 */
[----:B------:R-:W4:Y:S01]  /*11fc80*/  LDL.LU.64 R224, [R1+0x6780] ;  /* 0x0067800001e07983 */ /* 0x000f220000300a00 */
[----:B---3--:R-:W-:Y:S01]  /*11fc90*/  HMMA.1688.F32.TF32 R64, R228, R108, R92 ;  /* 0x0000006ce440723c */ /* 0x008fe2000008105c */
[----:B------:R-:W-:Y:S01]  /*11fca0*/  IMAD.MOV.U32 R88, RZ, RZ, R111 ;  /* 0x000000ffff587224 */ /* 0x000fe200078e006f */
[----:B------:R-:W-:Y:S11]  /*11fcb0*/  MOV R89, R110 ;  /* 0x0000006e00597202 */ /* 0x000ff60000000f00 */
[----:B------:R-:W-:Y:S10]  /*11fcc0*/  @!UPT UIADD3 URZ, URZ, URZ, URZ ;  /* 0x0000003f3f3ff290 */ /* 0x000ff4000fffe03f */
[----:B------:R-:W-:Y:S01]  /*11fcd0*/  STL.64 [R1+0x980], R64 ;  /* 0x0009804001007387 */ /* 0x000fe20000100a00 */
[----:B------:R2:W-:Y:S02]  /*11fce0*/  STL.64 [R1+0x988], R66 ;  /* 0x0009884201007387 */ /* 0x0005e40000100a00 */
[----:B------:R-:W3:Y:S02]  /*11fcf0*/  LDL.LU.64 R110, [R1+0x6778] ;  /* 0x00677800016e7983 */ /* 0x000ee40000300a00 */
[----:B------:R-:W3:Y:S01]  /*11fd00*/  LDL.LU.64 R108, [R1+0x6770] ;  /* 0x00677000016c7983 */ /* 0x000ee20000300a00 */
        /* <DEDUP_REMOVED lines=8> */
[C---:B--2---:R-:W-:Y:S08]  /*11fd90*/  HMMA.1688.F32.TF32 R64, R228.reuse, R44, R104 ;  /* 0x0000002ce440723c */ /* 0x044ff00000081068 */
[C---:B----4-:R-:W-:Y:S11]  /*11fda0*/  HMMA.1688.F32.TF32 R68, R228.reuse, R76, R224 ;  /* 0x0000004ce444723c */ /* 0x050ff600000810e0 */
[----:B------:R-:W-:Y:S11]  /*11fdb0*/  @!UPT UIADD3 URZ, URZ, URZ, URZ ;  /* 0x0000003f3f3ff290 */ /* 0x000ff6000fffe03f */
[----:B------:R-:W-:Y:S01]  /*11fdc0*/  @!UPT UIADD3 URZ, URZ, URZ, URZ ;  /* 0x0000003f3f3ff290 */ /* 0x000fe2000fffe03f */
[----:B------:R-:W-:Y:S01]  /*11fdd0*/  STL.64 [R1+0x960], R68 ;  /* 0x0009604401007387 */ /* 0x000fe20000100a00 */
[----:B------:R-:W-:Y:S02]  /*11fde0*/  STL.64 [R1+0x968], R70 ;  /* 0x0009684601007387 */ /* 0x000fe40000100a00 */
[----:B------:R-:W-:Y:S02]  /*11fdf0*/  STL.64 [R1+0x940], R64 ;  /* 0x0009404001007387 */ /* 0x000fe40000100a00 */
[----:B------:R1:W-:Y:S01]  /*11fe00*/  STL.64 [R1+0x948], R66 ;  /* 0x0009484201007387 */ /* 0x0003e20000100a00 */
[C---:B---3--:R-:W-:Y:S08]  /*11fe10*/  HMMA.1688.F32.TF32 R224, R228.reuse, R56, R108 ;  /* 0x00000038e4e0723c */ /* 0x048ff0000008106c */
[C---:B-1----:R-:W-:Y:S11]  /*11fe20*/  HMMA.1688.F32.TF32 R64, R228.reuse, R96, R112 ;  /* 0x00000060e440723c */ /* 0x042ff60000081070 */
[----:B------:R-:W-:Y:S04]  /*11fe30*/  @!UPT UIADD3 URZ, URZ, URZ, URZ ;  /* 0x0000003f3f3ff290 */ /* 0x000fe8000fffe03f */
[----:B------:R-:W-:Y:S01]  /*11fe40*/  STL.64 [R1+0x920], R224 ;  /* 0x000920e001007387 */ /* 0x000fe20000100a00 */
[----:B------:R-:W-:Y:S07]  /*11fe50*/  STL.64 [R1+0x928], R226 ;  /* 0x000928e201007387 */ /* 0x000fee0000100a00 */
[----:B------:R-:W-:Y:S02]  /*11fe60*/  STL.64 [R1+0x900], R64 ;  /* 0x0009004001007387 */ /* 0x000fe40000100a00 */
[----:B------:R1:W-:Y:S02]  /*11fe70*/  STL.64 [R1+0x908], R66 ;  /* 0x0009084201007387 */ /* 0x0003e40000100a00 */
[----:B-1----:R-:W-:Y:S01]  /*11fe80*/  HMMA.1688.F32.TF32 R64, R228, R92, R116 ;  /* 0x0000005ce440723c */ /* 0x002fe20000081074 */
[----:B------:R-:W-:Y:S01]  /*11fe90*/  IMAD.MOV.U32 R108, RZ, RZ, R11 ;  /* 0x000000ffff6c7224 */ /* 0x000fe200078e000b */
[----:B------:R-:W-:-:S06]  /*11fea0*/  MOV R109, R10 ;  /* 0x0000000a006d7202 */ /* 0x000fcc0000000f00 */
        /* <DEDUP_REMOVED lines=8> */
[----:B------:R-:W-:Y:S01]  /*11ff30*/  STL.64 [R1+0x8a8], R114 ;  /* 0x0008a87201007387 */ /* 0x000fe20000100a00 */
[----:B------:R-:W-:Y:S01]  /*11ff40*/  HMMA.1688.F32.TF32 R116, R228, R36, R136 ;  /* 0x00000024e474723c */ /* 0x000fe20000081088 */
        /* <DEDUP_REMOVED lines=17> */
[----:B------:R-:W-:Y:S01]  /*120060*/  STL.64 [R1+0x880], R64 ;  /* 0x0008804001007387 */ /* 0x000fe20000100a00 */
[----:B------:R1:W-:Y:S02]  /*120070*/  STL.64 [R1+0x888], R66 ;  /* 0x0008884201007387 */ /* 0x0003e40000100a00 */
[----:B------:R-:W-:Y:S02]  /*120080*/  IMAD.MOV.U32 R249, RZ, RZ, R181 ;  /* 0x000000fffff97224 */ /* 0x000fe400078e00b5 */
[----:B------:R-:W-:Y:S01]  /*120090*/  IMAD.MOV.U32 R250, RZ, RZ, R182 ;  /* 0x000000fffffa7224 */ /* 0x000fe200078e00b6 */
[----:B------:R-:W-:-:S02]  /*1200a0*/  MOV R251, R183 ;  /* 0x000000b700fb7202 */ /* 0x000fc40000000f00 */
        /* <DEDUP_REMOVED lines=8> */
[C---:B-1----:R-:W-:Y:S08]  /*120130*/  HMMA.1688.F32.TF32 R64, R228.reuse, R32, R132 ;  /* 0x00000020e440723c */ /* 0x042ff00000081084 */
        /* <DEDUP_REMOVED lines=11> */
[----:B------:R-:W-:Y:S02]  /*1201f0*/  STL.64 [R1+0x848], R118 ;  /* 0x0008487601007387 */ /* 0x000fe40000100a00 */
[----:B------:R-:W-:Y:S02]  /*120200*/  STL.64 [R1+0x820], R112 ;  /* 0x0008207001007387 */ /* 0x000fe40000100a00 */
[----:B------:R-:W-:Y:S11]  /*120210*/  STL.64 [R1+0x828], R114 ;  /* 0x0008287201007387 */ /* 0x000ff60000100a00 */
[----:B------:R-:W-:Y:S06]  /*120220*/  @!UPT UIADD3 URZ, URZ, URZ, URZ ;  /* 0x0000003f3f3ff290 */ /* 0x000fec000fffe03f */
[----:B------:R-:W-:Y:S01]  /*120230*/  STL.64 [R1+0x800], R64 ;  /* 0x0008004001007387 */ /* 0x000fe20000100a00 */
[----:B------:R2:W-:Y:S02]  /*120240*/  STL.64 [R1+0x808], R66 ;  /* 0x0008084201007387 */ /* 0x0005e40000100a00 */
[C---:B--2---:R-:W-:Y:S11]  /*120250*/  HMMA.1688.F32.TF32 R64, R228.reuse, R100, R148 ;  /* 0x00000064e440723c */ /* 0x044ff60000081094 */
[----:B------:R-:W-:Y:S11]  /*120260*/  @!UPT UIADD3 URZ, URZ, URZ, URZ ;  /* 0x0000003f3f3ff290 */ /* 0x000ff6000fffe03f */
[----:B------:R-:W-:Y:S01]  /*120270*/  @!UPT UIADD3 URZ, URZ, URZ, URZ ;  /* 0x0000003f3f3ff290 */ /* 0x000fe2000fffe03f */
[----:B------:R-:W-:Y:S01]  /*120280*/  STL.64 [R1+0x7f0], R64 ;  /* 0x0007f04001007387 */ /* 0x000fe20000100a00 */
[----:B------:R2:W-:Y:S02]  /*120290*/  STL.64 [R1+0x7f8], R66 ;  /* 0x0007f84201007387 */ /* 0x0005e40000100a00 */
[C---:B--2---:R-:W-:Y:S11]  /*1202a0*/  HMMA.1688.F32.TF32 R64, R228.reuse, R16, R152 ;  /* 0x00000010e440723c */ /* 0x044ff60000081098 */
[----:B------:R-:W-:Y:S11]  /*1202b0*/  @!UPT UIADD3 URZ, URZ, URZ, URZ ;  /* 0x0000003f3f3ff290 */ /* 0x000ff6000fffe03f */
[----:B------:R-:W-:Y:S01]  /*1202c0*/  @!UPT UIADD3 URZ, URZ, URZ, URZ ;  /* 0x0000003f3f3ff290 */ /* 0x000fe2000fffe03f */
[----:B------:R-:W-:Y:S01]  /*1202d0*/  STL.64 [R1+0x7d0], R64 ;  /* 0x0007d04001007387 */ /* 0x000fe20000100a00 */
[----:B------:R2:W-:Y:S02]  /*1202e0*/  STL.64 [R1+0x7d8], R66 ;  /* 0x0007d84201007387 */ /* 0x0005e40000100a00 */
[C---:B--2---:R-:W-:Y:S01]  /*1202f0*/  HMMA.1688.F32.TF32 R64, R228.reuse, R60, R156 ;  /* 0x0000003ce440723c */ /* 0x044fe2000008109c */
[----:B------:R-:W-:Y:S01]  /*120300*/  MOV R144, R31 ;  /* 0x0000001f00907202 */ /* 0x000fe20000000f00 */
[----:B------:R-:W-:Y:S11]  /*120310*/  IMAD.MOV.U32 R145, RZ, RZ, R30 ;  /* 0x000000ffff917224 */ /* 0x000ff600078e001e */
[----:B------:R-:W-:Y:S10]  /*120320*/  @!UPT UIADD3 URZ, URZ, URZ, URZ ;  /* 0x0000003f3f3ff290 */ /* 0x000ff4000fffe03f */
[----:B------:R-:W-:Y:S01]  /*120330*/  STL.64 [R1+0x7b0], R64 ;  /* 0x0007b04001007387 */ /* 0x000fe20000100a00 */
[----:B------:R2:W-:Y:S02]  /*120340*/  STL.64 [R1+0x7b8], R66 ;  /* 0x0007b84201007387 */ /* 0x0005e40000100a00 */
[C---:B--2---:R-:W-:Y:S11]  /*120350*/  HMMA.1688.F32.TF32 R64, R228.reuse, R52, R160 ;  /* 0x00000034e440723c */ /* 0x044ff600000810a0 */
[----:B------:R-:W-:Y:S11]  /*120360*/  @!UPT UIADD3 URZ, URZ, URZ, URZ ;  /* 0x0000003f3f3ff290 */ /* 0x000ff6000fffe03f */
[----:B------:R-:W-:Y:S01]  /*120370*/  @!UPT UIADD3 URZ, URZ, URZ, URZ ;  /* 0x0000003f3f3ff290 */ /* 0x000fe2000fffe03f */
[----:B------:R-:W-:Y:S01]  /*120380*/  STL.64 [R1+0x790], R64 ;  /* 0x0007904001007387 */ /* 0x000fe20000100a00 */
[----:B------:R2:W-:Y:S02]  /*120390*/  STL.64 [R1+0x798], R66 ;  /* 0x0007984201007387 */ /* 0x0005e40000100a00 */
[----:B------:R-:W3:Y:S01]  /*1203a0*/  LDL.LU R197, [R1+0x676c] ;  /* 0x00676c0001c57983 */ /* 0x000ee20000300800 */
[----:B--2---:R-:W-:Y:S01]  /*1203b0*/  HMMA.1688.F32.TF32 R64, R228, R144, R164 ;  /* 0x00000090e440723c */ /* 0x004fe200000810a4 */
[----:B------:R-:W-:Y:S01]  /*1203c0*/  IMAD.MOV.U32 R112, RZ, RZ, R169 ;  /* 0x000000ffff707224 */ /* 0x000fe200078e00a9 */
[----:B------:R-:W-:Y:S11]  /*1203d0*/  MOV R113, R170 ;  /* 0x000000aa00717202 */ /* 0x000ff60000000f00 */
[----:B------:R-:W-:Y:S10]  /*1203e0*/  @!UPT UIADD3 URZ, URZ, URZ, URZ ;  /* 0x0000003f3f3ff290 */ /* 0x000ff4000fffe03f */
[----:B------:R2:W-:Y:S01]  /*1203f0*/  STL.64 [R1+0x770], R64 ;  /* 0x0007704001007387 */ /* 0x0005e20000100a00 */
[----:B------:R4:W-:Y:S02]  /*120400*/  STL.64 [R1+0x778], R66 ;  /* 0x0007784201007387 */ /* 0x0009e40000100a00 */
[----:B------:R-:W3:Y:S02]  /*120410*/  LDL.LU R192, [R1+0x6768] ;  /* 0x0067680001c07983 */ /* 0x000ee40000300800 */
[----:B------:R-:W3:Y:S01]  /*120420*/  LDL.LU R193, [R1+0x6764] ;  /* 0x0067640001c17983 */ /* 0x000ee20000300800 */
[----:B------:R-:W3:Y:S01]  /*120430*/  LDL.LU R194, [R1+0x6760] ;  /* 0x0067600001c27983 */ /* 0x000ee20000300800 */
[----:B--2---:R-:W-:Y:S02]  /*120440*/  IMAD.MOV.U32 R64, RZ, RZ, R188 ;  /* 0x000000ffff407224 */ /* 0x004fe400078e00bc */
[----:B------:R-:W-:Y:S01]  /*120450*/  IMAD.MOV.U32 R65, RZ, RZ, R189 ;  /* 0x000000ffff417224 */ /* 0x000fe200078e00bd */
[----:B------:R-:W2:Y:S01]  /*120460*/  LDL.LU R188, [R1+0x675c] ;  /* 0x00675c0001bc7983 */ /* 0x000ea20000300800 */
[----:B------:R-:W2:Y:S01]  /*120470*/  LDL.LU R189, [R1+0x6758] ;  /* 0x0067580001bd7983 */ /* 0x000ea20000300800 */
[----:B----4-:R-:W-:Y:S01]  /*120480*/  MOV R66, R190 ;  /* 0x000000be00427202 */ /* 0x010fe20000000f00 */
[----:B------:R-:W-:Y:S01]  /*120490*/  IMAD.MOV.U32 R67, RZ, RZ, R191 ;  /* 0x000000ffff437224 */ /* 0x000fe200078e00bf */
[----:B------:R-:W2:Y:S01]  /*1204a0*/  LDL.LU R190, [R1+0x6754] ;  /* 0x0067540001be7983 */ /* 0x000ea20000300800 */
[----:B------:R-:W2:Y:S02]  /*1204b0*/  LDL.LU R191, [R1+0x6750] ;  /* 0x0067500001bf7983 */ /* 0x000ea40000300800 */
        /* <DEDUP_REMOVED lines=13> */
[----:B------:R-:W3:Y:S02]  /*120590*/  LDL.LU R170, [R1+0x6718] ;  /* 0x0067180001aa7983 */ /* 0x000ee40000300800 */
[----:B------:R-:W-:-:S02]  /*1205a0*/  IMAD.MOV.U32 R114, RZ, RZ, R171 ;  /* 0x000000ffff727224 */ /* 0x000fc400078e00ab */
[----:B------:R-:W3:Y:S01]  /*1205b0*/  LDL.LU R171, [R1+0x6714] ;  /* 0x0067140001ab7983 */ /* 0x000ee20000300800 */
[----:B------:R-:W-:Y:S02]  /*1205c0*/  IMAD.MOV.U32 R115, RZ, RZ, R179 ;  /* 0x000000ffff737224 */ /* 0x000fe400078e00b3 */
[----:B------:R-:W3:Y:S02]  /*1205d0*/  LDL.LU R179, [R1+0x6710] ;  /* 0x0067100001b37983 */ /* 0x000ee40000300800 */
[----:B------:R-:W-:Y:S01]  /*1205e0*/  IMAD.MOV.U32 R148, RZ, RZ, R27 ;  /* 0x000000ffff947224 */ /* 0x000fe200078e001b */
[----:B------:R-:W-:Y:S02]  /*1205f0*/  MOV R149, R26 ;  /* 0x0000001a00957202 */ /* 0x000fe40000000f00 */
[----:B------:R-:W-:Y:S01]  /*120600*/  MOV R152, R19 ;  /* 0x0000001300987202 */ /* 0x000fe20000000f00 */
[----:B------:R-:W-:Y:S02]  /*120610*/  IMAD.MOV.U32 R153, RZ, RZ, R18 ;  /* 0x000000ffff997224 */ /* 0x000fe400078e0012 */
[----:B------:R-:W-:Y:S01]  /*120620*/  IMAD.MOV.U32 R156, RZ, RZ, R15 ;  /* 0x000000ffff9c7224 */ /* 0x000fe200078e000f */
[----:B------:R-:W-:Y:S01]  /*120630*/  MOV R157, R14 ;  /* 0x0000000e009d7202 */ /* 0x000fe20000000f00 */
[----:B------:R-:W4:Y:S01]  /*120640*/  LDL.LU R180, [R1+0x670c] ;  /* 0x00670c0001b47983 */ /* 0x000f220000300800 */
[----:B------:R-:W4:Y:S02]  /*120650*/  LDL.LU R181, [R1+0x6708] ;  /* 0x0067080001b57983 */ /* 0x000f240000300800 */
[----:B------:R-:W4:Y:S02]  /*120660*/  LDL.LU R182, [R1+0x6704] ;  /* 0x0067040001b67983 */ /* 0x000f240000300800 */
[----:B------:R-:W4:Y:S01]  /*120670*/  LDL.LU R183, [R1+0x6700] ;  /* 0x0067000001b77983 */ /* 0x000f220000300800 */
[C---:B--2---:R-:W-:Y:S08]  /*120680*/  HMMA.1688.F32.TF32 R132, R228.reuse, R152, R172 ;  /* 0x00000098e484723c */ /* 0x044ff000000810ac */
[C---:B---3--:R-:W-:Y:S08]  /*120690*/  HMMA.1688.F32.TF32 R136, R228.reuse, R148, R168 ;  /* 0x00000094e488723c */ /* 0x048ff000000810a8 */
[----:B------:R-:W-:Y:S11]  /*1206a0*/  HMMA.1688.F32.TF32 R128, R228, R156, R176 ;  /* 0x0000009ce480723c */ /* 0x000ff600000810b0 */
[----:B------:R-:W-:Y:S04]  /*1206b0*/  @!UPT UIADD3 URZ, URZ, URZ, URZ ;  /* 0x0000003f3f3ff290 */ /* 0x000fe8000fffe03f */
[----:B------:R-:W-:Y:S01]  /*1206c0*/  STL.64 [R1+0x750], R136 ;  /* 0x0007508801007387 */ /* 0x000fe20000100a00 */
[----:B------:R-:W-:Y:S02]  /*1206d0*/  STL.64 [R1+0x758], R138 ;  /* 0x0007588a01007387 */ /* 0x000fe40000100a00 */
[----:B------:R-:W-:Y:S02]  /*1206e0*/  STL.64 [R1+0x730], R132 ;  /* 0x0007308401007387 */ /* 0x000fe40000100a00 */
[----:B------:R4:W-:Y:S03]  /*1206f0*/  STL.64 [R1+0x738], R134 ;  /* 0x0007388601007387 */ /* 0x0009e60000100a00 */
[----:B------:R-:W-:Y:S01]  /*120700*/  STL.64 [R1+0x710], R128 ;  /* 0x0007108001007387 */ /* 0x000fe20000100a00 */
[----:B------:R2:W-:Y:S02]  /*120710*/  STL.64 [R1+0x718], R130 ;  /* 0x0007188201007387 */ /* 0x0005e40000100a00 */
[----:B------:R-:W3:Y:S02]  /*120720*/  LDL.LU R195, [R1+0x66fc] ;  /* 0x0066fc0001c37983 */ /* 0x000ee40000300800 */
[----:B------:R-:W3:Y:S01]  /*120730*/  LDL.LU R198, [R1+0x66f8] ;  /* 0x0066f80001c67983 */ /* 0x000ee20000300800 */
[----:B------:R-:W3:Y:S01]  /*120740*/  LDL.LU R199, [R1+0x66f4] ;  /* 0x0066f40001c77983 */ /* 0x000ee20000300800 */
[----:B------:R-:W3:Y:S02]  /*120750*/  LDL.LU R203, [R1+0x66f0] ;  /* 0x0066f00001cb7983 */ /* 0x000ee40000300800 */
[----:B------:R-:W-:-:S02]  /*120760*/  IMAD.MOV.U32 R160, RZ, RZ, R7 ;  /* 0x000000ffffa07224 */ /* 0x000fc400078e0007 */
[----:B------:R-:W-:-:S07]  /*120770*/  IMAD.MOV.U32 R161, RZ, RZ, R6 ;  /* 0x000000ffffa17224 */ /* 0x000fce00078e0006 */
[C---:B----4-:R-:W-:Y:S08]  /*120780*/  HMMA.1688.F32.TF32 R132, R228.reuse, R160, R180 ;  /* 0x000000a0e484723c */ /* 0x050ff000000810b4 */
[----:B--2---:R-:W-:Y:S01]  /*120790*/  HMMA.1688.F32.TF32 R128, R228, R84, R184 ;  /* 0x00000054e480723c */ /* 0x004fe200000810b8 */
[----:B------:R-:W-:Y:S02]  /*1207a0*/  IMAD.MOV.U32 R176, RZ, RZ, R5 ;  /* 0x000000ffffb07224 */ /* 0x000fe400078e0005 */
[----:B------:R-:W-:-:S05]  /*1207b0*/  IMAD.MOV.U32 R177, RZ, RZ, R4 ;  /* 0x000000ffffb17224 */ /* 0x000fca00078e0004 */
[----:B------:R-:W-:Y:S07]  /*1207c0*/  HMMA.1688.F32.TF32 R4, R228, R68, R188 ;  /* 0x00000044e404723c */ /* 0x000fee00000810bc */
[----:B------:R-:W-:Y:S01]  /*1207d0*/  STL.64 [R1+0x6f0], R132 ;  /* 0x0006f08401007387 */ /* 0x000fe20000100a00 */
[----:B------:R3:W-:Y:S07]  /*1207e0*/  STL.64 [R1+0x6f8], R134 ;  /* 0x0006f88601007387 */ /* 0x0007ee0000100a00 */
[----:B------:R-:W-:Y:S02]  /*1207f0*/  STL.64 [R1+0x6d0], R128 ;  /* 0x0006d08001007387 */ /* 0x000fe40000100a00 */
[----:B------:R2:W-:Y:S06]  /*120800*/  STL.64 [R1+0x6d8], R130 ;  /* 0x0006d88201007387 */ /* 0x0005ec0000100a00 */
[----:B------:R-:W-:Y:S01]  /*120810*/  STL.64 [R1+0x6a0], R4 ;  /* 0x0006a00401007387 */ /* 0x000fe20000100a00 */
[----:B------:R4:W-:Y:S02]  /*120820*/  STL.64 [R1+0x6a8], R6 ;  /* 0x0006a80601007387 */ /* 0x0009e40000100a00 */
[----:B------:R-:W-:-:S02]  /*120830*/  IMAD.MOV.U32 R116, RZ, RZ, R23 ;  /* 0x000000ffff747224 */ /* 0x000fc400078e0017 */
[----:B------:R-:W-:Y:S01]  /*120840*/  IMAD.MOV.U32 R117, RZ, RZ, R22 ;  /* 0x000000ffff757224 */ /* 0x000fe200078e0016 */
[C---:B-1----:R-:W-:Y:S08]  /*120850*/  HMMA.1688.F32.TF32 R248, R8.reuse, R88, R248 ;  /* 0x0000005808f8723c */ /* 0x042ff000000810f8 */
[----:B------:R-:W-:Y:S08]  /*120860*/  HMMA.1688.F32.TF32 R240, R8, R80, R240 ;  /* 0x0000005008f0723c */ /* 0x000ff000000810f0 */
[C---:B---3--:R-:W-:Y:S08]  /*120870*/  HMMA.1688.F32.TF32 R132, R228.reuse, R12, R192 ;  /* 0x0000000ce484723c */ /* 0x048ff000000810c0 */
[C---:B--2---:R-:W-:Y:S08]  /*120880*/  HMMA.1688.F32.TF32 R128, R228.reuse, R24, R196 ;  /* 0x00000018e480723c */ /* 0x044ff000000810c4 */
[C---:B----4-:R-:W-:Y:S07]  /*120890*/  HMMA.1688.F32.TF32 R4, R228.reuse, R28, R200 ;  /* 0x0000001ce404723c */ /* 0x050fee00000810c8 */
        /* <DEDUP_REMOVED lines=17> */
[----:B------:R-:W-:Y:S04]  /*1209b0*/  LDS R4, [R2+0x38600] ;  /* 0x0386000002047984 */ /* 0x000fe80000000800 */
[----:B------:R-:W-:Y:S01]  /*1209c0*/  LDS R6, [R2+0x3a600] ;  /* 0x03a6000002067984 */ /* 0x000fe20000000800 */
[----:B------:R-:W-:Y:S04]  /*1209d0*/  LDS R5, [R0+0x38600] ;  /* 0x0386000000057984 */ /* 0x000fe80000000800 */
[----:B------:R-:W1:Y:S04]  /*1209e0*/  LDS R7, [R0+0x3a600] ;  /* 0x03a6000000077984 */ /* 0x000e680000000800 */
[----:B------:R-:W-:Y:S01]  /*1209f0*/  STL.64 [R1+0x460], R132 ;  /* 0x0004608401007387 */ /* 0x000fe20000100a00 */
[----:B------:R2:W-:Y:S05]  /*120a00*/  STL.64 [R1+0x468], R134 ;  /* 0x0004688601007387 */ /* 0x0005ea0000100a00 */
[----:B------:R-:W-:Y:S02]  /*120a10*/  STL.64 [R1+0x60], R128 ;  /* 0x0000608001007387 */ /* 0x000fe40000100a00 */
[----:B------:R3:W-:Y:S01]  /*120a20*/  STL.64 [R1+0x68], R130 ;  /* 0x0000688201007387 */ /* 0x0007e20000100a00 */
[C---:B--2---:R-:W-:Y:S08]  /*120a30*/  HMMA.1688.F32.TF32 R132, R8.reuse, R116, R124 ;  /* 0x000000740884723c */ /* 0x044ff0000008107c */
        /* <DEDUP_REMOVED lines=9> */
[----:B------:R2:W-:Y:S01]  /*120ad0*/  STL.64 [R1+0x30], R124 ;  /* 0x0000307c01007387 */ /* 0x0005e20000100a00 */
[----:B------:R3:W-:Y:S02]  /*120ae0*/  STL.64 [R1+0x38], R126 ;  /* 0x0000387e01007387 */ /* 0x0007e40000100a00 */
[----:B------:R-:W-:Y:S02]  /*120af0*/  STL.64 [R1+0x20], R120 ;  /* 0x0000207801007387 */ /* 0x000fe40000100a00 */
[----:B------:R-:W-:Y:S03]  /*120b00*/  STL.64 [R1+0x28], R122 ;  /* 0x0000287a01007387 */ /* 0x000fe60000100a00 */
[----:B------:R2:W-:Y:S01]  /*120b10*/  STL.64 [R1+0x10], R112 ;  /* 0x0000107001007387 */ /* 0x0005e20000100a00 */
[----:B------:R1:W-:Y:S02]  /*120b20*/  STL.64 [R1+0x18], R114 ;  /* 0x0000187201007387 */ /* 0x0003e40000100a00 */
[----:B------:R-:W4:Y:S05]  /*120b30*/  LDL.LU R236, [R1+0x4e0] ;  /* 0x0004e00001ec7983 */ /* 0x000f2a0000300800 */
[----:B------:R1:W-:Y:S01]  /*120b40*/  STL.64 [R1], R64 ;  /* 0x0000004001007387 */ /* 0x0003e20000100a00 */
[----:B------:R1:W-:Y:S01]  /*120b50*/  STL.64 [R1+0x8], R66 ;  /* 0x0000084201007387 */ /* 0x0003e20000100a00 */
[----:B------:R-:W4:Y:S02]  /*120b60*/  LDL.LU R237, [R1+0x4e4] ;  /* 0x0004e40001ed7983 */ /* 0x000f240000300800 */
[----:B------:R-:W4:Y:S02]  /*120b70*/  LDL.LU R238, [R1+0x4e8] ;  /* 0x0004e80001ee7983 */ /* 0x000f240000300800 */
[----:B------:R-:W4:Y:S01]  /*120b80*/  LDL.LU R239, [R1+0x4ec] ;  /* 0x0004ec0001ef7983 */ /* 0x000f220000300800 */
[----:B------:R-:W-:Y:S01]  /*120b90*/  STL [R1+0x661c], R248 ;  /* 0x00661cf801007387 */ /* 0x000fe20000100800 */
[----:B------:R-:W-:Y:S02]  /*120ba0*/  STL [R1+0x6618], R249 ;  /* 0x006618f901007387 */ /* 0x000fe40000100800 */
[----:B------:R-:W-:Y:S02]  /*120bb0*/  STL [R1+0x6614], R250 ;  /* 0x006614fa01007387 */ /* 0x000fe40000100800 */
[----:B------:R-:W-:Y:S01]  /*120bc0*/  STL [R1+0x6610], R251 ;  /* 0x006610fb01007387 */ /* 0x000fe20000100800 */
        /* <DEDUP_REMOVED lines=20> */
[----:B------:R-:W3:Y:S01]  /*120d10*/  LDL.LU R120, [R1+0x530] ;  /* 0x0005300001787983 */ /* 0x000ee20000300800 */
[----:B------:R-:W3:Y:S02]  /*120d20*/  LDL.LU R121, [R1+0x534] ;  /* 0x0005340001797983 */ /* 0x000ee40000300800 */
[----:B------:R-:W3:Y:S02]  /*120d30*/  LDL.LU R122, [R1+0x538] ;  /* 0x00053800017a7983 */ /* 0x000ee40000300800 */
[----:B------:R-:W3:Y:S01]  /*120d40*/  LDL.LU R123, [R1+0x53c] ;  /* 0x00053c00017b7983 */ /* 0x000ee20000300800 */
[----:B------:R-:W-:Y:S01]  /*120d50*/  STL [R1+0x662c], R240 ;  /* 0x00662cf001007387 */ /* 0x000fe20000100800 */
[----:B------:R-:W-:Y:S02]  /*120d60*/  STL [R1+0x6628], R241 ;  /* 0x006628f101007387 */ /* 0x000fe40000100800 */
[----:B------:R-:W-:Y:S02]  /*120d70*/  STL [R1+0x6624], R242 ;  /* 0x006624f201007387 */ /* 0x000fe40000100800 */
[----:B------:R-:W-:Y:S01]  /*120d80*/  STL [R1+0x6620], R243 ;  /* 0x006620f301007387 */ /* 0x000fe20000100800 */
        /* <DEDUP_REMOVED lines=12> */
[C---:B----4-:R-:W-:Y:S08]  /*120e50*/  HMMA.1688.F32.TF32 R236, R8.reuse, R72, R236 ;  /* 0x0000004808ec723c */ /* 0x050ff000000810ec */
[C---:B--2---:R-:W-:Y:S08]  /*120e60*/  HMMA.1688.F32.TF32 R164, R8.reuse, R32, R140 ;  /* 0x0000002008a4723c */ /* 0x044ff0000008108c */
[C---:B---3--:R-:W-:Y:S08]  /*120e70*/  HMMA.1688.F32.TF32 R140, R8.reuse, R36, R136 ;  /* 0x00000024088c723c */ /* 0x048ff00000081088 */
[C---:B------:R-:W-:Y:S08]  /*120e80*/  HMMA.1688.F32.TF32 R136, R8.reuse, R40, R128 ;  /* 0x000000280888723c */ /* 0x040ff00000081080 */
[C---:B------:R-:W-:Y:S01]  /*120e90*/  HMMA.1688.F32.TF32 R124, R8.reuse, R20, R124 ;  /* 0x00000014087c723c */ /* 0x040fe2000008107c */
[----:B------:R-:W-:Y:S01]  /*120ea0*/  STL [R1+0x663c], R236 ;  /* 0x00663cec01007387 */ /* 0x000fe20000100800 */
[----:B------:R-:W-:Y:S02]  /*120eb0*/  STL [R1+0x6638], R237 ;  /* 0x006638ed01007387 */ /* 0x000fe40000100800 */
[----:B------:R-:W-:Y:S02]  /*120ec0*/  STL [R1+0x6634], R238 ;  /* 0x006634ee01007387 */ /* 0x000fe40000100800 */
[----:B------:R-:W-:Y:S02]  /*120ed0*/  STL [R1+0x6630], R239 ;  /* 0x006630ef01007387 */ /* 0x000fe40000100800 */
[C---:B------:R-:W-:Y:S01]  /*120ee0*/  HMMA.1688.F32.TF32 R112, R8.reuse, R16, R112 ;  /* 0x000000100870723c */ /* 0x040fe20000081070 */
[----:B------:R-:W-:Y:S01]  /*120ef0*/  STL.64 [R1+0x1d0], R164 ;  /* 0x0001d0a401007387 */ /* 0x000fe20000100a00 */
[----:B------:R-:W-:Y:S03]  /*120f00*/  STL.64 [R1+0x1d8], R166 ;  /* 0x0001d8a601007387 */ /* 0x000fe60000100a00 */
[----:B------:R-:W-:Y:S01]  /*120f10*/  STL.64 [R1+0x1c0], R140 ;  /* 0x0001c08c01007387 */ /* 0x000fe20000100a00 */
[----:B------:R-:W-:Y:S03]  /*120f20*/  STL.64 [R1+0x1c8], R142 ;  /* 0x0001c88e01007387 */ /* 0x000fe60000100a00 */
[----:B------:R-:W2:Y:S01]  /*120f30*/  LDL.LU R128, [R1+0x580] ;  /* 0x0005800001807983 */ /* 0x000ea20000300800 */
[----:B------:R-:W-:Y:S02]  /*120f40*/  STL.64 [R1+0x1b0], R136 ;  /* 0x0001b08801007387 */ /* 0x000fe40000100a00 */
[----:B------:R1:W-:Y:S02]  /*120f50*/  STL.64 [R1+0x1b8], R138 ;  /* 0x0001b88a01007387 */ /* 0x0003e40000100a00 */
[C---:B-1----:R-:W-:Y:S01]  /*120f60*/  HMMA.1688.F32.TF32 R136, R8.reuse, R100, R120 ;  /* 0x000000640888723c */ /* 0x042fe20000081078 */
[----:B------:R1:W-:Y:S01]  /*120f70*/  STL.64 [R1+0x1a0], R124 ;  /* 0x0001a07c01007387 */ /* 0x0003e20000100a00 */
[----:B------:R3:W-:Y:S02]  /*120f80*/  STL.64 [R1+0x1a8], R126 ;  /* 0x0001a87e01007387 */ /* 0x0007e40000100a00 */
[----:B------:R-:W2:Y:S02]  /*120f90*/  LDL.LU R129, [R1+0x584] ;  /* 0x0005840001817983 */ /* 0x000ea40000300800 */
[----:B------:R-:W2:Y:S01]  /*120fa0*/  LDL.LU R130, [R1+0x588] ;  /* 0x0005880001827983 */ /* 0x000ea20000300800 */
[----:B------:R-:W2:Y:S04]  /*120fb0*/  LDL.LU R131, [R1+0x58c] ;  /* 0x00058c0001837983 */ /* 0x000ea80000300800 */
[----:B-1----:R-:W4:Y:S01]  /*120fc0*/  LDL.LU R124, [R1+0x590] ;  /* 0x00059000017c7983 */ /* 0x002f220000300800 */
[----:B------:R-:W4:Y:S02]  /*120fd0*/  LDL.LU R125, [R1+0x594] ;  /* 0x00059400017d7983 */ /* 0x000f240000300800 */
[----:B---3--:R-:W4:Y:S02]  /*120fe0*/  LDL.LU R126, [R1+0x598] ;  /* 0x00059800017e7983 */ /* 0x008f240000300800 */
[----:B------:R-:W4:Y:S01]  /*120ff0*/  LDL.LU R127, [R1+0x59c] ;  /* 0x00059c00017f7983 */ /* 0x000f220000300800 */
[----:B------:R-:W3:Y:S06]  /*121000*/  LDL.LU R120, [R1+0x5a0] ;  /* 0x0005a00001787983 */ /* 0x000eec0000300800 */
[----:B------:R-:W-:Y:S01]  /*121010*/  STL.64 [R1+0x190], R136 ;  /* 0x0001908801007387 */ /* 0x000fe20000100a00 */
[----:B------:R1:W-:Y:S02]  /*121020*/  STL.64 [R1+0x198], R138 ;  /* 0x0001988a01007387 */ /* 0x0003e40000100a00 */
[----:B------:R1:W-:Y:S02]  /*121030*/  STL.64 [R1+0x180], R112 ;  /* 0x0001807001007387 */ /* 0x0003e40000100a00 */
[----:B------:R1:W-:Y:S01]  /*121040*/  STL.64 [R1+0x188], R114 ;  /* 0x0001887201007387 */ /* 0x0003e20000100a00 */
[----:B------:R-:W3:Y:S01]  /*121050*/  LDL.LU R121, [R1+0x5a4] ;  /* 0x0005a40001797983 */ /* 0x000ee20000300800 */
[----:B------:R-:W3:Y:S02]  /*121060*/  LDL.LU R122, [R1+0x5a8] ;  /* 0x0005a800017a7983 */ /* 0x000ee40000300800 */
[----:B------:R-:W3:Y:S01]  /*121070*/  LDL.LU R123, [R1+0x5ac] ;  /* 0x0005ac00017b7983 */ /* 0x000ee20000300800 */
[C---:B-1----:R-:W-:Y:S01]  /*121080*/  HMMA.1688.F32.TF32 R136, R8.reuse, R60, R132 ;  /* 0x0000003c0888723c */ /* 0x042fe20000081084 */
[----:B------:R-:W3:Y:S01]  /*121090*/  LDL.LU R112, [R1+0x5b0] ;  /* 0x0005b00001707983 */ /* 0x000ee20000300800 */
[----:B------:R-:W3:Y:S06]  /*1210a0*/  LDL.LU R113, [R1+0x5b4] ;  /* 0x0005b40001717983 */ /* 0x000eec0000300800 */
[C---:B------:R-:W-:Y:S01]  /*1210b0*/  HMMA.1688.F32.TF32 R132, R8.reuse, R52, R224 ;  /* 0x000000340884723c */ /* 0x040fe200000810e0 */
[----:B------:R-:W3:Y:S01]  /*1210c0*/  LDL.LU R114, [R1+0x5b8] ;  /* 0x0005b80001727983 */ /* 0x000ee20000300800 */
[----:B------:R-:W3:Y:S01]  /*1210d0*/  LDL.LU R115, [R1+0x5bc] ;  /* 0x0005bc0001737983 */ /* 0x000ee20000300800 */
[----:B------:R-:W3:Y:S11]  /*1210e0*/  LDL.LU R224, [R1+0x5c0] ;  /* 0x0005c00001e07983 */ /* 0x000ef60000300800 */
[----:B------:R-:W-:Y:S01]  /*1210f0*/  @!UPT UIADD3 URZ, URZ, URZ, URZ ;  /* 0x0000003f3f3ff290 */ /* 0x000fe2000fffe03f */
[----:B------:R-:W-:Y:S01]  /*121100*/  STL.64 [R1+0x170], R136 ;  /* 0x0001708801007387 */ /* 0x000fe20000100a00 */
[----:B------:R-:W-:Y:S07]  /*121110*/  STL.64 [R1+0x178], R138 ;  /* 0x0001788a01007387 */ /* 0x000fee0000100a00 */
[----:B------:R-:W-:Y:S02]  /*121120*/  STL.64 [R1+0x160], R132 ;  /* 0x0001608401007387 */ /* 0x000fe40000100a00 */
[----:B------:R-:W-:Y:S01]  /*121130*/  STL.64 [R1+0x168], R134 ;  /* 0x0001688601007387 */ /* 0x000fe20000100a00 */
[----:B------:R-:W3:Y:S01]  /*121140*/  LDL.LU R225, [R1+0x5c4] ;  /* 0x0005c40001e17983 */ /* 0x000ee20000300800 */
[----:B------:R-:W3:Y:S02]  /*121150*/  LDL.LU R226, [R1+0x5c8] ;  /* 0x0005c80001e27983 */ /* 0x000ee40000300800 */
[----:B------:R-:W3:Y:S01]  /*121160*/  LDL.LU R227, [R1+0x5cc] ;  /* 0x0005cc0001e37983 */ /* 0x000ee20000300800 */
[C---:B------:R-:W-:Y:S11]  /*121170*/  HMMA.1688.F32.TF32 R64, R8.reuse, R144, R64 ;  /* 0x000000900840723c */ /* 0x040ff60000081040 */
[----:B------:R-:W-:Y:S11]  /*121180*/  @!UPT UIADD3 URZ, URZ, URZ, URZ ;  /* 0x0000003f3f3ff290 */ /* 0x000ff6000fffe03f */
[----:B------:R-:W-:Y:S02]  /*121190*/  @!UPT UIADD3 URZ, URZ, URZ, URZ ;  /* 0x0000003f3f3ff290 */ /* 0x000fe4000fffe03f */
[----:B------:R-:W-:Y:S02]  /*1211a0*/  IMAD.MOV.U32 R236, RZ, RZ, R64 ;  /* 0x000000ffffec7224 */ /* 0x000fe400078e0040 */
[----:B------:R-:W-:Y:S01]  /*1211b0*/  IMAD.MOV.U32 R237, RZ, RZ, R65 ;  /* 0x000000ffffed7224 */ /* 0x000fe200078e0041 */
[----:B------:R-:W3:Y:S01]  /*1211c0*/  LDL.LU R64, [R1+0x5d0] ;  /* 0x0005d00001407983 */ /* 0x000ee20000300800 */
[----:B------:R-:W-:Y:S01]  /*1211d0*/  MOV R238, R66 ;  /* 0x0000004200ee7202 */ /* 0x000fe20000000f00 */
[----:B------:R-:W3:Y:S02]  /*1211e0*/  LDL.LU R65, [R1+0x5d4] ;  /* 0x0005d40001417983 */ /* 0x000ee40000300800 */
[----:B------:R-:W-:Y:S01]  /*1211f0*/  IMAD.MOV.U32 R239, RZ, RZ, R67 ;  /* 0x000000ffffef7224 */ /* 0x000fe200078e0043 */
[----:B------:R-:W3:Y:S01]  /*121200*/  LDL.LU R66, [R1+0x5d8] ;  /* 0x0005d80001427983 */ /* 0x000ee20000300800 */
[----:B------:R-:W3:Y:S03]  /*121210*/  LDL.LU R67, [R1+0x5dc] ;  /* 0x0005dc0001437983 */ /* 0x000ee60000300800 */
[----:B------:R-:W-:Y:S01]  /*121220*/  STL [R1+0x664c], R239 ;  /* 0x00664cef01007387 */ /* 0x000fe20000100800 */
[----:B------:R-:W-:Y:S02]  /*121230*/  STL [R1+0x6648], R238 ;  /* 0x006648ee01007387 */ /* 0x000fe40000100800 */
[----:B------:R-:W-:Y:S02]  /*121240*/  STL [R1+0x6644], R237 ;  /* 0x006644ed01007387 */ /* 0x000fe40000100800 */
[----:B------:R1:W-:Y:S01]  /*121250*/  STL [R1+0x6640], R236 ;  /* 0x006640ec01007387 */ /* 0x0003e20000100800 */
[C---:B--2---:R-:W-:Y:S08]  /*121260*/  HMMA.1688.F32.TF32 R128, R8.reuse, R148, R128 ;  /* 0x000000940880723c */ /* 0x044ff00000081080 */
[C---:B----4-:R-:W-:Y:S08]  /*121270*/  HMMA.1688.F32.TF32 R124, R8.reuse, R152, R124 ;  /* 0x00000098087c723c */ /* 0x050ff0000008107c */
[C---:B---3--:R-:W-:Y:S08]  /*121280*/  HMMA.1688.F32.TF32 R112, R8.reuse, R160, R112 ;  /* 0x000000a00870723c */ /* 0x048ff00000081070 */
[----:B------:R-:W-:Y:S08]  /*121290*/  HMMA.1688.F32.TF32 R120, R8, R156, R120 ;  /* 0x0000009c0878723c */ /* 0x000ff00000081078 */
[----:B-1----:R-:W-:-:S02]  /*1212a0*/  IMAD.MOV.U32 R236, RZ, RZ, R127 ;  /* 0x000000ffffec7224 */ /* 0x002fc400078e007f */
[----:B------:R-:W-:Y:S02]  /*1212b0*/  IMAD.MOV.U32 R237, RZ, RZ, R126 ;  /* 0x000000ffffed7224 */ /* 0x000fe400078e007e */
[----:B------:R-:W-:Y:S01]  /*1212c0*/  IMAD.MOV.U32 R239, RZ, RZ, R124 ;  /* 0x000000ffffef7224 */ /* 0x000fe200078e007c */
[----:B------:R-:W-:Y:S01]  /*1212d0*/  STL.64 [R1+0x140], R128 ;  /* 0x0001408001007387 */ /* 0x000fe20000100a00 */
[----:B------:R-:W-:Y:S02]  /*1212e0*/  MOV R238, R125 ;  /* 0x0000007d00ee7202 */ /* 0x000fe40000000f00 */
[----:B------:R-:W-:Y:S01]  /*1212f0*/  MOV R240, R112 ;  /* 0x0000007000f07202 */ /* 0x000fe20000000f00 */
[----:B------:R-:W-:Y:S02]  /*121300*/  IMAD.MOV.U32 R241, RZ, RZ, R113 ;  /* 0x000000fffff17224 */ /* 0x000fe400078e0071 */
[----:B------:R-:W-:Y:S01]  /*121310*/  IMAD.MOV.U32 R242, RZ, RZ, R114 ;  /* 0x000000fffff27224 */ /* 0x000fe200078e0072 */
[----:B------:R-:W-:-:S02]  /*121320*/  MOV R243, R115 ;  /* 0x0000007300f37202 */ /* 0x000fc40000000f00 */
[----:B------:R-:W-:Y:S01]  /*121330*/  HMMA.1688.F32.TF32 R112, R8, R84, R224 ;  /* 0x000000540870723c */ /* 0x000fe200000810e0 */
[----:B------:R-:W-:Y:S01]  /*121340*/  STL.64 [R1+0x148], R130 ;  /* 0x0001488201007387 */ /* 0x000fe20000100a00 */
[----:B------:R-:W-:Y:S02]  /*121350*/  STL [R1+0x665c], R236 ;  /* 0x00665cec01007387 */ /* 0x000fe40000100800 */
[----:B------:R-:W-:Y:S02]  /*121360*/  STL [R1+0x6658], R237 ;  /* 0x006658ed01007387 */ /* 0x000fe40000100800 */
[----:B------:R-:W-:Y:S01]  /*121370*/  STL [R1+0x6654], R239 ;  /* 0x006654ef01007387 */ /* 0x000fe20000100800 */
[----:B------:R1:W-:Y:S01]  /*121380*/  STL [R1+0x6650], R238 ;  /* 0x006650ee01007387 */ /* 0x0003e20000100800 */
[----:B------:R2:W-:Y:S02]  /*121390*/  STL.64 [R1+0x120], R120 ;  /* 0x0001207801007387 */ /* 0x0005e40000100a00 */
[----:B------:R3:W-:Y:S02]  /*1213a0*/  STL.64 [R1+0x128], R122 ;  /* 0x0001287a01007387 */ /* 0x0007e40000100a00 */
[----:B------:R2:W-:Y:S01]  /*1213b0*/  STL [R1+0x666c], R243 ;  /* 0x00666cf301007387 */ /* 0x0005e20000100800 */
[----:B------:R1:W-:Y:S01]  /*1213c0*/  STL [R1+0x6668], R242 ;  /* 0x006668f201007387 */ /* 0x0003e20000100800 */
[----:B------:R1:W-:Y:S02]  /*1213d0*/  STL [R1+0x6664], R241 ;  /* 0x006664f101007387 */ /* 0x0003e40000100800 */
[----:B------:R1:W-:Y:S08]  /*1213e0*/  STL [R1+0x6660], R240 ;  /* 0x006660f001007387 */ /* 0x0003f00000100800 */
[----:B-1----:R-:W-:Y:S01]  /*1213f0*/  IMAD.MOV.U32 R238, RZ, RZ, R115 ;  /* 0x000000ffffee7224 */ /* 0x002fe200078e0073 */
[----:B------:R-:W-:Y:S01]  /*121400*/  MOV R239, R114 ;  /* 0x0000007200ef7202 */ /* 0x000fe20000000f00 */
[----:B------:R-:W-:-:S02]  /*121410*/  IMAD.MOV.U32 R236, RZ, RZ, R112 ;  /* 0x000000ffffec7224 */ /* 0x000fc400078e0070 */
[----:B------:R-:W-:Y:S01]  /*121420*/  IMAD.MOV.U32 R237, RZ, RZ, R113 ;  /* 0x000000ffffed7224 */ /* 0x000fe200078e0071 */
[----:B------:R1:W-:Y:S01]  /*121430*/  STL [R1+0x667c], R238 ;  /* 0x00667cee01007387 */ /* 0x0003e20000100800 */
[----:B------:R1:W-:Y:S02]  /*121440*/  STL [R1+0x6678], R239 ;  /* 0x006678ef01007387 */ /* 0x0003e40000100800 */
[----:B------:R1:W-:Y:S02]  /*121450*/  STL [R1+0x6674], R236 ;  /* 0x006674ec01007387 */ /* 0x0003e40000100800 */
[----:B------:R1:W-:Y:S01]  /*121460*/  STL [R1+0x6670], R237 ;  /* 0x006670ed01007387 */ /* 0x0003e20000100800 */
        /* <DEDUP_REMOVED lines=64> */
[----:B------:R-:W4:Y:S11]  /*121870*/  LDL.LU R127, [R1+0x76c] ;  /* 0x00076c00017f7983 */ /* 0x000f360000300800 */
[----:B------:R-:W-:Y:S11]  /*121880*/  @!UPT UIADD3 URZ, URZ, URZ, URZ ;  /* 0x0000003f3f3ff290 */ /* 0x000ff6000fffe03f */
[----:B------:R-:W-:Y:S01]  /*121890*/  IMAD.MOV.U32 R243, RZ, RZ, R64 ;  /* 0x000000fffff37224 */ /* 0x000fe200078e0040 */
[----:B------:R-:W-:Y:S01]  /*1218a0*/  MOV R242, R65 ;  /* 0x0000004100f27202 */ /* 0x000fe20000000f00 */
[----:B------:R-:W4:Y:S01]  /*1218b0*/  LDL.LU R64, [R1+0x7e0] ;  /* 0x0007e00001407983 */ /* 0x000f220000300800 */
[----:B------:R-:W-:Y:S02]  /*1218c0*/  IMAD.MOV.U32 R241, RZ, RZ, R66 ;  /* 0x000000fffff17224 */ /* 0x000fe400078e0042 */
[----:B------:R-:W4:Y:S02]  /*1218d0*/  LDL.LU R65, [R1+0x7e4] ;  /* 0x0007e40001417983 */ /* 0x000f240000300800 */
[----:B------:R-:W-:Y:S01]  /*1218e0*/  IMAD.MOV.U32 R240, RZ, RZ, R67 ;  /* 0x000000fffff07224 */ /* 0x000fe200078e0043 */
[----:B------:R-:W4:Y:S01]  /*1218f0*/  LDL.LU R66, [R1+0x7e8] ;  /* 0x0007e80001427983 */ /* 0x000f220000300800 */
[----:B------:R-:W4:Y:S02]  /*121900*/  LDL.LU R67, [R1+0x7ec] ;  /* 0x0007ec0001437983 */ /* 0x000f240000300800 */
[----:B------:R-:W-:Y:S01]  /*121910*/  STL.64 [R1+0x6688], R242 ;  /* 0x006688f201007387 */ /* 0x000fe20000100a00 */
[----:B------:R-:W-:Y:S01]  /*121920*/  STL.64 [R1+0x6680], R240 ;  /* 0x006680f001007387 */ /* 0x000fe20000100a00 */
[C---:B--2---:R-:W-:Y:S08]  /*121930*/  HMMA.1688.F32.TF32 R196, R8.reuse, R12, R196 ;  /* 0x0000000c08c4723c */ /* 0x044ff000000810c4 */
[C---:B---3--:R-:W-:Y:S08]  /*121940*/  HMMA.1688.F32.TF32 R192, R8.reuse, R24, R192 ;  /* 0x0000001808c0723c */ /* 0x048ff000000810c0 */
[C---:B------:R-:W-:Y:S08]  /*121950*/  HMMA.1688.F32.TF32 R184, R8.reuse, R48, R184 ;  /* 0x0000003008b8723c */ /* 0x040ff000000810b8 */
[C---:B------:R-:W-:Y:S08]  /*121960*/  HMMA.1688.F32.TF32 R172, R8.reuse, R176, R172 ;  /* 0x000000b008ac723c */ /* 0x040ff000000810ac */
[C---:B------:R-:W-:Y:S08]  /*121970*/  HMMA.1688.F32.TF32 R168, R8.reuse, R108, R168 ;  /* 0x0000006c08a8723c */ /* 0x040ff000000810a8 */
[C---:B----4-:R-:W-:Y:S08]  /*121980*/  HMMA.1688.F32.TF32 R188, R8.reuse, R28, R188 ;  /* 0x0000001c08bc723c */ /* 0x050ff000000810bc */
[C---:B------:R-:W-:Y:S08]  /*121990*/  HMMA.1688.F32.TF32 R180, R8.reuse, R104, R180 ;  /* 0x0000006808b4723c */ /* 0x040ff000000810b4 */
[----:B------:R-:W-:Y:S01]  /*1219a0*/  HMMA.1688.F32.TF32 R8, R8, R232, R164 ;  /* 0x000000e80808723c */ /* 0x000fe200000810a4 */
[----:B-1----:R-:W-:Y:S01]  /*1219b0*/  MOV R238, R196 ;  /* 0x000000c400ee7202 */ /* 0x002fe20000000f00 */
[----:B------:R-:W-:-:S02]  /*1219c0*/  IMAD.MOV.U32 R239, RZ, RZ, R197 ;  /* 0x000000ffffef7224 */ /* 0x000fc400078e00c5 */
[----:B------:R-:W-:Y:S01]  /*1219d0*/  IMAD.MOV.U32 R236, RZ, RZ, R198 ;  /* 0x000000ffffec7224 */ /* 0x000fe200078e00c6 */
[----:B------:R-:W-:Y:S02]  /*1219e0*/  MOV R237, R199 ;  /* 0x000000c700ed7202 */ /* 0x000fe40000000f00 */
[----:B------:R-:W-:Y:S01]  /*1219f0*/  MOV R250, R194 ;  /* 0x000000c200fa7202 */ /* 0x000fe20000000f00 */
[----:B------:R-:W-:Y:S02]  /*121a00*/  IMAD.MOV.U32 R251, RZ, RZ, R195 ;  /* 0x000000fffffb7224 */ /* 0x000fe400078e00c3 */
[----:B------:R-:W-:Y:S02]  /*121a10*/  IMAD.MOV.U32 R248, RZ, RZ, R192 ;  /* 0x000000fffff87224 */ /* 0x000fe400078e00c0 */
[----:B------:R-:W-:Y:S01]  /*121a20*/  IMAD.MOV.U32 R249, RZ, RZ, R193 ;  /* 0x000000fffff97224 */ /* 0x000fe200078e00c1 */
[----:B------:R-:W-:Y:S01]  /*121a30*/  STL.64 [R1+0x6698], R238 ;  /* 0x006698ee01007387 */ /* 0x000fe20000100a00 */
[----:B------:R-:W-:Y:S02]  /*121a40*/  STL.64 [R1+0x6690], R236 ;  /* 0x006690ec01007387 */ /* 0x000fe40000100a00 */
[----:B------:R-:W-:Y:S01]  /*121a50*/  STL.64 [R1+0x66a8], R250 ;  /* 0x0066a8fa01007387 */ /* 0x000fe20000100a00 */
[----:B------:R-:W-:Y:S04]  /*121a60*/  STL.64 [R1+0x66a0], R248 ;  /* 0x0066a0f801007387 */ /* 0x000fe80000100a00 */
[----:B------:R-:W-:Y:S01]  /*121a70*/  STL.64 [R1+0xc0], R188 ;  /* 0x0000c0bc01007387 */ /* 0x000fe20000100a00 */
[----:B------:R-:W-:Y:S02]  /*121a80*/  STL.64 [R1+0xc8], R190 ;  /* 0x0000c8be01007387 */ /* 0x000fe40000100a00 */
[----:B------:R-:W-:Y:S01]  /*121a90*/  STL.64 [R1+0xb0], R184 ;  /* 0x0000b0b801007387 */ /* 0x000fe20000100a00 */
[----:B------:R-:W-:Y:S01]  /*121aa0*/  STL.64 [R1+0xb8], R186 ;  /* 0x0000b8ba01007387 */ /* 0x000fe20000100a00 */
[----:B------:R-:W-:Y:S02]  /*121ab0*/  STL.64 [R1+0xa0], R180 ;  /* 0x0000a0b401007387 */ /* 0x000fe40000100a00 */
[----:B------:R-:W-:Y:S02]  /*121ac0*/  STL.64 [R1+0xa8], R182 ;  /* 0x0000a8b601007387 */ /* 0x000fe40000100a00 */
[----:B------:R-:W-:Y:S01]  /*121ad0*/  STL.64 [R1+0x90], R172 ;  /* 0x000090ac01007387 */ /* 0x000fe20000100a00 */
[----:B------:R-:W-:Y:S01]  /*121ae0*/  STL.64 [R1+0x98], R174 ;  /* 0x000098ae01007387 */ /* 0x000fe20000100a00 */
[C---:B------:R-:W-:Y:S01]  /*121af0*/  HMMA.1688.F32.TF32 R140, R4.reuse, R116, R140 ;  /* 0x00000074048c723c */ /* 0x040fe2000008108c */
[----:B------:R-:W-:Y:S02]  /*121b00*/  STL.64 [R1+0x80], R168 ;  /* 0x000080a801007387 */ /* 0x000fe40000100a00 */
[----:B------:R-:W-:Y:S05]  /*121b10*/  STL.64 [R1+0x88], R170 ;  /* 0x000088aa01007387 */ /* 0x000fea0000100a00 */
[C---:B------:R-:W-:Y:S01]  /*121b20*/  HMMA.1688.F32.TF32 R136, R4.reuse, R76, R136 ;  /* 0x0000004c0488723c */ /* 0x040fe20000081088 */
[----:B------:R-:W-:Y:S01]  /*121b30*/  STL.64 [R1+0x70], R8 ;  /* 0x0000700801007387 */ /* 0x000fe20000100a00 */
[----:B------:R1:W-:Y:S06]  /*121b40*/  STL.64 [R1+0x78], R10 ;  /* 0x0000780a01007387 */ /* 0x0003ec0000100a00 */
[C---:B------:R-:W-:Y:S08]  /*121b50*/  HMMA.1688.F32.TF32 R128, R4.reuse, R56, R128 ;  /* 0x000000380480723c */ /* 0x040ff00000081080 */
[C---:B------:R-:W-:Y:S01]  /*121b60*/  HMMA.1688.F32.TF32 R124, R4.reuse, R96, R124 ;  /* 0x00000060047c723c */ /* 0x040fe2000008107c */
[----:B------:R-:W-:Y:S04]  /*121b70*/  LDS R184, [R2+0x38680] ;  /* 0x0386800002b87984 */ /* 0x000fe80000000800 */
[----:B------:R-:W-:Y:S04]  /*121b80*/  LDS R186, [R2+0x3a680] ;  /* 0x03a6800002ba7984 */ /* 0x000fe80000000800 */
[----:B------:R-:W-:Y:S04]  /*121b90*/  LDS R185, [R0+0x38680] ;  /* 0x0386800000b97984 */ /* 0x000fe80000000800 */
[----:B------:R-:W2:Y:S01]  /*121ba0*/  LDS R187, [R0+0x3a680] ;  /* 0x03a6800000bb7984 */ /* 0x000ea20000000800 */
[C---:B-1----:R-:W-:Y:S03]  /*121bb0*/  HMMA.1688.F32.TF32 R8, R4.reuse, R44, R132 ;  /* 0x0000002c0408723c */ /* 0x042fe60000081084 */
[----:B------:R-:W-:Y:S01]  /*121bc0*/  STL.64 [R1+0x450], R140 ;  /* 0x0004508c01007387 */ /* 0x000fe20000100a00 */
[----:B------:R-:W-:Y:S02]  /*121bd0*/  STL.64 [R1+0x458], R142 ;  /* 0x0004588e01007387 */ /* 0x000fe40000100a00 */
[----:B------:R-:W-:Y:S02]  /*121be0*/  STL.64 [R1+0x440], R136 ;  /* 0x0004408801007387 */ /* 0x000fe40000100a00 */
[----:B------:R-:W-:Y:S11]  /*121bf0*/  STL.64 [R1+0x448], R138 ;  /* 0x0004488a01007387 */ /* 0x000ff60000100a00 */
        /* <DEDUP_REMOVED lines=14> */
[----:B------:R-:W-:Y:S02]  /*121ce0*/  STL.64 [R1+0x3f8], R122 ;  /* 0x0003f87a01007387 */ /* 0x000fe40000100a00 */
[----:B------:R-:W3:Y:S05]  /*121cf0*/  LDL.LU R64, [R1+0xb30] ;  /* 0x000b300001407983 */ /* 0x000eea0000300800 */
[----:B------:R1:W-:Y:S01]  /*121d00*/  STL.64 [R1+0x3e0], R112 ;  /* 0x0003e07001007387 */ /* 0x0003e20000100a00 */
[----:B------:R4:W-:Y:S09]  /*121d10*/  STL.64 [R1+0x3e8], R114 ;  /* 0x0003e87201007387 */ /* 0x0009f20000100a00 */
[----:B------:R-:W-:Y:S01]  /*121d20*/  STL.64 [R1+0x3d0], R8 ;  /* 0x0003d00801007387 */ /* 0x000fe20000100a00 */
        /* <DEDUP_REMOVED lines=98> */
[----:B----4-:R-:W4:Y:S01]  /*122350*/  LDL.LU R114, [R1+0xab8] ;  /* 0x000ab80001727983 */ /* 0x010f220000300800 */
        /* <DEDUP_REMOVED lines=14> */
[----:B------:R-:W-:Y:S04]  /*122440*/  STL.64 [R1+0x3a0], R236 ;  /* 0x0003a0ec01007387 */ /* 0x000fe80000100a00 */
[----:B------:R-:W-:Y:S01]  /*122450*/  STL.64 [R1+0x3a8], R238 ;  /* 0x0003a8ee01007387 */ /* 0x000fe20000100a00 */
[C---:B------:R-:W-:Y:S05]  /*122460*/  HMMA.1688.F32.TF32 R216, R4.reuse, R16, R216 ;  /* 0x0000001004d8723c */ /* 0x040fea00000810d8 */
[----:B------:R-:W-:Y:S01]  /*122470*/  STL.64 [R1+0x390], R8 ;  /* 0x0003900801007387 */ /* 0x000fe20000100a00 */
[----:B------:R1:W-:Y:S02]  /*122480*/  STL.64 [R1+0x398], R10 ;  /* 0x0003980a01007387 */ /* 0x0003e40000100a00 */
[C---:B-1----:R-:W-:Y:S05]  /*122490*/  HMMA.1688.F32.TF32 R8, R4.reuse, R60, R212 ;  /* 0x0000003c0408723c */ /* 0x042fea00000810d4 */
[----:B------:R-:W-:Y:S01]  /*1224a0*/  STL.64 [R1+0x380], R220 ;  /* 0x000380dc01007387 */ /* 0x000fe20000100a00 */
[----:B------:R-:W-:Y:S02]  /*1224b0*/  STL.64 [R1+0x388], R222 ;  /* 0x000388de01007387 */ /* 0x000fe40000100a00 */
[C---:B------:R-:W-:Y:S07]  /*1224c0*/  HMMA.1688.F32.TF32 R208, R4.reuse, R52, R208 ;  /* 0x0000003404d0723c */ /* 0x040fee00000810d0 */
[----:B------:R-:W-:Y:S01]  /*1224d0*/  STL.64 [R1+0x370], R216 ;  /* 0x000370d801007387 */ /* 0x000fe20000100a00 */
[----:B------:R-:W-:Y:S01]  /*1224e0*/  STL.64 [R1+0x378], R218 ;  /* 0x000378da01007387 */ /* 0x000fe20000100a00 */
[C---:B------:R-:W-:Y:S06]  /*1224f0*/  HMMA.1688.F32.TF32 R204, R4.reuse, R144, R204 ;  /* 0x0000009004cc723c */ /* 0x040fec00000810cc */
[----:B------:R-:W-:Y:S01]  /*122500*/  STL.64 [R1+0x360], R8 ;  /* 0x0003600801007387 */ /* 0x000fe20000100a00 */
[----:B------:R1:W-:Y:S02]  /*122510*/  STL.64 [R1+0x368], R10 ;  /* 0x0003680a01007387 */ /* 0x0003e40000100a00 */
[C---:B-1----:R-:W-:Y:S05]  /*122520*/  HMMA.1688.F32.TF32 R8, R4.reuse, R148, R200 ;  /* 0x000000940408723c */ /* 0x042fea00000810c8 */
[----:B------:R-:W-:Y:S01]  /*122530*/  STL.64 [R1+0x350], R208 ;  /* 0x000350d001007387 */ /* 0x000fe20000100a00 */
[----:B------:R-:W-:Y:S02]  /*122540*/  STL.64 [R1+0x358], R210 ;  /* 0x000358d201007387 */ /* 0x000fe40000100a00 */
[C---:B------:R-:W-:Y:S06]  /*122550*/  HMMA.1688.F32.TF32 R196, R4.reuse, R152, R196 ;  /* 0x0000009804c4723c */ /* 0x040fec00000810c4 */
[----:B------:R-:W-:Y:S01]  /*122560*/  STL.64 [R1+0x340], R204 ;  /* 0x000340cc01007387 */ /* 0x000fe20000100a00 */
[----:B------:R-:W-:Y:S01]  /*122570*/  STL.64 [R1+0x348], R206 ;  /* 0x000348ce01007387 */ /* 0x000fe20000100a00 */
[C---:B------:R-:W-:Y:S07]  /*122580*/  HMMA.1688.F32.TF32 R192, R4.reuse, R156, R192 ;  /* 0x0000009c04c0723c */ /* 0x040fee00000810c0 */
        /* <DEDUP_REMOVED lines=29> */
[C---:B-1----:R-:W-:Y:S08]  /*122760*/  HMMA.1688.F32.TF32 R8, R4.reuse, R108, R124 ;  /* 0x0000006c0408723c */ /* 0x042ff0000008107c */
[----:B----4-:R-:W-:Y:S01]  /*122770*/  HMMA.1688.F32.TF32 R4, R4, R232, R112 ;  /* 0x000000e80404723c */ /* 0x010fe20000081070 */
[----:B------:R-:W-:Y:S01]  /*122780*/  STL.64 [R1+0x290], R132 ;  /* 0x0002908401007387 */ /* 0x000fe20000100a00 */
[----:B------:R-:W-:Y:S03]  /*122790*/  STL.64 [R1+0x298], R134 ;  /* 0x0002988601007387 */ /* 0x000fe60000100a00 */
[----:B------:R-:W-:Y:S02]  /*1227a0*/  STL.64 [R1+0x280], R128 ;  /* 0x0002808001007387 */ /* 0x000fe40000100a00 */
[----:B------:R-:W-:Y:S01]  /*1227b0*/  STL.64 [R1+0x288], R130 ;  /* 0x0002888201007387 */ /* 0x000fe20000100a00 */
[C---:B------:R-:W-:Y:S08]  /*1227c0*/  HMMA.1688.F32.TF32 R116, R184.reuse, R116, R120 ;  /* 0x00000074b874723c */ /* 0x040ff00000081078 */
[C---:B------:R-:W-:Y:S01]  /*1227d0*/  HMMA.1688.F32.TF32 R244, R184.reuse, R56, R244 ;  /* 0x00000038b8f4723c */ /* 0x040fe200000810f4 */
[----:B------:R-:W-:Y:S01]  /*1227e0*/  IMAD.MOV.U32 R47, RZ, RZ, R3 ;  /* 0x000000ffff2f7224 */ /* 0x000fe200078e0003 */
[----:B------:R-:W-:Y:S04]  /*1227f0*/  LDS R112, [R2+0x38700] ;  /* 0x0387000002707984 */ /* 0x000fe80000000800 */
[----:B------:R-:W-:Y:S04]  /*122800*/  LDS R114, [R2+0x3a700] ;  /* 0x03a7000002727984 */ /* 0x000fe80000000800 */
[----:B------:R-:W-:Y:S04]  /*122810*/  LDS R113, [R0+0x38700] ;  /* 0x0387000000717984 */ /* 0x000fe80000000800 */
[----:B------:R-:W1:Y:S04]  /*122820*/  LDS R115, [R0+0x3a700] ;  /* 0x03a7000000737984 */ /* 0x000e680000000800 */
[----:B------:R-:W-:Y:S01]  /*122830*/  STL.64 [R1+0x270], R8 ;  /* 0x0002700801007387 */ /* 0x000fe20000100a00 */
[----:B------:R2:W-:Y:S02]  /*122840*/  STL.64 [R1+0x278], R10 ;  /* 0x0002780a01007387 */ /* 0x0005e40000100a00 */
[----:B------:R-:W-:Y:S02]  /*122850*/  STL.64 [R1+0x260], R4 ;  /* 0x0002600401007387 */ /* 0x000fe40000100a00 */
[----:B------:R3:W-:Y:S01]  /*122860*/  STL.64 [R1+0x268], R6 ;  /* 0x0002680601007387 */ /* 0x0007e20000100a00 */
[C---:B--2---:R-:W-:Y:S08]  /*122870*/  HMMA.1688.F32.TF32 R8, R184.reuse, R76, R224 ;  /* 0x0000004cb808723c */ /* 0x044ff000000810e0 */
[C---:B---3--:R-:W-:Y:S01]  /*122880*/  HMMA.1688.F32.TF32 R4, R184.reuse, R44, R64 ;  /* 0x0000002cb804723c */ /* 0x048fe20000081040 */
[----:B------:R2:W-:Y:S01]  /*122890*/  STL.64 [R1+0x250], R116 ;  /* 0x0002507401007387 */ /* 0x0005e20000100a00 */
[----:B------:R3:W-:Y:S11]  /*1228a0*/  STL.64 [R1+0x258], R118 ;  /* 0x0002587601007387 */ /* 0x0007f60000100a00 */
[----:B------:R-:W-:Y:S02]  /*1228b0*/  @!UPT UIADD3 URZ, URZ, URZ, URZ ;  /* 0x0000003f3f3ff290 */ /* 0x000fe4000fffe03f */
[----:B------:R-:W-:Y:S01]  /*1228c0*/  STL.64 [R1+0x240], R8 ;  /* 0x0002400801007387 */ /* 0x000fe20000100a00 */
[----:B------:R-:W-:Y:S02]  /*1228d0*/  STL.64 [R1+0x248], R10 ;  /* 0x0002480a01007387 */ /* 0x000fe40000100a00 */
[----:B------:R-:W4:Y:S05]  /*1228e0*/  LDL.LU R224, [R1+0xc80] ;  /* 0x000c800001e07983 */ /* 0x000f2a0000300800 */
        /* <DEDUP_REMOVED lines=40> */
[----:B------:R-:W-:Y:S01]  /*122b70*/  STL.64 [R1+0x6458], R246 ;  /* 0x006458f601007387 */ /* 0x000fe20000100a00 */
[----:B------:R-:W-:Y:S01]  /*122b80*/  STL.64 [R1+0x6450], R244 ;  /* 0x006450f401007387 */ /* 0x000fe20000100a00 */
[C---:B-1----:R-:W-:Y:S11]  /*122b90*/  HMMA.1688.F32.TF32 R4, R184.reuse, R96, R64 ;  /* 0x00000060b804723c */ /* 0x042ff60000081040 */
[----:B------:R-:W-:Y:S11]  /*122ba0*/  @!UPT UIADD3 URZ, URZ, URZ, URZ ;  /* 0x0000003f3f3ff290 */ /* 0x000ff6000fffe03f */
[----:B------:R-:W-:Y:S01]  /*122bb0*/  @!UPT UIADD3 URZ, URZ, URZ, URZ ;  /* 0x0000003f3f3ff290 */ /* 0x000fe2000fffe03f */
[----:B------:R-:W-:Y:S01]  /*122bc0*/  STL.64 [R1+0x210], R4 ;  /* 0x0002100401007387 */ /* 0x000fe20000100a00 */
[----:B------:R1:W-:Y:S02]  /*122bd0*/  STL [R1+0x218], R6 ;  /* 0x0002180601007387 */ /* 0x0003e40000100800 */
        /* <DEDUP_REMOVED lines=8> */
[----:B----4-:R-:W-:Y:S01]  /*122c60*/  HMMA.1688.F32.TF32 R140, R184, R92, R140 ;  /* 0x0000005cb88c723c */ /* 0x010fe2000008108c */
[----:B------:R-:W-:-:S07]  /*122c70*/  MOV R3, R7 ;  /* 0x0000000700037202 */ /* 0x000fce0000000f00 */
[C---:B-1----:R-:W-:Y:S08]  /*122c80*/  HMMA.1688.F32.TF32 R4, R184.reuse, R80, R132 ;  /* 0x00000050b804723c */ /* 0x042ff00000081084 */
[C---:B------:R-:W-:Y:S01]  /*122c90*/  HMMA.1688.F32.TF32 R8, R184.reuse, R88, R136 ;  /* 0x00000058b808723c */ /* 0x040fe20000081088 */
[----:B------:R1:W-:Y:S07]  /*122ca0*/  STL [R1+0x6548], R3 ;  /* 0x0065480301007387 */ /* 0x0003ee0000100800 */
[C---:B--2---:R-:W-:Y:S08]  /*122cb0*/  HMMA.1688.F32.TF32 R116, R184.reuse, R36, R116 ;  /* 0x00000024b874723c */ /* 0x044ff00000081074 */
[----:B------:R-:W-:Y:S01]  /*122cc0*/  HMMA.1688.F32.TF32 R120, R184, R40, R120 ;  /* 0x00000028b878723c */ /* 0x000fe20000081078 */
[----:B------:R-:W-:Y:S01]  /*122cd0*/  STL.64 [R1+0x200], R140 ;  /* 0x0002008c01007387 */ /* 0x000fe20000100a00 */
[----:B------:R-:W-:Y:S02]  /*122ce0*/  STL.64 [R1+0x208], R142 ;  /* 0x0002088e01007387 */ /* 0x000fe40000100a00 */
[----:B------:R-:W-:Y:S03]  /*122cf0*/  STL.64 [R1+0x1e0], R4 ;  /* 0x0001e00401007387 */ /* 0x000fe60000100a00 */
[----:B------:R-:W-:Y:S01]  /*122d00*/  STL.64 [R1+0x1f0], R8 ;  /* 0x0001f00801007387 */ /* 0x000fe20000100a00 */
[----:B------:R-:W-:Y:S01]  /*122d10*/  STL.64 [R1+0x1f8], R10 ;  /* 0x0001f80a01007387 */ /* 0x000fe20000100a00 */
[----:B------:R2:W-:Y:S02]  /*122d20*/  STL [R1+0x1e8], R6 ;  /* 0x0001e80601007387 */ /* 0x0005e40000100800 */
[----:B-1----:R-:W-:-:S02]  /*122d30*/  IMAD.MOV.U32 R3, RZ, RZ, R7 ;  /* 0x000000ffff037224 */ /* 0x002fc400078e0007 */
[C---:B--2---:R-:W-:Y:S08]  /*122d40*/  HMMA.1688.F32.TF32 R4, R184.reuse, R72, R128 ;  /* 0x00000048b804723c */ /* 0x044ff00000081080 */
[C---:B------:R-:W-:Y:S08]  /*122d50*/  HMMA.1688.F32.TF32 R8, R184.reuse, R32, R124 ;  /* 0x00000020b808723c */ /* 0x040ff0000008107c */
[C---:B------:R-:W-:Y:S08]  /*122d60*/  HMMA.1688.F32.TF32 R124, R184.reuse, R20, R224 ;  /* 0x00000014b87c723c */ /* 0x040ff000000810e0 */
[C---:B------:R-:W-:Y:S01]  /*122d70*/  HMMA.1688.F32.TF32 R128, R184.reuse, R100, R44 ;  /* 0x00000064b880723c */ /* 0x040fe2000008102c */
[----:B------:R-:W-:Y:S01]  /*122d80*/  STL.64 [R1+0x6468], R6 ;  /* 0x0064680601007387 */ /* 0x000fe20000100a00 */
[----:B------:R-:W-:Y:S05]  /*122d90*/  STL.64 [R1+0x6460], R4 ;  /* 0x0064600401007387 */ /* 0x000fea0000100a00 */
[----:B------:R-:W-:Y:S02]  /*122da0*/  STL.64 [R1+0x6478], R10 ;  /* 0x0064780a01007387 */ /* 0x000fe40000100a00 */
[----:B------:R-:W-:Y:S01]  /*122db0*/  STL.64 [R1+0x6470], R8 ;  /* 0x0064700801007387 */ /* 0x000fe20000100a00 */
[----:B------:R-:W-:Y:S01]  /*122dc0*/  STL.64 [R1+0x6488], R118 ;  /* 0x0064887601007387 */ /* 0x000fe20000100a00 */
[----:B------:R-:W-:Y:S02]  /*122dd0*/  STL.64 [R1+0x6480], R116 ;  /* 0x0064807401007387 */ /* 0x000fe40000100a00 */
[----:B------:R-:W-:Y:S02]  /*122de0*/  STL.64 [R1+0x6498], R122 ;  /* 0x0064987a01007387 */ /* 0x000fe40000100a00 */
[----:B------:R1:W-:Y:S01]  /*122df0*/  STL.64 [R1+0x6490], R120 ;  /* 0x0064907801007387 */ /* 0x0003e20000100a00 */
        /* <DEDUP_REMOVED lines=8> */
[C---:B---3--:R-:W-:Y:S08]  /*122e80*/  HMMA.1688.F32.TF32 R132, R184.reuse, R16, R76 ;  /* 0x00000010b884723c */ /* 0x048ff0000008104c */
[C---:B------:R-:W-:Y:S11]  /*122e90*/  HMMA.1688.F32.TF32 R136, R184.reuse, R60, R64 ;  /* 0x0000003cb888723c */ /* 0x040ff60000081040 */
[----:B------:R-:W-:Y:S04]  /*122ea0*/  @!UPT UIADD3 URZ, URZ, URZ, URZ ;  /* 0x0000003f3f3ff290 */ /* 0x000fe8000fffe03f */
[----:B------:R-:W-:Y:S01]  /*122eb0*/  STL.64 [R1+0x64d0], R134 ;  /* 0x0064d08601007387 */ /* 0x000fe20000100a00 */
[----:B------:R-:W-:Y:S02]  /*122ec0*/  STL.64 [R1+0x64c8], R132 ;  /* 0x0064c88401007387 */ /* 0x000fe40000100a00 */
        /* <DEDUP_REMOVED lines=24> */
[----:B------:R-:W-:Y:S02]  /*123050*/  STL.64 [R1+0x64e0], R138 ;  /* 0x0064e08a01007387 */ /* 0x000fe40000100a00 */
[----:B------:R-:W-:Y:S01]  /*123060*/  STL.64 [R1+0x64d8], R136 ;  /* 0x0064d88801007387 */ /* 0x000fe20000100a00 */
        /* <DEDUP_REMOVED lines=16> */
[C---:B----4-:R-:W-:Y:S08]  /*123170*/  HMMA.1688.F32.TF32 R144, R184.reuse, R144, R188 ;  /* 0x00000090b890723c */ /* 0x050ff000000810bc */
[C---:B---3--:R-:W-:Y:S08]  /*123180*/  HMMA.1688.F32.TF32 R148, R184.reuse, R148, R180 ;  /* 0x00000094b894723c */ /* 0x048ff000000810b4 */
[C---:B------:R-:W-:Y:S08]  /*123190*/  HMMA.1688.F32.TF32 R152, R184.reuse, R152, R172 ;  /* 0x00000098b898723c */ /* 0x040ff000000810ac */
[C---:B------:R-:W-:Y:S08]  /*1231a0*/  HMMA.1688.F32.TF32 R160, R184.reuse, R160, R164 ;  /* 0x000000a0b8a0723c */ /* 0x040ff000000810a4 */
[C---:B------:R-:W-:Y:S08]  /*1231b0*/  HMMA.1688.F32.TF32 R156, R184.reuse, R156, R168 ;  /* 0x0000009cb89c723c */ /* 0x040ff000000810a8 */
[C---:B------:R-:W-:Y:S08]  /*1231c0*/  HMMA.1688.F32.TF32 R164, R184.reuse, R84, R224 ;  /* 0x00000054b8a4723c */ /* 0x040ff000000810e0 */
[C---:B------:R-:W-:Y:S08]  /*1231d0*/  HMMA.1688.F32.TF32 R12, R184.reuse, R12, R64 ;  /* 0x0000000cb80c723c */ /* 0x040ff00000081040 */
[C---:B------:R-:W-:Y:S01]  /*1231e0*/  HMMA.1688.F32.TF32 R168, R184.reuse, R68, R76 ;  /* 0x00000044b8a8723c */ /* 0x040fe2000008104c */
[----:B------:R-:W-:Y:S01]  /*1231f0*/  STL.64 [R1+0x6500], R146 ;  /* 0x0065009201007387 */ /* 0x000fe20000100a00 */
[----:B------:R-:W-:Y:S03]  /*123200*/  STL.64 [R1+0x64f8], R144 ;  /* 0x0064f89001007387 */ /* 0x000fe60000100a00 */
[----:B------:R-:W-:Y:S01]  /*123210*/  STL.64 [R1+0x6438], R150 ;  /* 0x0064389601007387 */ /* 0x000fe20000100a00 */
[----:B------:R3:W-:Y:S03]  /*123220*/  STL.64 [R1+0x6430], R148 ;  /* 0x0064309401007387 */ /* 0x0007e60000100a00 */
[----:B------:R-:W-:Y:S01]  /*123230*/  STL.64 [R1+0x6428], R154 ;  /* 0x0064289a01007387 */ /* 0x000fe20000100a00 */
[----:B------:R4:W-:Y:S03]  /*123240*/  STL.64 [R1+0x6420], R152 ;  /* 0x0064209801007387 */ /* 0x0009e60000100a00 */
[----:B------:R-:W-:Y:S01]  /*123250*/  STL.64 [R1+0x6418], R158 ;  /* 0x0064189e01007387 */ /* 0x000fe20000100a00 */
[----:B------:R2:W-:Y:S02]  /*123260*/  STL.64 [R1+0x6410], R156 ;  /* 0x0064109c01007387 */ /* 0x0005e40000100a00 */
[----:B------:R-:W-:Y:S02]  /*123270*/  STL.64 [R1+0x6408], R162 ;  /* 0x006408a201007387 */ /* 0x000fe40000100a00 */
[----:B------:R2:W-:Y:S01]  /*123280*/  STL.64 [R1+0x6400], R160 ;  /* 0x006400a001007387 */ /* 0x0005e20000100a00 */
[----:B-1----:R-:W3:Y:S04]  /*123290*/  LDL.64 R120, [R1+0x13a0] ;  /* 0x0013a00001787983 */ /* 0x002ee80000100a00 */
[----:B------:R-:W3:Y:S04]  /*1232a0*/  LDL.64 R122, [R1+0x13a8] ;  /* 0x0013a800017a7983 */ /* 0x000ee80000100a00 */
[----:B------:R-:W3:Y:S04]  /*1232b0*/  LDL.64 R8, [R1+0x1390] ;  /* 0x0013900001087983 */ /* 0x000ee80000100a00 */
[----:B------:R-:W3:Y:S04]  /*1232c0*/  LDL.64 R10, [R1+0x1398] ;  /* 0x00139800010a7983 */ /* 0x000ee80000100a00 */
[----:B------:R-:W3:Y:S04]  /*1232d0*/  LDL.64 R244, [R1+0x1380] ;  /* 0x0013800001f47983 */ /* 0x000ee80000100a00 */
[----:B------:R-:W3:Y:S01]  /*1232e0*/  LDL.64 R246, [R1+0x1388] ;  /* 0x0013880001f67983 */ /* 0x000ee20000100a00 */
[----:B------:R-:W-:Y:S02]  /*1232f0*/  STL.64 [R1+0x63f8], R166 ;  /* 0x0063f8a601007387 */ /* 0x000fe40000100a00 */
[----:B------:R1:W-:Y:S02]  /*123300*/  STL.64 [R1+0x63f0], R164 ;  /* 0x0063f0a401007387 */ /* 0x0003e40000100a00 */
[----:B------:R-:W-:Y:S01]  /*123310*/  STL.64 [R1+0x63e8], R170 ;  /* 0x0063e8aa01007387 */ /* 0x000fe20000100a00 */
[----:B------:R1:W-:Y:S01]  /*123320*/  STL.64 [R1+0x63e0], R168 ;  /* 0x0063e0a801007387 */ /* 0x0003e20000100a00 */
[----:B------:R-:W-:Y:S02]  /*123330*/  STL.64 [R1+0x63d8], R14 ;  /* 0x0063d80e01007387 */ /* 0x000fe40000100a00 */
[----:B------:R1:W-:Y:S02]  /*123340*/  STL.64 [R1+0x63d0], R12 ;  /* 0x0063d00c01007387 */ /* 0x0003e40000100a00 */
        /* <DEDUP_REMOVED lines=40> */
[C---:B--2---:R-:W-:Y:S01]  /*1235d0*/  HMMA.1688.F32.TF32 R24, R184.reuse, R24, R44 ;  /* 0x00000018b818723c */ /* 0x044fe2000008102c */
[----:B------:R-:W2:Y:S01]  /*1235e0*/  LDL.LU R44, [R1+0xf60] ;  /* 0x000f6000012c7983 */ /* 0x000ea20000300800 */
[----:B------:R-:W2:Y:S02]  /*1235f0*/  LDL.LU R45, [R1+0xf64] ;  /* 0x000f6400012d7983 */ /* 0x000ea40000300800 */
[----:B------:R-:W2:Y:S02]  /*123600*/  LDL.LU R46, [R1+0xf68] ;  /* 0x000f6800012e7983 */ /* 0x000ea40000300800 */
[----:B------:R-:W2:Y:S11]  /*123610*/  LDL.LU R47, [R1+0xf6c] ;  /* 0x000f6c00012f7983 */ /* 0x000eb60000300800 */
[----:B------:R-:W-:Y:S06]  /*123620*/  @!UPT UIADD3 URZ, URZ, URZ, URZ ;  /* 0x0000003f3f3ff290 */ /* 0x000fec000fffe03f */
[----:B------:R-:W-:Y:S01]  /*123630*/  STL.64 [R1+0x63c8], R26 ;  /* 0x0063c81a01007387 */ /* 0x000fe20000100a00 */
[----:B------:R1:W-:Y:S01]  /*123640*/  STL.64 [R1+0x63c0], R24 ;  /* 0x0063c01801007387 */ /* 0x0003e20000100a00 */
[C---:B---3--:R-:W-:Y:S08]  /*123650*/  HMMA.1688.F32.TF32 R48, R184.reuse, R48, R192 ;  /* 0x00000030b830723c */ /* 0x048ff000000810c0 */
[C---:B----4-:R-:W-:Y:S08]  /*123660*/  HMMA.1688.F32.TF32 R28, R184.reuse, R28, R196 ;  /* 0x0000001cb81c723c */ /* 0x050ff000000810c4 */
[C---:B------:R-:W-:Y:S08]  /*123670*/  HMMA.1688.F32.TF32 R172, R184.reuse, R104, R172 ;  /* 0x00000068b8ac723c */ /* 0x040ff000000810ac */
[C---:B------:R-:W-:Y:S08]  /*123680*/  HMMA.1688.F32.TF32 R176, R184.reuse, R176, R188 ;  /* 0x000000b0b8b0723c */ /* 0x040ff000000810bc */
[C---:B------:R-:W-:Y:S08]  /*123690*/  HMMA.1688.F32.TF32 R180, R184.reuse, R108, R180 ;  /* 0x0000006cb8b4723c */ /* 0x040ff000000810b4 */
[----:B------:R-:W-:Y:S08]  /*1236a0*/  HMMA.1688.F32.TF32 R184, R184, R232, R224 ;  /* 0x000000e8b8b8723c */ /* 0x000ff000000810e0 */
        /* <DEDUP_REMOVED lines=8> */
[----:B------:R-:W-:Y:S01]  /*123730*/  STL.64 [R1+0x6398], R174 ;  /* 0x006398ae01007387 */ /* 0x000fe20000100a00 */
[----:B------:R1:W-:Y:S03]  /*123740*/  STL.64 [R1+0x6390], R172 ;  /* 0x006390ac01007387 */ /* 0x0003e60000100a00 */
        /* <DEDUP_REMOVED lines=11> */
[----:B------:R-:W-:Y:S01]  /*123800*/  STL.64 [R1+0x6528], R196 ;  /* 0x006528c401007387 */ /* 0x000fe20000100a00 */
        /* <DEDUP_REMOVED lines=29> */
[C---:B--2---:R-:W-:Y:S01]  /*1239e0*/  HMMA.1688.F32.TF32 R204, R112.reuse, R96, R44 ;  /* 0x0000006070cc723c */ /* 0x044fe2000008102c */
        /* <DEDUP_REMOVED lines=8> */
[----:B------:R-:W2:Y:S10]  /*123a70*/  LDL.LU R99, [R1+0x109c] ;  /* 0x00109c0001637983 */ /* 0x000eb40000300800 */
[----:B------:R1:W-:Y:S01]  /*123a80*/  STL.64 [R1+0x6358], R206 ;  /* 0x006358ce01007387 */ /* 0x0003e20000100a00 */
[----:B------:R-:W-:Y:S01]  /*123a90*/  STL.64 [R1+0x6350], R204 ;  /* 0x006350cc01007387 */ /* 0x000fe20000100a00 */
[C---:B---3--:R-:W-:Y:S08]  /*123aa0*/  HMMA.1688.F32.TF32 R212, R112.reuse, R88, R232 ;  /* 0x0000005870d4723c */ /* 0x048ff000000810e8 */
[C---:B----4-:R-:W-:Y:S08]  /*123ab0*/  HMMA.1688.F32.TF32 R208, R112.reuse, R92, R224 ;  /* 0x0000005c70d0723c */ /* 0x050ff000000810e0 */
[C---:B------:R-:W-:Y:S01]  /*123ac0*/  HMMA.1688.F32.TF32 R216, R112.reuse, R80, R84 ;  /* 0x0000005070d8723c */ /* 0x040fe20000081054 */
[----:B------:R-:W-:Y:S04]  /*123ad0*/  LDS R232, [R2+0x3c000] ;  /* 0x03c0000002e87984 */ /* 0x000fe80000000800 */
[----:B------:R-:W-:Y:S04]  /*123ae0*/  LDS R234, [R2+0x3e000] ;  /* 0x03e0000002ea7984 */ /* 0x000fe80000000800 */
[----:B------:R-:W-:Y:S04]  /*123af0*/  LDS R233, [R0+0x3c000] ;  /* 0x03c0000000e97984 */ /* 0x000fe80000000800 */
[----:B------:R-:W3:Y:S01]  /*123b00*/  LDS R235, [R0+0x3e000] ;  /* 0x03e0000000eb7984 */ /* 0x000ee20000000800 */
[C---:B------:R-:W-:Y:S08]  /*123b10*/  HMMA.1688.F32.TF32 R220, R112.reuse, R72, R76 ;  /* 0x0000004870dc723c */ /* 0x040ff0000008104c */
[C---:B------:R-:W-:Y:S08]  /*123b20*/  HMMA.1688.F32.TF32 R32, R112.reuse, R32, R68 ;  /* 0x000000207020723c */ /* 0x040ff00000081044 */
[C---:B------:R-:W-:Y:S08]  /*123b30*/  HMMA.1688.F32.TF32 R36, R112.reuse, R36, R64 ;  /* 0x000000247024723c */ /* 0x040ff00000081040 */
[C---:B--2---:R-:W-:Y:S08]  /*123b40*/  HMMA.1688.F32.TF32 R40, R112.reuse, R40, R56 ;  /* 0x000000287028723c */ /* 0x044ff00000081038 */
[C---:B------:R-:W-:Y:S01]  /*123b50*/  HMMA.1688.F32.TF32 R44, R112.reuse, R20, R44 ;  /* 0x00000014702c723c */ /* 0x040fe2000008102c */
[----:B------:R2:W-:Y:S01]  /*123b60*/  STL.64 [R1+0x6348], R210 ;  /* 0x006348d201007387 */ /* 0x0005e20000100a00 */
[----:B------:R-:W-:Y:S02]  /*123b70*/  STL.64 [R1+0x6340], R208 ;  /* 0x006340d001007387 */ /* 0x000fe40000100a00 */
[----:B------:R-:W-:Y:S02]  /*123b80*/  STL.64 [R1+0x6558], R214 ;  /* 0x006558d601007387 */ /* 0x000fe40000100a00 */
[----:B------:R-:W-:Y:S01]  /*123b90*/  STL.64 [R1+0x6550], R212 ;  /* 0x006550d401007387 */ /* 0x000fe20000100a00 */
[----:B------:R-:W-:Y:S01]  /*123ba0*/  STL.64 [R1+0x6328], R218 ;  /* 0x006328da01007387 */ /* 0x000fe20000100a00 */
[----:B------:R-:W-:Y:S03]  /*123bb0*/  STL.64 [R1+0x6320], R216 ;  /* 0x006320d801007387 */ /* 0x000fe60000100a00 */
[----:B------:R-:W-:Y:S01]  /*123bc0*/  STL.64 [R1+0x6318], R222 ;  /* 0x006318de01007387 */ /* 0x000fe20000100a00 */
[----:B------:R-:W-:Y:S02]  /*123bd0*/  STL.64 [R1+0x6310], R220 ;  /* 0x006310dc01007387 */ /* 0x000fe40000100a00 */
[----:B------:R-:W-:Y:S02]  /*123be0*/  STL.64 [R1+0x6308], R34 ;  /* 0x0063082201007387 */ /* 0x000fe40000100a00 */
[----:B------:R-:W-:Y:S01]  /*123bf0*/  STL.64 [R1+0x6300], R32 ;  /* 0x0063002001007387 */ /* 0x000fe20000100a00 */
[----:B------:R-:W-:Y:S01]  /*123c00*/  STL.64 [R1+0x62f8], R38 ;  /* 0x0062f82601007387 */ /* 0x000fe20000100a00 */
[----:B------:R-:W-:Y:S01]  /*123c10*/  STL.64 [R1+0x62f0], R36 ;  /* 0x0062f02401007387 */ /* 0x000fe20000100a00 */
[C---:B------:R-:W-:Y:S02]  /*123c20*/  HMMA.1688.F32.TF32 R20, R112.reuse, R100, R96 ;  /* 0x000000647014723c */ /* 0x040fe40000081060 */
[----:B------:R-:W-:Y:S01]  /*123c30*/  STL.64 [R1+0x62e8], R42 ;  /* 0x0062e82a01007387 */ /* 0x000fe20000100a00 */
[----:B------:R-:W-:Y:S02]  /*123c40*/  STL.64 [R1+0x62e0], R40 ;  /* 0x0062e02801007387 */ /* 0x000fe40000100a00 */
[----:B------:R-:W4:Y:S02]  /*123c50*/  LDL.64 R148, [R1+0x1630] ;  /* 0x0016300001947983 */ /* 0x000f240000100a00 */
[----:B------:R-:W2:Y:S01]  /*123c60*/  LDL.LU.64 R150, [R1+0x1638] ;  /* 0x0016380001967983 */ /* 0x000ea20000300a00 */
[----:B------:R-:W-:Y:S01]  /*123c70*/  STL.64 [R1+0x62d8], R46 ;  /* 0x0062d82e01007387 */ /* 0x000fe20000100a00 */
[----:B------:R-:W-:Y:S02]  /*123c80*/  STL.64 [R1+0x62d0], R44 ;  /* 0x0062d02c01007387 */ /* 0x000fe40000100a00 */
        /* <DEDUP_REMOVED lines=21> */
[----:B------:R-:W3:Y:S01]  /*123de0*/  LDL.LU.64 R154, [R1+0x1648] ;  /* 0x00164800019a7983 */ /* 0x000ee20000300a00 */
[----:B------:R-:W3:Y:S01]  /*123df0*/  LDL.64 R156, [R1+0x1650] ;  /* 0x00165000019c7983 */ /* 0x000ee20000100a00 */
[----:B------:R-:W3:Y:S02]  /*123e00*/  LDL.LU.64 R158, [R1+0x1658] ;  /* 0x00165800019e7983 */ /* 0x000ee40000300a00 */
[----:B------:R-:W3:Y:S02]  /*123e10*/  LDL.64 R160, [R1+0x1660] ;  /* 0x0016600001a07983 */ /* 0x000ee40000100a00 */
[----:B------:R-:W3:Y:S01]  /*123e20*/  LDL.LU.64 R162, [R1+0x1668] ;  /* 0x0016680001a27983 */ /* 0x000ee20000300a00 */
[----:B-1----:R-:W3:Y:S01]  /*123e30*/  LDL.64 R164, [R1+0x1670] ;  /* 0x0016700001a47983 */ /* 0x002ee20000100a00 */
[----:B------:R-:W3:Y:S02]  /*123e40*/  LDL.LU.64 R166, [R1+0x1678] ;  /* 0x0016780001a67983 */ /* 0x000ee40000300a00 */
[----:B------:R-:W3:Y:S02]  /*123e50*/  LDL.64 R168, [R1+0x1680] ;  /* 0x0016800001a87983 */ /* 0x000ee40000100a00 */
[----:B------:R-:W3:Y:S01]  /*123e60*/  LDL.LU.64 R170, [R1+0x1688] ;  /* 0x0016880001aa7983 */ /* 0x000ee20000300a00 */
[----:B------:R-:W3:Y:S01]  /*123e70*/  LDL.64 R12, [R1+0x1690] ;  /* 0x00169000010c7983 */ /* 0x000ee20000100a00 */
[----:B------:R-:W3:Y:S02]  /*123e80*/  LDL.LU.64 R14, [R1+0x1698] ;  /* 0x00169800010e7983 */ /* 0x000ee40000300a00 */
[----:B------:R-:W3:Y:S02]  /*123e90*/  LDL.64 R24, [R1+0x16a0] ;  /* 0x0016a00001187983 */ /* 0x000ee40000100a00 */
[----:B------:R-:W3:Y:S01]  /*123ea0*/  LDL.LU.64 R26, [R1+0x16a8] ;  /* 0x0016a800011a7983 */ /* 0x000ee20000300a00 */
[----:B------:R-:W3:Y:S01]  /*123eb0*/  LDL.64 R28, [R1+0x16b0] ;  /* 0x0016b000011c7983 */ /* 0x000ee20000100a00 */
[----:B------:R-:W3:Y:S02]  /*123ec0*/  LDL.LU.64 R30, [R1+0x16b8] ;  /* 0x0016b800011e7983 */ /* 0x000ee40000300a00 */
[----:B------:R-:W3:Y:S02]  /*123ed0*/  LDL.64 R48, [R1+0x16c0] ;  /* 0x0016c00001307983 */ /* 0x000ee40000100a00 */
[----:B------:R-:W3:Y:S01]  /*123ee0*/  LDL.LU.64 R50, [R1+0x16c8] ;  /* 0x0016c80001327983 */ /* 0x000ee20000300a00 */
[----:B------:R-:W-:Y:S01]  /*123ef0*/  STL.64 [R1+0x62c8], R22 ;  /* 0x0062c81601007387 */ /* 0x000fe20000100a00 */
[----:B------:R-:W-:Y:S01]  /*123f00*/  STL.64 [R1+0x62c0], R20 ;  /* 0x0062c01401007387 */ /* 0x000fe20000100a00 */
[C---:B--2---:R-:W-:Y:S08]  /*123f10*/  HMMA.1688.F32.TF32 R16, R112.reuse, R16, R68 ;  /* 0x000000107010723c */ /* 0x044ff00000081044 */
[C---:B---3--:R-:W-:Y:S08]  /*123f20*/  HMMA.1688.F32.TF32 R224, R112.reuse, R60, R64 ;  /* 0x0000003c70e0723c */ /* 0x048ff00000081040 */
[C---:B------:R-:W-:Y:S08]  /*123f30*/  HMMA.1688.F32.TF32 R52, R112.reuse, R52, R56 ;  /* 0x000000347034723c */ /* 0x040ff00000081038 */
[C---:B----4-:R-:W-:Y:S01]  /*123f40*/  HMMA.1688.F32.TF32 R56, R112.reuse, R148, R96 ;  /* 0x000000947038723c */ /* 0x050fe20000081060 */
[----:B------:R1:W-:Y:S01]  /*123f50*/  STL.64 [R1+0x6338], R18 ;  /* 0x0063381201007387 */ /* 0x0003e20000100a00 */
[----:B------:R-:W-:Y:S05]  /*123f60*/  STL.64 [R1+0x6330], R16 ;  /* 0x0063301001007387 */ /* 0x000fea0000100a00 */
[----:B------:R-:W-:Y:S01]  /*123f70*/  STL.64 [R1+0x62a8], R226 ;  /* 0x0062a8e201007387 */ /* 0x000fe20000100a00 */
[----:B------:R-:W-:Y:S07]  /*123f80*/  STL.64 [R1+0x62a0], R224 ;  /* 0x0062a0e001007387 */ /* 0x000fee0000100a00 */
        /* <DEDUP_REMOVED lines=14> */
[----:B------:R-:W-:Y:S02]  /*124070*/  STL.64 [R1+0x6288], R58 ;  /* 0x0062883a01007387 */ /* 0x000fe40000100a00 */
[----:B------:R-:W-:Y:S01]  /*124080*/  STL.64 [R1+0x6280], R56 ;  /* 0x0062803801007387 */ /* 0x000fe20000100a00 */
        /* <DEDUP_REMOVED lines=13> */
[----:B------:R-:W4:Y:S01]  /*124160*/  LDL.64 R172, [R1+0x16d0] ;  /* 0x0016d00001ac7983 */ /* 0x000f220000100a00 */
[----:B------:R-:W4:Y:S02]  /*124170*/  LDL.LU.64 R174, [R1+0x16d8] ;  /* 0x0016d80001ae7983 */ /* 0x000f240000300a00 */
[----:B------:R-:W4:Y:S02]  /*124180*/  LDL.64 R180, [R1+0x16f0] ;  /* 0x0016f00001b47983 */ /* 0x000f240000100a00 */
[----:B------:R-:W4:Y:S01]  /*124190*/  LDL.LU.64 R182, [R1+0x16f8] ;  /* 0x0016f80001b67983 */ /* 0x000f220000300a00 */
[----:B------:R-:W4:Y:S01]  /*1241a0*/  LDL.64 R184, [R1+0x1710] ;  /* 0x0017100001b87983 */ /* 0x000f220000100a00 */
[----:B------:R-:W4:Y:S02]  /*1241b0*/  LDL.LU.64 R186, [R1+0x1718] ;  /* 0x0017180001ba7983 */ /* 0x000f240000300a00 */
[----:B------:R-:W4:Y:S02]  /*1241c0*/  LDL.LU.64 R188, [R1+0x1700] ;  /* 0x0017000001bc7983 */ /* 0x000f240000300a00 */
[----:B------:R-:W4:Y:S01]  /*1241d0*/  LDL.LU.64 R190, [R1+0x1708] ;  /* 0x0017080001be7983 */ /* 0x000f220000300a00 */
[----:B------:R1:W-:Y:S01]  /*1241e0*/  STL.64 [R1+0x62b8], R62 ;  /* 0x0062b83e01007387 */ /* 0x0003e20000100a00 */
[----:B------:R-:W-:Y:S01]  /*1241f0*/  STL.64 [R1+0x62b0], R60 ;  /* 0x0062b03c01007387 */ /* 0x000fe20000100a00 */
[C---:B--2---:R-:W-:Y:S08]  /*124200*/  HMMA.1688.F32.TF32 R64, R112.reuse, R156, R64 ;  /* 0x0000009c7040723c */ /* 0x044ff00000081040 */
[C---:B---3--:R-:W-:Y:S08]  /*124210*/  HMMA.1688.F32.TF32 R68, R112.reuse, R160, R68 ;  /* 0x000000a07044723c */ /* 0x048ff00000081044 */
[C---:B----4-:R-:W-:Y:S08]  /*124220*/  HMMA.1688.F32.TF32 R72, R112.reuse, R164, R72 ;  /* 0x000000a47048723c */ /* 0x050ff00000081048 */
[C---:B------:R-:W-:Y:S08]  /*124230*/  HMMA.1688.F32.TF32 R80, R112.reuse, R168, R76 ;  /* 0x000000a87050723c */ /* 0x040ff0000008104c */
[C---:B------:R-:W-:Y:S01]  /*124240*/  HMMA.1688.F32.TF32 R84, R112.reuse, R12, R96 ;  /* 0x0000000c7054723c */ /* 0x040fe20000081060 */
[----:B------:R-:W-:Y:S01]  /*124250*/  STL.64 [R1+0x6568], R66 ;  /* 0x0065684201007387 */ /* 0x000fe20000100a00 */
[----:B------:R-:W-:Y:S02]  /*124260*/  STL.64 [R1+0x6560], R64 ;  /* 0x0065604001007387 */ /* 0x000fe40000100a00 */
[----:B------:R-:W-:Y:S02]  /*124270*/  STL.64 [R1+0x6578], R70 ;  /* 0x0065784601007387 */ /* 0x000fe40000100a00 */
[----:B------:R2:W-:Y:S01]  /*124280*/  STL.64 [R1+0x6570], R68 ;  /* 0x0065704401007387 */ /* 0x0005e20000100a00 */
        /* <DEDUP_REMOVED lines=8> */
[----:B------:R-:W-:Y:S01]  /*124310*/  STL.64 [R1+0x6588], R74 ;  /* 0x0065884a01007387 */ /* 0x000fe20000100a00 */
[----:B------:R1:W-:Y:S01]  /*124320*/  STL.64 [R1+0x6580], R72 ;  /* 0x0065804801007387 */ /* 0x0003e20000100a00 */
[C---:B------:R-:W-:Y:S02]  /*124330*/  HMMA.1688.F32.TF32 R76, R112.reuse, R24, R100 ;  /* 0x00000018704c723c */ /* 0x040fe40000081064 */
[----:B------:R-:W-:Y:S01]  /*124340*/  STL.64 [R1+0x6598], R82 ;  /* 0x0065985201007387 */ /* 0x000fe20000100a00 */
[----:B------:R-:W-:Y:S02]  /*124350*/  STL.64 [R1+0x6590], R80 ;  /* 0x0065905001007387 */ /* 0x000fe40000100a00 */
[----:B------:R-:W-:Y:S02]  /*124360*/  STL.64 [R1+0x65a8], R86 ;  /* 0x0065a85601007387 */ /* 0x000fe40000100a00 */
[----:B------:R-:W-:Y:S01]  /*124370*/  STL.64 [R1+0x65a0], R84 ;  /* 0x0065a05401007387 */ /* 0x000fe20000100a00 */
        /* <DEDUP_REMOVED lines=15> */
[----:B------:R-:W-:Y:S04]  /*124470*/  STL.64 [R1+0x65b8], R78 ;  /* 0x0065b84e01007387 */ /* 0x000fe80000100a00 */
[----:B------:R1:W-:Y:S01]  /*124480*/  STL.64 [R1+0x65b0], R76 ;  /* 0x0065b04c01007387 */ /* 0x0003e20000100a00 */
[C---:B---3--:R-:W-:Y:S08]  /*124490*/  HMMA.1688.F32.TF32 R88, R112.reuse, R28, R88 ;  /* 0x0000001c7058723c */ /* 0x048ff00000081058 */
[C---:B----4-:R-:W-:Y:S08]  /*1244a0*/  HMMA.1688.F32.TF32 R92, R112.reuse, R48, R92 ;  /* 0x00000030705c723c */ /* 0x050ff0000008105c */
[C---:B--2---:R-:W-:Y:S08]  /*1244b0*/  HMMA.1688.F32.TF32 R100, R112.reuse, R180, R100 ;  /* 0x000000b47064723c */ /* 0x044ff00000081064 */
[C---:B------:R-:W-:Y:S08]  /*1244c0*/  HMMA.1688.F32.TF32 R96, R112.reuse, R172, R96 ;  /* 0x000000ac7060723c */ /* 0x040ff00000081060 */
[----:B------:R-:W-:Y:S01]  /*1244d0*/  HMMA.1688.F32.TF32 R104, R112, R104, R228 ;  /* 0x000000687068723c */ /* 0x000fe200000810e4 */
[----:B------:R-:W-:Y:S01]  /*1244e0*/  STL.64 [R1+0x65c8], R90 ;  /* 0x0065c85a01007387 */ /* 0x000fe20000100a00 */
[----:B------:R-:W-:Y:S02]  /*1244f0*/  STL.64 [R1+0x65c0], R88 ;  /* 0x0065c05801007387 */ /* 0x000fe40000100a00 */
[----:B------:R-:W-:Y:S02]  /*124500*/  STL.64 [R1+0x65d8], R94 ;  /* 0x0065d85e01007387 */ /* 0x000fe40000100a00 */
[----:B------:R-:W-:Y:S01]  /*124510*/  STL.64 [R1+0x65d0], R92 ;  /* 0x0065d05c01007387 */ /* 0x000fe20000100a00 */
[----:B------:R-:W2:Y:S01]  /*124520*/  LDL.LU.64 R206, [R1+0x1378] ;  /* 0x0013780001ce7983 */ /* 0x000ea20000300a00 */
[----:B------:R-:W3:Y:S02]  /*124530*/  LDL.LU.64 R210, [R1+0x1368] ;  /* 0x0013680001d27983 */ /* 0x000ee40000300a00 */
[----:B-1----:R-:W4:Y:S02]  /*124540*/  LDL.LU.64 R18, [R1+0x1358] ;  /* 0x0013580001127983 */ /* 0x002f240000300a00 */
        /* <DEDUP_REMOVED lines=10> */
[----:B------:R-:W2:Y:S03]  /*1245f0*/  LDL.LU.64 R58, [R1+0x1628] ;  /* 0x00162800013a7983 */ /* 0x000ea60000300a00 */
[----:B------:R-:W-:Y:S01]  /*124600*/  STL.64 [R1+0x65e8], R98 ;  /* 0x0065e86201007387 */ /* 0x000fe20000100a00 */
[----:B------:R-:W-:Y:S02]  /*124610*/  STL.64 [R1+0x65e0], R96 ;  /* 0x0065e06001007387 */ /* 0x000fe40000100a00 */
[----:B------:R-:W-:Y:S02]  /*124620*/  STL.64 [R1+0x65f8], R106 ;  /* 0x0065f86a01007387 */ /* 0x000fe40000100a00 */
[----:B------:R-:W-:Y:S01]  /*124630*/  STL.64 [R1+0x65f0], R104 ;  /* 0x0065f06801007387 */ /* 0x000fe20000100a00 */
[----:B------:R1:W-:Y:S01]  /*124640*/  STL.64 [R1+0x6278], R102 ;  /* 0x0062786601007387 */ /* 0x0003e20000100a00 */
[----:B------:R-:W-:Y:S02]  /*124650*/  STL.64 [R1+0x6270], R100 ;  /* 0x0062706401007387 */ /* 0x000fe40000100a00 */
        /* <DEDUP_REMOVED lines=80> */
[----:B------:R-:W-:-:S07]  /*124b60*/  IMAD.MOV.U32 R111, RZ, RZ, R252 ;  /* 0x000000ffff6f7224 */ /* 0x000fce00078e00fc */
[C---:B------:R-:W-:Y:S11]  /*124b70*/  HMMA.1688.F32.TF32 R108, R112.reuse, R184, R108 ;  /* 0x000000b8706c723c */ /* 0x040ff6000008106c */
[----:B------:R-:W-:Y:S11]  /*124b80*/  @!UPT UIADD3 URZ, URZ, URZ, URZ ;  /* 0x0000003f3f3ff290 */ /* 0x000ff6000fffe03f */
[----:B------:R-:W-:Y:S01]  /*124b90*/  @!UPT UIADD3 URZ, URZ, URZ, URZ ;  /* 0x0000003f3f3ff290 */ /* 0x000fe2000fffe03f */
[----:B------:R-:W-:Y:S01]  /*124ba0*/  STL.64 [R1+0x6608], R110 ;  /* 0x0066086e01007387 */ /* 0x000fe20000100a00 */
[----:B------:R-:W-:Y:S01]  /*124bb0*/  STL.64 [R1+0x6600], R108 ;  /* 0x0066006c01007387 */ /* 0x000fe20000100a00 */
[----:B--2---:R-:W-:Y:S02]  /*124bc0*/  HMMA.1688.F32.TF32 R112, R112, R188, R228 ;  /* 0x000000bc7070723c */ /* 0x004fe400000810e4 */
[----:B------:R-:W-:Y:S04]  /*124bd0*/  LDS R228, [R2+0x3c080] ;  /* 0x03c0800002e47984 */ /* 0x000fe80000000800 */
[----:B------:R-:W-:Y:S04]  /*124be0*/  LDS R230, [R2+0x3e080] ;  /* 0x03e0800002e67984 */ /* 0x000fe80000000800 */
[----:B------:R-:W-:Y:S04]  /*124bf0*/  LDS R229, [R0+0x3c080] ;  /* 0x03c0800000e57984 */ /* 0x000fe80000000800 */
[----:B------:R-:W2:Y:S01]  /*124c00*/  LDS R231, [R0+0x3e080] ;  /* 0x03e0800000e77984 */ /* 0x000ea20000000800 */
[C---:B---3--:R-:W-:Y:S08]  /*124c10*/  HMMA.1688.F32.TF32 R76, R232.reuse, R122, R72 ;  /* 0x0000007ae84c723c */ /* 0x048ff00000081048 */
[C---:B------:R-:W-:Y:S08]  /*124c20*/  HMMA.1688.F32.TF32 R72, R232.reuse, R10, R68 ;  /* 0x0000000ae848723c */ /* 0x040ff00000081044 */
[C---:B----4-:R-:W-:Y:S08]  /*124c30*/  HMMA.1688.F32.TF32 R68, R232.reuse, R246, R64 ;  /* 0x000000f6e844723c */ /* 0x050ff00000081040 */
[C---:B------:R-:W-:Y:S01]  /*124c40*/  HMMA.1688.F32.TF32 R64, R232.reuse, R206, R212 ;  /* 0x000000cee840723c */ /* 0x040fe200000810d4 */
[----:B------:R-:W-:Y:S01]  /*124c50*/  STL.64 [R1+0x66b8], R114 ;  /* 0x0066b87201007387 */ /* 0x000fe20000100a00 */
[----:B------:R-:W-:Y:S02]  /*124c60*/  STL.64 [R1+0x66b0], R112 ;  /* 0x0066b07001007387 */ /* 0x000fe40000100a00 */
[----:B-1----:R-:W3:Y:S01]  /*124c70*/  LDL.LU.64 R102, [R1+0x16e8] ;  /* 0x0016e80001667983 */ /* 0x002ee20000300a00 */
[----:B------:R-:W-:Y:S01]  /*124c80*/  STL.64 [R1+0x2c70], R76 ;  /* 0x002c704c01007387 */ /* 0x000fe20000100a00 */
[----:B------:R-:W-:Y:S02]  /*124c90*/  STL.64 [R1+0x2c78], R78 ;  /* 0x002c784e01007387 */ /* 0x000fe40000100a00 */
[----:B------:R-:W-:Y:S02]  /*124ca0*/  STL.64 [R1+0x2c60], R72 ;  /* 0x002c604801007387 */ /* 0x000fe40000100a00 */
[----:B------:R1:W-:Y:S05]  /*124cb0*/  STL.64 [R1+0x2c68], R74 ;  /* 0x002c684a01007387 */ /* 0x0003ea0000100a00 */
[----:B------:R-:W-:Y:S01]  /*124cc0*/  STL.64 [R1+0x2c50], R68 ;  /* 0x002c504401007387 */ /* 0x000fe20000100a00 */
[----:B------:R4:W-:Y:S07]  /*124cd0*/  STL.64 [R1+0x2c58], R70 ;  /* 0x002c584601007387 */ /* 0x0009ee0000100a00 */
[----:B------:R-:W-:Y:S02]  /*124ce0*/  STL.64 [R1+0x2c40], R64 ;  /* 0x002c404001007387 */ /* 0x000fe40000100a00 */
[----:B------:R2:W-:Y:S01]  /*124cf0*/  STL.64 [R1+0x2c48], R66 ;  /* 0x002c484201007387 */ /* 0x0005e20000100a00 */
[C---:B-1----:R-:W-:Y:S08]  /*124d00*/  HMMA.1688.F32.TF32 R72, R232.reuse, R210, R200 ;  /* 0x000000d2e848723c */ /* 0x042ff000000810c8 */
[C---:B----4-:R-:W-:Y:S08]  /*124d10*/  HMMA.1688.F32.TF32 R68, R232.reuse, R18, R196 ;  /* 0x00000012e844723c */ /* 0x050ff000000810c4 */
[C---:B--2---:R-:W-:Y:S07]  /*124d20*/  HMMA.1688.F32.TF32 R64, R232.reuse, R218, R192 ;  /* 0x000000dae840723c */ /* 0x044fee00000810c0 */
[----:B------:R-:W-:Y:S01]  /*124d30*/  STL.64 [R1+0x2c30], R72 ;  /* 0x002c304801007387 */ /* 0x000fe20000100a00 */
[----:B------:R1:W-:Y:S07]  /*124d40*/  STL.64 [R1+0x2c38], R74 ;  /* 0x002c384a01007387 */ /* 0x0003ee0000100a00 */
[----:B------:R-:W-:Y:S01]  /*124d50*/  STL.64 [R1+0x2c20], R68 ;  /* 0x002c204401007387 */ /* 0x000fe20000100a00 */
[----:B------:R2:W-:Y:S07]  /*124d60*/  STL.64 [R1+0x2c28], R70 ;  /* 0x002c284601007387 */ /* 0x0005ee0000100a00 */
[----:B------:R-:W-:Y:S01]  /*124d70*/  STL.64 [R1+0x2c10], R64 ;  /* 0x002c104001007387 */ /* 0x000fe20000100a00 */
[----:B------:R4:W-:Y:S01]  /*124d80*/  STL.64 [R1+0x2c18], R66 ;  /* 0x002c184201007387 */ /* 0x0009e20000100a00 */
[C---:B-1----:R-:W-:Y:S08]  /*124d90*/  HMMA.1688.F32.TF32 R72, R232.reuse, R222, R176 ;  /* 0x000000dee848723c */ /* 0x042ff000000810b0 */
[C---:B--2---:R-:W-:Y:S08]  /*124da0*/  HMMA.1688.F32.TF32 R68, R232.reuse, R34, R144 ;  /* 0x00000022e844723c */ /* 0x044ff00000081090 */
[C---:B----4-:R-:W-:Y:S07]  /*124db0*/  HMMA.1688.F32.TF32 R64, R232.reuse, R38, R140 ;  /* 0x00000026e840723c */ /* 0x050fee000008108c */
        /* <DEDUP_REMOVED lines=17> */
[C---:B----4-:R-:W-:Y:S08]  /*124ed0*/  HMMA.1688.F32.TF32 R64, R232.reuse, R54, R4 ;  /* 0x00000036e840723c */ /* 0x050ff00000081004 */
[C---:B------:R-:W-:Y:S01]  /*124ee0*/  HMMA.1688.F32.TF32 R4, R232.reuse, R58, R248 ;  /* 0x0000003ae804723c */ /* 0x040fe200000810f8 */
[----:B------:R-:W-:Y:S01]  /*124ef0*/  STL.64 [R1+0x2ba0], R72 ;  /* 0x002ba04801007387 */ /* 0x000fe20000100a00 */
[----:B------:R-:W-:Y:S05]  /*124f00*/  STL.64 [R1+0x2ba8], R74 ;  /* 0x002ba84a01007387 */ /* 0x000fea0000100a00 */
[----:B------:R-:W-:Y:S01]  /*124f10*/  STL.64 [R1+0x2b90], R68 ;  /* 0x002b904401007387 */ /* 0x000fe20000100a00 */
[----:B------:R1:W-:Y:S07]  /*124f20*/  STL.64 [R1+0x2b98], R70 ;  /* 0x002b984601007387 */ /* 0x0003ee0000100a00 */
[----:B------:R-:W-:Y:S01]  /*124f30*/  STL.64 [R1+0x2b80], R64 ;  /* 0x002b804001007387 */ /* 0x000fe20000100a00 */
[----:B------:R2:W-:Y:S01]  /*124f40*/  STL.64 [R1+0x2b88], R66 ;  /* 0x002b884201007387 */ /* 0x0005e20000100a00 */
[C---:B-1----:R-:W-:Y:S08]  /*124f50*/  HMMA.1688.F32.TF32 R68, R232.reuse, R150, R236 ;  /* 0x00000096e844723c */ /* 0x042ff000000810ec */
[C---:B--2---:R-:W-:Y:S01]  /*124f60*/  HMMA.1688.F32.TF32 R64, R232.reuse, R154, R240 ;  /* 0x0000009ae840723c */ /* 0x044fe200000810f0 */
[----:B------:R1:W-:Y:S01]  /*124f70*/  STL.64 [R1+0x2b70], R4 ;  /* 0x002b700401007387 */ /* 0x0003e20000100a00 */
[----:B------:R2:W-:Y:S03]  /*124f80*/  STL.64 [R1+0x2b78], R6 ;  /* 0x002b780601007387 */ /* 0x0005e60000100a00 */
[----:B-1----:R-:W4:Y:S10]  /*124f90*/  LDL.LU R4, [R1+0x18d0] ;  /* 0x0018d00001047983 */ /* 0x002f340000300800 */
[----:B------:R-:W-:Y:S01]  /*124fa0*/  STL.64 [R1+0x2b60], R68 ;  /* 0x002b604401007387 */ /* 0x000fe20000100a00 */
[----:B------:R-:W-:Y:S07]  /*124fb0*/  STL.64 [R1+0x2b68], R70 ;  /* 0x002b684601007387 */ /* 0x000fee0000100a00 */
[----:B------:R1:W-:Y:S02]  /*124fc0*/  STL.64 [R1+0x2b50], R64 ;  /* 0x002b504001007387 */ /* 0x0003e40000100a00 */
[----:B------:R1:W-:Y:S01]  /*124fd0*/  STL.64 [R1+0x2b58], R66 ;  /* 0x002b584201007387 */ /* 0x0003e20000100a00 */
[----:B------:R-:W4:Y:S01]  /*124fe0*/  LDL.LU R5, [R1+0x18d4] ;  /* 0x0018d40001057983 */ /* 0x000f220000300800 */
[----:B--2---:R-:W4:Y:S02]  /*124ff0*/  LDL.LU R6, [R1+0x18d8] ;  /* 0x0018d80001067983 */ /* 0x004f240000300800 */
        /* <DEDUP_REMOVED lines=117> */
[----:B------:R-:W-:Y:S05]  /*125750*/  STL.64 [R1+0x2af8], R78 ;  /* 0x002af84e01007387 */ /* 0x000fea0000100a00 */
        /* <DEDUP_REMOVED lines=8> */
[C---:B---3--:R-:W-:Y:S07]  /*1257e0*/  HMMA.1688.F32.TF32 R64, R232.reuse, R186, R196 ;  /* 0x000000bae840723c */ /* 0x048fee00000810c4 */
[----:B------:R-:W-:Y:S01]  /*1257f0*/  STL.64 [R1+0x2ab0], R72 ;  /* 0x002ab04801007387 */ /* 0x000fe20000100a00 */
[----:B------:R1:W-:Y:S07]  /*125800*/  STL.64 [R1+0x2ab8], R74 ;  /* 0x002ab84a01007387 */ /* 0x0003ee0000100a00 */
[----:B------:R-:W-:Y:S02]  /*125810*/  STL.64 [R1+0x2aa0], R68 ;  /* 0x002aa04401007387 */ /* 0x000fe40000100a00 */
[----:B------:R2:W-:Y:S06]  /*125820*/  STL.64 [R1+0x2aa8], R70 ;  /* 0x002aa84601007387 */ /* 0x0005ec0000100a00 */
[----:B------:R-:W-:Y:S01]  /*125830*/  STL.64 [R1+0x2cc0], R64 ;  /* 0x002cc04001007387 */ /* 0x000fe20000100a00 */
[----:B------:R3:W-:Y:S01]  /*125840*/  STL.64 [R1+0x2cc8], R66 ;  /* 0x002cc84201007387 */ /* 0x0007e20000100a00 */
[----:B-1----:R-:W-:Y:S08]  /*125850*/  HMMA.1688.F32.TF32 R72, R232, R190, R192 ;  /* 0x000000bee848723c */ /* 0x002ff000000810c0 */
[C---:B--2---:R-:W-:Y:S08]  /*125860*/  HMMA.1688.F32.TF32 R68, R228.reuse, R122, R176 ;  /* 0x0000007ae444723c */ /* 0x044ff000000810b0 */
[C---:B---3--:R-:W-:Y:S08]  /*125870*/  HMMA.1688.F32.TF32 R64, R228.reuse, R10, R144 ;  /* 0x0000000ae440723c */ /* 0x048ff00000081090 */
[C---:B------:R-:W-:Y:S01]  /*125880*/  HMMA.1688.F32.TF32 R4, R228.reuse, R34, R4 ;  /* 0x00000022e404723c */ /* 0x040fe20000081004 */
        /* <DEDUP_REMOVED lines=23> */
[----:B------:R-:W-:Y:S07]  /*125a00*/  STL.64 [R1+0x568], R74 ;  /* 0x0005684a01007387 */ /* 0x000fee0000100a00 */
[----:B------:R-:W-:Y:S02]  /*125a10*/  STL.64 [R1+0x550], R68 ;  /* 0x0005504401007387 */ /* 0x000fe40000100a00 */
[----:B------:R-:W-:Y:S01]  /*125a20*/  STL.64 [R1+0x558], R70 ;  /* 0x0005584601007387 */ /* 0x000fe20000100a00 */
[----:B------:R-:W-:Y:S05]  /*125a30*/  STL.64 [R1+0x66e8], R34 ;  /* 0x0066e82201007387 */ /* 0x000fea0000100a00 */
[----:B------:R-:W-:Y:S02]  /*125a40*/  STL.64 [R1+0x540], R64 ;  /* 0x0005404001007387 */ /* 0x000fe40000100a00 */
[----:B------:R-:W-:Y:S02]  /*125a50*/  STL.64 [R1+0x548], R66 ;  /* 0x0005484201007387 */ /* 0x000fe40000100a00 */
[----:B------:R-:W-:Y:S01]  /*125a60*/  STL.64 [R1+0x530], R4 ;  /* 0x0005300401007387 */ /* 0x000fe20000100a00 */
[----:B------:R2:W-:Y:S02]  /*125a70*/  STL.64 [R1+0x538], R6 ;  /* 0x0005380601007387 */ /* 0x0005e40000100a00 */
[C---:B--2---:R-:W-:Y:S02]  /*125a80*/  HMMA.1688.F32.TF32 R4, R228.reuse, R38, R248 ;  /* 0x00000026e404723c */ /* 0x044fe400000810f8 */
[----:B------:R-:W-:Y:S06]  /*125a90*/  STL.64 [R1+0x66e0], R38 ;  /* 0x0066e02601007387 */ /* 0x000fec0000100a00 */
[C---:B------:R-:W-:Y:S11]  /*125aa0*/  HMMA.1688.F32.TF32 R32, R228.reuse, R42, R236 ;  /* 0x0000002ae420723c */ /* 0x040ff600000810ec */
[----:B------:R-:W-:Y:S04]  /*125ab0*/  @!UPT UIADD3 URZ, URZ, URZ, URZ ;  /* 0x0000003f3f3ff290 */ /* 0x000fe8000fffe03f */
[----:B------:R-:W-:Y:S01]  /*125ac0*/  STL.64 [R1+0x2a90], R4 ;  /* 0x002a900401007387 */ /* 0x000fe20000100a00 */
[----:B------:R2:W-:Y:S02]  /*125ad0*/  STL.64 [R1+0x2a98], R6 ;  /* 0x002a980601007387 */ /* 0x0005e40000100a00 */
[----:B------:R-:W3:Y:S01]  /*125ae0*/  LDL.LU R236, [R1+0x1c00] ;  /* 0x001c000001ec7983 */ /* 0x000ee20000300800 */
[C---:B--2---:R-:W-:Y:S04]  /*125af0*/  HMMA.1688.F32.TF32 R4, R228.reuse, R46, R240 ;  /* 0x0000002ee404723c */ /* 0x044fe800000810f0 */
[----:B------:R-:W-:Y:S01]  /*125b00*/  STL.64 [R1+0x2a80], R32 ;  /* 0x002a802001007387 */ /* 0x000fe20000100a00 */
[----:B------:R-:W-:Y:S11]  /*125b10*/  STL.64 [R1+0x2a88], R34 ;  /* 0x002a882201007387 */ /* 0x000ff60000100a00 */
[----:B------:R-:W-:Y:S07]  /*125b20*/  @!UPT UIADD3 URZ, URZ, URZ, URZ ;  /* 0x0000003f3f3ff290 */ /* 0x000fee000fffe03f */
        /* <DEDUP_REMOVED lines=8> */
[----:B------:R-:W3:Y:S04]  /*125bb0*/  LDL.LU R251, [R1+0x1c1c] ;  /* 0x001c1c0001fb7983 */ /* 0x000ee80000300800 */
[----:B--2---:R-:W1:Y:S01]  /*125bc0*/  LDL.LU R4, [R1+0x1c20] ;  /* 0x001c200001047983 */ /* 0x004e620000300800 */
[----:B------:R-:W1:Y:S02]  /*125bd0*/  LDL.LU R5, [R1+0x1c24] ;  /* 0x001c240001057983 */ /* 0x000e640000300800 */
[----:B----4-:R-:W1:Y:S02]  /*125be0*/  LDL.LU R6, [R1+0x1c28] ;  /* 0x001c280001067983 */ /* 0x010e640000300800 */
[----:B------:R-:W1:Y:S01]  /*125bf0*/  LDL.LU R7, [R1+0x1c2c] ;  /* 0x001c2c0001077983 */ /* 0x000e620000300800 */
        /* <DEDUP_REMOVED lines=104> */
[C---:B--2---:R-:W-:Y:S08]  /*126280*/  HMMA.1688.F32.TF32 R36, R228.reuse, R54, R92 ;  /* 0x00000036e424723c */ /* 0x044ff0000008105c */
[C---:B---3--:R-:W-:Y:S01]  /*126290*/  HMMA.1688.F32.TF32 R32, R228.reuse, R58, R88 ;  /* 0x0000003ae420723c */ /* 0x048fe20000081058 */
[----:B------:R-:W-:Y:S01]  /*1262a0*/  STL.64 [R1+0x2a40], R96 ;  /* 0x002a406001007387 */ /* 0x000fe20000100a00 */
[----:B------:R-:W-:Y:S06]  /*1262b0*/  STL.64 [R1+0x2a48], R98 ;  /* 0x002a486201007387 */ /* 0x000fec0000100a00 */
[C---:B------:R-:W-:Y:S07]  /*1262c0*/  HMMA.1688.F32.TF32 R76, R228.reuse, R150, R76 ;  /* 0x00000096e44c723c */ /* 0x040fee000008104c */
[----:B------:R-:W-:Y:S01]  /*1262d0*/  STL.64 [R1+0x2a30], R36 ;  /* 0x002a302401007387 */ /* 0x000fe20000100a00 */
[----:B------:R4:W-:Y:S07]  /*1262e0*/  STL.64 [R1+0x2a38], R38 ;  /* 0x002a382601007387 */ /* 0x0009ee0000100a00 */
[----:B------:R-:W-:Y:S02]  /*1262f0*/  STL.64 [R1+0x2a20], R32 ;  /* 0x002a202001007387 */ /* 0x000fe40000100a00 */
[----:B------:R2:W-:Y:S01]  /*126300*/  STL.64 [R1+0x2a28], R34 ;  /* 0x002a282201007387 */ /* 0x0005e20000100a00 */
[C---:B----4-:R-:W-:Y:S08]  /*126310*/  HMMA.1688.F32.TF32 R36, R228.reuse, R154, R84 ;  /* 0x0000009ae424723c */ /* 0x050ff00000081054 */
[C---:B--2---:R-:W-:Y:S01]  /*126320*/  HMMA.1688.F32.TF32 R32, R228.reuse, R158, R80 ;  /* 0x0000009ee420723c */ /* 0x044fe20000081050 */
[----:B------:R-:W-:Y:S01]  /*126330*/  STL.64 [R1+0x2a10], R76 ;  /* 0x002a104c01007387 */ /* 0x000fe20000100a00 */
[----:B------:R-:W-:Y:S06]  /*126340*/  STL.64 [R1+0x2a18], R78 ;  /* 0x002a184e01007387 */ /* 0x000fec0000100a00 */
[C---:B------:R-:W-:Y:S07]  /*126350*/  HMMA.1688.F32.TF32 R72, R228.reuse, R162, R72 ;  /* 0x000000a2e448723c */ /* 0x040fee0000081048 */
[----:B------:R-:W-:Y:S01]  /*126360*/  STL.64 [R1+0x2a00], R36 ;  /* 0x002a002401007387 */ /* 0x000fe20000100a00 */
[----:B------:R2:W-:Y:S07]  /*126370*/  STL.64 [R1+0x2a08], R38 ;  /* 0x002a082601007387 */ /* 0x0005ee0000100a00 */
        /* <DEDUP_REMOVED lines=31> */
[----:B------:R-:W-:Y:S01]  /*126570*/  STL.64 [R1+0x2c90], R64 ;  /* 0x002c904001007387 */ /* 0x000fe20000100a00 */
[----:B------:R2:W-:Y:S06]  /*126580*/  STL.64 [R1+0x2c98], R66 ;  /* 0x002c984201007387 */ /* 0x0005ec0000100a00 */
[C---:B-1----:R-:W-:Y:S01]  /*126590*/  HMMA.1688.F32.TF32 R4, R232.reuse, R206, R4 ;  /* 0x000000cee804723c */ /* 0x042fe20000081004 */
[----:B------:R-:W-:Y:S04]  /*1265a0*/  LDS R228, [R2+0x3c180] ;  /* 0x03c1800002e47984 */ /* 0x000fe80000000800 */
[----:B------:R-:W-:Y:S04]  /*1265b0*/  LDS R230, [R2+0x3e180] ;  /* 0x03e1800002e67984 */ /* 0x000fe80000000800 */
[----:B------:R-:W-:Y:S04]  /*1265c0*/  LDS R229, [R0+0x3c180] ;  /* 0x03c1800000e57984 */ /* 0x000fe80000000800 */
[----:B------:R-:W1:Y:S01]  /*1265d0*/  LDS R231, [R0+0x3e180] ;  /* 0x03e1800000e77984 */ /* 0x000e620000000800 */
[C---:B--2---:R-:W-:Y:S03]  /*1265e0*/  HMMA.1688.F32.TF32 R64, R232.reuse, R122, R128 ;  /* 0x0000007ae840723c */ /* 0x044fe60000081080 */
[----:B------:R-:W-:Y:S01]  /*1265f0*/  STL.64 [R1+0x2cb0], R36 ;  /* 0x002cb02401007387 */ /* 0x000fe20000100a00 */
[----:B------:R2:W-:Y:S02]  /*126600*/  STL.64 [R1+0x2cb8], R38 ;  /* 0x002cb82601007387 */ /* 0x0005e40000100a00 */
[----:B------:R-:W-:Y:S02]  /*126610*/  STL.64 [R1+0x520], R32 ;  /* 0x0005202001007387 */ /* 0x000fe40000100a00 */
[----:B------:R3:W-:Y:S01]  /*126620*/  STL.64 [R1+0x528], R34 ;  /* 0x0005282201007387 */ /* 0x0007e20000100a00 */
[C---:B--2---:R-:W-:Y:S08]  /*126630*/  HMMA.1688.F32.TF32 R36, R232.reuse, R10, R124 ;  /* 0x0000000ae824723c */ /* 0x044ff0000008107c */
[C---:B---3--:R-:W-:Y:S06]  /*126640*/  HMMA.1688.F32.TF32 R32, R232.reuse, R246, R116 ;  /* 0x000000f6e820723c */ /* 0x048fec0000081074 */
[----:B------:R-:W-:Y:S01]  /*126650*/  STL.64 [R1+0x1880], R64 ;  /* 0x0018804001007387 */ /* 0x000fe20000100a00 */
[----:B------:R-:W-:Y:S08]  /*126660*/  STL.64 [R1+0x1888], R66 ;  /* 0x0018884201007387 */ /* 0x000ff00000100a00 */
[----:B------:R-:W-:Y:S01]  /*126670*/  STL.64 [R1+0x1870], R36 ;  /* 0x0018702401007387 */ /* 0x000fe20000100a00 */
[----:B------:R2:W-:Y:S07]  /*126680*/  STL.64 [R1+0x1878], R38 ;  /* 0x0018782601007387 */ /* 0x0005ee0000100a00 */
[----:B------:R-:W-:Y:S02]  /*126690*/  STL.64 [R1+0x1860], R32 ;  /* 0x0018602001007387 */ /* 0x000fe40000100a00 */
[----:B------:R3:W-:Y:S01]  /*1266a0*/  STL.64 [R1+0x1868], R34 ;  /* 0x0018682201007387 */ /* 0x0007e20000100a00 */
[----:B------:R-:W-:Y:S01]  /*1266b0*/  STL.64 [R1+0x1850], R4 ;  /* 0x0018500401007387 */ /* 0x000fe20000100a00 */
[----:B------:R4:W-:Y:S01]  /*1266c0*/  STL.64 [R1+0x1858], R6 ;  /* 0x0018580601007387 */ /* 0x0009e20000100a00 */
[C---:B--2---:R-:W-:Y:S08]  /*1266d0*/  HMMA.1688.F32.TF32 R36, R232.reuse, R210, R248 ;  /* 0x000000d2e824723c */ /* 0x044ff000000810f8 */
[C---:B---3--:R-:W-:Y:S08]  /*1266e0*/  HMMA.1688.F32.TF32 R32, R232.reuse, R18, R236 ;  /* 0x00000012e820723c */ /* 0x048ff000000810ec */
[C---:B----4-:R-:W-:Y:S07]  /*1266f0*/  HMMA.1688.F32.TF32 R4, R232.reuse, R218, R240 ;  /* 0x000000dae804723c */ /* 0x050fee00000810f0 */
[----:B------:R2:W-:Y:S01]  /*126700*/  STL.64 [R1+0x1840], R36 ;  /* 0x0018402401007387 */ /* 0x0005e20000100a00 */
[----:B------:R3:W-:Y:S02]  /*126710*/  STL.64 [R1+0x1848], R38 ;  /* 0x0018482601007387 */ /* 0x0007e40000100a00 */
[----:B------:R-:W4:Y:S05]  /*126720*/  LDL.LU R236, [R1+0x1cb0] ;  /* 0x001cb00001ec7983 */ /* 0x000f2a0000300800 */
[----:B------:R1:W-:Y:S01]  /*126730*/  STL.64 [R1+0x1830], R32 ;  /* 0x0018302001007387 */ /* 0x0003e20000100a00 */
[----:B------:R1:W-:Y:S07]  /*126740*/  STL.64 [R1+0x1838], R34 ;  /* 0x0018382201007387 */ /* 0x0003ee0000100a00 */
[----:B------:R1:W-:Y:S02]  /*126750*/  STL.64 [R1+0x1820], R4 ;  /* 0x0018200401007387 */ /* 0x0003e40000100a00 */
[----:B------:R1:W-:Y:S02]  /*126760*/  STL.64 [R1+0x1828], R6 ;  /* 0x0018280601007387 */ /* 0x0003e40000100a00 */
        /* <DEDUP_REMOVED lines=83> */
[----:B-1----:R-:W3:Y:S02]  /*126ca0*/  LDL.LU R32, [R1+0x1be0] ;  /* 0x001be00001207983 */ /* 0x002ee40000300800 */
        /* <DEDUP_REMOVED lines=35> */
[C---:B---3--:R-:W-:Y:S11]  /*126ee0*/  HMMA.1688.F32.TF32 R32, R232.reuse, R222, R32 ;  /* 0x000000dee820723c */ /* 0x048ff60000081020 */
        /* <DEDUP_REMOVED lines=10> */
[----:B-1----:R-:W2:Y:S01]  /*126f90*/  LDL.LU.64 R38, [R1+0x66e0] ;  /* 0x0066e00001267983 */ /* 0x002ea20000300a00 */
[C---:B----4-:R-:W-:Y:S08]  /*126fa0*/  HMMA.1688.F32.TF32 R84, R232.reuse, R58, R84 ;  /* 0x0000003ae854723c */ /* 0x050ff00000081054 */
[C---:B------:R-:W-:Y:S08]  /*126fb0*/  HMMA.1688.F32.TF32 R72, R232.reuse, R154, R72 ;  /* 0x0000009ae848723c */ /* 0x040ff00000081048 */
[C---:B------:R-:W-:Y:S08]  /*126fc0*/  HMMA.1688.F32.TF32 R68, R232.reuse, R158, R68 ;  /* 0x0000009ee844723c */ /* 0x040ff00000081044 */
[----:B------:R-:W-:Y:S08]  /*126fd0*/  HMMA.1688.F32.TF32 R64, R232, R162, R64 ;  /* 0x000000a2e840723c */ /* 0x000ff00000081040 */
[----:B------:R-:W-:Y:S08]  /*126fe0*/  HMMA.1688.F32.TF32 R4, R228, R10, R4 ;  /* 0x0000000ae404723c */ /* 0x000ff00000081004 */
[C---:B--2---:R-:W-:Y:S11]  /*126ff0*/  HMMA.1688.F32.TF32 R112, R232.reuse, R38, R112 ;  /* 0x00000026e870723c */ /* 0x044ff60000081070 */
[----:B------:R-:W-:Y:S11]  /*127000*/  @!UPT UIADD3 URZ, URZ, URZ, URZ ;  /* 0x0000003f3f3ff290 */ /* 0x000ff6000fffe03f */
[----:B------:R-:W-:Y:S01]  /*127010*/  @!UPT UIADD3 URZ, URZ, URZ, URZ ;  /* 0x0000003f3f3ff290 */ /* 0x000fe2000fffe03f */
[----:B------:R-:W-:Y:S01]  /*127020*/  STL.64 [R1+0x17f0], R112 ;  /* 0x0017f07001007387 */ /* 0x000fe20000100a00 */
[----:B------:R1:W-:Y:S02]  /*127030*/  STL.64 [R1+0x17f8], R114 ;  /* 0x0017f87201007387 */ /* 0x0003e40000100a00 */
        /* <DEDUP_REMOVED lines=20> */
[----:B------:R-:W-:Y:S03]  /*127180*/  STL.64 [R1+0x1788], R86 ;  /* 0x0017885601007387 */ /* 0x000fe60000100a00 */
        /* <DEDUP_REMOVED lines=36> */
[----:B--2---:R-:W-:Y:S08]  /*1273d0*/  HMMA.1688.F32.TF32 R68, R232, R190, R124 ;  /* 0x000000bee844723c */ /* 0x004ff0000008107c */
[C---:B---3--:R-:W-:Y:S01]  /*1273e0*/  HMMA.1688.F32.TF32 R64, R228.reuse, R122, R116 ;  /* 0x0000007ae440723c */ /* 0x048fe20000081074 */
        /* <DEDUP_REMOVED lines=10> */
[----:B------:R2:W-:Y:S02]  /*127490*/  STL.64 [R1+0x508], R66 ;  /* 0x0005084201007387 */ /* 0x0005e40000100a00 */
[----:B------:R-:W-:Y:S01]  /*1274a0*/  STL.64 [R1+0x4f0], R4 ;  /* 0x0004f00401007387 */ /* 0x000fe20000100a00 */
[----:B------:R3:W-:Y:S01]  /*1274b0*/  STL.64 [R1+0x4f8], R6 ;  /* 0x0004f80601007387 */ /* 0x0007e20000100a00 */
[C---:B--2---:R-:W-:Y:S08]  /*1274c0*/  HMMA.1688.F32.TF32 R64, R228.reuse, R246, R248 ;  /* 0x000000f6e440723c */ /* 0x044ff000000810f8 */
[C---:B------:R-:W-:Y:S08]  /*1274d0*/  HMMA.1688.F32.TF32 R8, R228.reuse, R206, R236 ;  /* 0x000000cee408723c */ /* 0x040ff000000810ec */
[C---:B---3--:R-:W-:Y:S07]  /*1274e0*/  HMMA.1688.F32.TF32 R4, R228.reuse, R210, R240 ;  /* 0x000000d2e404723c */ /* 0x048fee00000810f0 */
        /* <DEDUP_REMOVED lines=135> */
[----:B------:R-:W-:Y:S01]  /*127d60*/  STL.64 [R1+0x15d8], R86 ;  /* 0x0015d85601007387 */ /* 0x000fe20000100a00 */
[C---:B--2---:R-:W-:Y:S08]  /*127d70*/  HMMA.1688.F32.TF32 R76, R228.reuse, R62, R72 ;  /* 0x0000003ee44c723c */ /* 0x044ff00000081048 */
[C---:B------:R-:W-:Y:S01]  /*127d80*/  HMMA.1688.F32.TF32 R72, R228.reuse, R226, R68 ;  /* 0x000000e2e448723c */ /* 0x040fe20000081044 */
[----:B------:R-:W-:Y:S01]  /*127d90*/  STL.64 [R1+0x15c0], R8 ;  /* 0x0015c00801007387 */ /* 0x000fe20000100a00 */
[----:B------:R2:W-:Y:S06]  /*127da0*/  STL.64 [R1+0x15c8], R10 ;  /* 0x0015c80a01007387 */ /* 0x0005ec0000100a00 */
[C---:B--2---:R-:W-:Y:S07]  /*127db0*/  HMMA.1688.F32.TF32 R8, R228.reuse, R54, R64 ;  /* 0x00000036e408723c */ /* 0x044fee0000081040 */
[----:B------:R-:W-:Y:S01]  /*127dc0*/  STL.64 [R1+0x15b0], R76 ;  /* 0x0015b04c01007387 */ /* 0x000fe20000100a00 */
[----:B------:R-:W-:Y:S01]  /*127dd0*/  STL.64 [R1+0x15b8], R78 ;  /* 0x0015b84e01007387 */ /* 0x000fe20000100a00 */
[C---:B------:R-:W-:Y:S06]  /*127de0*/  HMMA.1688.F32.TF32 R68, R228.reuse, R58, R212 ;  /* 0x0000003ae444723c */ /* 0x040fec00000810d4 */
[----:B------:R-:W-:Y:S01]  /*127df0*/  STL.64 [R1+0x15a0], R72 ;  /* 0x0015a04801007387 */ /* 0x000fe20000100a00 */
[----:B------:R-:W-:Y:S01]  /*127e00*/  STL.64 [R1+0x15a8], R74 ;  /* 0x0015a84a01007387 */ /* 0x000fe20000100a00 */
[C---:B------:R-:W-:Y:S06]  /*127e10*/  HMMA.1688.F32.TF32 R64, R228.reuse, R150, R200 ;  /* 0x00000096e440723c */ /* 0x040fec00000810c8 */
[----:B------:R-:W-:Y:S01]  /*127e20*/  STL.64 [R1+0x1590], R8 ;  /* 0x0015900801007387 */ /* 0x000fe20000100a00 */
[----:B------:R2:W-:Y:S02]  /*127e30*/  STL.64 [R1+0x1598], R10 ;  /* 0x0015980a01007387 */ /* 0x0005e40000100a00 */
[C---:B--2---:R-:W-:Y:S06]  /*127e40*/  HMMA.1688.F32.TF32 R8, R228.reuse, R154, R196 ;  /* 0x0000009ae408723c */ /* 0x044fec00000810c4 */
        /* <DEDUP_REMOVED lines=22> */
[C---:B------:R-:W-:Y:S08]  /*127fb0*/  HMMA.1688.F32.TF32 R4, R228.reuse, R102, R4 ;  /* 0x00000066e404723c */ /* 0x040ff00000081004 */
[C---:B--2---:R-:W-:Y:S08]  /*127fc0*/  HMMA.1688.F32.TF32 R68, R228.reuse, R30, R128 ;  /* 0x0000001ee444723c */ /* 0x044ff00000081080 */
[C---:B---3--:R-:W-:Y:S01]  /*127fd0*/  HMMA.1688.F32.TF32 R64, R228.reuse, R50, R124 ;  /* 0x00000032e440723c */ /* 0x048fe2000008107c */
[----:B------:R-:W-:Y:S01]  /*127fe0*/  STL.64 [R1+0x1500], R8 ;  /* 0x0015000801007387 */ /* 0x000fe20000100a00 */
[----:B------:R2:W-:Y:S06]  /*127ff0*/  STL.64 [R1+0x1508], R10 ;  /* 0x0015080a01007387 */ /* 0x0005ec0000100a00 */
[C---:B--2---:R-:W-:Y:S07]  /*128000*/  HMMA.1688.F32.TF32 R8, R228.reuse, R174, R116 ;  /* 0x000000aee408723c */ /* 0x044fee0000081074 */
[----:B------:R-:W-:Y:S01]  /*128010*/  STL.64 [R1+0x14f0], R68 ;  /* 0x0014f04401007387 */ /* 0x000fe20000100a00 */
[----:B------:R-:W-:Y:S07]  /*128020*/  STL.64 [R1+0x14f8], R70 ;  /* 0x0014f84601007387 */ /* 0x000fee0000100a00 */
        /* <DEDUP_REMOVED lines=141> */
[C---:B------:R-:W-:Y:S08]  /*128900*/  HMMA.1688.F32.TF32 R84, R232.reuse, R34, R84 ;  /* 0x00000022e854723c */ /* 0x040ff00000081054 */
[C---:B---3--:R-:W-:Y:S08]  /*128910*/  HMMA.1688.F32.TF32 R72, R232.reuse, R42, R72 ;  /* 0x0000002ae848723c */ /* 0x048ff00000081048 */
[C---:B------:R-:W-:Y:S08]  /*128920*/  HMMA.1688.F32.TF32 R68, R232.reuse, R46, R68 ;  /* 0x0000002ee844723c */ /* 0x040ff00000081044 */
[C---:B------:R-:W-:Y:S08]  /*128930*/  HMMA.1688.F32.TF32 R64, R232.reuse, R22, R64 ;  /* 0x00000016e840723c */ /* 0x040ff00000081040 */
[C---:B----4-:R-:W-:Y:S08]  /*128940*/  HMMA.1688.F32.TF32 R4, R232.reuse, R30, R4 ;  /* 0x0000001ee804723c */ /* 0x050ff00000081004 */
        /* <DEDUP_REMOVED lines=65> */
[----:B------:R-:W-:Y:S07]  /*128d60*/  STL.64 [R1+0x2828], R74 ;  /* 0x0028284a01007387 */ /* 0x000fee0000100a00 */
[----:B------:R-:W-:Y:S02]  /*128d70*/  STL.64 [R1+0x2810], R68 ;  /* 0x0028104401007387 */ /* 0x000fe40000100a00 */
[----:B------:R1:W-:Y:S06]  /*128d80*/  STL.64 [R1+0x2818], R70 ;  /* 0x0028184601007387 */ /* 0x0003ec0000100a00 */
[----:B------:R-:W-:Y:S01]  /*128d90*/  STL.64 [R1+0x2800], R64 ;  /* 0x0028004001007387 */ /* 0x000fe20000100a00 */
[----:B------:R2:W-:Y:S02]  /*128da0*/  STL.64 [R1+0x2808], R66 ;  /* 0x0028084201007387 */ /* 0x0005e40000100a00 */
[----:B------:R-:W-:Y:S02]  /*128db0*/  STL.64 [R1+0x27f0], R4 ;  /* 0x0027f00401007387 */ /* 0x000fe40000100a00 */
        /* <DEDUP_REMOVED lines=120> */
[----:B------:R-:W-:Y:S08]  /*129540*/  HMMA.1688.F32.TF32 R92, R228, R122, R92 ;  /* 0x0000007ae45c723c */ /* 0x000ff0000008105c */
[C---:B----4-:R-:W-:Y:S08]  /*129550*/  HMMA.1688.F32.TF32 R104, R232.reuse, R186, R104 ;  /* 0x000000bae868723c */ /* 0x050ff00000081068 */
[C---:B------:R-:W-:Y:S08]  /*129560*/  HMMA.1688.F32.TF32 R108, R232.reuse, R182, R108 ;  /* 0x000000b6e86c723c */ /* 0x040ff0000008106c */
[----:B------:R-:W-:Y:S08]  /*129570*/  HMMA.1688.F32.TF32 R96, R232, R190, R96 ;  /* 0x000000bee860723c */ /* 0x000ff00000081060 */
[C---:B------:R-:W-:Y:S08]  /*129580*/  HMMA.1688.F32.TF32 R80, R228.reuse, R210, R80 ;  /* 0x000000d2e450723c */ /* 0x040ff00000081050 */
[C---:B------:R-:W-:Y:S01]  /*129590*/  HMMA.1688.F32.TF32 R4, R228.reuse, R162, R4 ;  /* 0x000000a2e404723c */ /* 0x040fe20000081004 */
[----:B------:R-:W-:Y:S04]  /*1295a0*/  LDS R232, [R2+0x3c300] ;  /* 0x03c3000002e87984 */ /* 0x000fe80000000800 */
[----:B------:R-:W-:Y:S04]  /*1295b0*/  LDS R234, [R2+0x3e300] ;  /* 0x03e3000002ea7984 */ /* 0x000fe80000000800 */
[----:B------:R-:W-:Y:S04]  /*1295c0*/  LDS R233, [R0+0x3c300] ;  /* 0x03c3000000e97984 */ /* 0x000fe80000000800 */
[----:B------:R-:W1:Y:S01]  /*1295d0*/  LDS R235, [R0+0x3e300] ;  /* 0x03e3000000eb7984 */ /* 0x000e620000000800 */
[C---:B------:R-:W-:Y:S03]  /*1295e0*/  HMMA.1688.F32.TF32 R84, R228.reuse, R206, R84 ;  /* 0x000000cee454723c */ /* 0x040fe60000081054 */
        /* <DEDUP_REMOVED lines=12> */
[C---:B--2---:R-:W-:Y:S08]  /*1296b0*/  HMMA.1688.F32.TF32 R76, R228.reuse, R18, R72 ;  /* 0x00000012e44c723c */ /* 0x044ff00000081048 */
        /* <DEDUP_REMOVED lines=10> */
[----:B------:R-:W-:Y:S03]  /*129760*/  STL.64 [R1+0x6b8], R74 ;  /* 0x0006b84a01007387 */ /* 0x000fe60000100a00 */
[----:B------:R-:W-:Y:S01]  /*129770*/  STL.64 [R1+0x6c0], R68 ;  /* 0x0006c04401007387 */ /* 0x000fe20000100a00 */
[----:B------:R2:W-:Y:S07]  /*129780*/  STL.64 [R1+0x6c8], R70 ;  /* 0x0006c84601007387 */ /* 0x0005ee0000100a00 */
[----:B------:R-:W-:Y:S02]  /*129790*/  STL.64 [R1+0x6e0], R64 ;  /* 0x0006e04001007387 */ /* 0x000fe40000100a00 */
[----:B------:R3:W-:Y:S01]  /*1297a0*/  STL.64 [R1+0x6e8], R66 ;  /* 0x0006e84201007387 */ /* 0x0007e20000100a00 */
[C---:B--2---:R-:W-:Y:S08]  /*1297b0*/  HMMA.1688.F32.TF32 R68, R228.reuse, R38, R200 ;  /* 0x00000026e444723c */ /* 0x044ff000000810c8 */
[C---:B---3--:R-:W-:Y:S08]  /*1297c0*/  HMMA.1688.F32.TF32 R64, R228.reuse, R42, R196 ;  /* 0x0000002ae440723c */ /* 0x048ff000000810c4 */
        /* <DEDUP_REMOVED lines=26> */
[----:B------:R-:W-:Y:S11]  /*129970*/  STL.64 [R1+0x2718], R74 ;  /* 0x0027184a01007387 */ /* 0x000ff60000100a00 */
[----:B------:R-:W-:Y:S02]  /*129980*/  @!UPT UIADD3 URZ, URZ, URZ, URZ ;  /* 0x0000003f3f3ff290 */ /* 0x000fe4000fffe03f */
        /* <DEDUP_REMOVED lines=8> */
[----:B----4-:R-:W-:Y:S07]  /*129a10*/  HMMA.1688.F32.TF32 R4, R228, R14, R240 ;  /* 0x0000000ee404723c */ /* 0x010fee00000810f0 */
        /* <DEDUP_REMOVED lines=114> */
[----:B-1----:R-:W-:Y:S08]  /*12a140*/  HMMA.1688.F32.TF32 R68, R232, R10, R68 ;  /* 0x0000000ae844723c */ /* 0x002ff00000081044 */
[C---:B--2---:R-:W-:Y:S08]  /*12a150*/  HMMA.1688.F32.TF32 R112, R228.reuse, R26, R108 ;  /* 0x0000001ae470723c */ /* 0x044ff0000008106c */
[C---:B------:R-:W-:Y:S08]  /*12a160*/  HMMA.1688.F32.TF32 R108, R228.reuse, R30, R104 ;  /* 0x0000001ee46c723c */ /* 0x040ff00000081068 */
[C---:B---3--:R-:W-:Y:S08]  /*12a170*/  HMMA.1688.F32.TF32 R104, R228.reuse, R50, R96 ;  /* 0x00000032e468723c */ /* 0x048ff00000081060 */
[C---:B------:R-:W-:Y:S08]  /*12a180*/  HMMA.1688.F32.TF32 R96, R228.reuse, R174, R92 ;  /* 0x000000aee460723c */ /* 0x040ff0000008105c */
[C---:B------:R-:W-:Y:S08]  /*12a190*/  HMMA.1688.F32.TF32 R92, R228.reuse, R102, R88 ;  /* 0x00000066e45c723c */ /* 0x040ff00000081058 */
[C---:B------:R-:W-:Y:S08]  /*12a1a0*/  HMMA.1688.F32.TF32 R88, R228.reuse, R182, R76 ;  /* 0x000000b6e458723c */ /* 0x040ff0000008104c */
[C---:B----4-:R-:W-:Y:S08]  /*12a1b0*/  HMMA.1688.F32.TF32 R84, R228.reuse, R186, R84 ;  /* 0x000000bae454723c */ /* 0x050ff00000081054 */
[----:B------:R-:W-:Y:S08]  /*12a1c0*/  HMMA.1688.F32.TF32 R76, R228, R190, R80 ;  /* 0x000000bee44c723c */ /* 0x000ff00000081050 */
        /* <DEDUP_REMOVED lines=186> */
[C---:B---3--:R-:W-:Y:S08]  /*12ad70*/  HMMA.1688.F32.TF32 R104, R232.reuse, R166, R96 ;  /* 0x000000a6e868723c */ /* 0x048ff00000081060 */
[C---:B------:R-:W-:Y:S08]  /*12ad80*/  HMMA.1688.F32.TF32 R96, R232.reuse, R170, R92 ;  /* 0x000000aae860723c */ /* 0x040ff0000008105c */
[C---:B------:R-:W-:Y:S08]  /*12ad90*/  HMMA.1688.F32.TF32 R92, R232.reuse, R14, R88 ;  /* 0x0000000ee85c723c */ /* 0x040ff00000081058 */
[C---:B------:R-:W-:Y:S08]  /*12ada0*/  HMMA.1688.F32.TF32 R88, R232.reuse, R26, R76 ;  /* 0x0000001ae858723c */ /* 0x040ff0000008104c */
[C---:B----4-:R-:W-:Y:S08]  /*12adb0*/  HMMA.1688.F32.TF32 R76, R232.reuse, R30, R84 ;  /* 0x0000001ee84c723c */ /* 0x050ff00000081054 */
        /* <DEDUP_REMOVED lines=15> */
[----:B------:R1:W-:Y:S01]  /*12aeb0*/  STL.64 [R1+0xfa8], R78 ;  /* 0x000fa84e01007387 */ /* 0x0003e20000100a00 */
[C---:B------:R-:W-:Y:S08]  /*12aec0*/  HMMA.1688.F32.TF32 R72, R232.reuse, R182, R64 ;  /* 0x000000b6e848723c */ /* 0x040ff00000081040 */
[C---:B------:R-:W-:Y:S08]  /*12aed0*/  HMMA.1688.F32.TF32 R64, R232.reuse, R190, R200 ;  /* 0x000000bee840723c */ /* 0x040ff000000810c8 */
[C---:B-1----:R-:W-:Y:S08]  /*12aee0*/  HMMA.1688.F32.TF32 R76, R232.reuse, R102, R68 ;  /* 0x00000066e84c723c */ /* 0x042ff00000081044 */
[----:B------:R-:W-:Y:S01]  /*12aef0*/  HMMA.1688.F32.TF32 R68, R232, R186, R212 ;  /* 0x000000bae844723c */ /* 0x000fe200000810d4 */
[----:B------:R-:W-:Y:S01]  /*12af00*/  STL.64 [R1+0x24f0], R84 ;  /* 0x0024f05401007387 */ /* 0x000fe20000100a00 */
[----:B------:R-:W-:Y:S02]  /*12af10*/  STL.64 [R1+0x24f8], R86 ;  /* 0x0024f85601007387 */ /* 0x000fe40000100a00 */
[----:B------:R-:W-:Y:S02]  /*12af20*/  STL.64 [R1+0xf80], R80 ;  /* 0x000f805001007387 */ /* 0x000fe40000100a00 */
[----:B------:R-:W-:Y:S02]  /*12af30*/  STL.64 [R1+0xf88], R82 ;  /* 0x000f885201007387 */ /* 0x000fe40000100a00 */
        /* <DEDUP_REMOVED lines=37> */
[----:B------:R-:W-:Y:S06]  /*12b190*/  STL.64 [R1+0x858], R70 ;  /* 0x0008584601007387 */ /* 0x000fec0000100a00 */
[----:B------:R-:W-:Y:S01]  /*12b1a0*/  STL.64 [R1+0x870], R64 ;  /* 0x0008704001007387 */ /* 0x000fe20000100a00 */
[----:B------:R2:W-:Y:S02]  /*12b1b0*/  STL.64 [R1+0x878], R66 ;  /* 0x0008784201007387 */ /* 0x0005e40000100a00 */
[C---:B--2---:R-:W-:Y:S08]  /*12b1c0*/  HMMA.1688.F32.TF32 R64, R228.reuse, R38, R116 ;  /* 0x00000026e440723c */ /* 0x044ff00000081074 */
        /* <DEDUP_REMOVED lines=9> */
[----:B------:R-:W-:Y:S02]  /*12b260*/  STL.64 [R1+0xf28], R70 ;  /* 0x000f284601007387 */ /* 0x000fe40000100a00 */
[----:B------:R-:W2:Y:S11]  /*12b270*/  LDL.LU R236, [R1+0x10a0] ;  /* 0x0010a00001ec7983 */ /* 0x000eb60000300800 */
        /* <DEDUP_REMOVED lines=11> */
[----:B---3--:R-:W1:Y:S01]  /*12b330*/  LDL.LU R4, [R1+0x10e0] ;  /* 0x0010e00001047983 */ /* 0x008e620000300800 */
[----:B------:R-:W1:Y:S02]  /*12b340*/  LDL.LU R5, [R1+0x10e4] ;  /* 0x0010e40001057983 */ /* 0x000e640000300800 */
[----:B----4-:R-:W1:Y:S02]  /*12b350*/  LDL.LU R6, [R1+0x10e8] ;  /* 0x0010e80001067983 */ /* 0x010e640000300800 */
[----:B------:R-:W1:Y:S01]  /*12b360*/  LDL.LU R7, [R1+0x10ec] ;  /* 0x0010ec0001077983 */ /* 0x000e620000300800 */
        /* <DEDUP_REMOVED lines=98> */
[C---:B------:R-:W-:Y:S08]  /*12b990*/  HMMA.1688.F32.TF32 R92, R228.reuse, R150, R92 ;  /* 0x00000096e45c723c */ /* 0x040ff0000008105c */
[C---:B----4-:R-:W-:Y:S08]  /*12b9a0*/  HMMA.1688.F32.TF32 R104, R228.reuse, R54, R104 ;  /* 0x00000036e468723c */ /* 0x050ff00000081068 */
        /* <DEDUP_REMOVED lines=27> */
[----:B------:R2:W-:Y:S03]  /*12bb60*/  STL.64 [R1+0x2468], R74 ;  /* 0x0024684a01007387 */ /* 0x0005e60000100a00 */
[----:B------:R-:W-:Y:S01]  /*12bb70*/  STL.64 [R1+0xe50], R68 ;  /* 0x000e504401007387 */ /* 0x000fe20000100a00 */
[----:B------:R3:W-:Y:S07]  /*12bb80*/  STL.64 [R1+0xe58], R70 ;  /* 0x000e584601007387 */ /* 0x0007ee0000100a00 */
        /* <DEDUP_REMOVED lines=13> */
[----:B----4-:R-:W-:Y:S08]  /*12bc60*/  HMMA.1688.F32.TF32 R64, R228, R190, R140 ;  /* 0x000000bee440723c */ /* 0x010ff0000008108c */
[C---:B-1----:R-:W-:Y:S01]  /*12bc70*/  HMMA.1688.F32.TF32 R4, R232.reuse, R18, R4 ;  /* 0x00000012e804723c */ /* 0x042fe20000081004 */
        /* <DEDUP_REMOVED lines=171> */
[----:B------:R2:W-:Y:S06]  /*12c730*/  STL.64 [R1+0x23b8], R78 ;  /* 0x0023b84e01007387 */ /* 0x0005ec0000100a00 */
[C---:B--2---:R-:W-:Y:S08]  /*12c740*/  HMMA.1688.F32.TF32 R76, R232.reuse, R154, R72 ;  /* 0x0000009ae84c723c */ /* 0x044ff00000081048 */
[C---:B------:R-:W-:Y:S08]  /*12c750*/  HMMA.1688.F32.TF32 R72, R232.reuse, R158, R68 ;  /* 0x0000009ee848723c */ /* 0x040ff00000081044 */
[C---:B------:R-:W-:Y:S08]  /*12c760*/  HMMA.1688.F32.TF32 R68, R232.reuse, R162, R64 ;  /* 0x000000a2e844723c */ /* 0x040ff00000081040 */
        /* <DEDUP_REMOVED lines=8> */
[----:B------:R2:W-:Y:S01]  /*12c7f0*/  STL.64 [R1+0x2398], R74 ;  /* 0x0023984a01007387 */ /* 0x0005e20000100a00 */
        /* <DEDUP_REMOVED lines=31> */
[----:B--2---:R-:W-:Y:S08]  /*12c9f0*/  HMMA.1688.F32.TF32 R72, R232, R190, R124 ;  /* 0x000000bee848723c */ /* 0x004ff0000008107c */
[C---:B-1----:R-:W-:Y:S08]  /*12ca00*/  HMMA.1688.F32.TF32 R68, R228.reuse, R122, R116 ;  /* 0x0000007ae444723c */ /* 0x042ff00000081074 */
[C---:B---3--:R-:W-:Y:S08]  /*12ca10*/  HMMA.1688.F32.TF32 R64, R228.reuse, R10, R4 ;  /* 0x0000000ae440723c */ /* 0x048ff00000081004 */
[C---:B------:R-:W-:Y:S01]  /*12ca20*/  HMMA.1688.F32.TF32 R4, R228.reuse, R246, R248 ;  /* 0x000000f6e404723c */ /* 0x040fe200000810f8 */
[----:B------:R-:W-:Y:S04]  /*12ca30*/  LDS R232, [R2+0x3c500] ;  /* 0x03c5000002e87984 */ /* 0x000fe80000000800 */
[----:B------:R-:W-:Y:S04]  /*12ca40*/  LDS R234, [R2+0x3e500] ;  /* 0x03e5000002ea7984 */ /* 0x000fe80000000800 */
[----:B------:R-:W-:Y:S04]  /*12ca50*/  LDS R233, [R0+0x3c500] ;  /* 0x03c5000000e97984 */ /* 0x000fe80000000800 */
[----:B------:R-:W1:Y:S04]  /*12ca60*/  LDS R235, [R0+0x3e500] ;  /* 0x03e5000000eb7984 */ /* 0x000e680000000800 */
[----:B------:R-:W-:Y:S01]  /*12ca70*/  STL.64 [R1+0x9f0], R72 ;  /* 0x0009f04801007387 */ /* 0x000fe20000100a00 */
[----:B------:R-:W-:Y:S02]  /*12ca80*/  STL.64 [R1+0x9f8], R74 ;  /* 0x0009f84a01007387 */ /* 0x000fe40000100a00 */
[----:B------:R2:W-:Y:S02]  /*12ca90*/  STL.64 [R1+0x66d0], R10 ;  /* 0x0066d00a01007387 */ /* 0x0005e40000100a00 */
[----:B------:R-:W-:Y:S01]  /*12caa0*/  STL.64 [R1+0x9d0], R68 ;  /* 0x0009d04401007387 */ /* 0x000fe20000100a00 */
[----:B------:R-:W-:Y:S01]  /*12cab0*/  STL.64 [R1+0x9d8], R70 ;  /* 0x0009d84601007387 */ /* 0x000fe20000100a00 */
[----:B------:R-:W-:Y:S02]  /*12cac0*/  STL.64 [R1+0x9b0], R64 ;  /* 0x0009b04001007387 */ /* 0x000fe40000100a00 */
[----:B------:R-:W-:Y:S02]  /*12cad0*/  STL.64 [R1+0x9b8], R66 ;  /* 0x0009b84201007387 */ /* 0x000fe40000100a00 */
[----:B------:R-:W-:Y:S01]  /*12cae0*/  STL.64 [R1+0x66c8], R246 ;  /* 0x0066c8f601007387 */ /* 0x000fe20000100a00 */
[----:B------:R-:W-:Y:S01]  /*12caf0*/  STL.64 [R1+0x9a0], R4 ;  /* 0x0009a00401007387 */ /* 0x000fe20000100a00 */
[----:B------:R3:W-:Y:S01]  /*12cb00*/  STL.64 [R1+0x9a8], R6 ;  /* 0x0009a80601007387 */ /* 0x0007e20000100a00 */
[C---:B--2---:R-:W-:Y:S08]  /*12cb10*/  HMMA.1688.F32.TF32 R8, R228.reuse, R206, R236 ;  /* 0x000000cee408723c */ /* 0x044ff000000810ec */
[C---:B---3--:R-:W-:Y:S01]  /*12cb20*/  HMMA.1688.F32.TF32 R4, R228.reuse, R210, R240 ;  /* 0x000000d2e404723c */ /* 0x048fe200000810f0 */
[----:B------:R-:W-:Y:S11]  /*12cb30*/  STL.64 [R1+0x66c0], R206 ;  /* 0x0066c0ce01007387 */ /* 0x000ff60000100a00 */
[----:B------:R-:W-:Y:S03]  /*12cb40*/  @!UPT UIADD3 URZ, URZ, URZ, URZ ;  /* 0x0000003f3f3ff290 */ /* 0x000fe6000fffe03f */
[----:B------:R-:W-:Y:S01]  /*12cb50*/  STL.64 [R1+0x950], R8 ;  /* 0x0009500801007387 */ /* 0x000fe20000100a00 */
[----:B------:R-:W-:Y:S02]  /*12cb60*/  STL.64 [R1+0x958], R10 ;  /* 0x0009580a01007387 */ /* 0x000fe40000100a00 */
[----:B------:R-:W2:Y:S05]  /*12cb70*/  LDL.LU R236, [R1+0x9c0] ;  /* 0x0009c00001ec7983 */ /* 0x000eaa0000300800 */
[----:B------:R3:W-:Y:S01]  /*12cb80*/  STL.64 [R1+0x930], R4 ;  /* 0x0009300401007387 */ /* 0x0007e20000100a00 */
[----:B------:R4:W-:Y:S01]  /*12cb90*/  STL.64 [R1+0x938], R6 ;  /* 0x0009380601007387 */ /* 0x0009e20000100a00 */
[----:B------:R-:W2:Y:S02]  /*12cba0*/  LDL.LU R237, [R1+0x9c4] ;  /* 0x0009c40001ed7983 */ /* 0x000ea40000300800 */
[----:B------:R-:W2:Y:S02]  /*12cbb0*/  LDL.LU R238, [R1+0x9c8] ;  /* 0x0009c80001ee7983 */ /* 0x000ea40000300800 */
[----:B------:R-:W2:Y:S01]  /*12cbc0*/  LDL.LU R239, [R1+0x9cc] ;  /* 0x0009cc0001ef7983 */ /* 0x000ea20000300800 */
[----:B------:R-:W2:Y:S01]  /*12cbd0*/  LDL.LU R248, [R1+0x9e0] ;  /* 0x0009e00001f87983 */ /* 0x000ea20000300800 */
[----:B------:R-:W2:Y:S02]  /*12cbe0*/  LDL.LU R249, [R1+0x9e4] ;  /* 0x0009e40001f97983 */ /* 0x000ea40000300800 */
        /* <DEDUP_REMOVED lines=111> */
[----:B------:R-:W-:Y:S01]  /*12d2e0*/  STL.64 [R1+0x8d8], R98 ;  /* 0x0008d86201007387 */ /* 0x000fe20000100a00 */
[C---:B----4-:R-:W-:Y:S07]  /*12d2f0*/  HMMA.1688.F32.TF32 R88, R228.reuse, R38, R88 ;  /* 0x00000026e458723c */ /* 0x050fee0000081058 */
[----:B------:R-:W-:Y:S01]  /*12d300*/  STL.64 [R1+0x8b0], R8 ;  /* 0x0008b00801007387 */ /* 0x000fe20000100a00 */
[----:B------:R2:W-:Y:S02]  /*12d310*/  STL.64 [R1+0x8b8], R10 ;  /* 0x0008b80a01007387 */ /* 0x0005e40000100a00 */
[C---:B--2---:R-:W-:Y:S11]  /*12d320*/  HMMA.1688.F32.TF32 R8, R228.reuse, R42, R76 ;  /* 0x0000002ae408723c */ /* 0x044ff6000008104c */
[----:B------:R-:W-:Y:S02]  /*12d330*/  @!UPT UIADD3 URZ, URZ, URZ, URZ ;  /* 0x0000003f3f3ff290 */ /* 0x000fe4000fffe03f */
[----:B------:R-:W-:Y:S01]  /*12d340*/  STL.64 [R1+0xbf0], R88 ;  /* 0x000bf05801007387 */ /* 0x000fe20000100a00 */
[C---:B------:R-:W-:Y:S01]  /*12d350*/  HMMA.1688.F32.TF32 R84, R228.reuse, R46, R84 ;  /* 0x0000002ee454723c */ /* 0x040fe20000081054 */
[----:B------:R-:W-:Y:S07]  /*12d360*/  STL.64 [R1+0xbf8], R90 ;  /* 0x000bf85a01007387 */ /* 0x000fee0000100a00 */
        /* <DEDUP_REMOVED lines=57> */
[----:B--2---:R-:W-:Y:S06]  /*12d700*/  HMMA.1688.F32.TF32 R8, R228, R190, R240 ;  /* 0x000000bee408723c */ /* 0x004fec00000810f0 */
[----:B------:R2:W-:Y:S01]  /*12d710*/  STL.64 [R1+0xa50], R4 ;  /* 0x000a500401007387 */ /* 0x0005e20000100a00 */
[----:B------:R3:W-:Y:S03]  /*12d720*/  STL.64 [R1+0xa58], R6 ;  /* 0x000a580601007387 */ /* 0x0007e60000100a00 */
[----:B------:R-:W-:Y:S04]  /*12d730*/  LDS R228, [R2+0x3c580] ;  /* 0x03c5800002e47984 */ /* 0x000fe80000000800 */
[----:B------:R-:W-:Y:S04]  /*12d740*/  LDS R230, [R2+0x3e580] ;  /* 0x03e5800002e67984 */ /* 0x000fe80000000800 */
[----:B------:R-:W-:Y:S04]  /*12d750*/  LDS R229, [R0+0x3c580] ;  /* 0x03c5800000e57984 */ /* 0x000fe80000000800 */
[----:B------:R-:W4:Y:S04]  /*12d760*/  LDS R231, [R0+0x3e580] ;  /* 0x03e5800000e77984 */ /* 0x000f280000000800 */
[----:B--2---:R-:W2:Y:S01]  /*12d770*/  LDL.LU R4, [R1+0x460] ;  /* 0x0004600001047983 */ /* 0x004ea20000300800 */
[----:B------:R1:W-:Y:S02]  /*12d780*/  STL.64 [R1+0xa40], R64 ;  /* 0x000a404001007387 */ /* 0x0003e40000100a00 */
[----:B------:R1:W-:Y:S01]  /*12d790*/  STL.64 [R1+0xa48], R66 ;  /* 0x000a484201007387 */ /* 0x0003e20000100a00 */
[----:B------:R1:W-:Y:S01]  /*12d7a0*/  STL.64 [R1+0x890], R8 ;  /* 0x0008900801007387 */ /* 0x0003e20000100a00 */
        /* <DEDUP_REMOVED lines=156> */
[----:B------:R-:W2:Y:S02]  /*12e170*/  LDL.LU.64 R112, [R1+0x66b0] ;  /* 0x0066b00001707983 */ /* 0x000ea40000300a00 */
[----:B------:R-:W-:Y:S02]  /*12e180*/  STL.64 [R1+0x22e0], R248 ;  /* 0x0022e0f801007387 */ /* 0x000fe40000100a00 */
[----:B------:R1:W-:Y:S02]  /*12e190*/  STL.64 [R1+0x22e8], R250 ;  /* 0x0022e8fa01007387 */ /* 0x0003e40000100a00 */
[----:B-1----:R-:W3:Y:S01]  /*12e1a0*/  LDL.LU.64 R250, [R1+0x66a8] ;  /* 0x0066a80001fa7983 */ /* 0x002ee20000300a00 */
[----:B------:R-:W2:Y:S02]  /*12e1b0*/  LDL.LU.64 R248, [R1+0x66a0] ;  /* 0x0066a00001f87983 */ /* 0x000ea40000300a00 */
[----:B------:R-:W-:Y:S02]  /*12e1c0*/  STL.64 [R1+0x9e0], R236 ;  /* 0x0009e0ec01007387 */ /* 0x000fe40000100a00 */
[----:B------:R1:W-:Y:S02]  /*12e1d0*/  STL.64 [R1+0x9e8], R238 ;  /* 0x0009e8ee01007387 */ /* 0x0003e40000100a00 */
[----:B-1----:R-:W2:Y:S01]  /*12e1e0*/  LDL.LU.64 R238, [R1+0x6698] ;  /* 0x0066980001ee7983 */ /* 0x002ea20000300a00 */
[----:B------:R-:W3:Y:S02]  /*12e1f0*/  LDL.LU.64 R236, [R1+0x6690] ;  /* 0x0066900001ec7983 */ /* 0x000ee40000300a00 */
[----:B------:R-:W-:Y:S02]  /*12e200*/  STL.64 [R1+0x22d0], R240 ;  /* 0x0022d0f001007387 */ /* 0x000fe40000100a00 */
[----:B------:R1:W-:Y:S02]  /*12e210*/  STL.64 [R1+0x22d8], R242 ;  /* 0x0022d8f201007387 */ /* 0x0003e40000100a00 */
[----:B-1----:R-:W4:Y:S01]  /*12e220*/  LDL.LU.64 R242, [R1+0x6688] ;  /* 0x0066880001f27983 */ /* 0x002f220000300a00 */
[----:B------:R-:W4:Y:S02]  /*12e230*/  LDL.LU.64 R240, [R1+0x6680] ;  /* 0x0066800001f07983 */ /* 0x000f240000300a00 */
[----:B------:R-:W-:Y:S02]  /*12e240*/  STL.64 [R1+0x9c0], R108 ;  /* 0x0009c06c01007387 */ /* 0x000fe40000100a00 */
[----:B------:R1:W-:Y:S02]  /*12e250*/  STL.64 [R1+0x9c8], R110 ;  /* 0x0009c86e01007387 */ /* 0x0003e40000100a00 */
[C---:B-1----:R-:W-:Y:S08]  /*12e260*/  HMMA.1688.F32.TF32 R108, R232.reuse, R34, R104 ;  /* 0x00000022e86c723c */ /* 0x042ff00000081068 */
        /* <DEDUP_REMOVED lines=14> */
[----:B------:R-:W-:Y:S02]  /*12e350*/  STL.64 [R1+0x22a8], R90 ;  /* 0x0022a85a01007387 */ /* 0x000fe40000100a00 */
[----:B------:R-:W-:Y:S02]  /*12e360*/  STL.64 [R1+0x2290], R84 ;  /* 0x0022905401007387 */ /* 0x000fe40000100a00 */
[----:B------:R-:W-:Y:S03]  /*12e370*/  STL.64 [R1+0x2298], R86 ;  /* 0x0022985601007387 */ /* 0x000fe60000100a00 */
[----:B------:R-:W-:Y:S01]  /*12e380*/  STL.64 [R1+0x2280], R76 ;  /* 0x0022804c01007387 */ /* 0x000fe20000100a00 */
[----:B------:R-:W-:Y:S02]  /*12e390*/  STL.64 [R1+0x2288], R78 ;  /* 0x0022884e01007387 */ /* 0x000fe40000100a00 */
[----:B------:R-:W-:Y:S02]  /*12e3a0*/  STL.64 [R1+0x900], R72 ;  /* 0x0009004801007387 */ /* 0x000fe40000100a00 */
[----:B------:R1:W-:Y:S01]  /*12e3b0*/  STL.64 [R1+0x908], R74 ;  /* 0x0009084a01007387 */ /* 0x0003e20000100a00 */
[----:B------:R-:W-:Y:S01]  /*12e3c0*/  STL.64 [R1+0x2270], R68 ;  /* 0x0022704401007387 */ /* 0x000fe20000100a00 */
[----:B------:R1:W-:Y:S02]  /*12e3d0*/  STL.64 [R1+0x2278], R70 ;  /* 0x0022784601007387 */ /* 0x0003e40000100a00 */
        /* <DEDUP_REMOVED lines=8> */
[----:B------:R1:W-:Y:S06]  /*12e460*/  STL.64 [R1+0x8c8], R70 ;  /* 0x0008c84601007387 */ /* 0x0003ec0000100a00 */
[----:B------:R-:W-:Y:S01]  /*12e470*/  STL.64 [R1+0x2250], R64 ;  /* 0x0022504001007387 */ /* 0x000fe20000100a00 */
        /* <DEDUP_REMOVED lines=12> */
[C---:B------:R-:W-:Y:S08]  /*12e540*/  HMMA.1688.F32.TF32 R64, R232.reuse, R50, R132 ;  /* 0x00000032e840723c */ /* 0x040ff00000081084 */
[C---:B------:R-:W-:Y:S01]  /*12e550*/  HMMA.1688.F32.TF32 R4, R232.reuse, R186, R4 ;  /* 0x000000bae804723c */ /* 0x040fe20000081004 */
[----:B------:R-:W-:Y:S01]  /*12e560*/  STL.64 [R1+0x2230], R72 ;  /* 0x0022304801007387 */ /* 0x000fe20000100a00 */
[----:B------:R1:W-:Y:S05]  /*12e570*/  STL.64 [R1+0x2238], R74 ;  /* 0x0022384a01007387 */ /* 0x0003ea0000100a00 */
[----:B------:R-:W-:Y:S02]  /*12e580*/  STL.64 [R1+0x860], R68 ;  /* 0x0008604401007387 */ /* 0x000fe40000100a00 */
[----:B------:R1:W-:Y:S06]  /*12e590*/  STL.64 [R1+0x868], R70 ;  /* 0x0008684601007387 */ /* 0x0003ec0000100a00 */
[----:B------:R-:W-:Y:S01]  /*12e5a0*/  STL.64 [R1+0x2220], R64 ;  /* 0x0022204001007387 */ /* 0x000fe20000100a00 */
[----:B------:R1:W-:Y:S02]  /*12e5b0*/  STL.64 [R1+0x2228], R66 ;  /* 0x0022284201007387 */ /* 0x0003e40000100a00 */
[C---:B-1----:R-:W-:Y:S08]  /*12e5c0*/  HMMA.1688.F32.TF32 R72, R232.reuse, R174, R128 ;  /* 0x000000aee848723c */ /* 0x042ff00000081080 */
[C---:B------:R-:W-:Y:S08]  /*12e5d0*/  HMMA.1688.F32.TF32 R68, R232.reuse, R102, R124 ;  /* 0x00000066e844723c */ /* 0x040ff0000008107c */
[----:B------:R-:W-:Y:S07]  /*12e5e0*/  HMMA.1688.F32.TF32 R64, R232, R182, R116 ;  /* 0x000000b6e840723c */ /* 0x000fee0000081074 */
[----:B------:R-:W-:Y:S01]  /*12e5f0*/  STL.64 [R1+0x840], R72 ;  /* 0x0008404801007387 */ /* 0x000fe20000100a00 */
[----:B------:R-:W-:Y:S07]  /*12e600*/  STL.64 [R1+0x848], R74 ;  /* 0x0008484a01007387 */ /* 0x000fee0000100a00 */
[----:B------:R-:W-:Y:S02]  /*12e610*/  STL.64 [R1+0x2210], R68 ;  /* 0x0022104401007387 */ /* 0x000fe40000100a00 */
[----:B------:R-:W-:Y:S06]  /*12e620*/  STL.64 [R1+0x2218], R70 ;  /* 0x0022184601007387 */ /* 0x000fec0000100a00 */
[----:B------:R1:W-:Y:S01]  /*12e630*/  STL.64 [R1+0x800], R64 ;  /* 0x0008004001007387 */ /* 0x0003e20000100a00 */
[----:B------:R1:W-:Y:S01]  /*12e640*/  STL.64 [R1+0x808], R66 ;  /* 0x0008084201007387 */ /* 0x0003e20000100a00 */
[----:B--2---:R-:W-:-:S02]  /*12e650*/  MOV R116, R238 ;  /* 0x000000ee00747202 */ /* 0x004fc40000000f00 */
[----:B------:R-:W2:Y:S01]  /*12e660*/  LDL.LU R238, [R1+0x667c] ;  /* 0x00667c0001ee7983 */ /* 0x000ea20000300800 */
[----:B------:R1:W-:Y:S02]  /*12e670*/  STL.64 [R1+0x7f0], R4 ;  /* 0x0007f00401007387 */ /* 0x0003e40000100a00 */
[----:B------:R1:W-:Y:S02]  /*12e680*/  STL.64 [R1+0x7f8], R6 ;  /* 0x0007f80601007387 */ /* 0x0003e40000100a00 */
[----:B------:R-:W-:Y:S02]  /*12e690*/  IMAD.MOV.U32 R117, RZ, RZ, R239 ;  /* 0x000000ffff757224 */ /* 0x000fe400078e00ef */
[----:B---3--:R-:W-:Y:S01]  /*12e6a0*/  IMAD.MOV.U32 R118, RZ, RZ, R236 ;  /* 0x000000ffff767224 */ /* 0x008fe200078e00ec */
[----:B------:R-:W3:Y:S01]  /*12e6b0*/  LDL.LU R239, [R1+0x6678] ;  /* 0x0066780001ef7983 */ /* 0x000ee20000300800 */
[----:B------:R-:W3:Y:S01]  /*12e6c0*/  LDL.LU R236, [R1+0x6674] ;  /* 0x0066740001ec7983 */ /* 0x000ee20000300800 */
[----:B------:R-:W-:-:S02]  /*12e6d0*/  MOV R119, R237 ;  /* 0x000000ed00777202 */ /* 0x000fc40000000f00 */
[----:B------:R-:W3:Y:S01]  /*12e6e0*/  LDL.LU R237, [R1+0x6670] ;  /* 0x0066700001ed7983 */ /* 0x000ee20000300800 */
[----:B----4-:R-:W-:Y:S02]  /*12e6f0*/  IMAD.MOV.U32 R124, RZ, RZ, R243 ;  /* 0x000000ffff7c7224 */ /* 0x010fe400078e00f3 */
[----:B------:R-:W-:Y:S01]  /*12e700*/  IMAD.MOV.U32 R125, RZ, RZ, R242 ;  /* 0x000000ffff7d7224 */ /* 0x000fe200078e00f2 */
[----:B------:R-:W4:Y:S01]  /*12e710*/  LDL.LU R243, [R1+0x666c] ;  /* 0x00666c0001f37983 */ /* 0x000f220000300800 */
[----:B------:R-:W4:Y:S01]  /*12e720*/  LDL.LU R242, [R1+0x6668] ;  /* 0x0066680001f27983 */ /* 0x000f220000300800 */
[----:B------:R-:W-:Y:S01]  /*12e730*/  MOV R126, R241 ;  /* 0x000000f1007e7202 */ /* 0x000fe20000000f00 */
[----:B------:R-:W-:Y:S01]  /*12e740*/  IMAD.MOV.U32 R127, RZ, RZ, R240 ;  /* 0x000000ffff7f7224 */ /* 0x000fe200078e00f0 */
[----:B------:R-:W4:Y:S01]  /*12e750*/  LDL.LU R241, [R1+0x6664] ;  /* 0x0066640001f17983 */ /* 0x000f220000300800 */
[----:B------:R-:W4:Y:S02]  /*12e760*/  LDL.LU R240, [R1+0x6660] ;  /* 0x0066600001f07983 */ /* 0x000f240000300800 */
[----:B--2---:R-:W-:-:S02]  /*12e770*/  IMAD.MOV.U32 R131, RZ, RZ, R238 ;  /* 0x000000ffff837224 */ /* 0x004fc400078e00ee */
[----:B---3--:R-:W-:Y:S02]  /*12e780*/  IMAD.MOV.U32 R128, RZ, RZ, R236 ;  /* 0x000000ffff807224 */ /* 0x008fe400078e00ec */
[----:B------:R-:W-:Y:S01]  /*12e790*/  IMAD.MOV.U32 R130, RZ, RZ, R239 ;  /* 0x000000ffff827224 */ /* 0x000fe200078e00ef */
[----:B------:R-:W2:Y:S01]  /*12e7a0*/  LDL.LU R236, [R1+0x665c] ;  /* 0x00665c0001ec7983 */ /* 0x000ea20000300800 */
[----:B------:R-:W-:Y:S02]  /*12e7b0*/  MOV R129, R237 ;  /* 0x000000ed00817202 */ /* 0x000fe40000000f00 */
[----:B------:R-:W3:Y:S02]  /*12e7c0*/  LDL.LU R237, [R1+0x6658] ;  /* 0x0066580001ed7983 */ /* 0x000ee40000300800 */
[----:B------:R-:W3:Y:S01]  /*12e7d0*/  LDL.LU R239, [R1+0x6654] ;  /* 0x0066540001ef7983 */ /* 0x000ee20000300800 */
[----:B------:R-:W4:Y:S01]  /*12e7e0*/  LDL.LU R238, [R1+0x6650] ;  /* 0x0066500001ee7983 */ /* 0x000f220000300800 */
[----:B------:R-:W4:Y:S02]  /*12e7f0*/  LDL.LU R136, [R1+0x120] ;  /* 0x0001200001887983 */ /* 0x000f240000300800 */
[----:B------:R-:W4:Y:S02]  /*12e800*/  LDL.LU R137, [R1+0x124] ;  /* 0x0001240001897983 */ /* 0x000f240000300800 */
[----:B------:R-:W4:Y:S01]  /*12e810*/  LDL.LU R138, [R1+0x128] ;  /* 0x00012800018a7983 */ /* 0x000f220000300800 */
[----:B------:R-:W4:Y:S01]  /*12e820*/  LDL.LU R139, [R1+0x12c] ;  /* 0x00012c00018b7983 */ /* 0x000f220000300800 */
[----:B--2---:R-:W-:-:S02]  /*12e830*/  MOV R143, R236 ;  /* 0x000000ec008f7202 */ /* 0x004fc40000000f00 */
[----:B---3--:R-:W-:Y:S01]  /*12e840*/  MOV R140, R239 ;  /* 0x000000ef008c7202 */ /* 0x008fe20000000f00 */
[----:B----4-:R-:W-:Y:S01]  /*12e850*/  IMAD.MOV.U32 R141, RZ, RZ, R238 ;  /* 0x000000ffff8d7224 */ /* 0x010fe200078e00ee */
[----:B------:R-:W2:Y:S01]  /*12e860*/  LDL.LU R239, [R1+0x664c] ;  /* 0x00664c0001ef7983 */ /* 0x000ea20000300800 */
[----:B------:R-:W3:Y:S02]  /*12e870*/  LDL.LU R238, [R1+0x6648] ;  /* 0x0066480001ee7983 */ /* 0x000ee40000300800 */
        /* <DEDUP_REMOVED lines=91> */
[----:B------:R-:W-:Y:S08]  /*12ee30*/  HMMA.1688.F32.TF32 R88, R228, R206, R88 ;  /* 0x000000cee458723c */ /* 0x000ff00000081058 */
[----:B------:R-:W-:Y:S08]  /*12ee40*/  HMMA.1688.F32.TF32 R232, R232, R190, R108 ;  /* 0x000000bee8e8723c */ /* 0x000ff0000008106c */
        /* <DEDUP_REMOVED lines=18> */
[----:B------:R2:W-:Y:S01]  /*12ef70*/  STL.64 [R1+0x628], R78 ;  /* 0x0006284e01007387 */ /* 0x0005e20000100a00 */
        /* <DEDUP_REMOVED lines=8> */
[C---:B--2---:R-:W-:Y:S08]  /*12f000*/  HMMA.1688.F32.TF32 R76, R228.reuse, R34, R236 ;  /* 0x00000022e44c723c */ /* 0x044ff000000810ec */
[C---:B---3--:R-:W-:Y:S08]  /*12f010*/  HMMA.1688.F32.TF32 R84, R228.reuse, R222, R240 ;  /* 0x000000dee454723c */ /* 0x048ff000000810f0 */
        /* <DEDUP_REMOVED lines=9> */
[C---:B--2---:R-:W-:Y:S11]  /*12f0b0*/  HMMA.1688.F32.TF32 R76, R228.reuse, R38, R80 ;  /* 0x00000026e44c723c */ /* 0x044ff60000081050 */
[----:B------:R-:W-:Y:S11]  /*12f0c0*/  @!UPT UIADD3 URZ, URZ, URZ, URZ ;  /* 0x0000003f3f3ff290 */ /* 0x000ff6000fffe03f */
[----:B------:R-:W-:Y:S01]  /*12f0d0*/  @!UPT UIADD3 URZ, URZ, URZ, URZ ;  /* 0x0000003f3f3ff290 */ /* 0x000fe2000fffe03f */
        /* <DEDUP_REMOVED lines=40> */
[----:B------:R2:W-:Y:S02]  /*12f360*/  STL.64 [R1+0x2190], R68 ;  /* 0x0021904401007387 */ /* 0x0005e40000100a00 */
[----:B------:R3:W-:Y:S01]  /*12f370*/  STL.64 [R1+0x2198], R70 ;  /* 0x0021984601007387 */ /* 0x0007e20000100a00 */
[----:B------:R-:W4:Y:S05]  /*12f380*/  LDL.LU R116, [R1+0x320] ;  /* 0x0003200001747983 */ /* 0x000f2a0000300800 */
[----:B------:R1:W-:Y:S02]  /*12f390*/  STL.64 [R1+0x2180], R64 ;  /* 0x0021804001007387 */ /* 0x0003e40000100a00 */
[----:B------:R1:W-:Y:S02]  /*12f3a0*/  STL.64 [R1+0x2188], R66 ;  /* 0x0021884201007387 */ /* 0x0003e40000100a00 */
[----:B------:R1:W-:Y:S01]  /*12f3b0*/  STL.64 [R1+0x2170], R4 ;  /* 0x0021700401007387 */ /* 0x0003e20000100a00 */
        /* <DEDUP_REMOVED lines=111> */
[C---:B------:R-:W-:Y:S08]  /*12fab0*/  HMMA.1688.F32.TF32 R92, R228.reuse, R182, R92 ;  /* 0x000000b6e45c723c */ /* 0x040ff0000008105c */
[C---:B------:R-:W-:Y:S08]  /*12fac0*/  HMMA.1688.F32.TF32 R88, R228.reuse, R186, R88 ;  /* 0x000000bae458723c */ /* 0x040ff00000081058 */
[----:B------:R-:W-:Y:S08]  /*12fad0*/  HMMA.1688.F32.TF32 R228, R228, R190, R76 ;  /* 0x000000bee4e4723c */ /* 0x000ff0000008104c */
[C---:B------:R-:W-:Y:S08]  /*12fae0*/  HMMA.1688.F32.TF32 R80, R232.reuse, R10, R80 ;  /* 0x0000000ae850723c */ /* 0x040ff00000081050 */
[C---:B------:R-:W-:Y:S08]  /*12faf0*/  HMMA.1688.F32.TF32 R72, R232.reuse, R246, R72 ;  /* 0x000000f6e848723c */ /* 0x040ff00000081048 */
[C---:B----4-:R-:W-:Y:S01]  /*12fb00*/  HMMA.1688.F32.TF32 R84, R232.reuse, R122, R84 ;  /* 0x0000007ae854723c */ /* 0x050fe20000081054 */
[----:B------:R-:W-:Y:S01]  /*12fb10*/  STL.64 [R1+0x2160], R108 ;  /* 0x0021606c01007387 */ /* 0x000fe20000100a00 */
[----:B------:R1:W-:Y:S06]  /*12fb20*/  STL.64 [R1+0x2168], R110 ;  /* 0x0021686e01007387 */ /* 0x0003ec0000100a00 */
[C---:B------:R-:W-:Y:S01]  /*12fb30*/  HMMA.1688.F32.TF32 R68, R232.reuse, R206, R68 ;  /* 0x000000cee844723c */ /* 0x040fe20000081044 */
[----:B-1----:R-:W2:Y:S01]  /*12fb40*/  LDL.LU.64 R110, [R1+0x6608] ;  /* 0x00660800016e7983 */ /* 0x002ea20000300a00 */
[----:B------:R-:W2:Y:S02]  /*12fb50*/  LDL.LU.64 R108, [R1+0x6600] ;  /* 0x00660000016c7983 */ /* 0x000ea40000300a00 */
[----:B------:R-:W-:Y:S02]  /*12fb60*/  STL.64 [R1+0x2150], R104 ;  /* 0x0021506801007387 */ /* 0x000fe40000100a00 */
[----:B------:R1:W-:Y:S02]  /*12fb70*/  STL.64 [R1+0x2158], R106 ;  /* 0x0021586a01007387 */ /* 0x0003e40000100a00 */
[C---:B------:R-:W-:Y:S01]  /*12fb80*/  HMMA.1688.F32.TF32 R64, R232.reuse, R210, R64 ;  /* 0x000000d2e840723c */ /* 0x040fe20000081040 */
[----:B-1----:R-:W3:Y:S01]  /*12fb90*/  LDL.LU.64 R106, [R1+0x65f8] ;  /* 0x0065f800016a7983 */ /* 0x002ee20000300a00 */
[----:B------:R-:W3:Y:S02]  /*12fba0*/  LDL.LU.64 R104, [R1+0x65f0] ;  /* 0x0065f00001687983 */ /* 0x000ee40000300a00 */
[----:B------:R-:W-:Y:S02]  /*12fbb0*/  STL.64 [R1+0x2140], R96 ;  /* 0x0021406001007387 */ /* 0x000fe40000100a00 */
[----:B------:R1:W-:Y:S02]  /*12fbc0*/  STL.64 [R1+0x2148], R98 ;  /* 0x0021486201007387 */ /* 0x0003e40000100a00 */
[C---:B------:R-:W-:Y:S01]  /*12fbd0*/  HMMA.1688.F32.TF32 R212, R232.reuse, R18, R212 ;  /* 0x00000012e8d4723c */ /* 0x040fe200000810d4 */
[----:B-1----:R-:W4:Y:S01]  /*12fbe0*/  LDL.LU.64 R98, [R1+0x65e8] ;  /* 0x0065e80001627983 */ /* 0x002f220000300a00 */
[----:B------:R-:W4:Y:S02]  /*12fbf0*/  LDL.LU.64 R96, [R1+0x65e0] ;  /* 0x0065e00001607983 */ /* 0x000f240000300a00 */
        /* <DEDUP_REMOVED lines=18> */
[----:B------:R-:W2:Y:S04]  /*12fd20*/  LDS R231, [R0+0x3e680] ;  /* 0x03e6800000e77984 */ /* 0x000ea80000000800 */
        /* <DEDUP_REMOVED lines=63> */
[----:B------:R-:W2:Y:S01]  /*130120*/  LDL.LU R4, [R1+0x230] ;  /* 0x0002300001047983 */ /* 0x000ea20000300800 */
[----:B------:R1:W-:Y:S02]  /*130130*/  STL.64 [R1+0x1ff0], R124 ;  /* 0x001ff07c01007387 */ /* 0x0003e40000100a00 */
[----:B------:R1:W-:Y:S02]  /*130140*/  STL.64 [R1+0x1ff8], R126 ;  /* 0x001ff87e01007387 */ /* 0x0003e40000100a00 */
[----:B------:R1:W-:Y:S01]  /*130150*/  STL.64 [R1+0x1fe0], R116 ;  /* 0x001fe07401007387 */ /* 0x0003e20000100a00 */
[----:B------:R1:W-:Y:S01]  /*130160*/  STL.64 [R1+0x1fe8], R118 ;  /* 0x001fe87601007387 */ /* 0x0003e20000100a00 */
[----:B------:R-:W2:Y:S02]  /*130170*/  LDL.LU R5, [R1+0x234] ;  /* 0x0002340001057983 */ /* 0x000ea40000300800 */
[----:B------:R-:W2:Y:S02]  /*130180*/  LDL.LU R6, [R1+0x238] ;  /* 0x0002380001067983 */ /* 0x000ea40000300800 */
[----:B------:R-:W2:Y:S01]  /*130190*/  LDL.LU R7, [R1+0x23c] ;  /* 0x00023c0001077983 */ /* 0x000ea20000300800 */
[----:B-1----:R-:W2:Y:S01]  /*1301a0*/  LDL.LU R132, [R1+0x270] ;  /* 0x0002700001847983 */ /* 0x002ea20000300800 */
        /* <DEDUP_REMOVED lines=56> */
[----:B---3--:R-:W-:Y:S11]  /*130530*/  HMMA.1688.F32.TF32 R236, R232, R170, R236 ;  /* 0x000000aae8ec723c */ /* 0x008ff600000810ec */
[----:B------:R-:W-:Y:S04]  /*130540*/  @!UPT UIADD3 URZ, URZ, URZ, URZ ;  /* 0x0000003f3f3ff290 */ /* 0x000fe8000fffe03f */
[----:B------:R1:W-:Y:S01]  /*130550*/  STL.64 [R1+0x1c0], R240 ;  /* 0x0001c0f001007387 */ /* 0x0003e20000100a00 */
[----:B------:R2:W-:Y:S03]  /*130560*/  STL.64 [R1+0x1c8], R242 ;  /* 0x0001c8f201007387 */ /* 0x0005e60000100a00 */
[----:B-1----:R-:W3:Y:S01]  /*130570*/  LDL.LU R240, [R1+0x1f0] ;  /* 0x0001f00001f07983 */ /* 0x002ee20000300800 */
[----:B------:R-:W3:Y:S02]  /*130580*/  LDL.LU R241, [R1+0x1f4] ;  /* 0x0001f40001f17983 */ /* 0x000ee40000300800 */
[----:B--2---:R-:W3:Y:S02]  /*130590*/  LDL.LU R242, [R1+0x1f8] ;  /* 0x0001f80001f27983 */ /* 0x004ee40000300800 */
[----:B------:R-:W3:Y:S01]  /*1305a0*/  LDL.LU R243, [R1+0x1fc] ;  /* 0x0001fc0001f37983 */ /* 0x000ee20000300800 */
[----:B------:R1:W-:Y:S01]  /*1305b0*/  STL.64 [R1+0x1b0], R236 ;  /* 0x0001b0ec01007387 */ /* 0x0003e20000100a00 */
[----:B------:R2:W-:Y:S03]  /*1305c0*/  STL.64 [R1+0x1b8], R238 ;  /* 0x0001b8ee01007387 */ /* 0x0005e60000100a00 */
[----:B-1----:R-:W3:Y:S01]  /*1305d0*/  LDL.LU R236, [R1+0x1e0] ;  /* 0x0001e00001ec7983 */ /* 0x002ee20000300800 */
[----:B------:R-:W3:Y:S02]  /*1305e0*/  LDL.LU R237, [R1+0x1e4] ;  /* 0x0001e40001ed7983 */ /* 0x000ee40000300800 */
[----:B--2---:R-:W2:Y:S02]  /*1305f0*/  LDL.LU R238, [R1+0x1e8] ;  /* 0x0001e80001ee7983 */ /* 0x004ea40000300800 */
[----:B------:R-:W-:-:S02]  /*130600*/  IMAD.MOV.U32 R239, RZ, RZ, R3 ;  /* 0x000000ffffef7224 */ /* 0x000fc400078e0003 */
        /* <DEDUP_REMOVED lines=10> */
[----:B------:R-:W-:Y:S01]  /*1306b0*/  STL.64 [R1+0x1a0], R200 ;  /* 0x0001a0c801007387 */ /* 0x000fe20000100a00 */
[----:B------:R1:W-:Y:S03]  /*1306c0*/  STL.64 [R1+0x1a8], R202 ;  /* 0x0001a8ca01007387 */ /* 0x0003e60000100a00 */
[----:B-1----:R-:W4:Y:S01]  /*1306d0*/  LDL.LU.64 R202, [R1+0x6540] ;  /* 0x0065400001ca7983 */ /* 0x002f220000300a00 */
[----:B------:R-:W4:Y:S02]  /*1306e0*/  LDL.LU.64 R200, [R1+0x6538] ;  /* 0x0065380001c87983 */ /* 0x000f240000300a00 */
[----:B------:R-:W-:Y:S02]  /*1306f0*/  STL.64 [R1+0x190], R196 ;  /* 0x000190c401007387 */ /* 0x000fe40000100a00 */
[----:B------:R1:W-:Y:S01]  /*130700*/  STL.64 [R1+0x198], R198 ;  /* 0x000198c601007387 */ /* 0x0003e20000100a00 */
[C---:B------:R-:W-:Y:S01]  /*130710*/  HMMA.1688.F32.TF32 R124, R228.reuse, R122, R124 ;  /* 0x0000007ae47c723c */ /* 0x040fe2000008107c */
[----:B-1----:R-:W3:Y:S01]  /*130720*/  LDL.LU.64 R198, [R1+0x6530] ;  /* 0x0065300001c67983 */ /* 0x002ee20000300a00 */
[----:B------:R-:W3:Y:S02]  /*130730*/  LDL.LU.64 R196, [R1+0x6528] ;  /* 0x0065280001c47983 */ /* 0x000ee40000300a00 */
[----:B------:R-:W-:Y:S02]  /*130740*/  STL.64 [R1+0x180], R192 ;  /* 0x000180c001007387 */ /* 0x000fe40000100a00 */
[----:B------:R1:W-:Y:S02]  /*130750*/  STL.64 [R1+0x188], R194 ;  /* 0x000188c201007387 */ /* 0x0003e40000100a00 */
[----:B-1----:R-:W4:Y:S01]  /*130760*/  LDL.LU.64 R194, [R1+0x6520] ;  /* 0x0065200001c27983 */ /* 0x002f220000300a00 */
[----:B------:R-:W4:Y:S02]  /*130770*/  LDL.LU.64 R192, [R1+0x6518] ;  /* 0x0065180001c07983 */ /* 0x000f240000300a00 */
[----:B------:R-:W-:Y:S02]  /*130780*/  STL.64 [R1+0x170], R176 ;  /* 0x000170b001007387 */ /* 0x000fe40000100a00 */
[----:B------:R1:W-:Y:S01]  /*130790*/  STL.64 [R1+0x178], R178 ;  /* 0x000178b201007387 */ /* 0x0003e20000100a00 */
[C---:B------:R-:W-:Y:S01]  /*1307a0*/  HMMA.1688.F32.TF32 R116, R228.reuse, R10, R116 ;  /* 0x0000000ae474723c */ /* 0x040fe20000081074 */
[----:B-1----:R-:W4:Y:S01]  /*1307b0*/  LDL.LU.64 R178, [R1+0x6510] ;  /* 0x0065100001b27983 */ /* 0x002f220000300a00 */
[----:B------:R-:W4:Y:S02]  /*1307c0*/  LDL.LU.64 R176, [R1+0x6508] ;  /* 0x0065080001b07983 */ /* 0x000f240000300a00 */
[----:B------:R-:W-:Y:S02]  /*1307d0*/  STL.64 [R1+0x160], R144 ;  /* 0x0001609001007387 */ /* 0x000fe40000100a00 */
[----:B------:R1:W-:Y:S02]  /*1307e0*/  STL.64 [R1+0x168], R146 ;  /* 0x0001689201007387 */ /* 0x0003e40000100a00 */
[----:B------:R-:W-:Y:S01]  /*1307f0*/  HMMA.1688.F32.TF32 R4, R228, R246, R4 ;  /* 0x000000f6e404723c */ /* 0x000fe20000081004 */
[----:B-1----:R-:W4:Y:S01]  /*130800*/  LDL.LU.64 R146, [R1+0x6500] ;  /* 0x0065000001927983 */ /* 0x002f220000300a00 */
[----:B------:R-:W4:Y:S02]  /*130810*/  LDL.LU.64 R144, [R1+0x64f8] ;  /* 0x0064f80001907983 */ /* 0x000f240000300a00 */
[----:B------:R-:W-:Y:S02]  /*130820*/  STL.64 [R1+0x150], R140 ;  /* 0x0001508c01007387 */ /* 0x000fe40000100a00 */
[----:B------:R1:W-:Y:S02]  /*130830*/  STL.64 [R1+0x158], R142 ;  /* 0x0001588e01007387 */ /* 0x0003e40000100a00 */
        /* <DEDUP_REMOVED lines=10> */
[----:B------:R-:W4:Y:S02]  /*1308e0*/  LDL.LU.64 R130, [R1+0x64c0] ;  /* 0x0064c00001827983 */ /* 0x000f240000300a00 */
[----:B------:R-:W4:Y:S01]  /*1308f0*/  LDL.LU.64 R128, [R1+0x64b8] ;  /* 0x0064b80001807983 */ /* 0x000f220000300a00 */
[----:B------:R1:W-:Y:S01]  /*130900*/  STL.64 [R1+0x50], R232 ;  /* 0x000050e801007387 */ /* 0x0003e20000100a00 */
[----:B------:R1:W-:Y:S01]  /*130910*/  STL.64 [R1+0x58], R234 ;  /* 0x000058ea01007387 */ /* 0x0003e20000100a00 */
[----:B------:R-:W-:Y:S01]  /*130920*/  MOV R33, R122 ;  /* 0x0000007a00217202 */ /* 0x000fe20000000f00 */
[----:B------:R-:W-:Y:S01]  /*130930*/  IMAD.MOV.U32 R32, RZ, RZ, R123 ;  /* 0x000000ffff207224 */ /* 0x000fe200078e007b */
[----:B-1----:R-:W4:Y:S01]  /*130940*/  LDL.LU R232, [R1+0x210] ;  /* 0x0002100001e87983 */ /* 0x002f220000300800 */
[----:B------:R-:W4:Y:S02]  /*130950*/  LDL.LU R233, [R1+0x214] ;  /* 0x0002140001e97983 */ /* 0x000f240000300800 */
[----:B------:R-:W4:Y:S02]  /*130960*/  LDL.LU R234, [R1+0x218] ;  /* 0x0002180001ea7983 */ /* 0x000f240000300800 */
[----:B------:R-:W-:Y:S01]  /*130970*/  IMAD.MOV.U32 R21, RZ, RZ, R10 ;  /* 0x000000ffff157224 */ /* 0x000fe200078e000a */
[----:B------:R-:W-:Y:S01]  /*130980*/  MOV R20, R11 ;  /* 0x0000000b00147202 */ /* 0x000fe20000000f00 */
[----:B------:R-:W-:-:S02]  /*130990*/  IMAD.MOV.U32 R37, RZ, RZ, R246 ;  /* 0x000000ffff257224 */ /* 0x000fc400078e00f6 */
[----:B------:R-:W-:Y:S02]  /*1309a0*/  IMAD.MOV.U32 R36, RZ, RZ, R247 ;  /* 0x000000ffff247224 */ /* 0x000fe400078e00f7 */
[----:B--2---:R-:W-:Y:S02]  /*1309b0*/  IMAD.MOV.U32 R235, RZ, RZ, R3 ;  /* 0x000000ffffeb7224 */ /* 0x004fe400078e0003 */
[----:B------:R-:W2:Y:S01]  /*1309c0*/  LDL.LU R3, [R1+0x64b0] ;  /* 0x0064b00001037983 */ /* 0x000ea20000300800 */
        /* <DEDUP_REMOVED lines=18> */
[C---:B------:R-:W-:Y:S08]  /*130af0*/  HMMA.1688.F32.TF32 R248, R228.reuse, R18, R248 ;  /* 0x00000012e4f8723c */ /* 0x040ff000000810f8 */
[C---:B---3--:R-:W-:Y:S08]  /*130b00*/  HMMA.1688.F32.TF32 R240, R228.reuse, R218, R240 ;  /* 0x000000dae4f0723c */ /* 0x048ff000000810f0 */
[C---:B----4-:R-:W-:Y:S08]  /*130b10*/  HMMA.1688.F32.TF32 R232, R228.reuse, R210, R232 ;  /* 0x000000d2e4e8723c */ /* 0x050ff000000810e8 */
[C---:B--2---:R-:W-:Y:S11]  /*130b20*/  HMMA.1688.F32.TF32 R244, R228.reuse, R206, R244 ;  /* 0x000000cee4f4723c */ /* 0x044ff600000810f4 */
[----:B------:R-:W-:Y:S11]  /*130b30*/  @!UPT UIADD3 URZ, URZ, URZ, URZ ;  /* 0x0000003f3f3ff290 */ /* 0x000ff6000fffe03f */
[----:B------:R-:W-:Y:S01]  /*130b40*/  @!UPT UIADD3 URZ, URZ, URZ, URZ ;  /* 0x0000003f3f3ff290 */ /* 0x000fe2000fffe03f */
[----:B------:R-:W-:Y:S01]  /*130b50*/  STL.64 [R1+0x10], R244 ;  /* 0x000010f401007387 */ /* 0x000fe20000100a00 */
[----:B------:R1:W-:Y:S03]  /*130b60*/  STL.64 [R1+0x18], R246 ;  /* 0x000018f601007387 */ /* 0x0003e60000100a00 */
[----:B-1----:R-:W2:Y:S01]  /*130b70*/  LDL.LU.64 R246, [R1+0x6448] ;  /* 0x0064480001f67983 */ /* 0x002ea20000300a00 */
[----:B------:R-:W3:Y:S02]  /*130b80*/  LDL.LU R244, [R1+0x6440] ;  /* 0x0064400001f47983 */ /* 0x000ee40000300800 */
[----:B------:R-:W-:Y:S02]  /*130b90*/  STL [R1+0x60b0], R248 ;  /* 0x0060b0f801007387 */ /* 0x000fe40000100800 */
[----:B------:R-:W-:Y:S01]  /*130ba0*/  STL.64 [R1], R232 ;  /* 0x000000e801007387 */ /* 0x000fe20000100a00 */
[----:B------:R1:W-:Y:S01]  /*130bb0*/  STL.64 [R1+0x8], R234 ;  /* 0x000008ea01007387 */ /* 0x0003e20000100a00 */
[----:B------:R-:W-:Y:S02]  /*130bc0*/  STL [R1+0x60ac], R249 ;  /* 0x0060acf901007387 */ /* 0x000fe40000100800 */
[----:B------:R-:W-:Y:S02]  /*130bd0*/  STL [R1+0x60a8], R250 ;  /* 0x0060a8fa01007387 */ /* 0x000fe40000100800 */
[----:B------:R-:W-:Y:S01]  /*130be0*/  STL [R1+0x60a4], R251 ;  /* 0x0060a4fb01007387 */ /* 0x000fe20000100800 */
[----:B------:R-:W-:Y:S01]  /*130bf0*/  STL [R1+0x60c0], R240 ;  /* 0x0060c0f001007387 */ /* 0x000fe20000100800 */
[----:B------:R-:W-:Y:S02]  /*130c00*/  STL [R1+0x60bc], R241 ;  /* 0x0060bcf101007387 */ /* 0x000fe40000100800 */
[----:B------:R-:W-:Y:S02]  /*130c10*/  STL [R1+0x60b8], R242 ;  /* 0x0060b8f201007387 */ /* 0x000fe40000100800 */
[----:B------:R-:W-:Y:S01]  /*130c20*/  STL [R1+0x60b4], R243 ;  /* 0x0060b4f301007387 */ /* 0x000fe20000100800 */
[----:B------:R-:W2:Y:S01]  /*130c30*/  LDL.LU.64 R16, [R1+0x3a28] ;  /* 0x003a280001107983 */ /* 0x000ea20000300a00 */
[----:B------:R-:W4:Y:S02]  /*130c40*/  LDL.LU.64 R12, [R1+0x39b8] ;  /* 0x0039b800010c7983 */ /* 0x000f240000300a00 */
[----:B------:R-:W3:Y:S02]  /*130c50*/  LDL.LU.64 R52, [R1+0x3948] ;  /* 0x0039480001347983 */ /* 0x000ee40000300a00 */
[----:B------:R-:W3:Y:S01]  /*130c60*/  LDL.LU.64 R48, [R1+0x38d8] ;  /* 0x0038d80001307983 */ /* 0x000ee20000300a00 */
[----:B------:R-:W3:Y:S01]  /*130c70*/  LDL.LU.64 R44, [R1+0x3870] ;  /* 0x00387000012c7983 */ /* 0x000ee20000300a00 */
[----:B------:R-:W3:Y:S02]  /*130c80*/  LDL.LU.64 R40, [R1+0x3bc8] ;  /* 0x003bc80001287983 */ /* 0x000ee40000300a00 */
[----:B------:R-:W3:Y:S01]  /*130c90*/  LDL.LU.64 R28, [R1+0x3b00] ;  /* 0x003b0000011c7983 */ /* 0x000ee20000300a00 */
[C---:B------:R-:W-:Y:S08]  /*130ca0*/  HMMA.1688.F32.TF32 R236, R228.reuse, R222, R236 ;  /* 0x000000dee4ec723c */ /* 0x040ff000000810ec */
[C---:B-1----:R-:W-:Y:S08]  /*130cb0*/  HMMA.1688.F32.TF32 R232, R228.reuse, R34, R4 ;  /* 0x00000022e4e8723c */ /* 0x042ff00000081004 */
        /* <DEDUP_REMOVED lines=9> */
[----:B------:R-:W-:Y:S01]  /*130d50*/  STL.64 [R1+0x1fd0], R8 ;  /* 0x001fd00801007387 */ /* 0x000fe20000100a00 */
[----:B------:R1:W-:Y:S02]  /*130d60*/  STL.64 [R1+0x1fd8], R10 ;  /* 0x001fd80a01007387 */ /* 0x0003e40000100a00 */
[C---:B-1----:R-:W-:Y:S08]  /*130d70*/  HMMA.1688.F32.TF32 R8, R228.reuse, R42, R116 ;  /* 0x0000002ae408723c */ /* 0x042ff00000081074 */
[----:B------:R-:W-:Y:S01]  /*130d80*/  HMMA.1688.F32.TF32 R116, R228, R46, R120 ;  /* 0x0000002ee474723c */ /* 0x000fe20000081078 */
[----:B--2---:R-:W-:-:S02]  /*130d90*/  IADD3 R4, P0, R16, R247, RZ ;  /* 0x000000f710047210 */ /* 0x004fc40007f1e0ff */
[-C--:B----4-:R-:W-:Y:S02]  /*130da0*/  IADD3 R6, P1, R12, R247.reuse, RZ ;  /* 0x000000f70c067210 */ /* 0x090fe40007f3e0ff */
[-C--:B---3--:R-:W-:Y:S01]  /*130db0*/  IADD3 R5, P2, R52, R247.reuse, RZ ;  /* 0x000000f734057210 */ /* 0x088fe20007f5e0ff */
[----:B------:R1:W-:Y:S02]  /*130dc0*/  STL [R1+0x220], R4 ;  /* 0x0002200401007387 */ /* 0x0003e40000100800 */
[----:B------:R-:W-:Y:S02]  /*130dd0*/  STL [R1+0x278], R6 ;  /* 0x0002780601007387 */ /* 0x000fe40000100800 */
[----:B------:R2:W-:Y:S01]  /*130de0*/  STL [R1+0x2d0], R5 ;  /* 0x0002d00501007387 */ /* 0x0005e20000100800 */
[----:B-1----:R-:W-:Y:S02]  /*130df0*/  IADD3 R4, P3, R48, R247, RZ ;  /* 0x000000f730047210 */ /* 0x002fe40007f7e0ff */
[----:B--2---:R-:W-:-:S03]  /*130e00*/  IADD3.X R5, R17, R3, RZ, P0, !PT ;  /* 0x0000000311057210 */ /* 0x004fc600007fe4ff */
[----:B------:R1:W-:Y:S01]  /*130e10*/  STL [R1+0x330], R4 ;  /* 0x0003300401007387 */ /* 0x0003e20000100800 */
[----:B------:R-:W2:Y:S02]  /*130e20*/  LDL.LU.64 R24, [R1+0x3a98] ;  /* 0x003a980001187983 */ /* 0x000ea40000300a00 */
[----:B------:R-:W-:Y:S02]  /*130e30*/  STL.64 [R1+0x1fc0], R8 ;  /* 0x001fc00801007387 */ /* 0x000fe40000100a00 */
[----:B------:R-:W-:Y:S01]  /*130e40*/  STL.64 [R1+0x1fc8], R10 ;  /* 0x001fc80a01007387 */ /* 0x000fe20000100a00 */
[----:B------:R3:W-:Y:S01]  /*130e50*/  STL [R1+0x21c], R5 ;  /* 0x00021c0501007387 */ /* 0x0007e20000100800 */
[----:B-1----:R-:W-:-:S03]  /*130e60*/  IMAD.X R4, R13, 0x1, R3, P1 ;  /* 0x000000010d047824 */ /* 0x002fc600008e0603 */
[----:B------:R-:W4:Y:S01]  /*130e70*/  LDL.LU.64 R12, [R1+0x3a30] ;  /* 0x003a3000010c7983 */ /* 0x000f220000300a00 */
[----:B------:R-:W4:Y:S02]  /*130e80*/  LDL.LU.64 R16, [R1+0x39c0] ;  /* 0x0039c00001107983 */ /* 0x000f240000300a00 */
[----:B------:R1:W-:Y:S02]  /*130e90*/  STL [R1+0x274], R4 ;  /* 0x0002740401007387 */ /* 0x0003e40000100800 */
[----:B------:R-:W4:Y:S02]  /*130ea0*/  LDL.LU.64 R6, [R1+0x3950] ;  /* 0x0039500001067983 */ /* 0x000f240000300a00 */
[----:B---3--:R-:W-:Y:S01]  /*130eb0*/  IMAD.X R5, R53, 0x1, R3, P2 ;  /* 0x0000000135057824 */ /* 0x008fe200010e0603 */
[----:B------:R-:W-:Y:S02]  /*130ec0*/  IADD3 R8, P0, R44, R247, RZ ;  /* 0x000000f72c087210 */ /* 0x000fe40007f1e0ff */
[----:B-1----:R-:W-:-:S02]  /*130ed0*/  IADD3.X R4, R49, R3, RZ, P3, !PT ;  /* 0x0000000331047210 */ /* 0x002fc40001ffe4ff */
[----:B------:R1:W-:Y:S04]  /*130ee0*/  STL [R1+0x2cc], R5 ;  /* 0x0002cc0501007387 */ /* 0x0003e80000100800 */
[----:B------:R3:W-:Y:S01]  /*130ef0*/  STL [R1+0x32c], R4 ;  /* 0x00032c0401007387 */ /* 0x0007e20000100800 */
[----:B------:R3:W-:Y:S01]  /*130f00*/  STL [R1+0x390], R8 ;  /* 0x0003900801007387 */ /* 0x0007e20000100800 */
[-C--:B-1----:R-:W-:Y:S02]  /*130f10*/  IADD3 R5, P1, R40, R247.reuse, RZ ;  /* 0x000000f728057210 */ /* 0x082fe40007f3e0ff */
[----:B---3--:R-:W-:-:S03]  /*130f20*/  IADD3 R4, P2, R28, R247, RZ ;  /* 0x000000f71c047210 */ /* 0x008fc60007f5e0ff */
[----:B------:R-:W-:Y:S01]  /*130f30*/  STL [R1+0xa0], R5 ;  /* 0x0000a00501007387 */ /* 0x000fe20000100800 */
[--C-:B------:R-:W-:Y:S02]  /*130f40*/  IMAD.X R9, R45, 0x1, R3.reuse, P0 ;  /* 0x000000012d097824 */ /* 0x100fe400000e0603 */
[----:B------:R-:W-:Y:S01]  /*130f50*/  IMAD.X R8, R41, 0x1, R3, P1 ;  /* 0x0000000129087824 */ /* 0x000fe200008e0603 */
[----:B------:R1:W-:Y:S04]  /*130f60*/  STL [R1+0xdc], R4 ;  /* 0x0000dc0401007387 */ /* 0x0003e80000100800 */
[----:B-1----:R-:W3:Y:S01]  /*130f70*/  LDL.LU.64 R4, [R1+0x38e0] ;  /* 0x0038e00001047983 */ /* 0x002ee20000300a00 */
[----:B------:R-:W-:Y:S02]  /*130f80*/  STL.64 [R1+0x1fb0], R116 ;  /* 0x001fb07401007387 */ /* 0x000fe40000100a00 */
[----:B------:R-:W-:Y:S02]  /*130f90*/  STL.64 [R1+0x1fb8], R118 ;  /* 0x001fb87601007387 */ /* 0x000fe40000100a00 */
[----:B------:R-:W-:Y:S01]  /*130fa0*/  STL [R1+0x38c], R9 ;  /* 0x00038c0901007387 */ /* 0x000fe20000100800 */
[----:B------:R-:W3:Y:S01]  /*130fb0*/  LDL.LU.64 R10, [R1+0x3878] ;  /* 0x00387800010a7983 */ /* 0x000ee20000300a00 */
[----:B------:R1:W-:Y:S03]  /*130fc0*/  STL [R1+0x9c], R8 ;  /* 0x00009c0801007387 */ /* 0x0003e60000100800 */
[----:B-1----:R-:W3:Y:S01]  /*130fd0*/  LDL.LU.64 R8, [R1+0x3bc0] ;  /* 0x003bc00001087983 */ /* 0x002ee20000300a00 */
[----:B------:R-:W-:Y:S01]  /*130fe0*/  HMMA.1688.F32.TF32 R116, R228, R22, R124 ;  /* 0x00000016e474723c */ /* 0x000fe2000008107c */
[----:B------:R-:W-:-:S05]  /*130ff0*/  IADD3.X R28, R29, R3, RZ, P2, !PT ;  /* 0x000000031d1c7210 */ /* 0x000fca00017fe4ff */
[----:B------:R1:W-:Y:S01]  /*131000*/  STL [R1+0xd8], R28 ;  /* 0x0000d81c01007387 */ /* 0x0003e20000100800 */
[----:B--2---:R-:W-:-:S05]  /*131010*/  IADD3 R29, P0, R24, R247, RZ ;  /* 0x000000f7181d7210 */ /* 0x004fca0007f1e0ff */
[----:B------:R2:W-:Y:S01]  /*131020*/  STL [R1+0x120], R29 ;  /* 0x0001201d01007387 */ /* 0x0005e20000100800 */
[-C--:B----4-:R-:W-:Y:S02]  /*131030*/  IADD3 R40, P1, R12, R247.reuse, RZ ;  /* 0x000000f70c287210 */ /* 0x090fe40007f3e0ff */
[-C--:B-1----:R-:W-:Y:S02]  /*131040*/  IADD3 R28, P2, R16, R247.reuse, RZ ;  /* 0x000000f7101c7210 */ /* 0x082fe40007f5e0ff */
[----:B--2---:R-:W-:Y:S01]  /*131050*/  IADD3 R29, P3, R6, R247, RZ ;  /* 0x000000f7061d7210 */ /* 0x004fe20007f7e0ff */
[----:B------:R-:W-:Y:S02]  /*131060*/  STL [R1+0x218], R40 ;  /* 0x0002182801007387 */ /* 0x000fe40000100800 */
[----:B------:R1:W-:Y:S02]  /*131070*/  STL [R1+0x270], R28 ;  /* 0x0002701c01007387 */ /* 0x0003e40000100800 */
[----:B------:R2:W-:Y:S01]  /*131080*/  STL [R1+0x2c8], R29 ;  /* 0x0002c81d01007387 */ /* 0x0005e20000100800 */
[----:B-1----:R-:W-:-:S03]  /*131090*/  IMAD.X R28, R25, 0x1, R3, P0 ;  /* 0x00000001191c7824 */ /* 0x002fc600000e0603 */
[----:B------:R-:W4:Y:S01]  /*1310a0*/  LDL.LU.64 R24, [R1+0x3b08] ;  /* 0x003b080001187983 */ /* 0x000f220000300a00 */
[--C-:B--2---:R-:W-:Y:S02]  /*1310b0*/  IMAD.X R29, R13, 0x1, R3.reuse, P1 ;  /* 0x000000010d1d7824 */ /* 0x104fe400008e0603 */
[----:B------:R-:W-:Y:S02]  /*1310c0*/  STL.64 [R1+0x1fa0], R116 ;  /* 0x001fa07401007387 */ /* 0x000fe40000100a00 */
[----:B------:R-:W-:Y:S01]  /*1310d0*/  STL.64 [R1+0x1fa8], R118 ;  /* 0x001fa87601007387 */ /* 0x000fe20000100a00 */
[----:B------:R1:W-:Y:S01]  /*1310e0*/  STL [R1+0x11c], R28 ;  /* 0x00011c1c01007387 */ /* 0x0003e20000100800 */
[----:B------:R-:W2:Y:S02]  /*1310f0*/  LDL.LU.64 R12, [R1+0x3aa0] ;  /* 0x003aa000010c7983 */ /* 0x000ea40000300a00 */
[----:B------:R-:W-:Y:S02]  /*131100*/  STL [R1+0x214], R29 ;  /* 0x0002141d01007387 */ /* 0x000fe40000100800 */
[----:B------:R-:W2:Y:S01]  /*131110*/  LDL.LU.64 R40, [R1+0x3a38] ;  /* 0x003a380001287983 */ /* 0x000ea20000300a00 */
[----:B-1----:R-:W-:Y:S01]  /*131120*/  IADD3.X R28, R17, R3, RZ, P2, !PT ;  /* 0x00000003111c7210 */ /* 0x002fe200017fe4ff */
[----:B------:R-:W-:Y:S01]  /*131130*/  HMMA.1688.F32.TF32 R116, R228, R62, R128 ;  /* 0x0000003ee474723c */ /* 0x000fe20000081080 */
[----:B------:R-:W2:Y:S03]  /*131140*/  LDL.LU.64 R16, [R1+0x39c8] ;  /* 0x0039c80001107983 */ /* 0x000ea60000300a00 */
[----:B------:R1:W-:Y:S02]  /*131150*/  STL [R1+0x26c], R28 ;  /* 0x00026c1c01007387 */ /* 0x0003e40000100800 */
[----:B-1----:R-:W-:Y:S01]  /*131160*/  IMAD.X R28, R7, 0x1, R3, P3 ;  /* 0x00000001071c7824 */ /* 0x002fe200018e0603 */
[-C--:B---3--:R-:W-:Y:S01]  /*131170*/  IADD3 R44, P0, R4, R247.reuse, RZ ;  /* 0x000000f7042c7210 */ /* 0x088fe20007f1e0ff */
[----:B------:R-:W3:Y:S03]  /*131180*/  LDL.LU.64 R6, [R1+0x3958] ;  /* 0x0039580001067983 */ /* 0x000ee60000300a00 */
[----:B------:R1:W-:Y:S01]  /*131190*/  STL [R1+0x2c4], R28 ;  /* 0x0002c41c01007387 */ /* 0x0003e20000100800 */
[----:B------:R-:W-:Y:S01]  /*1311a0*/  STL [R1+0x328], R44 ;  /* 0x0003282c01007387 */ /* 0x000fe20000100800 */
[----:B-1----:R-:W-:-:S02]  /*1311b0*/  IADD3 R28, P1, R10, R247, RZ ;  /* 0x000000f70a1c7210 */ /* 0x002fc40007f3e0ff */
[----:B------:R-:W-:-:S03]  /*1311c0*/  IADD3 R29, P2, R8, R247, RZ ;  /* 0x000000f7081d7210 */ /* 0x000fc60007f5e0ff */
[----:B------:R1:W-:Y:S02]  /*1311d0*/  STL [R1+0x388], R28 ;  /* 0x0003881c01007387 */ /* 0x0003e40000100800 */
[----:B------:R-:W-:Y:S02]  /*1311e0*/  STL [R1+0x98], R29 ;  /* 0x0000981d01007387 */ /* 0x000fe40000100800 */
[--C-:B-1----:R-:W-:Y:S02]  /*1311f0*/  IMAD.X R28, R5, 0x1, R3.reuse, P0 ;  /* 0x00000001051c7824 */ /* 0x102fe400000e0603 */
[----:B------:R-:W3:Y:S01]  /*131200*/  LDL.LU.64 R4, [R1+0x38e8] ;  /* 0x0038e80001047983 */ /* 0x000ee20000300a00 */
[----:B------:R-:W-:Y:S02]  /*131210*/  STL.64 [R1+0x450], R116 ;  /* 0x0004507401007387 */ /* 0x000fe40000100a00 */
[----:B------:R-:W-:Y:S02]  /*131220*/  STL.64 [R1+0x458], R118 ;  /* 0x0004587601007387 */ /* 0x000fe40000100a00 */
[----:B------:R1:W-:Y:S02]  /*131230*/  STL [R1+0x324], R28 ;  /* 0x0003241c01007387 */ /* 0x0003e40000100800 */
[----:B-1----:R-:W3:Y:S01]  /*131240*/  LDL.LU.64 R28, [R1+0x3880] ;  /* 0x00388000011c7983 */ /* 0x002ee20000300a00 */
[----:B------:R-:W-:Y:S01]  /*131250*/  HMMA.1688.F32.TF32 R116, R228, R226, R132 ;  /* 0x000000e2e474723c */ /* 0x000fe20000081084 */
[----:B------:R-:W-:Y:S01]  /*131260*/  IADD3.X R10, R11, R3, RZ, P1, !PT ;  /* 0x000000030b0a7210 */ /* 0x000fe20000ffe4ff */
[----:B------:R-:W-:-:S04]  /*131270*/  IMAD.X R44, R9, 0x1, R3, P2 ;  /* 0x00000001092c7824 */ /* 0x000fc800010e0603 */
[----:B------:R1:W-:Y:S04]  /*131280*/  STL [R1+0x384], R10 ;  /* 0x0003840a01007387 */ /* 0x0003e80000100800 */
[----:B-1----:R-:W3:Y:S01]  /*131290*/  LDL.LU.64 R10, [R1+0x3bb8] ;  /* 0x003bb800010a7983 */ /* 0x002ee20000300a00 */
[----:B------:R-:W3:Y:S02]  /*1312a0*/  LDL.LU.64 R8, [R1+0x3b10] ;  /* 0x003b100001087983 */ /* 0x000ee40000300a00 */
[----:B------:R4:W-:Y:S02]  /*1312b0*/  STL [R1+0x94], R44 ;  /* 0x0000942c01007387 */ /* 0x0009e40000100800 */
[-C--:B----4-:R-:W-:Y:S02]  /*1312c0*/  IADD3 R44, P0, R24, R247.reuse, RZ ;  /* 0x000000f7182c7210 */ /* 0x090fe40007f1e0ff */
[----:B--2---:R-:W-:-:S03]  /*1312d0*/  IADD3 R48, P1, R12, R247, RZ ;  /* 0x000000f70c307210 */ /* 0x004fc60007f3e0ff */
[----:B------:R1:W-:Y:S01]  /*1312e0*/  STL [R1+0xd4], R44 ;  /* 0x0000d42c01007387 */ /* 0x0003e20000100800 */
[----:B------:R-:W-:-:S03]  /*1312f0*/  IADD3 R45, P2, R40, R247, RZ ;  /* 0x000000f7282d7210 */ /* 0x000fc60007f5e0ff */
[----:B------:R-:W-:Y:S02]  /*131300*/  STL [R1+0x118], R48 ;  /* 0x0001183001007387 */ /* 0x000fe40000100800 */
[----:B------:R2:W-:Y:S01]  /*131310*/  STL [R1+0x210], R45 ;  /* 0x0002102d01007387 */ /* 0x0005e20000100800 */
[----:B-1----:R-:W-:Y:S01]  /*131320*/  IADD3 R44, P3, R16, R247, RZ ;  /* 0x000000f7102c7210 */ /* 0x002fe20007f7e0ff */
[----:B--2---:R-:W-:-:S04]  /*131330*/  IMAD.X R45, R25, 0x1, R3, P0 ;  /* 0x00000001192d7824 */ /* 0x004fc800000e0603 */
[----:B------:R1:W-:Y:S01]  /*131340*/  STL [R1+0x268], R44 ;  /* 0x0002682c01007387 */ /* 0x0003e20000100800 */
[----:B------:R-:W2:Y:S02]  /*131350*/  LDL.LU.64 R24, [R1+0x3aa8] ;  /* 0x003aa80001187983 */ /* 0x000ea40000300a00 */
[----:B------:R-:W-:Y:S02]  /*131360*/  STL.64 [R1+0x440], R116 ;  /* 0x0004407401007387 */ /* 0x000fe40000100a00 */
[----:B------:R4:W-:Y:S01]  /*131370*/  STL.64 [R1+0x448], R118 ;  /* 0x0004487601007387 */ /* 0x0009e20000100a00 */
[----:B------:R-:W-:Y:S01]  /*131380*/  STL [R1+0xd0], R45 ;  /* 0x0000d02d01007387 */ /* 0x000fe20000100800 */
[----:B-1----:R-:W-:-:S03]  /*131390*/  IADD3.X R44, R13, R3, RZ, P1, !PT ;  /* 0x000000030d2c7210 */ /* 0x002fc60000ffe4ff */
[----:B------:R-:W2:Y:S01]  /*1313a0*/  LDL.LU.64 R12, [R1+0x3a40] ;  /* 0x003a4000010c7983 */ /* 0x000ea20000300a00 */
[----:B----4-:R-:W-:Y:S01]  /*1313b0*/  HMMA.1688.F32.TF32 R116, R228, R54, R136 ;  /* 0x00000036e474723c */ /* 0x010fe20000081088 */
[--C-:B------:R-:W-:Y:S02]  /*1313c0*/  IMAD.X R41, R41, 0x1, R3.reuse, P2 ;  /* 0x0000000129297824 */ /* 0x100fe400010e0603 */
[----:B------:R-:W-:Y:S01]  /*1313d0*/  IMAD.X R40, R17, 0x1, R3, P3 ;  /* 0x0000000111287824 */ /* 0x000fe200018e0603 */
[----:B------:R3:W-:Y:S01]  /*1313e0*/  STL [R1+0x114], R44 ;  /* 0x0001142c01007387 */ /* 0x0007e20000100800 */
[----:B------:R-:W4:Y:S02]  /*1313f0*/  LDL.LU.64 R16, [R1+0x39d0] ;  /* 0x0039d00001107983 */ /* 0x000f240000300a00 */
[----:B------:R1:W-:Y:S01]  /*131400*/  STL [R1+0x20c], R41 ;  /* 0x00020c2901007387 */ /* 0x0003e20000100800 */
[----:B------:R1:W-:Y:S01]  /*131410*/  STL [R1+0x264], R40 ;  /* 0x0002642801007387 */ /* 0x0003e20000100800 */
[----:B---3--:R-:W-:-:S02]  /*131420*/  IADD3 R44, P0, R6, R247, RZ ;  /* 0x000000f7062c7210 */ /* 0x008fc40007f1e0ff */
[----:B-1----:R-:W-:-:S03]  /*131430*/  IADD3 R41, P1, R4, R247, RZ ;  /* 0x000000f704297210 */ /* 0x002fc60007f3e0ff */
[----:B------:R-:W-:Y:S04]  /*131440*/  STL [R1+0x2c0], R44 ;  /* 0x0002c02c01007387 */ /* 0x000fe80000100800 */
[----:B------:R1:W-:Y:S01]  /*131450*/  STL [R1+0x320], R41 ;  /* 0x0003202901007387 */ /* 0x0003e20000100800 */
[----:B------:R-:W-:Y:S02]  /*131460*/  IADD3 R40, P2, R28, R247, RZ ;  /* 0x000000f71c287210 */ /* 0x000fe40007f5e0ff */
[----:B-1----:R-:W-:-:S03]  /*131470*/  IADD3.X R41, R7, R3, RZ, P0, !PT ;  /* 0x0000000307297210 */ /* 0x002fc600007fe4ff */
[----:B------:R1:W-:Y:S01]  /*131480*/  STL [R1+0x380], R40 ;  /* 0x0003802801007387 */ /* 0x0003e20000100800 */
[----:B------:R-:W3:Y:S02]  /*131490*/  LDL.LU.64 R6, [R1+0x3960] ;  /* 0x0039600001067983 */ /* 0x000ee40000300a00 */
[----:B------:R-:W-:Y:S02]  /*1314a0*/  STL.64 [R1+0x430], R116 ;  /* 0x0004307401007387 */ /* 0x000fe40000100a00 */
[----:B------:R1:W-:Y:S01]  /*1314b0*/  STL.64 [R1+0x438], R118 ;  /* 0x0004387601007387 */ /* 0x0003e20000100a00 */
[----:B------:R-:W-:Y:S01]  /*1314c0*/  STL [R1+0x2bc], R41 ;  /* 0x0002bc2901007387 */ /* 0x000fe20000100800 */
[----:B-1----:R-:W-:-:S03]  /*1314d0*/  IMAD.X R40, R5, 0x1, R3, P1 ;  /* 0x0000000105287824 */ /* 0x002fc600008e0603 */
[----:B------:R-:W3:Y:S01]  /*1314e0*/  LDL.LU.64 R4, [R1+0x38f0] ;  /* 0x0038f00001047983 */ /* 0x000ee20000300a00 */
[----:B------:R-:W-:Y:S01]  /*1314f0*/  HMMA.1688.F32.TF32 R116, R228, R58, R140 ;  /* 0x0000003ae474723c */ /* 0x000fe2000008108c */
[----:B------:R-:W-:Y:S01]  /*131500*/  IMAD.X R29, R29, 0x1, R3, P2 ;  /* 0x000000011d1d7824 */ /* 0x000fe200010e0603 */
[-C--:B------:R-:W-:Y:S01]  /*131510*/  IADD3 R28, P0, R10, R247.reuse, RZ ;  /* 0x000000f70a1c7210 */ /* 0x080fe20007f1e0ff */
[----:B------:R1:W-:Y:S03]  /*131520*/  STL [R1+0x31c], R40 ;  /* 0x00031c2801007387 */ /* 0x0003e60000100800 */
[----:B------:R2:W-:Y:S01]  /*131530*/  STL [R1+0x37c], R29 ;  /* 0x00037c1d01007387 */ /* 0x0005e20000100800 */
[----:B------:R2:W-:Y:S01]  /*131540*/  STL [R1+0x90], R28 ;  /* 0x0000901c01007387 */ /* 0x0005e20000100800 */
[----:B-1----:R-:W-:-:S05]  /*131550*/  IADD3 R40, P1, R8, R247, RZ ;  /* 0x000000f708287210 */ /* 0x002fca0007f3e0ff */
[----:B------:R-:W-:Y:S01]  /*131560*/  STL [R1+0xcc], R40 ;  /* 0x0000cc2801007387 */ /* 0x000fe20000100800 */
[----:B------:R-:W-:Y:S02]  /*131570*/  IMAD.MOV.U32 R53, RZ, RZ, R150 ;  /* 0x000000ffff357224 */ /* 0x000fe400078e0096 */
[----:B------:R-:W-:Y:S01]  /*131580*/  IMAD.MOV.U32 R52, RZ, RZ, R151 ;  /* 0x000000ffff347224 */ /* 0x000fe200078e0097 */
[----:B--2---:R-:W-:-:S05]  /*131590*/  IADD3 R29, P2, R24, R247, RZ ;  /* 0x000000f7181d7210 */ /* 0x004fca0007f5e0ff */
[----:B------:R1:W-:Y:S01]  /*1315a0*/  STL [R1+0x110], R29 ;  /* 0x0001101d01007387 */ /* 0x0003e20000100800 */
[----:B------:R-:W-:Y:S02]  /*1315b0*/  IADD3 R28, P3, R12, R247, RZ ;  /* 0x000000f70c1c7210 */ /* 0x000fe40007f7e0ff */
[----:B-1----:R-:W-:-:S03]  /*1315c0*/  IADD3.X R29, R11, R3, RZ, P0, !PT ;  /* 0x000000030b1d7210 */ /* 0x002fc600007fe4ff */
[----:B------:R1:W-:Y:S01]  /*1315d0*/  STL [R1+0x208], R28 ;  /* 0x0002081c01007387 */ /* 0x0003e20000100800 */
[----:B------:R-:W2:Y:S02]  /*1315e0*/  LDL.LU.64 R10, [R1+0x3888] ;  /* 0x00388800010a7983 */ /* 0x000ea40000300a00 */
[----:B------:R-:W-:Y:S02]  /*1315f0*/  STL.64 [R1+0x420], R116 ;  /* 0x0004207401007387 */ /* 0x000fe40000100a00 */
[----:B------:R4:W-:Y:S01]  /*131600*/  STL.64 [R1+0x428], R118 ;  /* 0x0004287601007387 */ /* 0x0009e20000100a00 */
[----:B------:R4:W-:Y:S01]  /*131610*/  STL [R1+0x8c], R29 ;  /* 0x00008c1d01007387 */ /* 0x0009e20000100800 */
[----:B-1----:R-:W-:-:S03]  /*131620*/  IMAD.X R28, R9, 0x1, R3, P1 ;  /* 0x00000001091c7824 */ /* 0x002fc600008e0603 */
[----:B------:R-:W2:Y:S01]  /*131630*/  LDL.LU.64 R8, [R1+0x3bb0] ;  /* 0x003bb00001087983 */ /* 0x000ea20000300a00 */
[----:B----4-:R-:W-:Y:S01]  /*131640*/  HMMA.1688.F32.TF32 R116, R228, R150, R144 ;  /* 0x00000096e474723c */ /* 0x010fe20000081090 */
[----:B------:R-:W-:Y:S02]  /*131650*/  IMAD.X R29, R25, 0x1, R3, P2 ;  /* 0x00000001191d7824 */ /* 0x000fe400010e0603 */
[----:B------:R1:W-:Y:S01]  /*131660*/  STL [R1+0xc8], R28 ;  /* 0x0000c81c01007387 */ /* 0x0003e20000100800 */
[----:B------:R-:W4:Y:S01]  /*131670*/  LDL.LU.64 R24, [R1+0x3b18] ;  /* 0x003b180001187983 */ /* 0x000f220000300a00 */
[----:B------:R-:W-:Y:S02]  /*131680*/  IADD3 R40, P0, R16, R247, RZ ;  /* 0x000000f710287210 */ /* 0x000fe40007f1e0ff */
[----:B------:R3:W-:Y:S01]  /*131690*/  STL [R1+0x10c], R29 ;  /* 0x00010c1d01007387 */ /* 0x0007e20000100800 */
[----:B-1----:R-:W-:-:S03]  /*1316a0*/  IADD3.X R28, R13, R3, RZ, P3, !PT ;  /* 0x000000030d1c7210 */ /* 0x002fc60001ffe4ff */
[----:B------:R-:W4:Y:S02]  /*1316b0*/  LDL.LU.64 R12, [R1+0x3ab0] ;  /* 0x003ab000010c7983 */ /* 0x000f240000300a00 */
[----:B------:R1:W-:Y:S02]  /*1316c0*/  STL [R1+0x204], R28 ;  /* 0x0002041c01007387 */ /* 0x0003e40000100800 */
[----:B------:R-:W-:Y:S01]  /*1316d0*/  STL [R1+0x260], R40 ;  /* 0x0002602801007387 */ /* 0x000fe20000100800 */
[----:B---3--:R-:W-:-:S05]  /*1316e0*/  IADD3 R29, P1, R6, R247, RZ ;  /* 0x000000f7061d7210 */ /* 0x008fca0007f3e0ff */
[----:B------:R3:W-:Y:S01]  /*1316f0*/  STL [R1+0x2b8], R29 ;  /* 0x0002b81d01007387 */ /* 0x0007e20000100800 */
[----:B-1----:R-:W-:-:S05]  /*131700*/  IADD3 R28, P2, R4, R247, RZ ;  /* 0x000000f7041c7210 */ /* 0x002fca0007f5e0ff */
[----:B------:R1:W-:Y:S01]  /*131710*/  STL [R1+0x318], R28 ;  /* 0x0003181c01007387 */ /* 0x0003e20000100800 */
[----:B------:R-:W-:Y:S02]  /*131720*/  STL.64 [R1+0x410], R116 ;  /* 0x0004107401007387 */ /* 0x000fe40000100a00 */
[----:B------:R-:W-:Y:S02]  /*131730*/  STL.64 [R1+0x418], R118 ;  /* 0x0004187601007387 */ /* 0x000fe40000100a00 */
[----:B------:R-:W4:Y:S01]  /*131740*/  LDL.LU.64 R150, [R1+0x6438] ;  /* 0x0064380001967983 */ /* 0x000f220000300a00 */
[----:B------:R-:W4:Y:S01]  /*131750*/  LDL.LU.64 R148, [R1+0x6430] ;  /* 0x0064300001947983 */ /* 0x000f220000300a00 */
[----:B---3--:R-:W-:Y:S02]  /*131760*/  IADD3.X R29, R17, R3, RZ, P0, !PT ;  /* 0x00000003111d7210 */ /* 0x008fe400007fe4ff */
[----:B------:R-:W3:Y:S02]  /*131770*/  LDL.LU.64 R16, [R1+0x3a48] ;  /* 0x003a480001107983 */ /* 0x000ee40000300a00 */
[--C-:B-1----:R-:W-:Y:S01]  /*131780*/  IMAD.X R28, R7, 0x1, R3.reuse, P1 ;  /* 0x00000001071c7824 */ /* 0x102fe200008e0603 */
[----:B------:R1:W-:Y:S01]  /*131790*/  STL [R1+0x25c], R29 ;  /* 0x00025c1d01007387 */ /* 0x0003e20000100800 */
[----:B------:R-:W3:Y:S03]  /*1317a0*/  LDL.LU.64 R6, [R1+0x39d8] ;  /* 0x0039d80001067983 */ /* 0x000ee60000300a00 */
[----:B------:R2:W-:Y:S01]  /*1317b0*/  STL [R1+0x2b4], R28 ;  /* 0x0002b41c01007387 */ /* 0x0005e20000100800 */
[----:B-1----:R-:W-:-:S03]  /*1317c0*/  IMAD.X R29, R5, 0x1, R3, P2 ;  /* 0x00000001051d7824 */ /* 0x002fc600010e0603 */
[----:B------:R-:W3:Y:S02]  /*1317d0*/  LDL.LU.64 R4, [R1+0x3968] ;  /* 0x0039680001047983 */ /* 0x000ee40000300a00 */
[----:B------:R4:W-:Y:S01]  /*1317e0*/  STL [R1+0x314], R29 ;  /* 0x0003141d01007387 */ /* 0x0009e20000100800 */
[----:B------:R-:W-:Y:S01]  /*1317f0*/  MOV R139, R154 ;  /* 0x0000009a008b7202 */ /* 0x000fe20000000f00 */
[----:B------:R-:W-:Y:S01]  /*131800*/  IMAD.MOV.U32 R138, RZ, RZ, R155 ;  /* 0x000000ffff8a7224 */ /* 0x000fe200078e009b */
[----:B--2---:R-:W-:-:S05]  /*131810*/  IADD3 R28, P0, R10, R247, RZ ;  /* 0x000000f70a1c7210 */ /* 0x004fca0007f1e0ff */
[----:B------:R1:W-:Y:S01]  /*131820*/  STL [R1+0x378], R28 ;  /* 0x0003781c01007387 */ /* 0x0003e20000100800 */
[-C--:B------:R-:W-:Y:S02]  /*131830*/  IADD3 R40, P1, R8, R247.reuse, RZ ;  /* 0x000000f708287210 */ /* 0x080fe40007f3e0ff */
[----:B----4-:R-:W-:-:S03]  /*131840*/  IADD3 R29, P2, R24, R247, RZ ;  /* 0x000000f7181d7210 */ /* 0x010fc60007f5e0ff */
[----:B------:R-:W-:Y:S04]  /*131850*/  STL [R1+0x88], R40 ;  /* 0x0000882801007387 */ /* 0x000fe80000100800 */
[----:B------:R2:W-:Y:S01]  /*131860*/  STL [R1+0xc4], R29 ;  /* 0x0000c41d01007387 */ /* 0x0005e20000100800 */
[----:B-1----:R-:W-:-:S05]  /*131870*/  IADD3 R28, P3, R12, R247, RZ ;  /* 0x000000f70c1c7210 */ /* 0x002fca0007f7e0ff */
[----:B------:R1:W-:Y:S01]  /*131880*/  STL [R1+0x108], R28 ;  /* 0x0001081c01007387 */ /* 0x0003e20000100800 */
[----:B------:R-:W-:Y:S11]  /*131890*/  HMMA.1688.F32.TF32 R116, R228, R154, R148 ;  /* 0x0000009ae474723c */ /* 0x000ff60000081094 */
[----:B------:R-:W-:Y:S11]  /*1318a0*/  @!UPT UIADD3 URZ, URZ, URZ, URZ ;  /* 0x0000003f3f3ff290 */ /* 0x000ff6000fffe03f */
[----:B------:R-:W-:Y:S01]  /*1318b0*/  @!UPT UIADD3 URZ, URZ, URZ, URZ ;  /* 0x0000003f3f3ff290 */ /* 0x000fe2000fffe03f */
[----:B------:R-:W-:Y:S01]  /*1318c0*/  STL.64 [R1+0x400], R116 ;  /* 0x0004007401007387 */ /* 0x000fe20000100a00 */
[----:B------:R-:W-:Y:S02]  /*1318d0*/  STL.64 [R1+0x408], R118 ;  /* 0x0004087601007387 */ /* 0x000fe40000100a00 */
[----:B------:R-:W4:Y:S02]  /*1318e0*/  LDL.LU.64 R154, [R1+0x6428] ;  /* 0x00642800019a7983 */ /* 0x000f240000300a00 */
[----:B------:R-:W4:Y:S02]  /*1318f0*/  LDL.LU.64 R152, [R1+0x6420] ;  /* 0x0064200001987983 */ /* 0x000f240000300a00 */
[--C-:B--2---:R-:W-:Y:S01]  /*131900*/  IMAD.X R29, R11, 0x1, R3.reuse, P0 ;  /* 0x000000010b1d7824 */ /* 0x104fe200000e0603 */
[----:B-1----:R-:W-:Y:S01]  /*131910*/  IADD3.X R28, R9, R3, RZ, P1, !PT ;  /* 0x00000003091c7210 */ /* 0x002fe20000ffe4ff */
[----:B------:R-:W2:Y:S03]  /*131920*/  LDL.LU.64 R10, [R1+0x38f8] ;  /* 0x0038f800010a7983 */ /* 0x000ea60000300a00 */
[----:B------:R1:W-:Y:S02]  /*131930*/  STL [R1+0x374], R29 ;  /* 0x0003741d01007387 */ /* 0x0003e40000100800 */
[----:B------:R-:W2:Y:S01]  /*131940*/  LDL.LU.64 R8, [R1+0x3890] ;  /* 0x0038900001087983 */ /* 0x000ea20000300a00 */
[----:B------:R1:W-:Y:S01]  /*131950*/  STL [R1+0x84], R28 ;  /* 0x0000841c01007387 */ /* 0x0003e20000100800 */
[----:B---3--:R-:W-:Y:S01]  /*131960*/  IADD3 R40, P0, R16, R247, RZ ;  /* 0x000000f710287210 */ /* 0x008fe20007f1e0ff */
[----:B-1----:R-:W-:-:S02]  /*131970*/  IMAD.X R29, R25, 0x1, R3, P2 ;  /* 0x00000001191d7824 */ /* 0x002fc400010e0603 */
[----:B------:R-:W3:Y:S01]  /*131980*/  LDL.LU.64 R24, [R1+0x3ba8] ;  /* 0x003ba80001187983 */ /* 0x000ee20000300a00 */
[----:B------:R-:W-:Y:S02]  /*131990*/  IMAD.X R28, R13, 0x1, R3, P3 ;  /* 0x000000010d1c7824 */ /* 0x000fe400018e0603 */
[----:B------:R1:W-:Y:S02]  /*1319a0*/  STL [R1+0xc0], R29 ;  /* 0x0000c01d01007387 */ /* 0x0003e40000100800 */
[----:B------:R-:W2:Y:S01]  /*1319b0*/  LDL.LU.64 R12, [R1+0x3b20] ;  /* 0x003b2000010c7983 */ /* 0x000ea20000300a00 */
[----:B------:R1:W-:Y:S01]  /*1319c0*/  STL [R1+0x104], R28 ;  /* 0x0001041c01007387 */ /* 0x0003e20000100800 */
[----:B------:R-:W-:Y:S01]  /*1319d0*/  STL [R1+0x200], R40 ;  /* 0x0002002801007387 */ /* 0x000fe20000100800 */
[-C--:B-1----:R-:W-:Y:S02]  /*1319e0*/  IADD3 R29, P1, R6, R247.reuse, RZ ;  /* 0x000000f7061d7210 */ /* 0x082fe40007f3e0ff */
[----:B------:R-:W-:-:S03]  /*1319f0*/  IADD3 R28, P2, R4, R247, RZ ;  /* 0x000000f7041c7210 */ /* 0x000fc60007f5e0ff */
[----:B------:R1:W-:Y:S01]  /*131a00*/  STL [R1+0x258], R29 ;  /* 0x0002581d01007387 */ /* 0x0003e20000100800 */
[----:B------:R-:W-:Y:S01]  /*131a10*/  MOV R57, R158 ;  /* 0x0000009e00397202 */ /* 0x000fe20000000f00 */
[----:B------:R-:W-:Y:S02]  /*131a20*/  IMAD.MOV.U32 R56, RZ, RZ, R159 ;  /* 0x000000ffff387224 */ /* 0x000fe400078e009f */
[----:B------:R1:W-:Y:S01]  /*131a30*/  STL [R1+0x2b0], R28 ;  /* 0x0002b01c01007387 */ /* 0x0003e20000100800 */
[----:B----4-:R-:W-:Y:S11]  /*131a40*/  HMMA.1688.F32.TF32 R116, R228, R158, R152 ;  /* 0x0000009ee474723c */ /* 0x010ff60000081098 */
[----:B------:R-:W-:Y:S11]  /*131a50*/  @!UPT UIADD3 URZ, URZ, URZ, URZ ;  /* 0x0000003f3f3ff290 */ /* 0x000ff6000fffe03f */
[----:B------:R-:W-:Y:S01]  /*131a60*/  @!UPT UIADD3 URZ, URZ, URZ, URZ ;  /* 0x0000003f3f3ff290 */ /* 0x000fe2000fffe03f */
[----:B------:R-:W-:Y:S01]  /*131a70*/  STL.64 [R1+0x3f0], R116 ;  /* 0x0003f07401007387 */ /* 0x000fe20000100a00 */
[----:B------:R-:W-:Y:S02]  /*131a80*/  STL.64 [R1+0x3f8], R118 ;  /* 0x0003f87601007387 */ /* 0x000fe40000100a00 */
[----:B------:R-:W4:Y:S02]  /*131a90*/  LDL.LU.64 R158, [R1+0x6418] ;  /* 0x00641800019e7983 */ /* 0x000f240000300a00 */
[----:B------:R-:W4:Y:S02]  /*131aa0*/  LDL.LU.64 R156, [R1+0x6410] ;  /* 0x00641000019c7983 */ /* 0x000f240000300a00 */
[--C-:B-1----:R-:W-:Y:S01]  /*131ab0*/  IMAD.X R29, R17, 0x1, R3.reuse, P0 ;  /* 0x00000001111d7824 */ /* 0x102fe200000e0603 */
[----:B------:R-:W-:Y:S01]  /*131ac0*/  IADD3.X R28, R7, R3, RZ, P1, !PT ;  /* 0x00000003071c7210 */ /* 0x000fe20000ffe4ff */
[----:B------:R-:W4:Y:S03]  /*131ad0*/  LDL.LU.64 R16, [R1+0x3ab8] ;  /* 0x003ab80001107983 */ /* 0x000f260000300a00 */
[----:B------:R1:W-:Y:S02]  /*131ae0*/  STL [R1+0x1fc], R29 ;  /* 0x0001fc1d01007387 */ /* 0x0003e40000100800 */
[----:B------:R-:W4:Y:S01]  /*131af0*/  LDL.LU.64 R6, [R1+0x3a50] ;  /* 0x003a500001067983 */ /* 0x000f220000300a00 */
[----:B------:R3:W-:Y:S01]  /*131b00*/  STL [R1+0x254], R28 ;  /* 0x0002541c01007387 */ /* 0x0007e20000100800 */
[----:B--2---:R-:W-:Y:S01]  /*131b10*/  IADD3 R40, P1, R8, R247, RZ ;  /* 0x000000f708287210 */ /* 0x004fe20007f3e0ff */
[----:B-1----:R-:W-:-:S02]  /*131b20*/  IMAD.X R29, R5, 0x1, R3, P2 ;  /* 0x00000001051d7824 */ /* 0x002fc400010e0603 */
[----:B------:R-:W2:Y:S01]  /*131b30*/  LDL.LU.64 R4, [R1+0x39e0] ;  /* 0x0039e00001047983 */ /* 0x000ea20000300a00 */
[-C--:B---3--:R-:W-:Y:S02]  /*131b40*/  IADD3 R28, P0, R10, R247.reuse, RZ ;  /* 0x000000f70a1c7210 */ /* 0x088fe40007f1e0ff */
[----:B------:R1:W-:Y:S03]  /*131b50*/  STL [R1+0x2ac], R29 ;  /* 0x0002ac1d01007387 */ /* 0x0003e60000100800 */
[----:B------:R3:W-:Y:S01]  /*131b60*/  STL [R1+0x310], R28 ;  /* 0x0003101c01007387 */ /* 0x0007e20000100800 */
[----:B------:R2:W-:Y:S01]  /*131b70*/  STL [R1+0x370], R40 ;  /* 0x0003702801007387 */ /* 0x0005e20000100800 */
[-C--:B-1----:R-:W-:Y:S02]  /*131b80*/  IADD3 R29, P2, R24, R247.reuse, RZ ;  /* 0x000000f7181d7210 */ /* 0x082fe40007f5e0ff */
[----:B---3--:R-:W-:-:S03]  /*131b90*/  IADD3 R28, P3, R12, R247, RZ ;  /* 0x000000f70c1c7210 */ /* 0x008fc60007f7e0ff */
[----:B------:R-:W-:Y:S01]  /*131ba0*/  STL [R1+0x80], R29 ;  /* 0x0000801d01007387 */ /* 0x000fe20000100800 */
[----:B------:R-:W-:Y:S01]  /*131bb0*/  IMAD.MOV.U32 R137, RZ, RZ, R162 ;  /* 0x000000ffff897224 */ /* 0x000fe200078e00a2 */
[----:B------:R-:W-:Y:S02]  /*131bc0*/  MOV R136, R163 ;  /* 0x000000a300887202 */ /* 0x000fe40000000f00 */
[----:B------:R1:W-:Y:S01]  /*131bd0*/  STL [R1+0xbc], R28 ;  /* 0x0000bc1c01007387 */ /* 0x0003e20000100800 */
[----:B----4-:R-:W-:Y:S11]  /*131be0*/  HMMA.1688.F32.TF32 R116, R228, R162, R156 ;  /* 0x000000a2e474723c */ /* 0x010ff6000008109c */
[----:B------:R-:W-:Y:S11]  /*131bf0*/  @!UPT UIADD3 URZ, URZ, URZ, URZ ;  /* 0x0000003f3f3ff290 */ /* 0x000ff6000fffe03f */
[----:B------:R-:W-:Y:S01]  /*131c00*/  @!UPT UIADD3 URZ, URZ, URZ, URZ ;  /* 0x0000003f3f3ff290 */ /* 0x000fe2000fffe03f */
[----:B------:R-:W-:Y:S01]  /*131c10*/  STL.64 [R1+0x70], R116 ;  /* 0x0000707401007387 */ /* 0x000fe20000100a00 */
[----:B------:R-:W-:Y:S02]  /*131c20*/  STL.64 [R1+0x78], R118 ;  /* 0x0000787601007387 */ /* 0x000fe40000100a00 */
[----:B------:R-:W3:Y:S02]  /*131c30*/  LDL.LU.64 R162, [R1+0x6408] ;  /* 0x0064080001a27983 */ /* 0x000ee40000300a00 */
[----:B------:R-:W3:Y:S02]  /*131c40*/  LDL.LU.64 R160, [R1+0x6400] ;  /* 0x0064000001a07983 */ /* 0x000ee40000300a00 */
[--C-:B------:R-:W-:Y:S02]  /*131c50*/  IMAD.X R10, R11, 0x1, R3.reuse, P0 ;  /* 0x000000010b0a7824 */ /* 0x100fe400000e0603 */
[--C-:B--2---:R-:W-:Y:S01]  /*131c60*/  IMAD.X R40, R9, 0x1, R3.reuse, P1 ;  /* 0x0000000109287824 */ /* 0x104fe200008e0603 */
[----:B-1----:R-:W2:Y:S01]  /*131c70*/  LDL.LU.64 R28, [R1+0x3970] ;  /* 0x00397000011c7983 */ /* 0x002ea20000300a00 */
[----:B------:R-:W-:Y:S01]  /*131c80*/  IADD3.X R245, R25, R3, RZ, P2, !PT ;  /* 0x0000000319f57210 */ /* 0x000fe200017fe4ff */
[----:B------:R1:W-:Y:S02]  /*131c90*/  STL [R1+0x30c], R10 ;  /* 0x00030c0a01007387 */ /* 0x0003e40000100800 */
[----:B------:R-:W-:Y:S01]  /*131ca0*/  IMAD.X R24, R13, 0x1, R3, P3 ;  /* 0x000000010d187824 */ /* 0x000fe200018e0603 */
[-C--:B------:R-:W-:Y:S01]  /*131cb0*/  IADD3 R25, P1, R6, R247.reuse, RZ ;  /* 0x000000f706197210 */ /* 0x080fe20007f3e0ff */
[----:B-1----:R-:W4:Y:S01]  /*131cc0*/  LDL.LU.64 R10, [R1+0x3900] ;  /* 0x00390000010a7983 */ /* 0x002f220000300a00 */
[----:B------:R-:W2:Y:S02]  /*131cd0*/  LDL.LU.64 R8, [R1+0x3898] ;  /* 0x0038980001087983 */ /* 0x000ea40000300a00 */
[----:B------:R1:W-:Y:S02]  /*131ce0*/  STL [R1+0x36c], R40 ;  /* 0x00036c2801007387 */ /* 0x0003e40000100800 */
[----:B------:R-:W-:Y:S01]  /*131cf0*/  STL [R1+0x60e4], R245 ;  /* 0x0060e4f501007387 */ /* 0x000fe20000100800 */
[----:B------:R-:W2:Y:S01]  /*131d00*/  LDL.LU.64 R12, [R1+0x3ba0] ;  /* 0x003ba000010c7983 */ /* 0x000ea20000300a00 */
[----:B------:R1:W-:Y:S02]  /*131d10*/  STL [R1+0xb8], R24 ;  /* 0x0000b81801007387 */ /* 0x0003e40000100800 */
[----:B-1----:R-:W-:-:S02]  /*131d20*/  IADD3 R40, P0, R16, R247, RZ ;  /* 0x000000f710287210 */ /* 0x002fc40007f1e0ff */
[----:B------:R-:W-:-:S03]  /*131d30*/  IADD3 R24, P2, R4, R247, RZ ;  /* 0x000000f704187210 */ /* 0x000fc60007f5e0ff */
[----:B------:R-:W-:Y:S01]  /*131d40*/  STL [R1+0x100], R40 ;  /* 0x0001002801007387 */ /* 0x000fe20000100800 */
[----:B------:R-:W-:Y:S02]  /*131d50*/  STL [R1+0x1f8], R25 ;  /* 0x0001f81901007387 */ /* 0x000fe40000100800 */
[----:B------:R1:W-:Y:S02]  /*131d60*/  STL [R1+0x250], R24 ;  /* 0x0002501801007387 */ /* 0x0003e40000100800 */
[----:B------:R-:W-:Y:S01]  /*131d70*/  IMAD.MOV.U32 R135, RZ, RZ, R166 ;  /* 0x000000ffff877224 */ /* 0x000fe200078e00a6 */
[----:B------:R-:W-:Y:S01]  /*131d80*/  MOV R134, R167 ;  /* 0x000000a700867202 */ /* 0x000fe20000000f00 */
[----:B---3--:R-:W-:Y:S11]  /*131d90*/  HMMA.1688.F32.TF32 R116, R228, R166, R160 ;  /* 0x000000a6e474723c */ /* 0x008ff600000810a0 */
[----:B------:R-:W-:Y:S11]  /*131da0*/  @!UPT UIADD3 URZ, URZ, URZ, URZ ;  /* 0x0000003f3f3ff290 */ /* 0x000ff6000fffe03f */
[----:B------:R-:W-:Y:S01]  /*131db0*/  @!UPT UIADD3 URZ, URZ, URZ, URZ ;  /* 0x0000003f3f3ff290 */ /* 0x000fe2000fffe03f */
[----:B------:R-:W-:Y:S01]  /*131dc0*/  STL.64 [R1+0x1f90], R116 ;  /* 0x001f907401007387 */ /* 0x000fe20000100a00 */
[----:B------:R-:W-:Y:S02]  /*131dd0*/  STL.64 [R1+0x1f98], R118 ;  /* 0x001f987601007387 */ /* 0x000fe40000100a00 */
[----:B------:R-:W3:Y:S02]  /*131de0*/  LDL.LU.64 R166, [R1+0x63f8] ;  /* 0x0063f80001a67983 */ /* 0x000ee40000300a00 */
[----:B------:R-:W3:Y:S02]  /*131df0*/  LDL.LU.64 R164, [R1+0x63f0] ;  /* 0x0063f00001a47983 */ /* 0x000ee40000300a00 */
[--C-:B------:R-:W-:Y:S02]  /*131e00*/  IMAD.X R16, R17, 0x1, R3.reuse, P0 ;  /* 0x0000000111107824 */ /* 0x100fe400000e0603 */
[----:B------:R-:W-:Y:S01]  /*131e10*/  IMAD.X R6, R7, 0x1, R3, P1 ;  /* 0x0000000107067824 */ /* 0x000fe200008e0603 */
[----:B-1----:R-:W3:Y:S02]  /*131e20*/  LDL.LU.64 R24, [R1+0x3b28] ;  /* 0x003b280001187983 */ /* 0x002ee40000300a00 */
[----:B------:R1:W-:Y:S01]  /*131e30*/  STL [R1+0xfc], R16 ;  /* 0x0000fc1001007387 */ /* 0x0003e20000100800 */
[----:B------:R-:W-:-:S02]  /*131e40*/  IADD3.X R40, R5, R3, RZ, P2, !PT ;  /* 0x0000000305287210 */ /* 0x000fc400017fe4ff */
[-C--:B--2---:R-:W-:Y:S02]  /*131e50*/  IADD3 R44, P0, R28, R247.reuse, RZ ;  /* 0x000000f71c2c7210 */ /* 0x084fe40007f1e0ff */
[-C--:B----4-:R-:W-:Y:S02]  /*131e60*/  IADD3 R41, P1, R10, R247.reuse, RZ ;  /* 0x000000f70a297210 */ /* 0x090fe40007f3e0ff */
[-C--:B------:R-:W-:Y:S01]  /*131e70*/  IADD3 R163, P3, R12, R247.reuse, RZ ;  /* 0x000000f70ca37210 */ /* 0x080fe20007f7e0ff */
[----:B-1----:R-:W2:Y:S01]  /*131e80*/  LDL.LU.64 R16, [R1+0x3ac0] ;  /* 0x003ac00001107983 */ /* 0x002ea20000300a00 */
[----:B------:R1:W-:Y:S03]  /*131e90*/  STL [R1+0x1f4], R6 ;  /* 0x0001f40601007387 */ /* 0x0003e60000100800 */
[----:B-1----:R-:W4:Y:S01]  /*131ea0*/  LDL.LU.64 R6, [R1+0x3a58] ;  /* 0x003a580001067983 */ /* 0x002f220000300a00 */
[----:B------:R-:W2:Y:S02]  /*131eb0*/  LDL.LU.64 R4, [R1+0x39e8] ;  /* 0x0039e80001047983 */ /* 0x000ea40000300a00 */
[----:B------:R1:W-:Y:S02]  /*131ec0*/  STL [R1+0x24c], R40 ;  /* 0x00024c2801007387 */ /* 0x0003e40000100800 */
[----:B------:R2:W-:Y:S01]  /*131ed0*/  STL [R1+0x2a8], R44 ;  /* 0x0002a82c01007387 */ /* 0x0005e20000100800 */
[----:B------:R-:W-:Y:S01]  /*131ee0*/  STL [R1+0x308], R41 ;  /* 0x0003082901007387 */ /* 0x000fe20000100800 */
[----:B------:R-:W-:Y:S01]  /*131ef0*/  STL [R1+0x60e8], R163 ;  /* 0x0060e8a301007387 */ /* 0x000fe20000100800 */
[----:B-1----:R-:W-:Y:S01]  /*131f00*/  IADD3 R40, P2, R8, R247, RZ ;  /* 0x000000f708287210 */ /* 0x002fe20007f5e0ff */
[----:B------:R-:W-:-:S02]  /*131f10*/  IMAD.MOV.U32 R133, RZ, RZ, R170 ;  /* 0x000000ffff857224 */ /* 0x000fc400078e00aa */
[----:B------:R-:W-:Y:S02]  /*131f20*/  IMAD.MOV.U32 R132, RZ, RZ, R171 ;  /* 0x000000ffff847224 */ /* 0x000fe400078e00ab */
[----:B------:R1:W-:Y:S01]  /*131f30*/  STL [R1+0x368], R40 ;  /* 0x0003682801007387 */ /* 0x0003e20000100800 */
[----:B---3--:R-:W-:Y:S11]  /*131f40*/  HMMA.1688.F32.TF32 R116, R228, R170, R164 ;  /* 0x000000aae474723c */ /* 0x008ff600000810a4 */
[----:B------:R-:W-:Y:S11]  /*131f50*/  @!UPT UIADD3 URZ, URZ, URZ, URZ ;  /* 0x0000003f3f3ff290 */ /* 0x000ff6000fffe03f */
[----:B------:R-:W-:Y:S01]  /*131f60*/  @!UPT UIADD3 URZ, URZ, URZ, URZ ;  /* 0x0000003f3f3ff290 */ /* 0x000fe2000fffe03f */
[----:B------:R-:W-:Y:S01]  /*131f70*/  STL.64 [R1+0x1f80], R116 ;  /* 0x001f807401007387 */ /* 0x000fe20000100a00 */
[----:B------:R-:W-:Y:S02]  /*131f80*/  STL.64 [R1+0x1f88], R118 ;  /* 0x001f887601007387 */ /* 0x000fe40000100a00 */
[----:B------:R-:W3:Y:S02]  /*131f90*/  LDL.LU.64 R170, [R1+0x63e8] ;  /* 0x0063e80001aa7983 */ /* 0x000ee40000300a00 */
[----:B------:R-:W3:Y:S01]  /*131fa0*/  LDL.LU.64 R168, [R1+0x63e0] ;  /* 0x0063e00001a87983 */ /* 0x000ee20000300a00 */
[-C--:B------:R-:W-:Y:S01]  /*131fb0*/  IADD3.X R28, R29, R3.reuse, RZ, P0, !PT ;  /* 0x000000031d1c7210 */ /* 0x080fe200007fe4ff */
[--C-:B------:R-:W-:Y:S02]  /*131fc0*/  IMAD.X R10, R11, 0x1, R3.reuse, P1 ;  /* 0x000000010b0a7824 */ /* 0x100fe400008e0603 */
[----:B------:R-:W-:Y:S01]  /*131fd0*/  IMAD.X R8, R9, 0x1, R3, P2 ;  /* 0x0000000109087824 */ /* 0x000fe200010e0603 */
[----:B------:R-:W-:Y:S01]  /*131fe0*/  IADD3.X R162, R13, R3, RZ, P3, !PT ;  /* 0x000000030da27210 */ /* 0x000fe20001ffe4ff */
[----:B------:R-:W-:Y:S01]  /*131ff0*/  STL [R1+0x2a4], R28 ;  /* 0x0002a41c01007387 */ /* 0x000fe20000100800 */
[----:B--2---:R-:W2:Y:S02]  /*132000*/  LDL.LU.64 R44, [R1+0x3978] ;  /* 0x00397800012c7983 */ /* 0x004ea40000300a00 */
[----:B------:R4:W-:Y:S01]  /*132010*/  STL [R1+0x304], R10 ;  /* 0x0003040a01007387 */ /* 0x0009e20000100800 */
[----:B-1----:R-:W-:-:S02]  /*132020*/  IADD3 R40, P0, R24, R247, RZ ;  /* 0x000000f718287210 */ /* 0x002fc40007f1e0ff */
[-C--:B------:R-:W-:Y:S02]  /*132030*/  IADD3 R13, P1, R16, R247.reuse, RZ ;  /* 0x000000f7100d7210 */ /* 0x080fe40007f3e0ff */
[-C--:B----4-:R-:W-:Y:S01]  /*132040*/  IADD3 R12, P2, R6, R247.reuse, RZ ;  /* 0x000000f7060c7210 */ /* 0x090fe20007f5e0ff */
[----:B------:R-:W4:Y:S01]  /*132050*/  LDL.LU.64 R10, [R1+0x3908] ;  /* 0x00390800010a7983 */ /* 0x000f220000300a00 */
[----:B------:R1:W-:Y:S02]  /*132060*/  STL [R1+0x364], R8 ;  /* 0x0003640801007387 */ /* 0x0003e40000100800 */
[----:B------:R-:W-:Y:S02]  /*132070*/  IMAD.MOV.U32 R131, RZ, RZ, R14 ;  /* 0x000000ffff837224 */ /* 0x000fe400078e000e */
[----:B------:R-:W-:Y:S01]  /*132080*/  IMAD.MOV.U32 R130, RZ, RZ, R15 ;  /* 0x000000ffff827224 */ /* 0x000fe200078e000f */
[----:B-1----:R-:W2:Y:S01]  /*132090*/  LDL.LU.64 R8, [R1+0x38a0] ;  /* 0x0038a00001087983 */ /* 0x002ea20000300a00 */
[----:B------:R-:W2:Y:S02]  /*1320a0*/  LDL.LU.64 R28, [R1+0x3b90] ;  /* 0x003b9000011c7983 */ /* 0x000ea40000300a00 */
[----:B------:R-:W-:Y:S02]  /*1320b0*/  STL [R1+0x60ec], R162 ;  /* 0x0060eca201007387 */ /* 0x000fe40000100800 */
[----:B------:R-:W-:Y:S01]  /*1320c0*/  STL [R1+0xb4], R40 ;  /* 0x0000b42801007387 */ /* 0x000fe20000100800 */
[----:B------:R-:W-:Y:S01]  /*1320d0*/  STL [R1+0xf8], R13 ;  /* 0x0000f80d01007387 */ /* 0x000fe20000100800 */
[----:B------:R1:W-:Y:S01]  /*1320e0*/  STL [R1+0x1f0], R12 ;  /* 0x0001f00c01007387 */ /* 0x0003e20000100800 */
[----:B---3--:R-:W-:Y:S11]  /*1320f0*/  HMMA.1688.F32.TF32 R116, R228, R14, R168 ;  /* 0x0000000ee474723c */ /* 0x008ff600000810a8 */
[----:B------:R-:W-:Y:S11]  /*132100*/  @!UPT UIADD3 URZ, URZ, URZ, URZ ;  /* 0x0000003f3f3ff290 */ /* 0x000ff6000fffe03f */
[----:B------:R-:W-:Y:S01]  /*132110*/  @!UPT UIADD3 URZ, URZ, URZ, URZ ;  /* 0x0000003f3f3ff290 */ /* 0x000fe2000fffe03f */
[----:B------:R-:W-:Y:S01]  /*132120*/  STL.64 [R1+0x1f70], R116 ;  /* 0x001f707401007387 */ /* 0x000fe20000100a00 */
[----:B------:R-:W-:Y:S02]  /*132130*/  STL.64 [R1+0x1f78], R118 ;  /* 0x001f787601007387 */ /* 0x000fe40000100a00 */
[----:B------:R-:W3:Y:S02]  /*132140*/  LDL.LU.64 R14, [R1+0x63d8] ;  /* 0x0063d800010e7983 */ /* 0x000ee40000300a00 */
[----:B-1----:R-:W3:Y:S01]  /*132150*/  LDL.LU.64 R12, [R1+0x63d0] ;  /* 0x0063d000010c7983 */ /* 0x002ee20000300a00 */
[----:B------:R-:W-:Y:S02]  /*132160*/  IADD3 R40, P3, R4, R247, RZ ;  /* 0x000000f704287210 */ /* 0x000fe40007f7e0ff */
[----:B------:R-:W-:Y:S01]  /*132170*/  IADD3.X R24, R25, R3, RZ, P0, !PT ;  /* 0x0000000319187210 */ /* 0x000fe200007fe4ff */
[--C-:B------:R-:W-:Y:S02]  /*132180*/  IMAD.X R16, R17, 0x1, R3.reuse, P1 ;  /* 0x0000000111107824 */ /* 0x100fe400008e0603 */
[----:B------:R-:W-:Y:S01]  /*132190*/  IMAD.X R6, R7, 0x1, R3, P2 ;  /* 0x0000000107067824 */ /* 0x000fe200010e0603 */
[----:B------:R1:W-:Y:S01]  /*1321a0*/  STL [R1+0x248], R40 ;  /* 0x0002482801007387 */ /* 0x0003e20000100800 */
[----:B--2---:R-:W-:-:S03]  /*1321b0*/  IADD3 R25, P0, R44, R247, RZ ;  /* 0x000000f72c197210 */ /* 0x004fc60007f1e0ff */
[----:B-1----:R-:W2:Y:S01]  /*1321c0*/  LDL.LU.64 R40, [R1+0x3b30] ;  /* 0x003b300001287983 */ /* 0x002ea20000300a00 */
[----:B------:R1:W-:Y:S02]  /*1321d0*/  STL [R1+0xb0], R24 ;  /* 0x0000b01801007387 */ /* 0x0003e40000100800 */
[----:B------:R4:W-:Y:S01]  /*1321e0*/  STL [R1+0xf4], R16 ;  /* 0x0000f41001007387 */ /* 0x0009e20000100800 */
[----:B-1----:R-:W-:Y:S01]  /*1321f0*/  IADD3.X R24, R5, R3, RZ, P3, !PT ;  /* 0x0000000305187210 */ /* 0x002fe20001ffe4ff */
[----:B----4-:R-:W4:Y:S01]  /*132200*/  LDL.LU.64 R16, [R1+0x3ac8] ;  /* 0x003ac80001107983 */ /* 0x010f220000300a00 */
[----:B------:R1:W-:Y:S03]  /*132210*/  STL [R1+0x1ec], R6 ;  /* 0x0001ec0601007387 */ /* 0x0003e60000100800 */
[----:B-1----:R-:W2:Y:S01]  /*132220*/  LDL.LU.64 R6, [R1+0x3a60] ;  /* 0x003a600001067983 */ /* 0x002ea20000300a00 */
[----:B------:R-:W2:Y:S02]  /*132230*/  LDL.LU.64 R4, [R1+0x39f0] ;  /* 0x0039f00001047983 */ /* 0x000ea40000300a00 */
[----:B------:R1:W-:Y:S02]  /*132240*/  STL [R1+0x244], R24 ;  /* 0x0002441801007387 */ /* 0x0003e40000100800 */
[----:B------:R-:W-:Y:S02]  /*132250*/  STL [R1+0x2a0], R25 ;  /* 0x0002a01901007387 */ /* 0x000fe40000100800 */
[----:B------:R-:W-:-:S02]  /*132260*/  IMAD.MOV.U32 R129, RZ, RZ, R26 ;  /* 0x000000ffff817224 */ /* 0x000fc400078e001a */
[----:B------:R-:W-:Y:S01]  /*132270*/  IMAD.MOV.U32 R128, RZ, RZ, R27 ;  /* 0x000000ffff807224 */ /* 0x000fe200078e001b */
[----:B-1----:R-:W-:-:S05]  /*132280*/  IADD3 R24, P1, R10, R247, RZ ;  /* 0x000000f70a187210 */ /* 0x002fca0007f3e0ff */
[----:B------:R1:W-:Y:S01]  /*132290*/  STL [R1+0x300], R24 ;  /* 0x0003001801007387 */ /* 0x0003e20000100800 */
[----:B---3--:R-:W-:Y:S11]  /*1322a0*/  HMMA.1688.F32.TF32 R12, R228, R26, R12 ;  /* 0x0000001ae40c723c */ /* 0x008ff6000008100c */
[----:B------:R-:W-:Y:S11]  /*1322b0*/  @!UPT UIADD3 URZ, URZ, URZ, URZ ;  /* 0x0000003f3f3ff290 */ /* 0x000ff6000fffe03f */
[----:B------:R-:W-:Y:S01]  /*1322c0*/  @!UPT UIADD3 URZ, URZ, URZ, URZ ;  /* 0x0000003f3f3ff290 */ /* 0x000fe2000fffe03f */
[----:B------:R3:W-:Y:S01]  /*1322d0*/  STL.64 [R1+0x1f60], R12 ;  /* 0x001f600c01007387 */ /* 0x0007e20000100a00 */
[----:B------:R-:W-:Y:S02]  /*1322e0*/  STL.64 [R1+0x1f68], R14 ;  /* 0x001f680e01007387 */ /* 0x000fe40000100a00 */
[----:B------:R-:W4:Y:S02]  /*1322f0*/  LDL.LU.64 R26, [R1+0x63c8] ;  /* 0x0063c800011a7983 */ /* 0x000f240000300a00 */
[----:B-1----:R-:W4:Y:S01]  /*132300*/  LDL.LU.64 R24, [R1+0x63c0] ;  /* 0x0063c00001187983 */ /* 0x002f220000300a00 */
[-C--:B------:R-:W-:Y:S02]  /*132310*/  IADD3 R161, P3, R28, R247.reuse, RZ ;  /* 0x000000f71ca17210 */ /* 0x080fe40007f7e0ff */
[----:B---3--:R-:W-:-:S03]  /*132320*/  IADD3 R12, P2, R8, R247, RZ ;  /* 0x000000f7080c7210 */ /* 0x008fc60007f5e0ff */
[----:B------:R-:W-:Y:S01]  /*132330*/  STL [R1+0x60f0], R161 ;  /* 0x0060f0a101007387 */ /* 0x000fe20000100800 */
[----:B------:R-:W-:-:S03]  /*132340*/  IADD3.X R13, R45, R3, RZ, P0, !PT ;  /* 0x000000032d0d7210 */ /* 0x000fc600007fe4ff */
[----:B------:R1:W-:Y:S02]  /*132350*/  STL [R1+0x360], R12 ;  /* 0x0003600c01007387 */ /* 0x0003e40000100800 */
[----:B------:R-:W-:Y:S02]  /*132360*/  STL [R1+0x29c], R13 ;  /* 0x00029c0d01007387 */ /* 0x000fe40000100800 */
[--C-:B-1----:R-:W-:Y:S02]  /*132370*/  IMAD.X R12, R11, 0x1, R3.reuse, P1 ;  /* 0x000000010b0c7824 */ /* 0x102fe400008e0603 */
[----:B------:R-:W3:Y:S03]  /*132380*/  LDL.LU.64 R10, [R1+0x3980] ;  /* 0x00398000010a7983 */ /* 0x000ee60000300a00 */
[----:B------:R-:W-:Y:S02]  /*132390*/  STL [R1+0x2fc], R12 ;  /* 0x0002fc0c01007387 */ /* 0x000fe40000100800 */
[----:B------:R-:W-:Y:S01]  /*1323a0*/  IMAD.X R8, R9, 0x1, R3, P2 ;  /* 0x0000000109087824 */ /* 0x000fe200010e0603 */
[----:B------:R-:W-:-:S02]  /*1323b0*/  IADD3.X R160, R29, R3, RZ, P3, !PT ;  /* 0x000000031da07210 */ /* 0x000fc40001ffe4ff */
[-C--:B--2---:R-:W-:Y:S01]  /*1323c0*/  IADD3 R28, P0, R40, R247.reuse, RZ ;  /* 0x000000f7281c7210 */ /* 0x084fe20007f1e0ff */
[----:B------:R-:W2:Y:S01]  /*1323d0*/  LDL.LU.64 R44, [R1+0x3910] ;  /* 0x00391000012c7983 */ /* 0x000ea20000300a00 */
[----:B------:R1:W-:Y:S02]  /*1323e0*/  STL [R1+0x35c], R8 ;  /* 0x00035c0801007387 */ /* 0x0003e40000100800 */
[----:B------:R-:W-:Y:S02]  /*1323f0*/  IMAD.MOV.U32 R125, RZ, RZ, R30 ;  /* 0x000000ffff7d7224 */ /* 0x000fe400078e001e */
[----:B------:R-:W-:Y:S01]  /*132400*/  IMAD.MOV.U32 R124, RZ, RZ, R31 ;  /* 0x000000ffff7c7224 */ /* 0x000fe200078e001f */
[----:B-1----:R-:W2:Y:S01]  /*132410*/  LDL.LU.64 R8, [R1+0x38a8] ;  /* 0x0038a80001087983 */ /* 0x002ea20000300a00 */
[----:B------:R-:W-:Y:S02]  /*132420*/  STL [R1+0x60f4], R160 ;  /* 0x0060f4a001007387 */ /* 0x000fe40000100800 */
[----:B------:R1:W-:Y:S01]  /*132430*/  STL [R1+0xac], R28 ;  /* 0x0000ac1c01007387 */ /* 0x0003e20000100800 */
[----:B----4-:R-:W-:Y:S11]  /*132440*/  HMMA.1688.F32.TF32 R12, R228, R30, R24 ;  /* 0x0000001ee40c723c */ /* 0x010ff60000081018 */
[----:B------:R-:W-:Y:S11]  /*132450*/  @!UPT UIADD3 URZ, URZ, URZ, URZ ;  /* 0x0000003f3f3ff290 */ /* 0x000ff6000fffe03f */
[----:B------:R-:W-:Y:S01]  /*132460*/  @!UPT UIADD3 URZ, URZ, URZ, URZ ;  /* 0x0000003f3f3ff290 */ /* 0x000fe2000fffe03f */
[----:B------:R4:W-:Y:S01]  /*132470*/  STL.64 [R1+0x1f50], R12 ;  /* 0x001f500c01007387 */ /* 0x0009e20000100a00 */
[----:B------:R3:W-:Y:S02]  /*132480*/  STL.64 [R1+0x1f58], R14 ;  /* 0x001f580e01007387 */ /* 0x0007e40000100a00 */
[----:B------:R-:W2:Y:S02]  /*132490*/  LDL.LU.64 R30, [R1+0x63b8] ;  /* 0x0063b800011e7983 */ /* 0x000ea40000300a00 */
[----:B-1----:R-:W2:Y:S01]  /*1324a0*/  LDL.LU.64 R28, [R1+0x63b0] ;  /* 0x0063b000011c7983 */ /* 0x002ea20000300a00 */
[-C--:B----4-:R-:W-:Y:S02]  /*1324b0*/  IADD3 R13, P1, R16, R247.reuse, RZ ;  /* 0x000000f7100d7210 */ /* 0x090fe40007f3e0ff */
[-C--:B------:R-:W-:Y:S02]  /*1324c0*/  IADD3 R12, P2, R6, R247.reuse, RZ ;  /* 0x000000f7060c7210 */ /* 0x080fe40007f5e0ff */
[----:B---3--:R-:W-:Y:S01]  /*1324d0*/  IADD3 R14, P3, R4, R247, RZ ;  /* 0x000000f7040e7210 */ /* 0x008fe20007f7e0ff */
[----:B------:R1:W-:Y:S02]  /*1324e0*/  STL [R1+0xf0], R13 ;  /* 0x0000f00d01007387 */ /* 0x0003e40000100800 */
[----:B------:R3:W-:Y:S02]  /*1324f0*/  STL [R1+0x1e8], R12 ;  /* 0x0001e80c01007387 */ /* 0x0007e40000100800 */
[----:B------:R-:W-:-:S02]  /*132500*/  IMAD.X R6, R7, 0x1, R3, P2 ;  /* 0x0000000107067824 */ /* 0x000fc400010e0603 */
[----:B------:R4:W-:Y:S01]  /*132510*/  STL [R1+0x240], R14 ;  /* 0x0002400e01007387 */ /* 0x0009e20000100800 */
[-C--:B------:R-:W-:Y:S02]  /*132520*/  IADD3.X R4, R5, R3.reuse, RZ, P3, !PT ;  /* 0x0000000305047210 */ /* 0x080fe40001ffe4ff */
[----:B-1----:R-:W-:Y:S01]  /*132530*/  IADD3.X R13, R41, R3, RZ, P0, !PT ;  /* 0x00000003290d7210 */ /* 0x002fe200007fe4ff */
[----:B---3--:R-:W-:-:S04]  /*132540*/  IMAD.X R12, R17, 0x1, R3, P1 ;  /* 0x00000001110c7824 */ /* 0x008fc800008e0603 */
[----:B------:R-:W-:Y:S01]  /*132550*/  STL [R1+0xa8], R13 ;  /* 0x0000a80d01007387 */ /* 0x000fe20000100800 */
[----:B------:R-:W3:Y:S02]  /*132560*/  LDL.LU.64 R40, [R1+0x3b98] ;  /* 0x003b980001287983 */ /* 0x000ee40000300a00 */
[----:B------:R-:W-:Y:S02]  /*132570*/  STL [R1+0xec], R12 ;  /* 0x0000ec0c01007387 */ /* 0x000fe40000100800 */
[----:B------:R-:W-:Y:S01]  /*132580*/  STL [R1+0x1e4], R6 ;  /* 0x0001e40601007387 */ /* 0x000fe20000100800 */
[----:B------:R-:W3:Y:S01]  /*132590*/  LDL.LU.64 R26, [R1+0x3b38] ;  /* 0x003b3800011a7983 */ /* 0x000ee20000300a00 */
[----:B------:R-:W3:Y:S02]  /*1325a0*/  LDL.LU.64 R16, [R1+0x3ad0] ;  /* 0x003ad00001107983 */ /* 0x000ee40000300a00 */
[----:B------:R2:W-:Y:S02]  /*1325b0*/  STL [R1+0x23c], R4 ;  /* 0x00023c0401007387 */ /* 0x0005e40000100800 */
[----:B----4-:R-:W4:Y:S02]  /*1325c0*/  LDL.LU.64 R14, [R1+0x3a68] ;  /* 0x003a6800010e7983 */ /* 0x010f240000300a00 */
        /* <DEDUP_REMOVED lines=8> */
[----:B------:R-:W2:Y:S01]  /*132650*/  LDL.LU.64 R48, [R1+0x63a0] ;  /* 0x0063a00001307983 */ /* 0x000ea20000300a00 */
[----:B------:R-:W3:Y:S01]  /*132660*/  LDL.LU.64 R12, [R1+0x39f8] ;  /* 0x0039f800010c7983 */ /* 0x000ee20000300a00 */
[----:B------:R-:W-:Y:S01]  /*132670*/  MOV R30, R174 ;  /* 0x000000ae001e7202 */ /* 0x000fe20000000f00 */
[----:B------:R-:W-:Y:S01]  /*132680*/  IMAD.MOV.U32 R29, RZ, RZ, R175 ;  /* 0x000000ffff1d7224 */ /* 0x000fe200078e00af */
[----:B------:R-:W-:Y:S01]  /*132690*/  MOV R252, R173 ;  /* 0x000000ad00fc7202 */ /* 0x000fe20000000f00 */
[----:B------:R-:W-:-:S02]  /*1326a0*/  IMAD.MOV.U32 R101, RZ, RZ, R188 ;  /* 0x000000ffff657224 */ /* 0x000fc400078e00bc */
[----:B------:R-:W-:Y:S02]  /*1326b0*/  IMAD.MOV.U32 R100, RZ, RZ, R189 ;  /* 0x000000ffff647224 */ /* 0x000fe400078e00bd */
[----:B------:R-:W-:Y:S02]  /*1326c0*/  IMAD.MOV.U32 R238, RZ, RZ, R33 ;  /* 0x000000ffffee7224 */ /* 0x000fe400078e0021 */
[----:B------:R-:W-:Y:S01]  /*1326d0*/  IMAD.MOV.U32 R239, RZ, RZ, R32 ;  /* 0x000000ffffef7224 */ /* 0x000fe200078e0020 */
[-C--:B-1----:R-:W-:Y:S02]  /*1326e0*/  IADD3 R5, P0, R10, R247.reuse, RZ ;  /* 0x000000f70a057210 */ /* 0x082fe40007f1e0ff */
[-C--:B------:R-:W-:Y:S01]  /*1326f0*/  IADD3 R4, P1, R44, R247.reuse, RZ ;  /* 0x000000f72c047210 */ /* 0x080fe20007f3e0ff */
[----:B------:R-:W-:Y:S04]  /*132700*/  LDS R6, [R2+0x3e700] ;  /* 0x03e7000002067984 */ /* 0x000fe80000000800 */
[----:B------:R1:W-:Y:S01]  /*132710*/  STL [R1+0x298], R5 ;  /* 0x0002980501007387 */ /* 0x0003e20000100800 */
[----:B------:R-:W-:Y:S02]  /*132720*/  STL [R1+0x2f8], R4 ;  /* 0x0002f80401007387 */ /* 0x000fe40000100800 */
[--C-:B------:R-:W-:Y:S01]  /*132730*/  IMAD.X R24, R11, 0x1, R3.reuse, P0 ;  /* 0x000000010b187824 */ /* 0x100fe200000e0603 */
[----:B------:R-:W-:Y:S01]  /*132740*/  LDS R7, [R0+0x3e700] ;  /* 0x03e7000000077984 */ /* 0x000fe20000000800 */
[----:B-1----:R-:W-:Y:S01]  /*132750*/  IADD3 R5, P2, R8, R247, RZ ;  /* 0x000000f708057210 */ /* 0x002fe20007f5e0ff */
[----:B--2---:R-:W-:Y:S04]  /*132760*/  HMMA.1688.F32.TF32 R48, R228, R174, R48 ;  /* 0x000000aee430723c */ /* 0x004fe80000081030 */
[----:B------:R-:W-:Y:S01]  /*132770*/  STL [R1+0x358], R5 ;  /* 0x0003580501007387 */ /* 0x000fe20000100800 */
[----:B------:R-:W-:Y:S01]  /*132780*/  IADD3.X R31, R45, R3, RZ, P1, !PT ;  /* 0x000000032d1f7210 */ /* 0x000fe20000ffe4ff */
[--C-:B------:R-:W-:Y:S01]  /*132790*/  IMAD.X R28, R9, 0x1, R3.reuse, P2 ;  /* 0x00000001091c7824 */ /* 0x100fe200010e0603 */
[-C--:B---3--:R-:W-:Y:S01]  /*1327a0*/  IADD3 R159, P0, R40, R247.reuse, RZ ;  /* 0x000000f7289f7210 */ /* 0x088fe20007f1e0ff */
[----:B------:R-:W-:Y:S04]  /*1327b0*/  LDS R4, [R2+0x3c700] ;  /* 0x03c7000002047984 */ /* 0x000fe80000000800 */
[----:B------:R-:W1:Y:S11]  /*1327c0*/  LDS R5, [R0+0x3c700] ;  /* 0x03c7000000057984 */ /* 0x000e760000000800 */
[----:B------:R-:W-:Y:S01]  /*1327d0*/  STL.64 [R1+0x1f30], R48 ;  /* 0x001f303001007387 */ /* 0x000fe20000100a00 */
[----:B------:R-:W-:Y:S02]  /*1327e0*/  STL.64 [R1+0x1f38], R50 ;  /* 0x001f383201007387 */ /* 0x000fe40000100a00 */
[----:B------:R-:W2:Y:S02]  /*1327f0*/  LDL.LU.64 R174, [R1+0x6398] ;  /* 0x0063980001ae7983 */ /* 0x000ea40000300a00 */
[----:B------:R-:W2:Y:S01]  /*132800*/  LDL.LU.64 R172, [R1+0x6390] ;  /* 0x0063900001ac7983 */ /* 0x000ea20000300a00 */
[----:B------:R-:W3:Y:S01]  /*132810*/  LDL.LU.64 R10, [R1+0x3988] ;  /* 0x00398800010a7983 */ /* 0x000ee20000300a00 */
[----:B------:R4:W-:Y:S03]  /*132820*/  STL [R1+0x294], R24 ;  /* 0x0002941801007387 */ /* 0x0009e60000100800 */
[----:B----4-:R-:W4:Y:S01]  /*132830*/  LDL.LU.64 R24, [R1+0x3918] ;  /* 0x0039180001187983 */ /* 0x010f220000300a00 */
[----:B------:R1:W-:Y:S01]  /*132840*/  STL [R1+0x2f4], R31 ;  /* 0x0002f41f01007387 */ /* 0x0003e20000100800 */
[-C--:B------:R-:W-:Y:S01]  /*132850*/  IADD3 R48, P1, R26, R247.reuse, RZ ;  /* 0x000000f71a307210 */ /* 0x080fe20007f3e0ff */
[----:B------:R-:W3:Y:S01]  /*132860*/  LDL.LU.64 R44, [R1+0x38b0] ;  /* 0x0038b000012c7983 */ /* 0x000ee20000300a00 */
[----:B------:R-:W3:Y:S01]  /*132870*/  LDL.LU.64 R8, [R1+0x3b88] ;  /* 0x003b880001087983 */ /* 0x000ee20000300a00 */
[----:B------:R1:W-:Y:S02]  /*132880*/  STL [R1+0x354], R28 ;  /* 0x0003541c01007387 */ /* 0x0003e40000100800 */
[----:B------:R-:W-:Y:S02]  /*132890*/  STL [R1+0x60f8], R159 ;  /* 0x0060f89f01007387 */ /* 0x000fe40000100800 */
[----:B------:R-:W-:Y:S02]  /*1328a0*/  STL [R1+0xa4], R48 ;  /* 0x0000a43001007387 */ /* 0x000fe40000100800 */
[----:B------:R-:W-:Y:S01]  /*1328b0*/  IMAD.X R158, R41, 0x1, R3, P0 ;  /* 0x00000001299e7824 */ /* 0x000fe200000e0603 */
[----:B-1----:R-:W-:-:S02]  /*1328c0*/  IADD3 R31, P2, R16, R247, RZ ;  /* 0x000000f7101f7210 */ /* 0x002fc40007f5e0ff */
[----:B------:R-:W-:-:S03]  /*1328d0*/  IADD3 R28, P3, R14, R247, RZ ;  /* 0x000000f70e1c7210 */ /* 0x000fc60007f7e0ff */
[----:B------:R-:W-:Y:S04]  /*1328e0*/  STL [R1+0xe8], R31 ;  /* 0x0000e81f01007387 */ /* 0x000fe80000100800 */
[----:B------:R1:W-:Y:S01]  /*1328f0*/  STL [R1+0x1e0], R28 ;  /* 0x0001e01c01007387 */ /* 0x0003e20000100800 */
[----:B------:R-:W-:Y:S02]  /*132900*/  STL [R1+0x60fc], R158 ;  /* 0x0060fc9e01007387 */ /* 0x000fe40000100800 */
[--C-:B------:R-:W-:Y:S02]  /*132910*/  IMAD.X R17, R17, 0x1, R3.reuse, P2 ;  /* 0x0000000111117824 */ /* 0x100fe400010e0603 */
[----:B------:R-:W-:Y:S01]  /*132920*/  IMAD.X R16, R15, 0x1, R3, P3 ;  /* 0x000000010f107824 */ /* 0x000fe200018e0603 */
[----:B------:R-:W-:-:S02]  /*132930*/  IADD3 R26, P0, R12, R247, RZ ;  /* 0x000000f70c1a7210 */ /* 0x000fc40007f1e0ff */
[----:B-1----:R-:W-:Y:S01]  /*132940*/  MOV R28, R182 ;  /* 0x000000b6001c7202 */ /* 0x002fe20000000f00 */
[C---:B--2---:R-:W-:Y:S07]  /*132950*/  HMMA.1688.F32.TF32 R48, R228.reuse, R102, R172 ;  /* 0x00000066e430723c */ /* 0x044fee00000810ac */
[----:B------:R-:W-:Y:S11]  /*132960*/  IADD3.X R174, R27, R3, RZ, P1, !PT ;  /* 0x000000031bae7210 */ /* 0x000ff60000ffe4ff */
[----:B------:R-:W-:Y:S05]  /*132970*/  @!UPT UIADD3 URZ, URZ, URZ, URZ ;  /* 0x0000003f3f3ff290 */ /* 0x000fea000fffe03f */
[----:B------:R-:W-:Y:S01]  /*132980*/  STL.64 [R1+0x1f20], R48 ;  /* 0x001f203001007387 */ /* 0x000fe20000100a00 */
[----:B------:R1:W-:Y:S02]  /*132990*/  STL.64 [R1+0x1f28], R50 ;  /* 0x001f283201007387 */ /* 0x0003e40000100a00 */
[----:B-1----:R-:W-:Y:S01]  /*1329a0*/  HMMA.1688.F32.TF32 R48, R228, R182, R176 ;  /* 0x000000b6e430723c */ /* 0x002fe200000810b0 */
[----:B------:R-:W-:Y:S01]  /*1329b0*/  STL [R1+0x6100], R174 ;  /* 0x006100ae01007387 */ /* 0x000fe20000100800 */
[----:B------:R-:W2:Y:S02]  /*1329c0*/  LDL.LU.64 R40, [R1+0x3b40] ;  /* 0x003b400001287983 */ /* 0x000ea40000300a00 */
[----:B------:R3:W-:Y:S02]  /*1329d0*/  STL [R1+0xe4], R17 ;  /* 0x0000e41101007387 */ /* 0x0007e40000100800 */
[----:B------:R-:W2:Y:S01]  /*1329e0*/  LDL.LU.64 R14, [R1+0x3ad8] ;  /* 0x003ad800010e7983 */ /* 0x000ea20000300a00 */
[----:B------:R4:W-:Y:S01]  /*1329f0*/  STL [R1+0x12c], R16 ;  /* 0x00012c1001007387 */ /* 0x0009e20000100800 */
[----:B------:R1:W-:Y:S01]  /*132a00*/  STL [R1+0x238], R26 ;  /* 0x0002381a01007387 */ /* 0x0003e20000100800 */
[----:B---3--:R-:W-:-:S02]  /*132a10*/  IADD3 R17, P1, R10, R247, RZ ;  /* 0x000000f70a117210 */ /* 0x008fc40007f3e0ff */
[----:B----4-:R-:W-:-:S03]  /*132a20*/  IADD3 R16, P2, R24, R247, RZ ;  /* 0x000000f718107210 */ /* 0x010fc60007f5e0ff */
[----:B------:R-:W-:Y:S02]  /*132a30*/  STL [R1+0x290], R17 ;  /* 0x0002901101007387 */ /* 0x000fe40000100800 */
[----:B------:R3:W-:Y:S02]  /*132a40*/  STL [R1+0x2f0], R16 ;  /* 0x0002f01001007387 */ /* 0x0007e40000100800 */
[----:B-1----:R-:W-:-:S05]  /*132a50*/  IMAD.MOV.U32 R26, RZ, RZ, R183 ;  /* 0x000000ffff1a7224 */ /* 0x002fca00078e00b7 */
[----:B------:R-:W-:Y:S01]  /*132a60*/  STL.64 [R1+0x1f10], R48 ;  /* 0x001f103001007387 */ /* 0x000fe20000100a00 */
[----:B------:R-:W-:Y:S02]  /*132a70*/  STL.64 [R1+0x1f18], R50 ;  /* 0x001f183201007387 */ /* 0x000fe40000100a00 */
[----:B------:R-:W4:Y:S02]  /*132a80*/  LDL.LU.64 R182, [R1+0x6388] ;  /* 0x0063880001b67983 */ /* 0x000f240000300a00 */
[----:B------:R-:W4:Y:S02]  /*132a90*/  LDL.LU.64 R180, [R1+0x6380] ;  /* 0x0063800001b47983 */ /* 0x000f240000300a00 */
[--C-:B------:R-:W-:Y:S01]  /*132aa0*/  IMAD.X R27, R13, 0x1, R3.reuse, P0 ;  /* 0x000000010d1b7824 */ /* 0x100fe200000e0603 */
[----:B---3--:R-:W3:Y:S01]  /*132ab0*/  LDL.LU.64 R16, [R1+0x3a70] ;  /* 0x003a700001107983 */ /* 0x008ee20000300a00 */
[----:B------:R-:W3:Y:S03]  /*132ac0*/  LDL.LU.64 R12, [R1+0x3a00] ;  /* 0x003a0000010c7983 */ /* 0x000ee60000300a00 */
[----:B------:R1:W-:Y:S02]  /*132ad0*/  STL [R1+0x234], R27 ;  /* 0x0002341b01007387 */ /* 0x0003e40000100800 */
[----:B------:R-:W-:Y:S01]  /*132ae0*/  IMAD.X R25, R25, 0x1, R3, P2 ;  /* 0x0000000119197824 */ /* 0x000fe200010e0603 */
[----:B------:R-:W-:-:S02]  /*132af0*/  IADD3 R24, P0, R44, R247, RZ ;  /* 0x000000f72c187210 */ /* 0x000fc40007f1e0ff */
[----:B-1----:R-:W-:Y:S01]  /*132b00*/  IADD3.X R27, R11, R3, RZ, P1, !PT ;  /* 0x000000030b1b7210 */ /* 0x002fe20000ffe4ff */
[-C--:B------:R-:W-:Y:S01]  /*132b10*/  IADD3 R157, P1, R8, R247.reuse, RZ ;  /* 0x000000f7089d7210 */ /* 0x080fe20007f3e0ff */
[----:B------:R-:W3:Y:S03]  /*132b20*/  LDL.LU.64 R10, [R1+0x3990] ;  /* 0x00399000010a7983 */ /* 0x000ee60000300a00 */
[----:B------:R-:W-:Y:S02]  /*132b30*/  STL [R1+0x28c], R27 ;  /* 0x00028c1b01007387 */ /* 0x000fe40000100800 */
[----:B------:R1:W-:Y:S01]  /*132b40*/  STL [R1+0x2ec], R25 ;  /* 0x0002ec1901007387 */ /* 0x0003e20000100800 */
[----:B------:R-:W-:Y:S01]  /*132b50*/  STL [R1+0x6104], R157 ;  /* 0x0061049d01007387 */ /* 0x000fe20000100800 */
[----:B------:R2:W-:Y:S02]  /*132b60*/  STL [R1+0x350], R24 ;  /* 0x0003501801007387 */ /* 0x0005e40000100800 */
[----:B-1----:R-:W-:Y:S01]  /*132b70*/  IMAD.MOV.U32 R25, RZ, RZ, R186 ;  /* 0x000000ffff197224 */ /* 0x002fe200078e00ba */
[----:B--2---:R-:W-:-:S02]  /*132b80*/  IADD3 R173, P2, R40, R247, RZ ;  /* 0x000000f728ad7210 */ /* 0x004fc40007f5e0ff */
[----:B------:R-:W-:Y:S01]  /*132b90*/  IADD3 R24, P3, R14, R247, RZ ;  /* 0x000000f70e187210 */ /* 0x000fe20007f7e0ff */
[----:B----4-:R-:W-:Y:S02]  /*132ba0*/  HMMA.1688.F32.TF32 R48, R228, R186, R180 ;  /* 0x000000bae430723c */ /* 0x010fe400000810b4 */
[----:B------:R-:W-:Y:S02]  /*132bb0*/  STL [R1+0x6108], R173 ;  /* 0x006108ad01007387 */ /* 0x000fe40000100800 */
[----:B------:R1:W-:Y:S02]  /*132bc0*/  STL [R1+0xe0], R24 ;  /* 0x0000e01801007387 */ /* 0x0003e40000100800 */
[----:B-1----:R-:W-:Y:S11]  /*132bd0*/  MOV R24, R187 ;  /* 0x000000bb00187202 */ /* 0x002ff60000000f00 */
[----:B------:R-:W-:Y:S06]  /*132be0*/  @!UPT UIADD3 URZ, URZ, URZ, URZ ;  /* 0x0000003f3f3ff290 */ /* 0x000fec000fffe03f */
[----:B------:R-:W-:Y:S01]  /*132bf0*/  STL.64 [R1+0x1f00], R48 ;  /* 0x001f003001007387 */ /* 0x000fe20000100a00 */
[----:B------:R1:W-:Y:S02]  /*132c00*/  STL.64 [R1+0x1f08], R50 ;  /* 0x001f083201007387 */ /* 0x0003e40000100a00 */
[----:B------:R-:W2:Y:S02]  /*132c10*/  LDL.LU.64 R186, [R1+0x6378] ;  /* 0x0063780001ba7983 */ /* 0x000ea40000300a00 */
[----:B------:R-:W2:Y:S02]  /*132c20*/  LDL.LU.64 R184, [R1+0x6370] ;  /* 0x0063700001b87983 */ /* 0x000ea40000300a00 */
[--C-:B------:R-:W-:Y:S02]  /*132c30*/  IMAD.X R27, R45, 0x1, R3.reuse, P0 ;  /* 0x000000012d1b7824 */ /* 0x100fe400000e0603 */
[----:B------:R-:W-:Y:S01]  /*132c40*/  IMAD.X R156, R9, 0x1, R3, P1 ;  /* 0x00000001099c7824 */ /* 0x000fe200008e0603 */
[----:B------:R-:W-:-:S02]  /*132c50*/  IADD3.X R172, R41, R3, RZ, P2, !PT ;  /* 0x0000000329ac7210 */ /* 0x000fc400017fe4ff */
[----:B------:R-:W-:Y:S01]  /*132c60*/  IADD3.X R183, R15, R3, RZ, P3, !PT ;  /* 0x000000030fb77210 */ /* 0x000fe20001ffe4ff */
[-C--:B---3--:R-:W-:Y:S01]  /*132c70*/  IADD3 R15, P1, R12, R247.reuse, RZ ;  /* 0x000000f70c0f7210 */ /* 0x088fe20007f3e0ff */
[----:B-1----:R-:W3:Y:S01]  /*132c80*/  LDL.LU.64 R50, [R1+0x3920] ;  /* 0x0039200001327983 */ /* 0x002ee20000300a00 */
[----:B------:R-:W4:Y:S02]  /*132c90*/  LDL.LU.64 R48, [R1+0x38b8] ;  /* 0x0038b80001307983 */ /* 0x000f240000300a00 */
[----:B------:R1:W-:Y:S02]  /*132ca0*/  STL [R1+0x34c], R27 ;  /* 0x00034c1b01007387 */ /* 0x0003e40000100800 */
[----:B------:R-:W4:Y:S01]  /*132cb0*/  LDL.LU.64 R44, [R1+0x3b80] ;  /* 0x003b8000012c7983 */ /* 0x000f220000300a00 */
[----:B------:R-:W4:Y:S01]  /*132cc0*/  LDL.LU.64 R8, [R1+0x3b48] ;  /* 0x003b480001087983 */ /* 0x000f220000300a00 */
[----:B------:R-:W-:Y:S01]  /*132cd0*/  STL [R1+0x610c], R156 ;  /* 0x00610c9c01007387 */ /* 0x000fe20000100800 */
[-C--:B------:R-:W-:Y:S01]  /*132ce0*/  IADD3 R14, P2, R10, R247.reuse, RZ ;  /* 0x000000f70a0e7210 */ /* 0x080fe20007f5e0ff */
[----:B------:R-:W-:Y:S01]  /*132cf0*/  STL [R1+0x6110], R172 ;  /* 0x006110ac01007387 */ /* 0x000fe20000100800 */
[----:B------:R-:W-:Y:S01]  /*132d00*/  STL [R1+0x6114], R183 ;  /* 0x006114b701007387 */ /* 0x000fe20000100800 */
[----:B-1----:R-:W-:-:S05]  /*132d10*/  IADD3 R27, P0, R16, R247, RZ ;  /* 0x000000f7101b7210 */ /* 0x002fca0007f1e0ff */
[----:B------:R-:W-:Y:S01]  /*132d20*/  STL [R1+0x128], R27 ;  /* 0x0001281b01007387 */ /* 0x000fe20000100800 */
[----:B------:R1:W-:Y:S02]  /*132d30*/  STL [R1+0x230], R15 ;  /* 0x0002300f01007387 */ /* 0x0003e40000100800 */
[----:B------:R1:W-:Y:S02]  /*132d40*/  STL [R1+0x288], R14 ;  /* 0x0002880e01007387 */ /* 0x0003e40000100800 */
[----:B-1----:R-:W-:Y:S02]  /*132d50*/  IMAD.MOV.U32 R15, RZ, RZ, R190 ;  /* 0x000000ffff0f7224 */ /* 0x002fe400078e00be */
[----:B------:R-:W-:Y:S01]  /*132d60*/  IMAD.MOV.U32 R14, RZ, RZ, R191 ;  /* 0x000000ffff0e7224 */ /* 0x000fe200078e00bf */
[----:B--2---:R-:W-:Y:S01]  /*132d70*/  HMMA.1688.F32.TF32 R228, R228, R190, R184 ;  /* 0x000000bee4e4723c */ /* 0x004fe200000810b8 */
[----:B------:R-:W2:Y:S01]  /*132d80*/  LDL.LU.64 R190, [R1+0x6368] ;  /* 0x0063680001be7983 */ /* 0x000ea20000300a00 */
[----:B------:R-:W2:Y:S02]  /*132d90*/  LDL.LU.64 R188, [R1+0x6360] ;  /* 0x0063600001bc7983 */ /* 0x000ea40000300a00 */
[----:B------:R-:W2:Y:S02]  /*132da0*/  LDL.LU.64 R40, [R1+0x3ae0] ;  /* 0x003ae00001287983 */ /* 0x000ea40000300a00 */
[----:B------:R-:W2:Y:S01]  /*132db0*/  LDL.LU.64 R32, [R1+0x3a78] ;  /* 0x003a780001207983 */ /* 0x000ea20000300a00 */
[----:B------:R-:W-:Y:S01]  /*132dc0*/  MOV R242, R21 ;  /* 0x0000001500f27202 */ /* 0x000fe20000000f00 */
[----:B------:R-:W-:-:S02]  /*132dd0*/  IMAD.MOV.U32 R243, RZ, RZ, R20 ;  /* 0x000000fffff37224 */ /* 0x000fc400078e0014 */
[----:B------:R-:W2:Y:S01]  /*132de0*/  LDL.LU.64 R20, [R1+0x3a08] ;  /* 0x003a080001147983 */ /* 0x000ea20000300a00 */
[--C-:B------:R-:W-:Y:S01]  /*132df0*/  IMAD.X R16, R17, 0x1, R3.reuse, P0 ;  /* 0x0000000111107824 */ /* 0x100fe200000e0603 */
[----:B------:R-:W-:Y:S01]  /*132e00*/  IADD3.X R12, R13, R3, RZ, P1, !PT ;  /* 0x000000030d0c7210 */ /* 0x000fe20000ffe4ff */
[----:B------:R-:W-:Y:S01]  /*132e10*/  IMAD.X R10, R11, 0x1, R3, P2 ;  /* 0x000000010b0a7824 */ /* 0x000fe200010e0603 */
[-C--:B---3--:R-:W-:Y:S02]  /*132e20*/  IADD3 R11, P0, R50, R247.reuse, RZ ;  /* 0x000000f7320b7210 */ /* 0x088fe40007f1e0ff */
[----:B----4-:R-:W-:-:S07]  /*132e30*/  IADD3 R155, P2, R44, R247, RZ ;  /* 0x000000f72c9b7210 */ /* 0x010fce0007f5e0ff */
[----:B------:R-:W-:Y:S01]  /*132e40*/  STL [R1+0x6124], R228 ;  /* 0x006124e401007387 */ /* 0x000fe20000100800 */
[----:B------:R-:W-:Y:S02]  /*132e50*/  STL [R1+0x6120], R229 ;  /* 0x006120e501007387 */ /* 0x000fe40000100800 */
[----:B------:R-:W-:Y:S02]  /*132e60*/  STL [R1+0x611c], R230 ;  /* 0x00611ce601007387 */ /* 0x000fe40000100800 */
[----:B------:R-:W-:Y:S01]  /*132e70*/  STL [R1+0x6118], R231 ;  /* 0x006118e701007387 */ /* 0x000fe20000100800 */
[----:B------:R1:W-:Y:S01]  /*132e80*/  STL [R1+0x124], R16 ;  /* 0x0001241001007387 */ /* 0x0003e20000100800 */
[----:B------:R-:W-:-:S03]  /*132e90*/  IADD3 R171, P3, R8, R247, RZ ;  /* 0x000000f708ab7210 */ /* 0x000fc60007f7e0ff */
[----:B-1----:R-:W3:Y:S01]  /*132ea0*/  LDL.LU.64 R16, [R1+0x3998] ;  /* 0x0039980001107983 */ /* 0x002ee20000300a00 */
[----:B------:R-:W-:Y:S02]  /*132eb0*/  STL [R1+0x22c], R12 ;  /* 0x00022c0c01007387 */ /* 0x000fe40000100800 */
[----:B------:R1:W-:Y:S02]  /*132ec0*/  STL [R1+0x284], R10 ;  /* 0x0002840a01007387 */ /* 0x0003e40000100800 */
[----:B------:R-:W-:Y:S02]  /*132ed0*/  STL [R1+0x2e8], R11 ;  /* 0x0002e80b01007387 */ /* 0x000fe40000100800 */
[----:B------:R-:W-:Y:S01]  /*132ee0*/  IMAD.MOV.U32 R250, RZ, RZ, R37 ;  /* 0x000000fffffa7224 */ /* 0x000fe200078e0025 */
[----:B------:R-:W-:Y:S02]  /*132ef0*/  MOV R251, R36 ;  /* 0x0000002400fb7202 */ /* 0x000fe40000000f00 */
[----:B-1----:R-:W-:-:S05]  /*132f00*/  IADD3 R10, P1, R48, R247, RZ ;  /* 0x000000f7300a7210 */ /* 0x002fca0007f3e0ff */
[----:B------:R1:W-:Y:S01]  /*132f10*/  STL [R1+0x348], R10 ;  /* 0x0003480a01007387 */ /* 0x0003e20000100800 */
[----:B------:R-:W-:Y:S02]  /*132f20*/  STL [R1+0x6128], R155 ;  /* 0x0061289b01007387 */ /* 0x000fe40000100800 */
[----:B------:R-:W-:Y:S02]  /*132f30*/  STL [R1+0x612c], R171 ;  /* 0x00612cab01007387 */ /* 0x000fe40000100800 */
[----:B------:R-:W4:Y:S01]  /*132f40*/  LDL.LU.64 R36, [R1+0x3928] ;  /* 0x0039280001247983 */ /* 0x000f220000300a00 */
[----:B------:R-:W3:Y:S01]  /*132f50*/  LDL.LU.64 R12, [R1+0x38c0] ;  /* 0x0038c000010c7983 */ /* 0x000ee20000300a00 */
[--C-:B------:R-:W-:Y:S02]  /*132f60*/  IMAD.X R31, R51, 0x1, R3.reuse, P0 ;  /* 0x00000001331f7824 */ /* 0x100fe400000e0603 */
[--C-:B------:R-:W-:Y:S01]  /*132f70*/  IMAD.X R27, R49, 0x1, R3.reuse, P1 ;  /* 0x00000001311b7824 */ /* 0x100fe200008e0603 */
[----:B------:R-:W-:Y:S01]  /*132f80*/  IADD3.X R154, R45, R3, RZ, P2, !PT ;  /* 0x000000032d9a7210 */ /* 0x000fe200017fe4ff */
[----:B------:R-:W-:Y:S01]  /*132f90*/  IMAD.X R170, R9, 0x1, R3, P3 ;  /* 0x0000000109aa7824 */ /* 0x000fe200018e0603 */
[C---:B--2---:R-:W-:Y:S01]  /*132fa0*/  HMMA.1688.F32.TF32 R116, R4.reuse, R238, R188 ;  /* 0x000000ee0474723c */ /* 0x044fe200000810bc */
[-C--:B------:R-:W-:Y:S11]  /*132fb0*/  IADD3 R182, P0, R40, R247.reuse, RZ ;  /* 0x000000f728b67210 */ /* 0x080ff60007f1e0ff */
[----:B------:R-:W-:Y:S11]  /*132fc0*/  @!UPT UIADD3 URZ, URZ, URZ, URZ ;  /* 0x0000003f3f3ff290 */ /* 0x000ff6000fffe03f */
[----:B------:R-:W-:Y:S01]  /*132fd0*/  STL.64 [R1+0x1ef0], R116 ;  /* 0x001ef07401007387 */ /* 0x000fe20000100a00 */
[----:B------:R-:W-:Y:S02]  /*132fe0*/  STL.64 [R1+0x1ef8], R118 ;  /* 0x001ef87601007387 */ /* 0x000fe40000100a00 */
[----:B-1----:R-:W2:Y:S02]  /*132ff0*/  LDL.LU.64 R10, [R1+0x3b78] ;  /* 0x003b7800010a7983 */ /* 0x002ea40000300a00 */
[----:B------:R-:W-:Y:S01]  /*133000*/  STL [R1+0x2e4], R31 ;  /* 0x0002e41f01007387 */ /* 0x000fe20000100800 */
[----:B------:R-:W2:Y:S01]  /*133010*/  LDL.LU.64 R44, [R1+0x3b50] ;  /* 0x003b5000012c7983 */ /* 0x000ea20000300a00 */
[-C--:B------:R-:W-:Y:S01]  /*133020*/  IADD3 R191, P1, R32, R247.reuse, RZ ;  /* 0x000000f720bf7210 */ /* 0x080fe20007f3e0ff */
[----:B------:R1:W-:Y:S02]  /*133030*/  STL [R1+0x344], R27 ;  /* 0x0003441b01007387 */ /* 0x0003e40000100800 */
[----:B------:R-:W-:Y:S01]  /*133040*/  STL [R1+0x6130], R154 ;  /* 0x0061309a01007387 */ /* 0x000fe20000100800 */
[----:B------:R-:W-:Y:S01]  /*133050*/  STL [R1+0x6134], R170 ;  /* 0x006134aa01007387 */ /* 0x000fe20000100800 */
[----:B------:R-:W-:Y:S02]  /*133060*/  STL [R1+0x6138], R182 ;  /* 0x006138b601007387 */ /* 0x000fe40000100800 */
[----:B------:R-:W-:Y:S02]  /*133070*/  STL [R1+0x613c], R191 ;  /* 0x00613cbf01007387 */ /* 0x000fe40000100800 */
[----:B------:R-:W2:Y:S01]  /*133080*/  LDL.LU.64 R8, [R1+0x3ae8] ;  /* 0x003ae80001087983 */ /* 0x000ea20000300a00 */
[----:B------:R-:W-:Y:S01]  /*133090*/  HMMA.1688.F32.TF32 R48, R4, R242, R192 ;  /* 0x000000f20430723c */ /* 0x000fe200000810c0 */
[----:B-1----:R-:W-:-:S05]  /*1330a0*/  IADD3 R27, P2, R20, R247, RZ ;  /* 0x000000f7141b7210 */ /* 0x002fca0007f5e0ff */
[----:B------:R-:W-:Y:S01]  /*1330b0*/  STL [R1+0x228], R27 ;  /* 0x0002281b01007387 */ /* 0x000fe20000100800 */
[----:B------:R-:W2:Y:S02]  /*1330c0*/  LDL.LU.64 R60, [R1+0x3a80] ;  /* 0x003a8000013c7983 */ /* 0x000ea40000300a00 */
[--C-:B------:R-:W-:Y:S11]  /*1330d0*/  IMAD.X R181, R41, 0x1, R3.reuse, P0 ;  /* 0x0000000129b57824 */ /* 0x100ff600000e0603 */
[----:B------:R-:W-:Y:S03]  /*1330e0*/  @!UPT UIADD3 URZ, URZ, URZ, URZ ;  /* 0x0000003f3f3ff290 */ /* 0x000fe6000fffe03f */
[----:B------:R-:W-:Y:S01]  /*1330f0*/  STL.64 [R1+0x1ee0], R48 ;  /* 0x001ee03001007387 */ /* 0x000fe20000100a00 */
[----:B------:R1:W-:Y:S02]  /*133100*/  STL.64 [R1+0x1ee8], R50 ;  /* 0x001ee83201007387 */ /* 0x0003e40000100a00 */
[--C-:B------:R-:W-:Y:S01]  /*133110*/  IMAD.X R20, R21, 0x1, R3.reuse, P2 ;  /* 0x0000000115147824 */ /* 0x100fe200010e0603 */
[----:B-1----:R-:W-:Y:S01]  /*133120*/  HMMA.1688.F32.TF32 R48, R4, R250, R196 ;  /* 0x000000fa0430723c */ /* 0x002fe200000810c4 */
[----:B------:R-:W-:Y:S02]  /*133130*/  IADD3.X R190, R33, R3, RZ, P1, !PT ;  /* 0x0000000321be7210 */ /* 0x000fe40000ffe4ff */
[-C--:B---3--:R-:W-:Y:S01]  /*133140*/  IADD3 R27, P0, R16, R247.reuse, RZ ;  /* 0x000000f7101b7210 */ /* 0x088fe20007f1e0ff */
[----:B------:R-:W-:Y:S01]  /*133150*/  STL [R1+0x6150], R181 ;  /* 0x006150b501007387 */ /* 0x000fe20000100800 */
[-C--:B----4-:R-:W-:Y:S01]  /*133160*/  IADD3 R21, P1, R36, R247.reuse, RZ ;  /* 0x000000f724157210 */ /* 0x090fe20007f3e0ff */
[----:B------:R1:W-:Y:S02]  /*133170*/  STL [R1+0x224], R20 ;  /* 0x0002241401007387 */ /* 0x0003e40000100800 */
[----:B------:R3:W-:Y:S02]  /*133180*/  STL [R1+0x280], R27 ;  /* 0x0002801b01007387 */ /* 0x0007e40000100800 */
[----:B------:R-:W-:Y:S01]  /*133190*/  STL [R1+0x2e0], R21 ;  /* 0x0002e01501007387 */ /* 0x000fe20000100800 */
[----:B-1----:R-:W-:Y:S01]  /*1331a0*/  IADD3 R20, P2, R12, R247, RZ ;  /* 0x000000f70c147210 */ /* 0x002fe20007f5e0ff */
[----:B------:R-:W-:Y:S01]  /*1331b0*/  IMAD.X R16, R17, 0x1, R3, P0 ;  /* 0x0000000111107824 */ /* 0x000fe200000e0603 */
[----:B---3--:R-:W-:-:S03]  /*1331c0*/  IADD3.X R27, R37, R3, RZ, P1, !PT ;  /* 0x00000003251b7210 */ /* 0x008fc60000ffe4ff */
[----:B------:R-:W-:Y:S01]  /*1331d0*/  IMAD.X R12, R13, 0x1, R3, P2 ;  /* 0x000000010d0c7824 */ /* 0x000fe200010e0603 */
[----:B--2---:R-:W-:-:S05]  /*1331e0*/  IADD3 R153, P3, R10, R247, RZ ;  /* 0x000000f70a997210 */ /* 0x004fca0007f7e0ff */
[----:B------:R-:W-:Y:S01]  /*1331f0*/  STL [R1+0x6154], R153 ;  /* 0x0061549901007387 */ /* 0x000fe20000100800 */
[----:B------:R-:W-:Y:S02]  /*133200*/  STL [R1+0x340], R20 ;  /* 0x0003401401007387 */ /* 0x000fe40000100800 */
[----:B------:R-:W2:Y:S02]  /*133210*/  LDL.LU.64 R40, [R1+0x3a10] ;  /* 0x003a100001287983 */ /* 0x000ea40000300a00 */
[----:B------:R-:W-:Y:S01]  /*133220*/  STL.64 [R1+0x1ed0], R48 ;  /* 0x001ed03001007387 */ /* 0x000fe20000100a00 */
[----:B------:R1:W-:Y:S01]  /*133230*/  STL.64 [R1+0x1ed8], R50 ;  /* 0x001ed83201007387 */ /* 0x0003e20000100a00 */
[----:B------:R-:W3:Y:S01]  /*133240*/  LDL.LU.64 R32, [R1+0x39a0] ;  /* 0x0039a00001207983 */ /* 0x000ee20000300a00 */
[----:B-1----:R-:W-:Y:S01]  /*133250*/  HMMA.1688.F32.TF32 R48, R4, R206, R200 ;  /* 0x000000ce0430723c */ /* 0x002fe200000810c8 */
[----:B------:R-:W-:Y:S01]  /*133260*/  IMAD.X R152, R11, 0x1, R3, P3 ;  /* 0x000000010b987824 */ /* 0x000fe200018e0603 */
[----:B------:R1:W-:Y:S01]  /*133270*/  STL [R1+0x27c], R16 ;  /* 0x00027c1001007387 */ /* 0x0003e20000100800 */
[----:B------:R-:W4:Y:S01]  /*133280*/  LDL.LU.64 R20, [R1+0x3930] ;  /* 0x0039300001147983 */ /* 0x000f220000300a00 */
[----:B------:R-:W-:-:S02]  /*133290*/  IADD3 R169, P0, R44, R247, RZ ;  /* 0x000000f72ca97210 */ /* 0x000fc40007f1e0ff */
[----:B------:R-:W-:Y:S01]  /*1332a0*/  IADD3 R180, P1, R8, R247, RZ ;  /* 0x000000f708b47210 */ /* 0x000fe20007f3e0ff */
[----:B-1----:R-:W2:Y:S01]  /*1332b0*/  LDL.LU.64 R16, [R1+0x38c8] ;  /* 0x0038c80001107983 */ /* 0x002ea20000300a00 */
[----:B------:R-:W-:Y:S02]  /*1332c0*/  STL [R1+0x2dc], R27 ;  /* 0x0002dc1b01007387 */ /* 0x000fe40000100800 */
[----:B------:R1:W-:Y:S02]  /*1332d0*/  STL [R1+0x6158], R152 ;  /* 0x0061589801007387 */ /* 0x0003e40000100800 */
[----:B------:R-:W-:Y:S01]  /*1332e0*/  STL [R1+0x33c], R12 ;  /* 0x00033c0c01007387 */ /* 0x000fe20000100800 */
[----:B------:R1:W-:Y:S01]  /*1332f0*/  STL [R1+0x615c], R169 ;  /* 0x00615ca901007387 */ /* 0x0003e20000100800 */
[----:B------:R-:W-:Y:S09]  /*133300*/  STL [R1+0x6190], R180 ;  /* 0x006190b401007387 */ /* 0x000ff20000100800 */
[----:B------:R-:W-:Y:S01]  /*133310*/  STL.64 [R1+0x1ec0], R48 ;  /* 0x001ec03001007387 */ /* 0x000fe20000100a00 */
[----:B-1----:R-:W-:-:S03]  /*133320*/  IMAD.MOV.U32 R152, RZ, RZ, R207 ;  /* 0x000000ffff987224 */ /* 0x002fc600078e00cf */
[----:B------:R1:W-:Y:S01]  /*133330*/  STL.64 [R1+0x1ec8], R50 ;  /* 0x001ec83201007387 */ /* 0x0003e20000100a00 */
[----:B------:R-:W-:-:S03]  /*133340*/  MOV R169, R206 ;  /* 0x000000ce00a97202 */ /* 0x000fc60000000f00 */
[----:B------:R-:W3:Y:S01]  /*133350*/  LDL.LU.64 R206, [R1+0x6358] ;  /* 0x0063580001ce7983 */ /* 0x000ee20000300a00 */
[----:B------:R-:W3:Y:S01]  /*133360*/  LDL.LU.64 R204, [R1+0x6350] ;  /* 0x0063500001cc7983 */ /* 0x000ee20000300a00 */
[----:B------:R-:W-:Y:S01]  /*133370*/  IADD3 R189, P2, R60, R247, RZ ;  /* 0x000000f73cbd7210 */ /* 0x000fe20007f5e0ff */
[----:B------:R-:W3:Y:S02]  /*133380*/  LDL.LU.64 R36, [R1+0x3b70] ;  /* 0x003b700001247983 */ /* 0x000ee40000300a00 */
[--C-:B------:R-:W-:Y:S01]  /*133390*/  IMAD.X R168, R45, 0x1, R3.reuse, P0 ;  /* 0x000000012da87824 */ /* 0x100fe200000e0603 */
[----:B------:R-:W3:Y:S01]  /*1333a0*/  LDL.LU.64 R12, [R1+0x3b58] ;  /* 0x003b5800010c7983 */ /* 0x000ee20000300a00 */
[----:B------:R-:W3:Y:S02]  /*1333b0*/  LDL.LU.64 R10, [R1+0x3af0] ;  /* 0x003af000010a7983 */ /* 0x000ee40000300a00 */
[----:B------:R-:W-:Y:S02]  /*1333c0*/  STL [R1+0x6198], R152 ;  /* 0x0061989801007387 */ /* 0x000fe40000100800 */
[----:B------:R-:W-:Y:S01]  /*1333d0*/  STL [R1+0x6194], R169 ;  /* 0x006194a901007387 */ /* 0x000fe20000100800 */
[----:B------:R-:W-:Y:S01]  /*1333e0*/  STL [R1+0x619c], R168 ;  /* 0x00619ca801007387 */ /* 0x000fe20000100800 */
[----:B------:R-:W-:Y:S01]  /*1333f0*/  IADD3.X R179, R9, R3, RZ, P1, !PT ;  /* 0x0000000309b37210 */ /* 0x000fe20000ffe4ff */
[----:B------:R-:W-:-:S02]  /*133400*/  IMAD.X R188, R61, 0x1, R3, P2 ;  /* 0x000000013dbc7824 */ /* 0x000fc400010e0603 */
[----:B-1----:R-:W3:Y:S01]  /*133410*/  LDL.LU.64 R50, [R1+0x3a88] ;  /* 0x003a880001327983 */ /* 0x002ee20000300a00 */
[----:B------:R-:W3:Y:S01]  /*133420*/  LDL.LU.64 R48, [R1+0x3a18] ;  /* 0x003a180001307983 */ /* 0x000ee20000300a00 */
[----:B------:R-:W3:Y:S02]  /*133430*/  LDL.LU.64 R8, [R1+0x39a8] ;  /* 0x0039a80001087983 */ /* 0x000ee40000300a00 */
[----:B------:R-:W3:Y:S02]  /*133440*/  LDL.LU.64 R44, [R1+0x3938] ;  /* 0x00393800012c7983 */ /* 0x000ee40000300a00 */
[----:B------:R-:W-:Y:S02]  /*133450*/  STL [R1+0x61a0], R179 ;  /* 0x0061a0b301007387 */ /* 0x000fe40000100800 */
[----:B------:R-:W-:Y:S01]  /*133460*/  IMAD.MOV.U32 R119, RZ, RZ, R210 ;  /* 0x000000ffff777224 */ /* 0x000fe200078e00d2 */
[----:B------:R-:W-:Y:S02]  /*133470*/  MOV R118, R211 ;  /* 0x000000d300767202 */ /* 0x000fe40000000f00 */
[----:B----4-:R-:W-:-:S05]  /*133480*/  IADD3 R31, P2, R20, R247, RZ ;  /* 0x000000f7141f7210 */ /* 0x010fca0007f5e0ff */
[----:B------:R-:W-:Y:S01]  /*133490*/  STL [R1+0x2d8], R31 ;  /* 0x0002d81f01007387 */ /* 0x000fe20000100800 */
[-C--:B--2---:R-:W-:Y:S01]  /*1334a0*/  IADD3 R27, P3, R16, R247.reuse, RZ ;  /* 0x000000f7101b7210 */ /* 0x084fe20007f7e0ff */
[----:B---3--:R-:W-:Y:S04]  /*1334b0*/  HMMA.1688.F32.TF32 R120, R4, R210, R204 ;  /* 0x000000d20478723c */ /* 0x008fe800000810cc */
[----:B------:R-:W-:Y:S11]  /*1334c0*/  STL [R1+0x338], R27 ;  /* 0x0003381b01007387 */ /* 0x000ff60000100800 */
[----:B------:R-:W-:Y:S08]  /*1334d0*/  @!UPT UIADD3 URZ, URZ, URZ, URZ ;  /* 0x0000003f3f3ff290 */ /* 0x000ff0000fffe03f */
[----:B------:R-:W-:Y:S01]  /*1334e0*/  STL.64 [R1+0x1eb0], R120 ;  /* 0x001eb07801007387 */ /* 0x000fe20000100a00 */
[----:B------:R-:W-:Y:S02]  /*1334f0*/  STL.64 [R1+0x1eb8], R122 ;  /* 0x001eb87a01007387 */ /* 0x000fe40000100a00 */
[----:B------:R-:W2:Y:S02]  /*133500*/  LDL.LU.64 R210, [R1+0x6348] ;  /* 0x0063480001d27983 */ /* 0x000ea40000300a00 */
[----:B------:R-:W2:Y:S01]  /*133510*/  LDL.LU.64 R208, [R1+0x6340] ;  /* 0x0063400001d07983 */ /* 0x000ea20000300a00 */
[----:B------:R-:W-:Y:S02]  /*133520*/  IADD3 R197, P0, R40, R247, RZ ;  /* 0x000000f728c57210 */ /* 0x000fe40007f1e0ff */
[----:B------:R-:W-:Y:S02]  /*133530*/  IADD3.X R20, R21, R3, RZ, P2, !PT ;  /* 0x0000000315147210 */ /* 0x000fe400017fe4ff */
[----:B------:R-:W-:Y:S01]  /*133540*/  IADD3 R203, P1, R32, R247, RZ ;  /* 0x000000f720cb7210 */ /* 0x000fe20007f3e0ff */
[----:B------:R-:W-:-:S02]  /*133550*/  IMAD.X R16, R17, 0x1, R3, P3 ;  /* 0x0000000111107824 */ /* 0x000fc400018e0603 */
[--C-:B------:R-:W-:Y:S02]  /*133560*/  IMAD.X R196, R41, 0x1, R3.reuse, P0 ;  /* 0x0000000129c47824 */ /* 0x100fe400000e0603 */
[----:B------:R-:W3:Y:S01]  /*133570*/  LDL.LU.64 R40, [R1+0x38d0] ;  /* 0x0038d00001287983 */ /* 0x000ee20000300a00 */
[----:B------:R1:W-:Y:S02]  /*133580*/  STL [R1+0x2d4], R20 ;  /* 0x0002d41401007387 */ /* 0x0003e40000100800 */
[----:B------:R-:W-:Y:S01]  /*133590*/  IMAD.X R202, R33, 0x1, R3, P1 ;  /* 0x0000000121ca7824 */ /* 0x000fe200008e0603 */
[----:B-1----:R-:W4:Y:S01]  /*1335a0*/  LDL.LU.64 R20, [R1+0x3b68] ;  /* 0x003b680001147983 */ /* 0x002f220000300a00 */
[----:B------:R1:W-:Y:S02]  /*1335b0*/  STL [R1+0x334], R16 ;  /* 0x0003341001007387 */ /* 0x0003e40000100800 */
[----:B------:R-:W3:Y:S01]  /*1335c0*/  LDL.LU.64 R32, [R1+0x3b60] ;  /* 0x003b600001207983 */ /* 0x000ee20000300a00 */
[----:B------:R-:W-:Y:S01]  /*1335d0*/  IADD3 R151, P0, R36, R247, RZ ;  /* 0x000000f724977210 */ /* 0x000fe20007f1e0ff */
[----:B------:R-:W-:Y:S01]  /*1335e0*/  IMAD.MOV.U32 R153, RZ, RZ, R18 ;  /* 0x000000ffff997224 */ /* 0x000fe200078e0012 */
[----:B------:R-:W-:-:S03]  /*1335f0*/  MOV R181, R19 ;  /* 0x0000001300b57202 */ /* 0x000fc60000000f00 */
[----:B------:R-:W-:Y:S02]  /*133600*/  IMAD.X R150, R37, 0x1, R3, P0 ;  /* 0x0000000125967824 */ /* 0x000fe400000e0603 */
[----:B------:R-:W-:Y:S02]  /*133610*/  IMAD.MOV.U32 R191, RZ, RZ, R218 ;  /* 0x000000ffffbf7224 */ /* 0x000fe400078e00da */
[----:B------:R-:W-:Y:S01]  /*133620*/  IMAD.MOV.U32 R182, RZ, RZ, R219 ;  /* 0x000000ffffb67224 */ /* 0x000fe200078e00db */
[C---:B--2---:R-:W-:Y:S11]  /*133630*/  HMMA.1688.F32.TF32 R120, R4.reuse, R18, R208 ;  /* 0x000000120478723c */ /* 0x044ff600000810d0 */
[----:B------:R-:W-:Y:S11]  /*133640*/  @!UPT UIADD3 URZ, URZ, URZ, URZ ;  /* 0x0000003f3f3ff290 */ /* 0x000ff6000fffe03f */
[----:B------:R-:W-:Y:S01]  /*133650*/  @!UPT UIADD3 URZ, URZ, URZ, URZ ;  /* 0x0000003f3f3ff290 */ /* 0x000fe2000fffe03f */
[----:B------:R-:W-:Y:S01]  /*133660*/  STL.64 [R1+0x1ea0], R120 ;  /* 0x001ea07801007387 */ /* 0x000fe20000100a00 */
[----:B------:R2:W-:Y:S02]  /*133670*/  STL.64 [R1+0x1ea8], R122 ;  /* 0x001ea87a01007387 */ /* 0x0005e40000100a00 */
[----:B------:R-:W3:Y:S02]  /*133680*/  LDL.LU.64 R18, [R1+0x6338] ;  /* 0x0063380001127983 */ /* 0x000ee40000300a00 */
[----:B-1----:R-:W3:Y:S01]  /*133690*/  LDL.LU.64 R16, [R1+0x6330] ;  /* 0x0063300001107983 */ /* 0x002ee20000300a00 */
[----:B------:R-:W3:Y:S01]  /*1336a0*/  LDL R211, [R1+0x4458] ;  /* 0x0044580001d37983 */ /* 0x000ee20000100800 */
[----:B------:R-:W3:Y:S01]  /*1336b0*/  LDL.LU.64 R36, [R1+0x3af8] ;  /* 0x003af80001247983 */ /* 0x000ee20000300a00 */
[----:B--2---:R-:W-:Y:S11]  /*1336c0*/  HMMA.1688.F32.TF32 R120, R4, R218, R212 ;  /* 0x000000da0478723c */ /* 0x004ff600000810d4 */
[----:B------:R-:W-:Y:S11]  /*1336d0*/  @!UPT UIADD3 URZ, URZ, URZ, URZ ;  /* 0x0000003f3f3ff290 */ /* 0x000ff6000fffe03f */
[----:B------:R-:W-:Y:S01]  /*1336e0*/  @!UPT UIADD3 URZ, URZ, URZ, URZ ;  /* 0x0000003f3f3ff290 */ /* 0x000fe2000fffe03f */
[----:B------:R-:W-:Y:S01]  /*1336f0*/  STL.64 [R1+0x1e90], R120 ;  /* 0x001e907801007387 */ /* 0x000fe20000100a00 */
[----:B------:R-:W-:Y:S02]  /*133700*/  STL.64 [R1+0x1e98], R122 ;  /* 0x001e987a01007387 */ /* 0x000fe40000100a00 */
[----:B------:R-:W2:Y:S02]  /*133710*/  LDL.LU.64 R218, [R1+0x6328] ;  /* 0x0063280001da7983 */ /* 0x000ea40000300a00 */
[----:B------:R-:W2:Y:S01]  /*133720*/  LDL.LU.64 R216, [R1+0x6320] ;  /* 0x0063200001d87983 */ /* 0x000ea20000300a00 */
[-C--:B------:R-:W-:Y:S02]  /*133730*/  IADD3 R167, P1, R12, R247.reuse, RZ ;  /* 0x000000f70ca77210 */ /* 0x080fe40007f3e0ff */
[-C--:B------:R-:W-:Y:S02]  /*133740*/  IADD3 R187, P0, R50, R247.reuse, RZ ;  /* 0x000000f732bb7210 */ /* 0x080fe40007f1e0ff */
[----:B------:R-:W-:Y:S01]  /*133750*/  IADD3 R178, P2, R10, R247, RZ ;  /* 0x000000f70ab27210 */ /* 0x000fe20007f5e0ff */
[----:B------:R-:W-:-:S02]  /*133760*/  IMAD.MOV.U32 R170, RZ, RZ, R222 ;  /* 0x000000ffffaa7224 */ /* 0x000fc400078e00de */
[----:B------:R-:W-:Y:S02]  /*133770*/  IMAD.MOV.U32 R154, RZ, RZ, R223 ;  /* 0x000000ffff9a7224 */ /* 0x000fe400078e00df */
[--C-:B------:R-:W-:Y:S01]  /*133780*/  IMAD.X R166, R13, 0x1, R3.reuse, P1 ;  /* 0x000000010da67824 */ /* 0x100fe200008e0603 */
[----:B------:R-:W-:Y:S02]  /*133790*/  IADD3 R195, P1, R48, R247, RZ ;  /* 0x000000f730c37210 */ /* 0x000fe40007f3e0ff */
[-C--:B------:R-:W-:Y:S02]  /*1337a0*/  IADD3.X R186, R51, R3.reuse, RZ, P0, !PT ;  /* 0x0000000333ba7210 */ /* 0x080fe400007fe4ff */
[----:B------:R-:W-:Y:S01]  /*1337b0*/  IADD3.X R177, R11, R3, RZ, P2, !PT ;  /* 0x000000030bb17210 */ /* 0x000fe200017fe4ff */
[----:B------:R-:W3:Y:S01]  /*1337c0*/  LDL.LU.64 R12, [R1+0x3a90] ;  /* 0x003a9000010c7983 */ /* 0x000ee20000300a00 */
[----:B------:R-:W-:Y:S02]  /*1337d0*/  IMAD.MOV.U32 R171, RZ, RZ, R34 ;  /* 0x000000ffffab7224 */ /* 0x000fe400078e0022 */
[----:B------:R-:W-:Y:S01]  /*1337e0*/  IMAD.X R194, R49, 0x1, R3, P1 ;  /* 0x0000000131c27824 */ /* 0x000fe200008e0603 */
[----:B------:R-:W-:Y:S01]  /*1337f0*/  IADD3 R201, P2, R8, R247, RZ ;  /* 0x000000f708c97210 */ /* 0x000fe20007f5e0ff */
[----:B------:R-:W3:Y:S01]  /*133800*/  LDL.LU.64 R10, [R1+0x3a20] ;  /* 0x003a2000010a7983 */ /* 0x000ee20000300a00 */
[----:B------:R-:W-:Y:S02]  /*133810*/  STL.64 [R1+0x6148], R190 ;  /* 0x006148be01007387 */ /* 0x000fe40000100a00 */
[----:B------:R-:W-:Y:S02]  /*133820*/  STL.64 [R1+0x6140], R188 ;  /* 0x006140bc01007387 */ /* 0x000fe40000100a00 */
[----:B------:R-:W-:-:S02]  /*133830*/  IMAD.MOV.U32 R155, RZ, RZ, R35 ;  /* 0x000000ffff9b7224 */ /* 0x000fc400078e0023 */
[----:B------:R-:W-:Y:S01]  /*133840*/  IMAD.X R200, R9, 0x1, R3, P2 ;  /* 0x0000000109c87824 */ /* 0x000fe200010e0603 */
[----:B------:R-:W-:Y:S01]  /*133850*/  IADD3 R207, P3, R44, R247, RZ ;  /* 0x000000f72ccf7210 */ /* 0x000fe20007f7e0ff */
[----:B------:R-:W3:Y:S01]  /*133860*/  LDL.LU.64 R8, [R1+0x39b0] ;  /* 0x0039b00001087983 */ /* 0x000ee20000300a00 */
[----:B------:R-:W-:Y:S02]  /*133870*/  STL.64 [R1+0x6168], R202 ;  /* 0x006168ca01007387 */ /* 0x000fe40000100a00 */
[----:B------:R-:W-:Y:S02]  /*133880*/  STL.64 [R1+0x6160], R200 ;  /* 0x006160c801007387 */ /* 0x000fe40000100a00 */
[----:B------:R-:W-:Y:S01]  /*133890*/  IMAD.MOV.U32 R228, RZ, RZ, R38 ;  /* 0x000000ffffe47224 */ /* 0x000fe200078e0026 */
[----:B------:R-:W-:Y:S01]  /*1338a0*/  MOV R229, R39 ;  /* 0x0000002700e57202 */ /* 0x000fe20000000f00 */
[----:B------:R-:W-:Y:S02]  /*1338b0*/  IMAD.MOV.U32 R230, RZ, RZ, R42 ;  /* 0x000000ffffe67224 */ /* 0x000fe400078e002a */
[----:B------:R-:W-:-:S02]  /*1338c0*/  IMAD.MOV.U32 R231, RZ, RZ, R43 ;  /* 0x000000ffffe77224 */ /* 0x000fc400078e002b */
[----:B------:R-:W-:Y:S02]  /*1338d0*/  IMAD.MOV.U32 R183, RZ, RZ, R46 ;  /* 0x000000ffffb77224 */ /* 0x000fe400078e002e */
[----:B------:R-:W-:Y:S02]  /*1338e0*/  IMAD.MOV.U32 R172, RZ, RZ, R47 ;  /* 0x000000ffffac7224 */ /* 0x000fe400078e002f */
[----:B------:R-:W-:Y:S01]  /*1338f0*/  IMAD.MOV.U32 R156, RZ, RZ, R22 ;  /* 0x000000ffff9c7224 */ /* 0x000fe200078e0016 */
[----:B------:R-:W-:Y:S02]  /*133900*/  MOV R173, R23 ;  /* 0x0000001700ad7202 */ /* 0x000fe40000000f00 */
[----:B------:R-:W-:Y:S01]  /*133910*/  MOV R174, R63 ;  /* 0x0000003f00ae7202 */ /* 0x000fe20000000f00 */
[----:B------:R-:W-:Y:S02]  /*133920*/  IMAD.MOV.U32 R157, RZ, RZ, R62 ;  /* 0x000000ffff9d7224 */ /* 0x000fe400078e003e */
[----:B------:R-:W-:-:S02]  /*133930*/  IMAD.MOV.U32 R158, RZ, RZ, R226 ;  /* 0x000000ffff9e7224 */ /* 0x000fc400078e00e2 */
[----:B------:R-:W-:Y:S01]  /*133940*/  IMAD.MOV.U32 R159, RZ, RZ, R227 ;  /* 0x000000ffff9f7224 */ /* 0x000fe200078e00e3 */
[----:B------:R-:W-:Y:S04]  /*133950*/  LDS R122, [R2+0x3e780] ;  /* 0x03e78000027a7984 */ /* 0x000fe80000000800 */
[----:B------:R-:W1:Y:S04]  /*133960*/  LDS R123, [R0+0x3e780] ;  /* 0x03e78000007b7984 */ /* 0x000e680000000800 */
[----:B------:R-:W-:Y:S04]  /*133970*/  LDS R120, [R2+0x3c780] ;  /* 0x03c7800002787984 */ /* 0x000fe80000000800 */
[----:B------:R-:W1:Y:S01]  /*133980*/  LDS R121, [R0+0x3c780] ;  /* 0x03c7800000797984 */ /* 0x000e620000000800 */
[----:B--2---:R-:W-:Y:S11]  /*133990*/  HMMA.1688.F32.TF32 R48, R4, R222, R216 ;  /* 0x000000de0430723c */ /* 0x004ff600000810d8 */
[----:B------:R-:W-:Y:S11]  /*1339a0*/  @!UPT UIADD3 URZ, URZ, URZ, URZ ;  /* 0x0000003f3f3ff290 */ /* 0x000ff6000fffe03f */
[----:B------:R-:W-:Y:S01]  /*1339b0*/  @!UPT UIADD3 URZ, URZ, URZ, URZ ;  /* 0x0000003f3f3ff290 */ /* 0x000fe2000fffe03f */
[----:B------:R-:W-:Y:S01]  /*1339c0*/  STL.64 [R1+0x1e80], R48 ;  /* 0x001e803001007387 */ /* 0x000fe20000100a00 */
[----:B------:R2:W-:Y:S02]  /*1339d0*/  STL.64 [R1+0x1e88], R50 ;  /* 0x001e883201007387 */ /* 0x0005e40000100a00 */
[----:B------:R-:W2:Y:S02]  /*1339e0*/  LDL.LU.64 R222, [R1+0x6318] ;  /* 0x0063180001de7983 */ /* 0x000ea40000300a00 */
[----:B------:R-:W2:Y:S01]  /*1339f0*/  LDL.LU.64 R220, [R1+0x6310] ;  /* 0x0063100001dc7983 */ /* 0x000ea20000300a00 */
[-C--:B----4-:R-:W-:Y:S02]  /*133a00*/  IADD3 R149, P1, R20, R247.reuse, RZ ;  /* 0x000000f714957210 */ /* 0x090fe40007f3e0ff */
[-C--:B---3--:R-:W-:Y:S02]  /*133a10*/  IADD3 R165, P2, R32, R247.reuse, RZ ;  /* 0x000000f720a57210 */ /* 0x088fe40007f5e0ff */
[----:B------:R-:W-:Y:S01]  /*133a20*/  IADD3 R209, P0, R40, R247, RZ ;  /* 0x000000f728d17210 */ /* 0x000fe20007f1e0ff */
[----:B------:R-:W-:Y:S01]  /*133a30*/  IMAD.X R148, R21, 0x1, R3, P1 ;  /* 0x0000000115947824 */ /* 0x000fe200008e0603 */
[----:B------:R-:W-:-:S02]  /*133a40*/  IADD3.X R164, R33, R3, RZ, P2, !PT ;  /* 0x0000000321a47210 */ /* 0x000fc400017fe4ff */
[----:B------:R-:W-:Y:S01]  /*133a50*/  IADD3.X R208, R41, R3, RZ, P0, !PT ;  /* 0x0000000329d07210 */ /* 0x000fe200007fe4ff */
[----:B------:R-:W-:Y:S01]  /*133a60*/  STL.64 [R1+0x6178], R150 ;  /* 0x0061789601007387 */ /* 0x000fe20000100a00 */
[-C--:B------:R-:W-:Y:S01]  /*133a70*/  IADD3 R176, P0, R36, R247.reuse, RZ ;  /* 0x000000f724b07210 */ /* 0x080fe20007f1e0ff */
[----:B------:R-:W-:Y:S02]  /*133a80*/  STL.64 [R1+0x6170], R148 ;  /* 0x0061709401007387 */ /* 0x000fe40000100a00 */
[----:B------:R-:W-:Y:S01]  /*133a90*/  STL.64 [R1+0x6188], R166 ;  /* 0x006188a601007387 */ /* 0x000fe20000100a00 */
[----:B------:R-:W-:Y:S01]  /*133aa0*/  STL.64 [R1+0x6180], R164 ;  /* 0x006180a401007387 */ /* 0x000fe20000100a00 */
[----:B------:R-:W-:Y:S02]  /*133ab0*/  STL [R1+0x61c0], R178 ;  /* 0x0061c0b201007387 */ /* 0x000fe40000100800 */
[----:B------:R-:W-:Y:S01]  /*133ac0*/  STL.64 [R1+0x61b8], R176 ;  /* 0x0061b8b001007387 */ /* 0x000fe20000100a00 */
[----:B--2---:R-:W-:Y:S11]  /*133ad0*/  HMMA.1688.F32.TF32 R48, R4, R34, R220 ;  /* 0x000000220430723c */ /* 0x004ff600000810dc */
[----:B------:R-:W-:Y:S11]  /*133ae0*/  @!UPT UIADD3 URZ, URZ, URZ, URZ ;  /* 0x0000003f3f3ff290 */ /* 0x000ff6000fffe03f */
[----:B------:R-:W-:Y:S01]  /*133af0*/  @!UPT UIADD3 URZ, URZ, URZ, URZ ;  /* 0x0000003f3f3ff290 */ /* 0x000fe2000fffe03f */
[----:B------:R2:W-:Y:S01]  /*133b00*/  STL.64 [R1+0x1e70], R48 ;  /* 0x001e703001007387 */ /* 0x0005e20000100a00 */
[----:B------:R-:W-:Y:S02]  /*133b10*/  STL.64 [R1+0x1e78], R50 ;  /* 0x001e783201007387 */ /* 0x000fe40000100a00 */
[----:B------:R-:W3:Y:S02]  /*133b20*/  LDL.LU.64 R34, [R1+0x6308] ;  /* 0x0063080001227983 */ /* 0x000ee40000300a00 */
[----:B------:R-:W3:Y:S02]  /*133b30*/  LDL.LU.64 R32, [R1+0x6300] ;  /* 0x0063000001207983 */ /* 0x000ee40000300a00 */
[----:B------:R-:W-:Y:S01]  /*133b40*/  IMAD.MOV.U32 R41, RZ, RZ, c[0x0][0x180] ;  /* 0x00006000ff297624 */ /* 0x000fe200078e00ff */
[-C--:B------:R-:W-:Y:S02]  /*133b50*/  IADD3 R185, P1, R12, R247.reuse, RZ ;  /* 0x000000f70cb97210 */ /* 0x080fe40007f3e0ff */
[----:B------:R-:W-:-:S02]  /*133b60*/  IADD3 R193, P2, R10, R247, RZ ;  /* 0x000000f70ac17210 */ /* 0x000fc40007f5e0ff */
[----:B------:R-:W-:Y:S01]  /*133b70*/  IADD3 R20, R41, -0x100, RZ ;  /* 0xffffff0029147810 */ /* 0x000fe20007ffe0ff */
[--C-:B------:R-:W-:Y:S01]  /*133b80*/  IMAD.X R184, R13, 0x1, R3.reuse, P1 ;  /* 0x000000010db87824 */ /* 0x100fe200008e0603 */
[-C--:B------:R-:W-:Y:S02]  /*133b90*/  IADD3.X R206, R45, R3.reuse, RZ, P3, !PT ;  /* 0x000000032dce7210 */ /* 0x080fe40001ffe4ff */
[----:B------:R-:W-:Y:S01]  /*133ba0*/  IADD3.X R175, R37, R3, RZ, P0, !PT ;  /* 0x0000000325af7210 */ /* 0x000fe200007fe4ff */
[----:B------:R-:W-:Y:S02]  /*133bb0*/  IMAD R116, R211, -0x80, R20 ;  /* 0xffffff80d3747824 */ /* 0x000fe400078e0214 */
[----:B------:R-:W4:Y:S01]  /*133bc0*/  LDL.LU.64 R20, [R1+0x3940] ;  /* 0x0039400001147983 */ /* 0x000f220000300a00 */
[----:B------:R-:W-:Y:S02]  /*133bd0*/  STL.64 [R1+0x6208], R154 ;  /* 0x0062089a01007387 */ /* 0x000fe40000100a00 */
[----:B------:R-:W-:Y:S01]  /*133be0*/  STL [R1+0x6200], R153 ;  /* 0x0062009901007387 */ /* 0x000fe20000100800 */
[----:B------:R-:W-:Y:S01]  /*133bf0*/  IADD3 R199, P3, R8, R247, RZ ;  /* 0x000000f708c77210 */ /* 0x000fe20007f7e0ff */
[----:B------:R-:W-:-:S02]  /*133c00*/  IMAD.X R192, R11, 0x1, R3, P2 ;  /* 0x000000010bc07824 */ /* 0x000fc400010e0603 */
[----:B------:R-:W-:Y:S01]  /*133c10*/  IMAD.MOV.U32 R37, RZ, RZ, c[0x0][0x180] ;  /* 0x00006000ff257624 */ /* 0x000fe200078e00ff */
[----:B------:R-:W-:Y:S01]  /*133c20*/  STL.64 [R1+0x61c8], R170 ;  /* 0x0061c8aa01007387 */ /* 0x000fe20000100a00 */
[----:B------:R-:W-:Y:S02]  /*133c30*/  STL.64 [R1+0x61b0], R186 ;  /* 0x0061b0ba01007387 */ /* 0x000fe40000100a00 */
[----:B------:R-:W-:Y:S02]  /*133c40*/  STL.64 [R1+0x61a8], R184 ;  /* 0x0061a8b801007387 */ /* 0x000fe40000100a00 */
[----:B------:R-:W-:Y:S01]  /*133c50*/  STL.64 [R1+0x61d8], R194 ;  /* 0x0061d8c201007387 */ /* 0x000fe20000100a00 */
[----:B------:R-:W-:Y:S01]  /*133c60*/  IADD3.X R198, R9, R3, RZ, P3, !PT ;  /* 0x0000000309c67210 */ /* 0x000fe20001ffe4ff */
[----:B------:R-:W-:Y:S01]  /*133c70*/  STL.64 [R1+0x61d0], R192 ;  /* 0x0061d0c001007387 */ /* 0x000fe20000100a00 */
[----:B------:R-:W-:Y:S01]  /*133c80*/  IADD3 R37, R37, 0x7f, RZ ;  /* 0x0000007f25257810 */ /* 0x000fe20007ffe0ff */
[----:B------:R-:W4:Y:S02]  /*133c90*/  LDL.LU R12, [R1+0x3710] ;  /* 0x00371000010c7983 */ /* 0x000f240000300800 */
[----:B------:R-:W4:Y:S01]  /*133ca0*/  LDL.LU R10, [R1+0x5854] ;  /* 0x00585400010a7983 */ /* 0x000f220000300800 */
[----:B--2---:R-:W2:Y:S01]  /*133cb0*/  LDL.LU R48, [R1+0x585c] ;  /* 0x00585c0001307983 */ /* 0x004ea20000300800 */
[----:B------:R-:W-:Y:S01]  /*133cc0*/  STL.64 [R1+0x61e8], R198 ;  /* 0x0061e8c601007387 */ /* 0x000fe20000100a00 */
[----:B------:R-:W-:Y:S01]  /*133cd0*/  SHF.R.S32.HI R8, RZ, 0x1f, R37 ;  /* 0x0000001fff087819 */ /* 0x000fe20000011425 */
[----:B------:R-:W-:Y:S03]  /*133ce0*/  STL.64 [R1+0x61e0], R196 ;  /* 0x0061e0c401007387 */ /* 0x000fe60000100a00 */
[----:B------:R-:W-:Y:S01]  /*133cf0*/  LEA.HI R8, R8, R37, RZ, 0x7 ;  /* 0x0000002508087211 */ /* 0x000fe200078f38ff */
[C---:B---3--:R-:W-:Y:S11]  /*133d00*/  HMMA.1688.F32.TF32 R32, R4.reuse, R38, R32 ;  /* 0x000000260420723c */ /* 0x048ff60000081020 */
[----:B------:R-:W-:Y:S11]  /*133d10*/  @!UPT UIADD3 URZ, URZ, URZ, URZ ;  /* 0x0000003f3f3ff290 */ /* 0x000ff6000fffe03f */
[----:B------:R-:W-:Y:S01]  /*133d20*/  @!UPT UIADD3 URZ, URZ, URZ, URZ ;  /* 0x0000003f3f3ff290 */ /* 0x000fe2000fffe03f */
[----:B------:R-:W-:Y:S01]  /*133d30*/  STL.64 [R1+0x1e60], R32 ;  /* 0x001e602001007387 */ /* 0x000fe20000100a00 */
[----:B------:R3:W-:Y:S02]  /*133d40*/  STL.64 [R1+0x1e68], R34 ;  /* 0x001e682201007387 */ /* 0x0007e40000100a00 */
[----:B------:R-:W2:Y:S02]  /*133d50*/  LDL.LU.64 R38, [R1+0x62f8] ;  /* 0x0062f80001267983 */ /* 0x000ea40000300a00 */
[----:B------:R-:W2:Y:S01]  /*133d60*/  LDL.LU.64 R36, [R1+0x62f0] ;  /* 0x0062f00001247983 */ /* 0x000ea20000300a00 */
[----:B------:R-:W4:Y:S04]  /*133d70*/  LDL.LU R11, [R1+0x5850] ;  /* 0x00585000010b7983 */ /* 0x000f280000300800 */
[----:B---3--:R-:W3:Y:S01]  /*133d80*/  LDL.LU R34, [R1+0x5858] ;  /* 0x0058580001227983 */ /* 0x008ee20000300800 */
[----:B------:R-:W3:Y:S02]  /*133d90*/  LDL.LU R32, [R1+0x5864] ;  /* 0x0058640001207983 */ /* 0x000ee40000300800 */
[----:B------:R-:W3:Y:S01]  /*133da0*/  LDL.LU R31, [R1+0x586c] ;  /* 0x00586c00011f7983 */ /* 0x000ee20000300800 */
[----:B--2---:R-:W-:Y:S11]  /*133db0*/  HMMA.1688.F32.TF32 R36, R4, R42, R36 ;  /* 0x0000002a0424723c */ /* 0x004ff60000081024 */
[----:B------:R-:W-:Y:S11]  /*133dc0*/  @!UPT UIADD3 URZ, URZ, URZ, URZ ;  /* 0x0000003f3f3ff290 */ /* 0x000ff6000fffe03f */
[----:B------:R-:W-:Y:S01]  /*133dd0*/  @!UPT UIADD3 URZ, URZ, URZ, URZ ;  /* 0x0000003f3f3ff290 */ /* 0x000fe2000fffe03f */
[----:B------:R-:W-:Y:S01]  /*133de0*/  STL.64 [R1+0x1e50], R36 ;  /* 0x001e502401007387 */ /* 0x000fe20000100a00 */
[----:B------:R2:W-:Y:S02]  /*133df0*/  STL.64 [R1+0x1e58], R38 ;  /* 0x001e582601007387 */ /* 0x0005e40000100a00 */
[----:B------:R-:W2:Y:S02]  /*133e00*/  LDL.LU.64 R42, [R1+0x62e8] ;  /* 0x0062e800012a7983 */ /* 0x000ea40000300a00 */
[----:B------:R-:W2:Y:S01]  /*133e10*/  LDL.LU.64 R40, [R1+0x62e0] ;  /* 0x0062e00001287983 */ /* 0x000ea20000300a00 */
[----:B------:R-:W-:-:S04]  /*133e20*/  ISETP.GT.AND P1, PT, R116, RZ, PT ;  /* 0x000000ff7400720c */ /* 0x000fc80003f24270 */
[----:B------:R-:W-:Y:S01]  /*133e30*/  SEL R9, RZ, 0x4, !P1 ;  /* 0x00000004ff097807 */ /* 0x000fe20004800000 */
[----:B----4-:R-:W-:Y:S01]  /*133e40*/  IADD3 R205, P1, R20, R247, RZ ;  /* 0x000000f714cd7210 */ /* 0x010fe20007f3e0ff */
[----:B------:R-:W-:Y:S03]  /*133e50*/  STL.64 [R1+0x61f8], R230 ;  /* 0x0061f8e601007387 */ /* 0x000fe60000100a00 */
[----:B------:R-:W-:Y:S01]  /*133e60*/  IADD3.X R204, R21, R3, RZ, P1, !PT ;  /* 0x0000000315cc7210 */ /* 0x000fe20000ffe4ff */
[----:B------:R-:W-:Y:S01]  /*133e70*/  STL.64 [R1+0x61f0], R228 ;  /* 0x0061f0e401007387 */ /* 0x000fe20000100a00 */
[----:B------:R-:W-:Y:S03]  /*133e80*/  STL.64 [R1+0x6218], R206 ;  /* 0x006218ce01007387 */ /* 0x000fe60000100a00 */
[----:B------:R-:W-:Y:S01]  /*133e90*/  STL.64 [R1+0x6210], R204 ;  /* 0x006210cc01007387 */ /* 0x000fe20000100a00 */
[----:B--2---:R-:W-:Y:S01]  /*133ea0*/  HMMA.1688.F32.TF32 R36, R4, R46, R40 ;  /* 0x0000002e0424723c */ /* 0x004fe20000081028 */
[----:B------:R-:W-:-:S02]  /*133eb0*/  SHF.R.S32.HI R8, RZ, 0x7, R8 ;  /* 0x00000007ff087819 */ /* 0x000fc40000011408 */
[----:B------:R-:W2:Y:S01]  /*133ec0*/  S2R R21, SR_TID.X ;  /* 0x0000000000157919 */ /* 0x000ea20000002100 */
[----:B------:R-:W-:Y:S02]  /*133ed0*/  ISETP.GT.AND P2, PT, R116, 0x4, PT ;  /* 0x000000047400780c */ /* 0x000fe40003f44270 */
[----:B------:R-:W-:Y:S02]  /*133ee0*/  IADD3 R48, P5, R48, R246, RZ ;  /* 0x000000f630307210 */ /* 0x000fe40007fbe0ff */
[----:B------:R-:W-:Y:S01]  /*133ef0*/  HMMA.1688.F32.TF32 R16, R4, R226, R16 ;  /* 0x000000e20410723c */ /* 0x000fe20000081010 */
[----:B------:R-:W-:Y:S04]  /*133f00*/  LDS R40, [R2+0x34780] ;  /* 0x0347800002287984 */ /* 0x000fe80000000800 */
[----:B------:R-:W-:Y:S04]  /*133f10*/  LDS R42, [R2+0x36780] ;  /* 0x03678000022a7984 */ /* 0x000fe80000000800 */
[----:B------:R-:W-:Y:S04]  /*133f20*/  LDS R41, [R0+0x34780] ;  /* 0x0347800000297984 */ /* 0x000fe80000000800 */
[----:B------:R-:W4:Y:S04]  /*133f30*/  LDS R43, [R0+0x36780] ;  /* 0x03678000002b7984 */ /* 0x000f280000000800 */
[----:B------:R-:W-:Y:S01]  /*133f40*/  STL.64 [R1+0x1ca0], R36 ;  /* 0x001ca02401007387 */ /* 0x000fe20000100a00 */
[----:B------:R1:W-:Y:S02]  /*133f50*/  STL.64 [R1+0x1ca8], R38 ;  /* 0x001ca82601007387 */ /* 0x0003e40000100a00 */
[----:B------:R-:W1:Y:S02]  /*133f60*/  LDL.LU.64 R46, [R1+0x62d8] ;  /* 0x0062d800012e7983 */ /* 0x000e640000300a00 */
[----:B------:R-:W1:Y:S01]  /*133f70*/  LDL.LU.64 R44, [R1+0x62d0] ;  /* 0x0062d000012c7983 */ /* 0x000e620000300a00 */
[----:B------:R-:W-:-:S04]  /*133f80*/  IADD3 R8, R8, -0x2, RZ ;  /* 0xfffffffe08087810 */ /* 0x000fc80007ffe0ff */
[----:B------:R-:W-:Y:S01]  /*133f90*/  ISETP.GE.AND P0, PT, R211, R8, PT ;  /* 0x00000008d300720c */ /* 0x000fe20003f06270 */
[----:B------:R-:W-:Y:S01]  /*133fa0*/  SEL R8, RZ, 0x4, !P2 ;  /* 0x00000004ff087807 */ /* 0x000fe20005000000 */
[----:B------:R-:W-:Y:S02]  /*133fb0*/  ISETP.GT.AND P2, PT, R116, 0x8, PT ;  /* 0x000000087400780c */ /* 0x000fe40003f44270 */
[----:B------:R-:W-:-:S04]  /*133fc0*/  SEL R9, R9, RZ, !P0 ;  /* 0x000000ff09097207 */ /* 0x000fc80004000000 */
[----:B------:R-:W-:Y:S01]  /*133fd0*/  ISETP.NE.U32.AND P1, PT, R9, RZ, PT ;  /* 0x000000ff0900720c */ /* 0x000fe20003f25070 */
[----:B------:R-:W-:Y:S01]  /*133fe0*/  SEL R9, RZ, 0x4, !P2 ;  /* 0x00000004ff097807 */ /* 0x000fe20005000000 */
[----:B------:R-:W-:Y:S01]  /*133ff0*/  IADD3 R10, P2, R10, R246, RZ ;  /* 0x000000f60a0a7210 */ /* 0x000fe20007f5e0ff */
[----:B---3--:R-:W-:-:S03]  /*134000*/  IMAD.X R34, R34, 0x1, R244, P5 ;  /* 0x0000000122227824 */ /* 0x008fc600028e06f4 */
[----:B------:R-:W-:Y:S01]  /*134010*/  IADD3.X R11, R11, R244, RZ, P2, !PT ;  /* 0x000000f40b0b7210 */ /* 0x000fe200017fe4ff */
[----:B------:R-:W-:Y:S01]  /*134020*/  STL [R1+0x5854], R10 ;  /* 0x0058540a01007387 */ /* 0x000fe20000100800 */
[----:B------:R-:W-:Y:S03]  /*134030*/  STL [R1+0x585c], R48 ;  /* 0x00585c3001007387 */ /* 0x000fe60000100800 */
[----:B------:R-:W-:Y:S01]  /*134040*/  STL [R1+0x5850], R11 ;  /* 0x0058500b01007387 */ /* 0x000fe20000100800 */
[----:B------:R-:W-:Y:S01]  /*134050*/  STL [R1+0x5858], R34 ;  /* 0x0058582201007387 */ /* 0x000fe20000100800 */
[----:B--2---:R-:W-:Y:S01]  /*134060*/  LOP3.LUT R27, R21, 0x7f, RZ, 0xc0, !PT ;  /* 0x0000007f151b7812 */ /* 0x004fe200078ec0ff */
[----:B-1----:R-:W-:Y:S11]  /*134070*/  HMMA.1688.F32.TF32 R36, R4, R22, R44 ;  /* 0x000000160424723c */ /* 0x002ff6000008102c */
[----:B------:R-:W-:Y:S11]  /*134080*/  @!UPT UIADD3 URZ, URZ, URZ, URZ ;  /* 0x0000003f3f3ff290 */ /* 0x000ff6000fffe03f */
[----:B------:R-:W-:Y:S01]  /*134090*/  @!UPT UIADD3 URZ, URZ, URZ, URZ ;  /* 0x0000003f3f3ff290 */ /* 0x000fe2000fffe03f */
[----:B------:R-:W-:Y:S01]  /*1340a0*/  STL.64 [R1+0x1cc0], R36 ;  /* 0x001cc02401007387 */ /* 0x000fe20000100a00 */
[----:B------:R-:W-:Y:S02]  /*1340b0*/  STL.64 [R1+0x1cc8], R38 ;  /* 0x001cc82601007387 */ /* 0x000fe40000100a00 */
[----:B------:R-:W2:Y:S02]  /*1340c0*/  LDL.LU.64 R22, [R1+0x62c8] ;  /* 0x0062c80001167983 */ /* 0x000ea40000300a00 */
[----:B------:R-:W2:Y:S01]  /*1340d0*/  LDL.LU.64 R20, [R1+0x62c0] ;  /* 0x0062c00001147983 */ /* 0x000ea20000300a00 */
[----:B------:R-:W-:-:S04]  /*1340e0*/  SEL R8, R8, RZ, !P0 ;  /* 0x000000ff08087207 */ /* 0x000fc80004000000 */
[----:B------:R-:W-:Y:S01]  /*1340f0*/  ISETP.NE.U32.AND P4, PT, R8, RZ, PT ;  /* 0x000000ff0800720c */ /* 0x000fe20003f85070 */
[----:B------:R-:W-:Y:S01]  /*134100*/  IADD3 R8, R12, 0x1, RZ ;  /* 0x000000010c087810 */ /* 0x000fe20007ffe0ff */
[----:B------:R-:W-:-:S03]  /*134110*/  IADD3 R32, P5, R32, R246, RZ ;  /* 0x000000f620207210 */ /* 0x000fc60007fbe0ff */
[C---:B------:R-:W-:Y:S02]  /*134120*/  ISETP.GT.AND P2, PT, R8.reuse, 0x1, PT ;  /* 0x000000010800780c */ /* 0x040fe40003f44270 */
[----:B------:R-:W-:Y:S01]  /*134130*/  STL [R1+0x5864], R32 ;  /* 0x0058642001007387 */ /* 0x000fe20000100800 */
[----:B------:R-:W3:Y:S01]  /*134140*/  LDL.LU R35, [R1+0x5860] ;  /* 0x0058600001237983 */ /* 0x000ee20000300800 */
[----:B------:R-:W-:Y:S01]  /*134150*/  SEL R218, R8, RZ, !P2 ;  /* 0x000000ff08da7207 */ /* 0x000fe20005000000 */
[----:B------:R-:W-:Y:S01]  /*134160*/  IADD3 R31, P2, R31, R246, RZ ;  /* 0x000000f61f1f7210 */ /* 0x000fe20007f5e0ff */
[----:B------:R-:W3:Y:S03]  /*134170*/  LDL.LU R33, [R1+0x5868] ;  /* 0x0058680001217983 */ /* 0x000ee60000300800 */
[----:B------:R-:W-:Y:S01]  /*134180*/  STL [R1+0x3710], R218 ;  /* 0x003710da01007387 */ /* 0x000fe20000100800 */
[----:B--2---:R-:W-:Y:S01]  /*134190*/  HMMA.1688.F32.TF32 R20, R4, R62, R20 ;  /* 0x0000003e0414723c */ /* 0x004fe20000081014 */
[----:B------:R-:W-:Y:S01]  /*1341a0*/  STL [R1+0x586c], R31 ;  /* 0x00586c1f01007387 */ /* 0x000fe20000100800 */
[----:B------:R-:W-:Y:S01]  /*1341b0*/  SEL R9, R9, RZ, !P0 ;  /* 0x000000ff09097207 */ /* 0x000fe20004000000 */
[----:B------:R-:W-:Y:S01]  /*1341c0*/  IMAD.MOV.U32 R12, RZ, RZ, R10 ;  /* 0x000000ffff0c7224 */ /* 0x000fe200078e000a */
[----:B------:R-:W-:Y:S01]  /*1341d0*/  MOV R13, R11 ;  /* 0x0000000b000d7202 */ /* 0x000fe20000000f00 */
[----:B------:R-:W-:Y:S11]  /*1341e0*/  LDS R8, [R2+0x38780] ;  /* 0x0387800002087984 */ /* 0x000ff60000000800 */
[----:B------:R-:W-:Y:S07]  /*1341f0*/  @!UPT UIADD3 URZ, URZ, URZ, URZ ;  /* 0x0000003f3f3ff290 */ /* 0x000fee000fffe03f */
[----:B------:R-:W-:Y:S01]  /*134200*/  STL.64 [R1+0x1cd0], R20 ;  /* 0x001cd01401007387 */ /* 0x000fe20000100a00 */
[----:B------:R-:W-:Y:S02]  /*134210*/  STL.64 [R1+0x1cd8], R22 ;  /* 0x001cd81601007387 */ /* 0x000fe40000100a00 */
[----:B------:R-:W2:Y:S02]  /*134220*/  LDL.LU.64 R62, [R1+0x62b8] ;  /* 0x0062b800013e7983 */ /* 0x000ea40000300a00 */
[----:B------:R-:W2:Y:S01]  /*134230*/  LDL.LU.64 R60, [R1+0x62b0] ;  /* 0x0062b000013c7983 */ /* 0x000ea20000300a00 */
[----:B------:R-:W-:Y:S01]  /*134240*/  STL.64 [R1+0x6228], R174 ;  /* 0x006228ae01007387 */ /* 0x000fe20000100a00 */
[----:B------:R-:W-:Y:S02]  /*134250*/  STL.64 [R1+0x6220], R172 ;  /* 0x006220ac01007387 */ /* 0x000fe40000100a00 */
[----:B------:R-:W-:Y:S02]  /*134260*/  STL.64 [R1+0x1ce0], R16 ;  /* 0x001ce01001007387 */ /* 0x000fe40000100a00 */
[----:B------:R-:W-:Y:S01]  /*134270*/  STL.64 [R1+0x1ce8], R18 ;  /* 0x001ce81201007387 */ /* 0x000fe20000100a00 */
[----:B------:R-:W2:Y:S01]  /*134280*/  LDL.LU.64 R226, [R1+0x62a8] ;  /* 0x0062a80001e27983 */ /* 0x000ea20000300a00 */
[----:B------:R-:W2:Y:S01]  /*134290*/  LDL.LU.64 R224, [R1+0x62a0] ;  /* 0x0062a00001e07983 */ /* 0x000ea20000300a00 */
[----:B------:R-:W-:-:S02]  /*1342a0*/  ISETP.NE.U32.AND P3, PT, R9, RZ, PT ;  /* 0x000000ff0900720c */ /* 0x000fc40003f65070 */
[----:B------:R-:W-:Y:S04]  /*1342b0*/  LDS R10, [R2+0x3a780] ;  /* 0x03a78000020a7984 */ /* 0x000fe80000000800 */
[----:B------:R-:W-:Y:S04]  /*1342c0*/  LDS R9, [R0+0x38780] ;  /* 0x0387800000097984 */ /* 0x000fe80000000800 */
[----:B------:R-:W1:Y:S01]  /*1342d0*/  LDS R11, [R0+0x3a780] ;  /* 0x03a78000000b7984 */ /* 0x000e620000000800 */
[----:B------:R-:W-:Y:S02]  /*1342e0*/  BAR.SYNC.DEFER_BLOCKING 0x0 ;  /* 0x0000000000007b1d */ /* 0x000fe40000010000 */
[----:B------:R-:W-:-:S04]  /*1342f0*/  IMAD.SHL.U32 R219, R27, 0x4, RZ ;  /* 0x000000041bdb7824 */ /* 0x000fc800078e00ff */
[----:B------:R-:W-:Y:S02]  /*134300*/  STL.64 [R1+0x6238], R158 ;  /* 0x0062389e01007387 */ /* 0x000fe40000100a00 */
[----:B------:R-:W-:Y:S01]  /*134310*/  IMAD R117, R218, 0x40000, R219 ;  /* 0x00040000da757824 */ /* 0x000fe200078e02db */
[----:B---3--:R-:W-:Y:S01]  /*134320*/  IADD3.X R35, R35, R244, RZ, P5, !PT ;  /* 0x000000f423237210 */ /* 0x008fe20002ffe4ff */
[----:B------:R-:W-:Y:S01]  /*134330*/  STL.64 [R1+0x6230], R156 ;  /* 0x0062309c01007387 */ /* 0x000fe20000100a00 */
[----:B------:R3:W-:Y:S02]  /*134340*/  STL.64 [R1+0x6248], R122 ;  /* 0x0062487a01007387 */ /* 0x0007e40000100a00 */
[----:B------:R-:W-:Y:S02]  /*134350*/  IMAD.X R33, R33, 0x1, R244, P2 ;  /* 0x0000000121217824 */ /* 0x000fe400010e06f4 */
[----:B------:R1:W-:Y:S01]  /*134360*/  STL.64 [R1+0x6240], R120 ;  /* 0x0062407801007387 */ /* 0x0003e20000100a00 */
[----:B------:R-:W-:Y:S01]  /*134370*/  MOV R160, R54 ;  /* 0x0000003600a07202 */ /* 0x000fe20000000f00 */
[----:B------:R-:W-:Y:S01]  /*134380*/  IMAD.MOV.U32 R161, RZ, RZ, R55 ;  /* 0x000000ffffa17224 */ /* 0x000fe200078e0037 */
[----:B------:R-:W-:Y:S01]  /*134390*/  @!PT LDS RZ, [RZ] ;  /* 0x00000000fffff984 */ /* 0x000fe20000000800 */
[----:B------:R-:W-:Y:S01]  /*1343a0*/  @!PT LDS RZ, [RZ] ;  /* 0x00000000fffff984 */ /* 0x000fe20000000800 */
[----:B------:R-:W-:Y:S01]  /*1343b0*/  @!PT LDS RZ, [RZ] ;  /* 0x00000000fffff984 */ /* 0x000fe20000000800 */
[----:B------:R4:W-:Y:S01]  /*1343c0*/  LDGSTS.E [R117], [R12.64], P1 ;  /* 0x000000000c757fae */ /* 0x0009e20008921844 */
[----:B---3--:R-:W-:-:S02]  /*1343d0*/  IMAD.MOV.U32 R122, RZ, RZ, R53 ;  /* 0x000000ffff7a7224 */ /* 0x008fc400078e0035 */
[----:B------:R-:W-:Y:S01]  /*1343e0*/  IMAD.MOV.U32 R123, RZ, RZ, R52 ;  /* 0x000000ffff7b7224 */ /* 0x000fe200078e0034 */
[----:B----4-:R-:W-:Y:S02]  /*1343f0*/  MOV R13, R34 ;  /* 0x00000022000d7202 */ /* 0x010fe40000000f00 */
[----:B------:R-:W3:Y:S01]  /*134400*/  LDL.LU R34, [R1+0x57f4] ;  /* 0x0057f40001227983 */ /* 0x000ee20000300800 */
[----:B------:R-:W-:Y:S02]  /*134410*/  STL [R1+0x5860], R35 ;  /* 0x0058602301007387 */ /* 0x000fe40000100800 */
[----:B-1----:R-:W4:Y:S02]  /*134420*/  LDL.LU R120, [R1+0x1630] ;  /* 0x0016300001787983 */ /* 0x002f240000300800 */
[----:B------:R-:W-:Y:S01]  /*134430*/  STL [R1+0x5868], R33 ;  /* 0x0058682101007387 */ /* 0x000fe20000100800 */
[----:B------:R-:W4:Y:S01]  /*134440*/  LDL.LU R121, [R1+0x1634] ;  /* 0x0016340001797983 */ /* 0x000f220000300800 */
[----:B--2---:R-:W-:Y:S11]  /*134450*/  HMMA.1688.F32.TF32 R16, R4, R54, R224 ;  /* 0x000000360410723c */ /* 0x004ff600000810e0 */
[----:B------:R-:W-:Y:S11]  /*134460*/  @!UPT UIADD3 URZ, URZ, URZ, URZ ;  /* 0x0000003f3f3ff290 */ /* 0x000ff6000fffe03f */
[----:B------:R-:W-:Y:S01]  /*134470*/  @!UPT UIADD3 URZ, URZ, URZ, URZ ;  /* 0x0000003f3f3ff290 */ /* 0x000fe2000fffe03f */
[----:B------:R1:W-:Y:S01]  /*134480*/  STL.64 [R1+0x1d00], R16 ;  /* 0x001d001001007387 */ /* 0x0003e20000100a00 */
[----:B------:R-:W-:Y:S02]  /*134490*/  STL.64 [R1+0x1d08], R18 ;  /* 0x001d081201007387 */ /* 0x000fe40000100a00 */
[----:B------:R-:W2:Y:S02]  /*1344a0*/  LDL.LU.64 R54, [R1+0x6298] ;  /* 0x0062980001367983 */ /* 0x000ea40000300a00 */
[----:B------:R-:W2:Y:S02]  /*1344b0*/  LDL.LU.64 R52, [R1+0x6290] ;  /* 0x0062900001347983 */ /* 0x000ea40000300a00 */
[----:B------:R-:W-:-:S05]  /*1344c0*/  IMAD.MOV.U32 R12, RZ, RZ, R48 ;  /* 0x000000ffff0c7224 */ /* 0x000fca00078e0030 */
[----:B------:R1:W-:Y:S02]  /*1344d0*/  LDGSTS.E [R117+0x200], [R12.64], P1 ;  /* 0x002000000c757fae */ /* 0x0003e40008921844 */
[----:B-1----:R-:W-:Y:S02]  /*1344e0*/  IMAD.MOV.U32 R12, RZ, RZ, R32 ;  /* 0x000000ffff0c7224 */ /* 0x002fe400078e0020 */
[----:B------:R-:W4:Y:S01]  /*1344f0*/  LDL.LU R32, [R1+0x57ec] ;  /* 0x0057ec0001207983 */ /* 0x000f220000300800 */
[----:B------:R-:W4:Y:S02]  /*134500*/  LDL.LU R16, [R1+0x57e4] ;  /* 0x0057e40001107983 */ /* 0x000f240000300800 */
[----:B------:R-:W4:Y:S01]  /*134510*/  LDL.LU R156, [R1+0x1640] ;  /* 0x00164000019c7983 */ /* 0x000f220000300800 */
[----:B------:R-:W-:Y:S01]  /*134520*/  MOV R13, R35 ;  /* 0x00000023000d7202 */ /* 0x000fe20000000f00 */
[----:B------:R-:W4:Y:S01]  /*134530*/  LDL.LU R157, [R1+0x1644] ;  /* 0x00164400019d7983 */ /* 0x000f220000300800 */
[----:B------:R-:W4:Y:S02]  /*134540*/  LDL.LU R35, [R1+0x57e8] ;  /* 0x0057e80001237983 */ /* 0x000f240000300800 */
[----:B------:R-:W4:Y:S02]  /*134550*/  LDL.LU R204, [R1+0x1660] ;  /* 0x0016600001cc7983 */ /* 0x000f240000300800 */
[----:B------:R-:W4:Y:S01]  /*134560*/  LDL.LU R205, [R1+0x1664] ;  /* 0x0016640001cd7983 */ /* 0x000f220000300800 */
[----:B------:R-:W4:Y:S04]  /*134570*/  LDL.LU R22, [R1+0x57dc] ;  /* 0x0057dc0001167983 */ /* 0x000f280000300800 */
[----:B------:R1:W-:Y:S01]  /*134580*/  LDGSTS.E [R117+0x400], [R12.64], P1 ;  /* 0x004000000c757fae */ /* 0x0003e20008921844 */
[----:B------:R-:W4:Y:S02]  /*134590*/  LDL.LU R172, [R1+0x1650] ;  /* 0x0016500001ac7983 */ /* 0x000f240000300800 */
[----:B------:R-:W4:Y:S01]  /*1345a0*/  LDL.LU R173, [R1+0x1654] ;  /* 0x0016540001ad7983 */ /* 0x000f220000300800 */
[----:B------:R-:W-:Y:S01]  /*1345b0*/  MOV R162, R58 ;  /* 0x0000003a00a27202 */ /* 0x000fe20000000f00 */
[----:B------:R-:W-:-:S02]  /*1345c0*/  IMAD.MOV.U32 R163, RZ, RZ, R59 ;  /* 0x000000ffffa37224 */ /* 0x000fc400078e003b */
[----:B------:R-:W-:Y:S02]  /*1345d0*/  IMAD.MOV.U32 R174, RZ, RZ, R57 ;  /* 0x000000ffffae7224 */ /* 0x000fe400078e0039 */
[----:B------:R-:W-:Y:S02]  /*1345e0*/  IMAD.MOV.U32 R175, RZ, RZ, R56 ;  /* 0x000000ffffaf7224 */ /* 0x000fe400078e0038 */
[----:B-1----:R-:W-:Y:S02]  /*1345f0*/  IMAD.MOV.U32 R13, RZ, RZ, R33 ;  /* 0x000000ffff0d7224 */ /* 0x002fe400078e0021 */
[----:B------:R-:W-:Y:S01]  /*134600*/  IMAD.MOV.U32 R12, RZ, RZ, R31 ;  /* 0x000000ffff0c7224 */ /* 0x000fe200078e001f */
[----:B------:R-:W4:Y:S01]  /*134610*/  LDL.LU R33, [R1+0x57e0] ;  /* 0x0057e00001217983 */ /* 0x000f220000300800 */
[----:B------:R-:W4:Y:S03]  /*134620*/  LDL.LU R31, [R1+0x57d8] ;  /* 0x0057d800011f7983 */ /* 0x000f260000300800 */
[----:B------:R1:W-:Y:S01]  /*134630*/  LDGSTS.E [R117+0x600], [R12.64], P1 ;  /* 0x006000000c757fae */ /* 0x0003e20008921844 */
[----:B---3--:R-:W-:Y:S01]  /*134640*/  IADD3 R34, P1, R34, R246, RZ ;  /* 0x000000f622227210 */ /* 0x008fe20007f3e0ff */
[----:B--2---:R-:W-:Y:S11]  /*134650*/  HMMA.1688.F32.TF32 R36, R4, R58, R52 ;  /* 0x0000003a0424723c */ /* 0x004ff60000081034 */
[----:B------:R-:W-:Y:S11]  /*134660*/  @!UPT UIADD3 URZ, URZ, URZ, URZ ;  /* 0x0000003f3f3ff290 */ /* 0x000ff6000fffe03f */
[----:B------:R-:W-:Y:S01]  /*134670*/  @!UPT UIADD3 URZ, URZ, URZ, URZ ;  /* 0x0000003f3f3ff290 */ /* 0x000fe2000fffe03f */
[----:B------:R-:W-:Y:S01]  /*134680*/  STL.64 [R1+0x1d10], R36 ;  /* 0x001d102401007387 */ /* 0x000fe20000100a00 */
[----:B------:R2:W-:Y:S02]  /*134690*/  STL.64 [R1+0x1d18], R38 ;  /* 0x001d182601007387 */ /* 0x0005e40000100a00 */
[----:B------:R-:W2:Y:S02]  /*1346a0*/  LDL.LU.64 R58, [R1+0x6288] ;  /* 0x00628800013a7983 */ /* 0x000ea40000300a00 */
[----:B------:R-:W2:Y:S01]  /*1346b0*/  LDL.LU.64 R56, [R1+0x6280] ;  /* 0x0062800001387983 */ /* 0x000ea20000300a00 */
[----:B------:R-:W-:Y:S01]  /*1346c0*/  STL [R1+0x57f4], R34 ;  /* 0x0057f42201007387 */ /* 0x000fe20000100800 */
[----:B------:R-:W3:Y:S02]  /*1346d0*/  LDL.LU R23, [R1+0x57d0] ;  /* 0x0057d00001177983 */ /* 0x000ee40000300800 */
[----:B------:R-:W3:Y:S01]  /*1346e0*/  LDL.LU R20, [R1+0x5774] ;  /* 0x0057740001147983 */ /* 0x000ee20000300800 */
[----:B------:R-:W-:-:S02]  /*1346f0*/  ISETP.GT.AND P5, PT, R116, 0x10, PT ;  /* 0x000000107400780c */ /* 0x000fc40003fa4270 */
[-C--:B----4-:R-:W-:Y:S02]  /*134700*/  IADD3 R32, P6, R32, R246.reuse, RZ ;  /* 0x000000f620207210 */ /* 0x090fe40007fde0ff */
[----:B------:R-:W-:Y:S01]  /*134710*/  SEL R0, RZ, 0x4, !P5 ;  /* 0x00000004ff007807 */ /* 0x000fe20006800000 */
[----:B------:R-:W-:Y:S01]  /*134720*/  IADD3 R16, P5, R16, R246, RZ ;  /* 0x000000f610107210 */ /* 0x000fe20007fbe0ff */
[----:B------:R-:W-:Y:S01]  /*134730*/  STL.64 [R1+0x6258], R162 ;  /* 0x006258a201007387 */ /* 0x000fe20000100a00 */
[----:B------:R-:W-:Y:S02]  /*134740*/  STL.64 [R1+0x6250], R160 ;  /* 0x006250a001007387 */ /* 0x000fe40000100a00 */
[----:B------:R-:W-:Y:S02]  /*134750*/  IMAD.X R35, R35, 0x1, R244, P1 ;  /* 0x0000000123237824 */ /* 0x000fe400008e06f4 */
[----:B------:R-:W-:Y:S01]  /*134760*/  STL [R1+0x57ec], R32 ;  /* 0x0057ec2001007387 */ /* 0x000fe20000100800 */
[----:B------:R-:W-:Y:S01]  /*134770*/  STL [R1+0x57e4], R16 ;  /* 0x0057e41001007387 */ /* 0x000fe20000100800 */
[----:B------:R-:W-:Y:S01]  /*134780*/  MOV R158, R139 ;  /* 0x0000008b009e7202 */ /* 0x000fe20000000f00 */
[----:B------:R-:W-:Y:S01]  /*134790*/  IMAD.MOV.U32 R159, RZ, RZ, R138 ;  /* 0x000000ffff9f7224 */ /* 0x000fe200078e008a */
[----:B------:R-:W-:-:S04]  /*1347a0*/  ISETP.GT.AND P2, PT, R116, 0xc, PT ;  /* 0x0000000c7400780c */ /* 0x000fc80003f44270 */
[----:B------:R-:W-:Y:S01]  /*1347b0*/  SEL R2, RZ, 0x4, !P2 ;  /* 0x00000004ff027807 */ /* 0x000fe20005000000 */
[----:B------:R-:W-:Y:S01]  /*1347c0*/  IMAD.X R33, R33, 0x1, R244, P6 ;  /* 0x0000000121217824 */ /* 0x000fe200030e06f4 */
[----:B------:R-:W-:Y:S02]  /*1347d0*/  IADD3.X R31, R31, R244, RZ, P5, !PT ;  /* 0x000000f41f1f7210 */ /* 0x000fe40002ffe4ff */
[----:B------:R-:W-:Y:S01]  /*1347e0*/  SEL R2, R2, RZ, !P0 ;  /* 0x000000ff02027207 */ /* 0x000fe20004000000 */
[----:B------:R-:W-:Y:S01]  /*1347f0*/  IADD3 R22, P5, R22, R246, RZ ;  /* 0x000000f616167210 */ /* 0x000fe20007fbe0ff */
[----:B------:R-:W-:Y:S02]  /*134800*/  SEL R0, R0, RZ, !P0 ;  /* 0x000000ff00007207 */ /* 0x000fe40004000000 */
[----:B------:R-:W-:Y:S01]  /*134810*/  ISETP.NE.U32.AND P2, PT, R2, RZ, PT ;  /* 0x000000ff0200720c */ /* 0x000fe20003f45070 */
[----:B-1----:R-:W-:Y:S02]  /*134820*/  IMAD.MOV.U32 R12, RZ, RZ, R34 ;  /* 0x000000ffff0c7224 */ /* 0x002fe400078e0022 */
[----:B------:R-:W-:Y:S01]  /*134830*/  IMAD.MOV.U32 R13, RZ, RZ, R35 ;  /* 0x000000ffff0d7224 */ /* 0x000fe200078e0023 */
[----:B------:R-:W-:-:S04]  /*134840*/  ISETP.NE.U32.AND P1, PT, R0, RZ, PT ;  /* 0x000000ff0000720c */ /* 0x000fc80003f25070 */
[----:B------:R1:W-:Y:S02]  /*134850*/  LDGSTS.E [R117+0x2000], [R12.64], P4 ;  /* 0x020000000c757fae */ /* 0x0003e4000a121844 */
[----:B-1----:R-:W-:Y:S01]  /*134860*/  MOV R12, R32 ;  /* 0x00000020000c7202 */ /* 0x002fe20000000f00 */
[----:B------:R-:W-:-:S05]  /*134870*/  IMAD.MOV.U32 R13, RZ, RZ, R33 ;  /* 0x000000ffff0d7224 */ /* 0x000fca00078e0021 */
[----:B------:R1:W-:Y:S02]  /*134880*/  LDGSTS.E [R117+0x2200], [R12.64], P4 ;  /* 0x022000000c757fae */ /* 0x0003e4000a121844 */
[----:B-1----:R-:W-:Y:S01]  /*134890*/  IMAD.MOV.U32 R12, RZ, RZ, R16 ;  /* 0x000000ffff0c7224 */ /* 0x002fe200078e0010 */
[C---:B--2---:R-:W-:Y:S11]  /*1348a0*/  HMMA.1688.F32.TF32 R36, R4.reuse, R122, R56 ;  /* 0x0000007a0424723c */ /* 0x044ff60000081038 */
[----:B------:R-:W-:Y:S11]  /*1348b0*/  @!UPT UIADD3 URZ, URZ, URZ, URZ ;  /* 0x0000003f3f3ff290 */ /* 0x000ff6000fffe03f */
[----:B------:R-:W-:Y:S01]  /*1348c0*/  @!UPT UIADD3 URZ, URZ, URZ, URZ ;  /* 0x0000003f3f3ff290 */ /* 0x000fe2000fffe03f */
[----:B------:R-:W-:Y:S01]  /*1348d0*/  STL.64 [R1+0x1d20], R36 ;  /* 0x001d202401007387 */ /* 0x000fe20000100a00 */
[----:B------:R1:W-:Y:S02]  /*1348e0*/  STL.64 [R1+0x1d28], R38 ;  /* 0x001d282601007387 */ /* 0x0003e40000100a00 */
[----:B------:R-:W-:Y:S02]  /*1348f0*/  STL [R1+0x57e8], R35 ;  /* 0x0057e82301007387 */ /* 0x000fe40000100800 */
[----:B------:R-:W2:Y:S01]  /*134900*/  LDL.LU R21, [R1+0x5768] ;  /* 0x0057680001157983 */ /* 0x000ea20000300800 */
[----:B------:R-:W4:Y:S01]  /*134910*/  LDL.LU R19, [R1+0x5760] ;  /* 0x0057600001137983 */ /* 0x000f220000300800 */
[----:B------:R-:W4:Y:S02]  /*134920*/  LDL.LU R18, [R1+0x576c] ;  /* 0x00576c0001127983 */ /* 0x000f240000300800 */
[----:B------:R-:W4:Y:S01]  /*134930*/  LDL.LU R17, [R1+0x5764] ;  /* 0x0057640001117983 */ /* 0x000f220000300800 */
[C---:B-1----:R-:W-:Y:S01]  /*134940*/  HMMA.1688.F32.TF32 R36, R4.reuse, R158, R60 ;  /* 0x0000009e0424723c */ /* 0x042fe2000008103c */
[----:B------:R1:W-:Y:S01]  /*134950*/  STL [R1+0x57e0], R33 ;  /* 0x0057e02101007387 */ /* 0x0003e20000100800 */
[----:B------:R-:W4:Y:S02]  /*134960*/  LDL.LU R2, [R1+0x575c] ;  /* 0x00575c0001027983 */ /* 0x000f240000300800 */
[----:B------:R-:W-:Y:S02]  /*134970*/  STL [R1+0x57d8], R31 ;  /* 0x0057d81f01007387 */ /* 0x000fe40000100800 */
[----:B------:R-:W-:Y:S02]  /*134980*/  STL [R1+0x57dc], R22 ;  /* 0x0057dc1601007387 */ /* 0x000fe40000100800 */
[----:B---3--:R-:W-:Y:S01]  /*134990*/  IMAD.X R23, R23, 0x1, R244, P5 ;  /* 0x0000000117177824 */ /* 0x008fe200028e06f4 */
[----:B------:R-:W-:Y:S11]  /*1349a0*/  IADD3 R20, P5, R20, R246, RZ ;  /* 0x000000f614147210 */ /* 0x000ff60007fbe0ff */
[----:B------:R-:W-:Y:S03]  /*1349b0*/  @!UPT UIADD3 URZ, URZ, URZ, URZ ;  /* 0x0000003f3f3ff290 */ /* 0x000fe6000fffe03f */
[----:B------:R-:W-:Y:S01]  /*1349c0*/  STL.64 [R1+0x1d30], R36 ;  /* 0x001d302401007387 */ /* 0x000fe20000100a00 */
[----:B------:R-:W-:Y:S02]  /*1349d0*/  STL.64 [R1+0x1d38], R38 ;  /* 0x001d382601007387 */ /* 0x000fe40000100a00 */
[----:B------:R-:W3:Y:S02]  /*1349e0*/  LDL.LU R0, [R1+0x5758] ;  /* 0x0057580001007983 */ /* 0x000ee40000300800 */
[----:B------:R-:W-:Y:S01]  /*1349f0*/  STL [R1+0x57d0], R23 ;  /* 0x0057d01701007387 */ /* 0x000fe20000100800 */
[----:B------:R-:W-:Y:S01]  /*134a00*/  STL [R1+0x5774], R20 ;  /* 0x0057741401007387 */ /* 0x000fe20000100800 */
[----:B------:R-:W3:Y:S01]  /*134a10*/  LDL.LU R16, [R1+0x5750] ;  /* 0x0057500001107983 */ /* 0x000ee20000300800 */
[----:B-1----:R-:W-:Y:S01]  /*134a20*/  HMMA.1688.F32.TF32 R32, R4, R174, R64 ;  /* 0x000000ae0420723c */ /* 0x002fe20000081040 */
[----:B------:R-:W-:Y:S01]  /*134a30*/  MOV R13, R31 ;  /* 0x0000001f000d7202 */ /* 0x000fe20000000f00 */
[----:B------:R-:W-:Y:S01]  /*134a40*/  IMAD.MOV.U32 R206, RZ, RZ, R137 ;  /* 0x000000ffffce7224 */ /* 0x000fe200078e0089 */
[----:B------:R-:W-:Y:S01]  /*134a50*/  MOV R207, R136 ;  /* 0x0000008800cf7202 */ /* 0x000fe20000000f00 */
[----:B------:R-:W3:Y:S04]  /*134a60*/  LDL.LU R152, [R1+0x1670] ;  /* 0x0016700001987983 */ /* 0x000ee80000300800 */
[----:B------:R1:W-:Y:S01]  /*134a70*/  LDGSTS.E [R117+0x2400], [R12.64], P4 ;  /* 0x024000000c757fae */ /* 0x0003e2000a121844 */
[----:B------:R-:W3:Y:S01]  /*134a80*/  LDL.LU R153, [R1+0x1674] ;  /* 0x0016740001997983 */ /* 0x000ee20000300800 */
[----:B-1----:R-:W-:Y:S01]  /*134a90*/  MOV R12, R22 ;  /* 0x00000016000c7202 */ /* 0x002fe20000000f00 */
[----:B------:R-:W-:Y:S11]  /*134aa0*/  IMAD.MOV.U32 R13, RZ, RZ, R23 ;  /* 0x000000ffff0d7224 */ /* 0x000ff600078e0017 */
[----:B------:R-:W-:Y:S01]  /*134ab0*/  @!UPT UIADD3 URZ, URZ, URZ, URZ ;  /* 0x0000003f3f3ff290 */ /* 0x000fe2000fffe03f */
[----:B------:R-:W-:Y:S01]  /*134ac0*/  STL.64 [R1+0x1d40], R32 ;  /* 0x001d402001007387 */ /* 0x000fe20000100a00 */
[----:B------:R-:W-:Y:S03]  /*134ad0*/  STL.64 [R1+0x1d48], R34 ;  /* 0x001d482201007387 */ /* 0x000fe60000100a00 */
[----:B------:R1:W-:Y:S02]  /*134ae0*/  LDGSTS.E [R117+0x2600], [R12.64], P4 ;  /* 0x026000000c757fae */ /* 0x0003e4000a121844 */
[----:B-1----:R-:W-:Y:S01]  /*134af0*/  MOV R12, R20 ;  /* 0x00000014000c7202 */ /* 0x002fe20000000f00 */
[----:B------:R-:W-:Y:S02]  /*134b00*/  IMAD.MOV.U32 R234, RZ, RZ, R159 ;  /* 0x000000ffffea7224 */ /* 0x000fe400078e009f */
[----:B------:R-:W-:Y:S02]  /*134b10*/  IMAD.MOV.U32 R235, RZ, RZ, R174 ;  /* 0x000000ffffeb7224 */ /* 0x000fe400078e00ae */
[----:B------:R-:W-:Y:S01]  /*134b20*/  IMAD.MOV.U32 R232, RZ, RZ, R123 ;  /* 0x000000ffffe87224 */ /* 0x000fe200078e007b */
[----:B------:R-:W-:Y:S01]  /*134b30*/  MOV R233, R158 ;  /* 0x0000009e00e97202 */ /* 0x000fe20000000f00 */
[----:B------:R-:W-:-:S02]  /*134b40*/  IMAD.MOV.U32 R154, RZ, RZ, R135 ;  /* 0x000000ffff9a7224 */ /* 0x000fc400078e0087 */
[----:B------:R-:W-:Y:S01]  /*134b50*/  IMAD.MOV.U32 R155, RZ, RZ, R134 ;  /* 0x000000ffff9b7224 */ /* 0x000fe200078e0086 */
[----:B--2---:R-:W-:-:S05]  /*134b60*/  IADD3.X R21, R21, R244, RZ, P5, !PT ;  /* 0x000000f415157210 */ /* 0x004fca0002ffe4ff */
[----:B------:R1:W-:Y:S01]  /*134b70*/  STL [R1+0x5768], R21 ;  /* 0x0057681501007387 */ /* 0x0003e20000100800 */
[----:B------:R-:W-:Y:S01]  /*134b80*/  IMAD.MOV.U32 R13, RZ, RZ, R21 ;  /* 0x000000ffff0d7224 */ /* 0x000fe200078e0015 */
[-C--:B----4-:R-:W-:Y:S02]  /*134b90*/  IADD3 R18, P5, R18, R246.reuse, RZ ;  /* 0x000000f612127210 */ /* 0x090fe40007fbe0ff */
[-C--:B------:R-:W-:Y:S01]  /*134ba0*/  IADD3 R17, P4, R17, R246.reuse, RZ ;  /* 0x000000f611117210 */ /* 0x080fe20007f9e0ff */
[----:B------:R-:W-:Y:S01]  /*134bb0*/  STL.64 [R1+0x6268], R234 ;  /* 0x006268ea01007387 */ /* 0x000fe20000100a00 */
[----:B-1----:R-:W-:Y:S01]  /*134bc0*/  HMMA.1688.F32.TF32 R20, R4, R206, R68 ;  /* 0x000000ce0414723c */ /* 0x002fe20000081044 */
[----:B------:R-:W-:Y:S02]  /*134bd0*/  IMAD.X R19, R19, 0x1, R244, P5 ;  /* 0x0000000113137824 */ /* 0x000fe400028e06f4 */
[----:B------:R-:W-:Y:S01]  /*134be0*/  STL.64 [R1+0x6260], R232 ;  /* 0x006260e801007387 */ /* 0x000fe20000100a00 */
[----:B------:R-:W-:Y:S02]  /*134bf0*/  STL [R1+0x576c], R18 ;  /* 0x00576c1201007387 */ /* 0x000fe40000100800 */
[----:B------:R-:W-:Y:S01]  /*134c00*/  STL [R1+0x5764], R17 ;  /* 0x0057641101007387 */ /* 0x000fe20000100800 */
[----:B------:R1:W-:Y:S04]  /*134c10*/  LDGSTS.E [R117+0x4000], [R12.64], P3 ;  /* 0x040000000c757fae */ /* 0x0003e80009921844 */
[----:B------:R-:W-:Y:S01]  /*134c20*/  STL [R1+0x5760], R19 ;  /* 0x0057601301007387 */ /* 0x000fe20000100800 */
[----:B------:R-:W-:-:S11]  /*134c30*/  IADD3 R2, P5, R2, R246, RZ ;  /* 0x000000f602027210 */ /* 0x000fd60007fbe0ff */
[----:B------:R-:W-:Y:S01]  /*134c40*/  STL.64 [R1+0x1d60], R20 ;  /* 0x001d601401007387 */ /* 0x000fe20000100a00 */
[----:B------:R2:W-:Y:S02]  /*134c50*/  STL.64 [R1+0x1d68], R22 ;  /* 0x001d681601007387 */ /* 0x0005e40000100a00 */
[----:B---3--:R-:W-:Y:S01]  /*134c60*/  IMAD.X R0, R0, 0x1, R244, P4 ;  /* 0x0000000100007824 */ /* 0x008fe200020e06f4 */
[----:B------:R-:W3:Y:S04]  /*134c70*/  LDL.LU R228, [R1+0x1680] ;  /* 0x0016800001e47983 */ /* 0x000ee80000300800 */
[----:B------:R-:W-:Y:S01]  /*134c80*/  STL [R1+0x575c], R2 ;  /* 0x00575c0201007387 */ /* 0x000fe20000100800 */
[----:B--2---:R-:W-:Y:S03]  /*134c90*/  HMMA.1688.F32.TF32 R20, R4, R154, R72 ;  /* 0x0000009a0414723c */ /* 0x004fe60000081048 */
[----:B------:R-:W-:Y:S01]  /*134ca0*/  STL [R1+0x5758], R0 ;  /* 0x0057580001007387 */ /* 0x000fe20000100800 */
[----:B------:R-:W3:Y:S02]  /*134cb0*/  LDL.LU R229, [R1+0x1684] ;  /* 0x0016840001e57983 */ /* 0x000ee40000300800 */
[----:B------:R-:W2:Y:S01]  /*134cc0*/  LDL.LU R35, [R1+0x56f4] ;  /* 0x0056f40001237983 */ /* 0x000ea20000300800 */
[----:B------:R-:W-:-:S05]  /*134cd0*/  IADD3.X R16, R16, R244, RZ, P5, !PT ;  /* 0x000000f410107210 */ /* 0x000fca0002ffe4ff */
[----:B------:R-:W-:Y:S01]  /*134ce0*/  STL [R1+0x5750], R16 ;  /* 0x0057501001007387 */ /* 0x000fe20000100800 */
[----:B------:R-:W4:Y:S02]  /*134cf0*/  LDL.LU R196, [R1+0x1690] ;  /* 0x0016900001c47983 */ /* 0x000f240000300800 */
[----:B------:R-:W4:Y:S08]  /*134d00*/  LDL.LU R197, [R1+0x1694] ;  /* 0x0016940001c57983 */ /* 0x000f300000300800 */
[----:B------:R-:W-:Y:S01]  /*134d10*/  STL.64 [R1+0x1d70], R20 ;  /* 0x001d701401007387 */ /* 0x000fe20000100a00 */
[----:B------:R1:W-:Y:S02]  /*134d20*/  STL.64 [R1+0x1d78], R22 ;  /* 0x001d781601007387 */ /* 0x0003e40000100a00 */
[----:B------:R-:W3:Y:S02]  /*134d30*/  LDL.LU R33, [R1+0x56ec] ;  /* 0x0056ec0001217983 */ /* 0x000ee40000300800 */
[----:B------:R-:W4:Y:S01]  /*134d40*/  LDL.LU R31, [R1+0x56e4] ;  /* 0x0056e400011f7983 */ /* 0x000f220000300800 */
[----:B------:R-:W4:Y:S01]  /*134d50*/  LDL.LU R36, [R1+0x56e8] ;  /* 0x0056e80001247983 */ /* 0x000f220000300800 */
[----:B------:R-:W4:Y:S02]  /*134d60*/  LDL.LU R34, [R1+0x56e0] ;  /* 0x0056e00001227983 */ /* 0x000f240000300800 */
[----:B-1----:R-:W-:Y:S01]  /*134d70*/  IMAD.MOV.U32 R12, RZ, RZ, R18 ;  /* 0x000000ffff0c7224 */ /* 0x002fe200078e0012 */
[----:B------:R-:W-:Y:S01]  /*134d80*/  MOV R13, R19 ;  /* 0x00000013000d7202 */ /* 0x000fe20000000f00 */
[----:B------:R-:W-:-:S02]  /*134d90*/  IMAD.MOV.U32 R230, RZ, RZ, R133 ;  /* 0x000000ffffe67224 */ /* 0x000fc400078e0085 */
[----:B------:R-:W-:Y:S01]  /*134da0*/  IMAD.MOV.U32 R231, RZ, RZ, R132 ;  /* 0x000000ffffe77224 */ /* 0x000fe200078e0084 */
[----:B------:R-:W4:Y:S04]  /*134db0*/  LDL.LU R192, [R1+0x16a0] ;  /* 0x0016a00001c07983 */ /* 0x000f280000300800 */
[----:B------:R1:W-:Y:S01]  /*134dc0*/  LDGSTS.E [R117+0x4200], [R12.64], P3 ;  /* 0x042000000c757fae */ /* 0x0003e20009921844 */
[----:B------:R-:W4:Y:S02]  /*134dd0*/  LDL.LU R193, [R1+0x16a4] ;  /* 0x0016a40001c17983 */ /* 0x000f240000300800 */
[----:B------:R-:W4:Y:S02]  /*134de0*/  LDL.LU R22, [R1+0x56dc] ;  /* 0x0056dc0001167983 */ /* 0x000f240000300800 */
[----:B------:R-:W4:Y:S01]  /*134df0*/  LDL.LU R176, [R1+0x16c0] ;  /* 0x0016c00001b07983 */ /* 0x000f220000300800 */
[----:B------:R-:W4:Y:S01]  /*134e00*/  LDL.LU R177, [R1+0x16c4] ;  /* 0x0016c40001b17983 */ /* 0x000f220000300800 */
[----:B------:R-:W4:Y:S01]  /*134e10*/  LDL.LU R32, [R1+0x56d8] ;  /* 0x0056d80001207983 */ /* 0x000f220000300800 */
[----:B------:R-:W-:Y:S01]  /*134e20*/  MOV R198, R131 ;  /* 0x0000008300c67202 */ /* 0x000fe20000000f00 */
[----:B------:R-:W-:Y:S01]  /*134e30*/  IMAD.MOV.U32 R199, RZ, RZ, R130 ;  /* 0x000000ffffc77224 */ /* 0x000fe200078e0082 */
[----:B------:R-:W4:Y:S01]  /*134e40*/  LDL.LU R20, [R1+0x5674] ;  /* 0x0056740001147983 */ /* 0x000f220000300800 */
[----:B------:R-:W4:Y:S02]  /*134e50*/  LDL.LU R168, [R1+0x16b0] ;  /* 0x0016b00001a87983 */ /* 0x000f240000300800 */
[----:B------:R-:W4:Y:S02]  /*134e60*/  LDL.LU R169, [R1+0x16b4] ;  /* 0x0016b40001a97983 */ /* 0x000f240000300800 */
[----:B------:R-:W4:Y:S02]  /*134e70*/  LDL.LU R23, [R1+0x56d0] ;  /* 0x0056d00001177983 */ /* 0x000f240000300800 */
[----:B-1----:R-:W-:-:S02]  /*134e80*/  IMAD.MOV.U32 R12, RZ, RZ, R17 ;  /* 0x000000ffff0c7224 */ /* 0x002fc400078e0011 */
[----:B------:R-:W-:-:S05]  /*134e90*/  IMAD.MOV.U32 R13, RZ, RZ, R0 ;  /* 0x000000ffff0d7224 */ /* 0x000fca00078e0000 */
[----:B------:R1:W-:Y:S02]  /*134ea0*/  LDGSTS.E [R117+0x4400], [R12.64], P3 ;  /* 0x044000000c757fae */ /* 0x0003e40009921844 */
[----:B-1----:R-:W-:Y:S02]  /*134eb0*/  IMAD.MOV.U32 R13, RZ, RZ, R16 ;  /* 0x000000ffff0d7224 */ /* 0x002fe400078e0010 */
[C---:B------:R-:W-:Y:S08]  /*134ec0*/  HMMA.1688.F32.TF32 R16, R4.reuse, R230, R80 ;  /* 0x000000e60410723c */ /* 0x040ff00000081050 */
[----:B------:R-:W-:Y:S01]  /*134ed0*/  HMMA.1688.F32.TF32 R44, R4, R198, R84 ;  /* 0x000000c6042c723c */ /* 0x000fe20000081054 */
[----:B------:R-:W-:Y:S01]  /*134ee0*/  ISETP.GT.AND P4, PT, R116, 0x14, PT ;  /* 0x000000147400780c */ /* 0x000fe20003f84270 */
[----:B------:R-:W-:-:S03]  /*134ef0*/  IMAD.MOV.U32 R12, RZ, RZ, R2 ;  /* 0x000000ffff0c7224 */ /* 0x000fc600078e0002 */
[----:B------:R-:W-:Y:S02]  /*134f00*/  SEL R0, RZ, 0x4, !P4 ;  /* 0x00000004ff007807 */ /* 0x000fe40006000000 */
[----:B------:R1:W-:Y:S08]  /*134f10*/  LDGSTS.E [R117+0x4600], [R12.64], P3 ;  /* 0x046000000c757fae */ /* 0x0003f00009921844 */
[----:B------:R-:W-:Y:S01]  /*134f20*/  STL.64 [R1+0x1d90], R16 ;  /* 0x001d901001007387 */ /* 0x000fe20000100a00 */
[----:B------:R1:W-:Y:S01]  /*134f30*/  STL.64 [R1+0x1d98], R18 ;  /* 0x001d981201007387 */ /* 0x0003e20000100a00 */
[----:B------:R-:W-:-:S02]  /*134f40*/  ISETP.GT.AND P3, PT, R116, 0x18, PT ;  /* 0x000000187400780c */ /* 0x000fc40003f64270 */
[----:B------:R-:W-:Y:S02]  /*134f50*/  SEL R0, R0, RZ, !P0 ;  /* 0x000000ff00007207 */ /* 0x000fe40004000000 */
[----:B------:R-:W-:Y:S02]  /*134f60*/  SEL R2, RZ, 0x4, !P3 ;  /* 0x00000004ff027807 */ /* 0x000fe40005800000 */
[----:B------:R-:W-:Y:S02]  /*134f70*/  ISETP.NE.U32.AND P3, PT, R0, RZ, PT ;  /* 0x000000ff0000720c */ /* 0x000fe40003f65070 */
[----:B------:R-:W-:Y:S02]  /*134f80*/  SEL R0, R2, RZ, !P0 ;  /* 0x000000ff02007207 */ /* 0x000fe40004000000 */
[----:B--2---:R-:W-:-:S05]  /*134f90*/  IADD3 R35, P5, R35, R246, RZ ;  /* 0x000000f623237210 */ /* 0x004fca0007fbe0ff */
[----:B------:R-:W-:Y:S01]  /*134fa0*/  STL [R1+0x56f4], R35 ;  /* 0x0056f42301007387 */ /* 0x000fe20000100800 */
[----:B------:R-:W2:Y:S02]  /*134fb0*/  LDL.LU R21, [R1+0x5668] ;  /* 0x0056680001157983 */ /* 0x000ea40000300800 */
[----:B-1----:R-:W2:Y:S01]  /*134fc0*/  LDL.LU R18, [R1+0x566c] ;  /* 0x00566c0001127983 */ /* 0x002ea20000300800 */
[-C--:B---3--:R-:W-:Y:S01]  /*134fd0*/  IADD3 R33, P4, R33, R246.reuse, RZ ;  /* 0x000000f621217210 */ /* 0x088fe20007f9e0ff */
[----:B----4-:R-:W-:Y:S01]  /*134fe0*/  IMAD.X R36, R36, 0x1, R244, P5 ;  /* 0x0000000124247824 */ /* 0x010fe200028e06f4 */
[----:B------:R-:W-:Y:S02]  /*134ff0*/  IADD3 R31, P5, R31, R246, RZ ;  /* 0x000000f61f1f7210 */ /* 0x000fe40007fbe0ff */
[----:B------:R-:W-:Y:S01]  /*135000*/  IADD3.X R34, R34, R244, RZ, P4, !PT ;  /* 0x000000f422227210 */ /* 0x000fe200027fe4ff */
[----:B------:R-:W-:Y:S01]  /*135010*/  STL [R1+0x56ec], R33 ;  /* 0x0056ec2101007387 */ /* 0x000fe20000100800 */
[----:B------:R1:W-:Y:S02]  /*135020*/  STL [R1+0x56e8], R36 ;  /* 0x0056e82401007387 */ /* 0x0003e40000100800 */
[----:B------:R-:W-:Y:S02]  /*135030*/  STL.64 [R1+0x1dc0], R44 ;  /* 0x001dc02c01007387 */ /* 0x000fe40000100a00 */
[----:B------:R-:W-:Y:S01]  /*135040*/  STL.64 [R1+0x1dc8], R46 ;  /* 0x001dc82e01007387 */ /* 0x000fe20000100a00 */
[----:B------:R-:W-:Y:S01]  /*135050*/  STL [R1+0x56e0], R34 ;  /* 0x0056e02201007387 */ /* 0x000fe20000100800 */
[----:B------:R-:W-:Y:S02]  /*135060*/  STL [R1+0x56e4], R31 ;  /* 0x0056e41f01007387 */ /* 0x000fe40000100800 */
[----:B------:R-:W3:Y:S02]  /*135070*/  LDL.LU R19, [R1+0x5660] ;  /* 0x0056600001137983 */ /* 0x000ee40000300800 */
[----:B------:R-:W4:Y:S01]  /*135080*/  LDL.LU R17, [R1+0x5658] ;  /* 0x0056580001117983 */ /* 0x000f220000300800 */
[----:B------:R-:W4:Y:S01]  /*135090*/  LDL.LU R16, [R1+0x5664] ;  /* 0x0056640001107983 */ /* 0x000f220000300800 */
[----:B------:R-:W4:Y:S01]  /*1350a0*/  LDL.LU R2, [R1+0x565c] ;  /* 0x00565c0001027983 */ /* 0x000f220000300800 */
[----:B------:R-:W-:Y:S01]  /*1350b0*/  MOV R194, R129 ;  /* 0x0000008100c27202 */ /* 0x000fe20000000f00 */
[----:B------:R-:W-:-:S02]  /*1350c0*/  IMAD.MOV.U32 R195, RZ, RZ, R128 ;  /* 0x000000ffffc37224 */ /* 0x000fc400078e0080 */
[----:B------:R-:W-:Y:S02]  /*1350d0*/  IMAD.MOV.U32 R12, RZ, RZ, R35 ;  /* 0x000000ffff0c7224 */ /* 0x000fe400078e0023 */
[----:B------:R-:W-:Y:S02]  /*1350e0*/  IMAD.MOV.U32 R13, RZ, RZ, R36 ;  /* 0x000000ffff0d7224 */ /* 0x000fe400078e0024 */
[----:B------:R-:W-:Y:S02]  /*1350f0*/  IMAD.MOV.U32 R170, RZ, RZ, R125 ;  /* 0x000000ffffaa7224 */ /* 0x000fe400078e007d */
[----:B------:R-:W-:Y:S01]  /*135100*/  IMAD.MOV.U32 R171, RZ, RZ, R124 ;  /* 0x000000ffffab7224 */ /* 0x000fe200078e007c */
[----:B------:R-:W-:Y:S01]  /*135110*/  IADD3 R22, P6, R22, R246, RZ ;  /* 0x000000f616167210 */ /* 0x000fe20007fde0ff */
[----:B------:R1:W-:Y:S01]  /*135120*/  LDGSTS.E [R117+0x6000], [R12.64], P2 ;  /* 0x060000000c757fae */ /* 0x0003e20009121844 */
[----:B------:R-:W-:Y:S01]  /*135130*/  IADD3.X R32, R32, R244, RZ, P5, !PT ;  /* 0x000000f420207210 */ /* 0x000fe20002ffe4ff */
[----:B-1----:R-:W-:Y:S02]  /*135140*/  HMMA.1688.F32.TF32 R36, R4, R194, R76 ;  /* 0x000000c20424723c */ /* 0x002fe4000008104c */
[----:B------:R-:W-:Y:S02]  /*135150*/  STL [R1+0x56dc], R22 ;  /* 0x0056dc1601007387 */ /* 0x000fe40000100800 */
[----:B------:R1:W-:Y:S01]  /*135160*/  STL [R1+0x56d8], R32 ;  /* 0x0056d82001007387 */ /* 0x0003e20000100800 */
[----:B------:R-:W-:Y:S01]  /*135170*/  MOV R12, R33 ;  /* 0x00000021000c7202 */ /* 0x000fe20000000f00 */
[----:B------:R-:W-:-:S05]  /*135180*/  IMAD.MOV.U32 R13, RZ, RZ, R34 ;  /* 0x000000ffff0d7224 */ /* 0x000fca00078e0022 */
[----:B------:R1:W-:Y:S02]  /*135190*/  LDGSTS.E [R117+0x6200], [R12.64], P2 ;  /* 0x062000000c757fae */ /* 0x0003e40009121844 */
[----:B-1----:R-:W-:Y:S02]  /*1351a0*/  MOV R13, R32 ;  /* 0x00000020000d7202 */ /* 0x002fe40000000f00 */
[----:B------:R-:W-:Y:S01]  /*1351b0*/  HMMA.1688.F32.TF32 R32, R4, R170, R88 ;  /* 0x000000aa0420723c */ /* 0x000fe20000081058 */
[----:B------:R-:W-:Y:S01]  /*1351c0*/  IMAD.MOV.U32 R12, RZ, RZ, R31 ;  /* 0x000000ffff0c7224 */ /* 0x000fe200078e001f */
[----:B------:R-:W-:Y:S02]  /*1351d0*/  IADD3.X R23, R23, R244, RZ, P6, !PT ;  /* 0x000000f417177210 */ /* 0x000fe400037fe4ff */
[----:B------:R-:W-:-:S04]  /*1351e0*/  IADD3 R20, P5, R20, R246, RZ ;  /* 0x000000f614147210 */ /* 0x000fc80007fbe0ff */
[----:B------:R-:W-:Y:S01]  /*1351f0*/  STL.64 [R1+0x1dd0], R36 ;  /* 0x001dd02401007387 */ /* 0x000fe20000100a00 */
[----:B------:R-:W-:Y:S03]  /*135200*/  STL.64 [R1+0x1dd8], R38 ;  /* 0x001dd82601007387 */ /* 0x000fe60000100a00 */
[----:B------:R1:W-:Y:S01]  /*135210*/  LDGSTS.E [R117+0x6400], [R12.64], P2 ;  /* 0x064000000c757fae */ /* 0x0003e20009121844 */
[----:B------:R-:W-:Y:S01]  /*135220*/  IMAD.MOV.U32 R178, RZ, RZ, R127 ;  /* 0x000000ffffb27224 */ /* 0x000fe200078e007f */
[----:B------:R-:W-:Y:S01]  /*135230*/  MOV R179, R126 ;  /* 0x0000007e00b37202 */ /* 0x000fe20000000f00 */
[----:B------:R-:W-:Y:S01]  /*135240*/  STL [R1+0x56d0], R23 ;  /* 0x0056d01701007387 */ /* 0x000fe20000100800 */
[----:B------:R-:W-:Y:S01]  /*135250*/  ISETP.NE.U32.AND P4, PT, R0, RZ, PT ;  /* 0x000000ff0000720c */ /* 0x000fe20003f85070 */
[----:B------:R-:W-:Y:S01]  /*135260*/  STL [R1+0x5674], R20 ;  /* 0x0056741401007387 */ /* 0x000fe20000100800 */
[----:B------:R-:W4:Y:S02]  /*135270*/  LDL.LU R0, [R1+0x5650] ;  /* 0x0056500001007983 */ /* 0x000f240000300800 */
[----:B------:R-:W4:Y:S02]  /*135280*/  LDL.LU R184, [R1+0x16d0] ;  /* 0x0016d00001b87983 */ /* 0x000f240000300800 */
[----:B-1----:R-:W-:Y:S01]  /*135290*/  IMAD.MOV.U32 R12, RZ, RZ, R22 ;  /* 0x000000ffff0c7224 */ /* 0x002fe200078e0016 */
[----:B------:R-:W-:Y:S01]  /*1352a0*/  MOV R13, R23 ;  /* 0x00000017000d7202 */ /* 0x000fe20000000f00 */
[----:B------:R-:W-:Y:S01]  /*1352b0*/  STL.64 [R1+0x1de0], R32 ;  /* 0x001de02001007387 */ /* 0x000fe20000100a00 */
[----:B------:R-:W-:Y:S03]  /*1352c0*/  STL.64 [R1+0x1de8], R34 ;  /* 0x001de82201007387 */ /* 0x000fe60000100a00 */
[----:B------:R1:W-:Y:S02]  /*1352d0*/  LDGSTS.E [R117+0x6600], [R12.64], P2 ;  /* 0x066000000c757fae */ /* 0x0003e40009121844 */
[----:B-1----:R-:W-:Y:S01]  /*1352e0*/  IMAD.MOV.U32 R12, RZ, RZ, R20 ;  /* 0x000000ffff0c7224 */ /* 0x002fe200078e0014 */
[----:B------:R-:W-:Y:S01]  /*1352f0*/  MOV R187, R29 ;  /* 0x0000001d00bb7202 */ /* 0x000fe20000000f00 */
[----:B------:R-:W-:-:S02]  /*135300*/  IMAD.MOV.U32 R227, RZ, RZ, R26 ;  /* 0x000000ffffe37224 */ /* 0x000fc400078e001a */
[----:B--2---:R-:W-:-:S04]  /*135310*/  IMAD.X R21, R21, 0x1, R244, P5 ;  /* 0x0000000115157824 */ /* 0x004fc800028e06f4 */
[----:B------:R-:W-:Y:S01]  /*135320*/  IMAD.MOV.U32 R13, RZ, RZ, R21 ;  /* 0x000000ffff0d7224 */ /* 0x000fe200078e0015 */
[----:B------:R1:W-:Y:S01]  /*135330*/  STL [R1+0x5668], R21 ;  /* 0x0056681501007387 */ /* 0x0003e20000100800 */
[----:B------:R-:W-:Y:S01]  /*135340*/  IADD3 R18, P5, R18, R246, RZ ;  /* 0x000000f612127210 */ /* 0x000fe20007fbe0ff */
[----:B------:R-:W-:Y:S02]  /*135350*/  IMAD.MOV.U32 R186, RZ, RZ, R30 ;  /* 0x000000ffffba7224 */ /* 0x000fe400078e001e */
[----:B------:R2:W-:Y:S01]  /*135360*/  LDGSTS.E [R117+0x8000], [R12.64], P1 ;  /* 0x080000000c757fae */ /* 0x0005e20008921844 */
[----:B-1----:R-:W-:Y:S03]  /*135370*/  HMMA.1688.F32.TF32 R20, R4, R178, R92 ;  /* 0x000000b20414723c */ /* 0x002fe6000008105c */
[----:B------:R-:W-:Y:S01]  /*135380*/  STL [R1+0x566c], R18 ;  /* 0x00566c1201007387 */ /* 0x000fe20000100800 */
[----:B---3--:R-:W-:-:S02]  /*135390*/  IADD3.X R19, R19, R244, RZ, P5, !PT ;  /* 0x000000f413137210 */ /* 0x008fc40002ffe4ff */
[-C--:B----4-:R-:W-:Y:S02]  /*1353a0*/  IADD3 R16, P2, R16, R246.reuse, RZ ;  /* 0x000000f610107210 */ /* 0x090fe40007f5e0ff */
[----:B------:R-:W-:Y:S02]  /*1353b0*/  IADD3 R2, P5, R2, R246, RZ ;  /* 0x000000f602027210 */ /* 0x000fe40007fbe0ff */
[----:B------:R-:W-:Y:S01]  /*1353c0*/  IADD3.X R17, R17, R244, RZ, P2, !PT ;  /* 0x000000f411117210 */ /* 0x000fe200017fe4ff */
[----:B------:R-:W-:Y:S01]  /*1353d0*/  STL [R1+0x5664], R16 ;  /* 0x0056641001007387 */ /* 0x000fe20000100800 */
[----:B------:R-:W-:Y:S02]  /*1353e0*/  STL [R1+0x5660], R19 ;  /* 0x0056601301007387 */ /* 0x000fe40000100800 */
[----:B------:R-:W-:Y:S09]  /*1353f0*/  STL [R1+0x565c], R2 ;  /* 0x00565c0201007387 */ /* 0x000ff20000100800 */
[----:B------:R-:W-:Y:S01]  /*135400*/  STL.64 [R1+0x1df0], R20 ;  /* 0x001df01401007387 */ /* 0x000fe20000100a00 */
[----:B------:R-:W-:Y:S02]  /*135410*/  STL.64 [R1+0x1df8], R22 ;  /* 0x001df81601007387 */ /* 0x000fe40000100a00 */
[----:B------:R1:W-:Y:S02]  /*135420*/  STL [R1+0x5658], R17 ;  /* 0x0056581101007387 */ /* 0x0003e40000100800 */
[----:B------:R-:W3:Y:S01]  /*135430*/  LDL.LU R224, [R1+0x16f0] ;  /* 0x0016f00001e07983 */ /* 0x000ee20000300800 */
[----:B------:R-:W3:Y:S01]  /*135440*/  LDL.LU R225, [R1+0x16f4] ;  /* 0x0016f40001e17983 */ /* 0x000ee20000300800 */
[----:B------:R-:W4:Y:S02]  /*135450*/  LDL.LU R29, [R1+0x55f4] ;  /* 0x0055f400011d7983 */ /* 0x000f240000300800 */
[----:B------:R-:W3:Y:S01]  /*135460*/  LDL.LU R26, [R1+0x55ec] ;  /* 0x0055ec00011a7983 */ /* 0x000ee20000300800 */
[----:B--2---:R-:W-:Y:S01]  /*135470*/  MOV R12, R18 ;  /* 0x00000012000c7202 */ /* 0x004fe20000000f00 */
[----:B------:R-:W-:-:S05]  /*135480*/  IMAD.MOV.U32 R13, RZ, RZ, R19 ;  /* 0x000000ffff0d7224 */ /* 0x000fca00078e0013 */
[----:B------:R2:W-:Y:S02]  /*135490*/  LDGSTS.E [R117+0x8200], [R12.64], P1 ;  /* 0x082000000c757fae */ /* 0x0005e40008921844 */
[----:B--2---:R-:W-:Y:S01]  /*1354a0*/  IMAD.MOV.U32 R12, RZ, RZ, R16 ;  /* 0x000000ffff0c7224 */ /* 0x004fe200078e0010 */
[----:B------:R-:W-:Y:S02]  /*1354b0*/  MOV R13, R17 ;  /* 0x00000011000d7202 */ /* 0x000fe40000000f00 */
[C---:B-1----:R-:W-:Y:S08]  /*1354c0*/  HMMA.1688.F32.TF32 R16, R4.reuse, R186, R96 ;  /* 0x000000ba0410723c */ /* 0x042ff00000081060 */
[----:B------:R-:W-:Y:S01]  /*1354d0*/  HMMA.1688.F32.TF32 R32, R4, R102, R104 ;  /* 0x000000660420723c */ /* 0x000fe20000081068 */
[----:B------:R-:W-:Y:S01]  /*1354e0*/  IMAD.MOV.U32 R223, RZ, RZ, R24 ;  /* 0x000000ffffdf7224 */ /* 0x000fe200078e0018 */
[----:B------:R-:W-:Y:S01]  /*1354f0*/  MOV R226, R28 ;  /* 0x0000001c00e27202 */ /* 0x000fe20000000f00 */
[----:B------:R-:W-:-:S02]  /*135500*/  IMAD.MOV.U32 R222, RZ, RZ, R25 ;  /* 0x000000ffffde7224 */ /* 0x000fc400078e0019 */
[----:B------:R-:W-:Y:S02]  /*135510*/  IMAD.X R0, R0, 0x1, R244, P5 ;  /* 0x0000000100007824 */ /* 0x000fe400028e06f4 */
[----:B------:R-:W-:Y:S02]  /*135520*/  IMAD.MOV.U32 R215, RZ, RZ, R14 ;  /* 0x000000ffffd77224 */ /* 0x000fe400078e000e */
[----:B------:R-:W-:Y:S01]  /*135530*/  IMAD.MOV.U32 R216, RZ, RZ, R186 ;  /* 0x000000ffffd87224 */ /* 0x000fe200078e00ba */
[----:B------:R-:W-:Y:S01]  /*135540*/  MOV R180, R103 ;  /* 0x0000006700b47202 */ /* 0x000fe20000000f00 */
[----:B------:R-:W-:Y:S01]  /*135550*/  IMAD.MOV.U32 R212, RZ, RZ, R101 ;  /* 0x000000ffffd47224 */ /* 0x000fe200078e0065 */
[----:B------:R-:W-:Y:S01]  /*135560*/  STL [R1+0x5650], R0 ;  /* 0x0056500001007387 */ /* 0x000fe20000100800 */
[----:B------:R-:W2:Y:S02]  /*135570*/  LDL.LU R220, [R1+0x1710] ;  /* 0x0017100001dc7983 */ /* 0x000ea40000300800 */
[----:B------:R-:W2:Y:S02]  /*135580*/  LDL.LU R221, [R1+0x1714] ;  /* 0x0017140001dd7983 */ /* 0x000ea40000300800 */
[----:B------:R-:W2:Y:S01]  /*135590*/  LDL.LU R24, [R1+0x55e4] ;  /* 0x0055e40001187983 */ /* 0x000ea20000300800 */
        /* <DEDUP_REMOVED lines=10> */
[----:B------:R-:W-:-:S02]  /*135640*/  ISETP.GT.AND P2, PT, R116, 0x1c, PT ;  /* 0x0000001c7400780c */ /* 0x000fc40003f44270 */
[----:B------:R1:W-:Y:S04]  /*135650*/  LDGSTS.E [R117+0x8400], [R12.64], P1 ;  /* 0x084000000c757fae */ /* 0x0003e80008921844 */
[----:B-1----:R-:W2:Y:S01]  /*135660*/  LDL.LU R18, [R1+0x556c] ;  /* 0x00556c0001127983 */ /* 0x002ea20000300800 */
[----:B------:R-:W2:Y:S02]  /*135670*/  LDL.LU R16, [R1+0x5564] ;  /* 0x0055640001107983 */ /* 0x000ea40000300800 */
[----:B------:R-:W2:Y:S02]  /*135680*/  LDL.LU R14, [R1+0x555c] ;  /* 0x00555c00010e7983 */ /* 0x000ea40000300800 */
[----:B------:R-:W-:Y:S01]  /*135690*/  IMAD.MOV.U32 R186, RZ, RZ, R102 ;  /* 0x000000ffffba7224 */ /* 0x000fe200078e0066 */
[----:B------:R-:W-:Y:S01]  /*1356a0*/  MOV R12, R2 ;  /* 0x00000002000c7202 */ /* 0x000fe20000000f00 */
[----:B------:R-:W-:Y:S01]  /*1356b0*/  SEL R2, RZ, 0x4, !P2 ;  /* 0x00000004ff027807 */ /* 0x000fe20005000000 */
[----:B------:R-:W-:-:S02]  /*1356c0*/  MOV R214, R15 ;  /* 0x0000000f00d67202 */ /* 0x000fc40000000f00 */
[----:B----4-:R-:W-:-:S05]  /*1356d0*/  IADD3 R29, P6, R29, R246, RZ ;  /* 0x000000f61d1d7210 */ /* 0x010fca0007fde0ff */
[----:B------:R-:W-:Y:S01]  /*1356e0*/  STL [R1+0x55f4], R29 ;  /* 0x0055f41d01007387 */ /* 0x000fe20000100800 */
[----:B------:R-:W-:Y:S02]  /*1356f0*/  STL.64 [R1+0x1e10], R32 ;  /* 0x001e102001007387 */ /* 0x000fe40000100a00 */
[----:B------:R-:W-:Y:S02]  /*135700*/  STL.64 [R1+0x1e18], R34 ;  /* 0x001e182201007387 */ /* 0x000fe40000100a00 */
[----:B------:R-:W4:Y:S01]  /*135710*/  LDL.LU.64 R102, [R1+0x6278] ;  /* 0x0062780001667983 */ /* 0x000f220000300a00 */
[----:B------:R-:W4:Y:S01]  /*135720*/  LDL.LU.64 R100, [R1+0x6270] ;  /* 0x0062700001647983 */ /* 0x000f220000300a00 */
[----:B---3--:R-:W-:-:S05]  /*135730*/  IADD3 R26, P2, R26, R246, RZ ;  /* 0x000000f61a1a7210 */ /* 0x008fca0007f5e0ff */
[----:B------:R-:W-:Y:S01]  /*135740*/  STL [R1+0x55ec], R26 ;  /* 0x0055ec1a01007387 */ /* 0x000fe20000100800 */
[----:B------:R-:W3:Y:S02]  /*135750*/  LDL.LU R19, [R1+0x5560] ;  /* 0x0055600001137983 */ /* 0x000ee40000300800 */
[----:B------:R-:W3:Y:S02]  /*135760*/  LDL.LU R17, [R1+0x5558] ;  /* 0x0055580001117983 */ /* 0x000ee40000300800 */
[----:B------:R-:W3:Y:S02]  /*135770*/  LDL.LU R15, [R1+0x5550] ;  /* 0x00555000010f7983 */ /* 0x000ee40000300800 */
[----:B------:R-:W-:-:S05]  /*135780*/  IMAD.MOV.U32 R13, RZ, RZ, R0 ;  /* 0x000000ffff0d7224 */ /* 0x000fca00078e0000 */
[----:B------:R1:W-:Y:S02]  /*135790*/  LDGSTS.E [R117+0x8600], [R12.64], P1 ;  /* 0x086000000c757fae */ /* 0x0003e40008921844 */
[----:B-1----:R-:W-:Y:S01]  /*1357a0*/  IMAD.MOV.U32 R12, RZ, RZ, R29 ;  /* 0x000000ffff0c7224 */ /* 0x002fe200078e001d */
[----:B--2---:R-:W-:Y:S01]  /*1357b0*/  IADD3 R24, P5, R24, R246, RZ ;  /* 0x000000f618187210 */ /* 0x004fe20007fbe0ff */
[--C-:B------:R-:W-:Y:S02]  /*1357c0*/  IMAD.X R30, R30, 0x1, R244.reuse, P6 ;  /* 0x000000011e1e7824 */ /* 0x100fe400030e06f4 */
[----:B------:R-:W-:Y:S02]  /*1357d0*/  IMAD.X R28, R28, 0x1, R244, P2 ;  /* 0x000000011c1c7824 */ /* 0x000fe400010e06f4 */
[----:B------:R-:W-:Y:S01]  /*1357e0*/  IMAD.MOV.U32 R13, RZ, RZ, R30 ;  /* 0x000000ffff0d7224 */ /* 0x000fe200078e001e */
[----:B------:R-:W-:Y:S01]  /*1357f0*/  STL [R1+0x55e4], R24 ;  /* 0x0055e41801007387 */ /* 0x000fe20000100800 */
[----:B------:R-:W-:Y:S02]  /*135800*/  STL [R1+0x55e8], R30 ;  /* 0x0055e81e01007387 */ /* 0x000fe40000100800 */
[----:B------:R1:W-:Y:S01]  /*135810*/  STL [R1+0x55e0], R28 ;  /* 0x0055e01c01007387 */ /* 0x0003e20000100800 */
[----:B------:R2:W-:Y:S01]  /*135820*/  LDGSTS.E [R117+0xa000], [R12.64], P3 ;  /* 0x0a0000000c757fae */ /* 0x0005e20009921844 */
[----:B------:R-:W-:Y:S01]  /*135830*/  IADD3.X R25, R25, R244, RZ, P5, !PT ;  /* 0x000000f419197210 */ /* 0x000fe20002ffe4ff */
[----:B------:R-:W-:-:S02]  /*135840*/  IADD3 R22, P5, R22, R246, RZ ;  /* 0x000000f616167210 */ /* 0x000fc40007fbe0ff */
[----:B--2---:R-:W-:Y:S02]  /*135850*/  IMAD.MOV.U32 R13, RZ, RZ, R28 ;  /* 0x000000ffff0d7224 */ /* 0x004fe400078e001c */
[----:B-1----:R-:W-:Y:S01]  /*135860*/  HMMA.1688.F32.TF32 R28, R4, R222, R108 ;  /* 0x000000de041c723c */ /* 0x002fe2000008106c */
[----:B------:R-:W-:Y:S01]  /*135870*/  MOV R12, R26 ;  /* 0x0000001a000c7202 */ /* 0x000fe20000000f00 */
[----:B------:R-:W-:-:S04]  /*135880*/  IMAD.X R23, R23, 0x1, R244, P5 ;  /* 0x0000000117177824 */ /* 0x000fc800028e06f4 */
[----:B------:R1:W-:Y:S01]  /*135890*/  LDGSTS.E [R117+0xa200], [R12.64], P3 ;  /* 0x0a2000000c757fae */ /* 0x0003e20009921844 */
[----:B------:R-:W-:Y:S02]  /*1358a0*/  IADD3 R20, P5, R20, R246, RZ ;  /* 0x000000f614147210 */ /* 0x000fe40007fbe0ff */
[----:B-1----:R-:W-:Y:S01]  /*1358b0*/  MOV R12, R24 ;  /* 0x00000018000c7202 */ /* 0x002fe20000000f00 */
[----:B------:R-:W-:-:S05]  /*1358c0*/  IMAD.MOV.U32 R13, RZ, RZ, R25 ;  /* 0x000000ffff0d7224 */ /* 0x000fca00078e0019 */
[----:B------:R1:W-:Y:S01]  /*1358d0*/  LDGSTS.E [R117+0xa400], [R12.64], P3 ;  /* 0x0a4000000c757fae */ /* 0x0003e20009921844 */
[----:B------:R-:W-:Y:S01]  /*1358e0*/  IMAD.X R21, R21, 0x1, R244, P5 ;  /* 0x0000000115157824 */ /* 0x000fe200028e06f4 */
[----:B------:R-:W-:Y:S01]  /*1358f0*/  IADD3 R16, P5, R16, R246, RZ ;  /* 0x000000f610107210 */ /* 0x000fe20007fbe0ff */
[----:B-1----:R-:W-:Y:S01]  /*135900*/  IMAD.MOV.U32 R12, RZ, RZ, R22 ;  /* 0x000000ffff0c7224 */ /* 0x002fe200078e0016 */
[----:B------:R-:W-:-:S05]  /*135910*/  MOV R13, R23 ;  /* 0x00000017000d7202 */ /* 0x000fca0000000f00 */
[----:B------:R1:W-:Y:S01]  /*135920*/  LDGSTS.E [R117+0xa600], [R12.64], P3 ;  /* 0x0a6000000c757fae */ /* 0x0003e20009921844 */
[-C--:B------:R-:W-:Y:S01]  /*135930*/  IADD3 R18, P3, R18, R246.reuse, RZ ;  /* 0x000000f612127210 */ /* 0x080fe20007f7e0ff */
[C---:B----4-:R-:W-:Y:S08]  /*135940*/  HMMA.1688.F32.TF32 R32, R4.reuse, R226, R100 ;  /* 0x000000e20420723c */ /* 0x050ff00000081064 */
[----:B------:R-:W-:Y:S01]  /*135950*/  HMMA.1688.F32.TF32 R4, R4, R214, R112 ;  /* 0x000000d60404723c */ /* 0x000fe20000081070 */
[----:B---3--:R-:W-:Y:S01]  /*135960*/  IMAD.X R19, R19, 0x1, R244, P3 ;  /* 0x0000000113137824 */ /* 0x008fe200018e06f4 */
[----:B------:R-:W-:-:S02]  /*135970*/  IADD3 R14, P3, R14, R246, RZ ;  /* 0x000000f60e0e7210 */ /* 0x000fc40007f7e0ff */
[----:B------:R-:W-:-:S11]  /*135980*/  IADD3.X R17, R17, R244, RZ, P5, !PT ;  /* 0x000000f411117210 */ /* 0x000fd60002ffe4ff */
[----:B------:R-:W-:Y:S01]  /*135990*/  STL.64 [R1+0x1e20], R32 ;  /* 0x001e202001007387 */ /* 0x000fe20000100a00 */
[----:B------:R-:W-:Y:S02]  /*1359a0*/  STL.64 [R1+0x1e28], R34 ;  /* 0x001e282201007387 */ /* 0x000fe40000100a00 */
[----:B------:R-:W-:Y:S02]  /*1359b0*/  STL [R1+0x55d8], R25 ;  /* 0x0055d81901007387 */ /* 0x000fe40000100800 */
[----:B------:R2:W-:Y:S01]  /*1359c0*/  STL [R1+0x55dc], R22 ;  /* 0x0055dc1601007387 */ /* 0x0005e20000100800 */
[----:B------:R-:W-:Y:S01]  /*1359d0*/  STL [R1+0x55d0], R23 ;  /* 0x0055d01701007387 */ /* 0x000fe20000100800 */
[----:B------:R-:W-:Y:S02]  /*1359e0*/  STL.64 [R1+0x1e40], R28 ;  /* 0x001e401c01007387 */ /* 0x000fe40000100a00 */
[----:B------:R-:W-:Y:S02]  /*1359f0*/  STL.64 [R1+0x1e48], R30 ;  /* 0x001e481e01007387 */ /* 0x000fe40000100a00 */
[----:B------:R-:W-:Y:S01]  /*135a00*/  STL [R1+0x5574], R20 ;  /* 0x0055741401007387 */ /* 0x000fe20000100800 */
[----:B------:R-:W-:Y:S01]  /*135a10*/  STL [R1+0x556c], R18 ;  /* 0x00556c1201007387 */ /* 0x000fe20000100800 */
[----:B------:R-:W-:Y:S02]  /*135a20*/  STL [R1+0x5568], R21 ;  /* 0x0055681501007387 */ /* 0x000fe40000100800 */
[----:B------:R3:W-:Y:S02]  /*135a30*/  STL.64 [R1+0x1e30], R4 ;  /* 0x001e300401007387 */ /* 0x0007e40000100a00 */
[----:B------:R-:W-:Y:S01]  /*135a40*/  STL.64 [R1+0x1e38], R6 ;  /* 0x001e380601007387 */ /* 0x000fe20000100a00 */
[----:B------:R3:W-:Y:S01]  /*135a50*/  STL [R1+0x5564], R16 ;  /* 0x0055641001007387 */ /* 0x0007e20000100800 */
[----:B------:R1:W-:Y:S02]  /*135a60*/  STL [R1+0x5560], R19 ;  /* 0x0055601301007387 */ /* 0x0003e40000100800 */
[----:B------:R-:W-:Y:S02]  /*135a70*/  STL [R1+0x555c], R14 ;  /* 0x00555c0e01007387 */ /* 0x000fe40000100800 */
[----:B------:R1:W-:Y:S01]  /*135a80*/  STL [R1+0x5558], R17 ;  /* 0x0055581101007387 */ /* 0x0003e20000100800 */
[----:B------:R-:W4:Y:S01]  /*135a90*/  LDL.LU R24, [R1+0x54f4] ;  /* 0x0054f40001187983 */ /* 0x000f220000300800 */
[----:B--2---:R-:W2:Y:S02]  /*135aa0*/  LDL.LU R22, [R1+0x54ec] ;  /* 0x0054ec0001167983 */ /* 0x004ea40000300800 */
[----:B---3--:R-:W-:-:S02]  /*135ab0*/  IMAD.MOV.U32 R4, RZ, RZ, R20 ;  /* 0x000000ffff047224 */ /* 0x008fc400078e0014 */
[----:B------:R-:W-:Y:S01]  /*135ac0*/  IMAD.MOV.U32 R5, RZ, RZ, R21 ;  /* 0x000000ffff057224 */ /* 0x000fe200078e0015 */
[----:B------:R-:W3:Y:S01]  /*135ad0*/  LDL.LU R20, [R1+0x54e4] ;  /* 0x0054e40001147983 */ /* 0x000ee20000300800 */
[----:B------:R-:W3:Y:S02]  /*135ae0*/  LDL.LU R25, [R1+0x54e8] ;  /* 0x0054e80001197983 */ /* 0x000ee40000300800 */
[----:B------:R-:W-:Y:S02]  /*135af0*/  IMAD.X R15, R15, 0x1, R244, P3 ;  /* 0x000000010f0f7824 */ /* 0x000fe400018e06f4 */
[----:B------:R-:W3:Y:S01]  /*135b00*/  LDL.LU R23, [R1+0x54e0] ;  /* 0x0054e00001177983 */ /* 0x000ee20000300800 */
[----:B------:R1:W-:Y:S04]  /*135b10*/  LDGSTS.E [R117+0xc000], [R4.64], P4 ;  /* 0x0c00000004757fae */ /* 0x0003e8000a121844 */
[----:B------:R1:W-:Y:S01]  /*135b20*/  STL [R1+0x5550], R15 ;  /* 0x0055500f01007387 */ /* 0x0003e20000100800 */
[----:B------:R-:W3:Y:S01]  /*135b30*/  LDL.LU R21, [R1+0x54d8] ;  /* 0x0054d80001157983 */ /* 0x000ee20000300800 */
[----:B-1----:R-:W-:Y:S01]  /*135b40*/  MOV R4, R18 ;  /* 0x0000001200047202 */ /* 0x002fe20000000f00 */
[----:B------:R-:W-:Y:S01]  /*135b50*/  IMAD.MOV.U32 R5, RZ, RZ, R19 ;  /* 0x000000ffff057224 */ /* 0x000fe200078e0013 */
[----:B------:R-:W3:Y:S04]  /*135b60*/  LDL.LU R18, [R1+0x54dc] ;  /* 0x0054dc0001127983 */ /* 0x000ee80000300800 */
[----:B------:R1:W-:Y:S02]  /*135b70*/  LDGSTS.E [R117+0xc200], [R4.64], P4 ;  /* 0x0c20000004757fae */ /* 0x0003e4000a121844 */
[----:B-1----:R-:W-:-:S02]  /*135b80*/  MOV R4, R16 ;  /* 0x0000001000047202 */ /* 0x002fc40000000f00 */
        /* <DEDUP_REMOVED lines=10> */
[----:B------:R-:W-:-:S02]  /*135c30*/  IMAD.MOV.U32 R5, RZ, RZ, R17 ;  /* 0x000000ffff057224 */ /* 0x000fc400078e0011 */
[----:B------:R-:W3:Y:S01]  /*135c40*/  LDL.LU R128, [R1+0x2e50] ;  /* 0x002e500001807983 */ /* 0x000ee20000300800 */
[----:B------:R-:W3:Y:S01]  /*135c50*/  LDL.LU R129, [R1+0x2e54] ;  /* 0x002e540001817983 */ /* 0x000ee20000300800 */
[----:B------:R-:W3:Y:S03]  /*135c60*/  LDL.LU R130, [R1+0x2e58] ;  /* 0x002e580001827983 */ /* 0x000ee60000300800 */
[----:B------:R1:W-:Y:S01]  /*135c70*/  LDGSTS.E [R117+0xc400], [R4.64], P4 ;  /* 0x0c40000004757fae */ /* 0x0003e2000a121844 */
[----:B------:R-:W3:Y:S02]  /*135c80*/  LDL.LU R131, [R1+0x2e5c] ;  /* 0x002e5c0001837983 */ /* 0x000ee40000300800 */
[----:B------:R-:W3:Y:S01]  /*135c90*/  LDL.LU R17, [R1+0x5468] ;  /* 0x0054680001117983 */ /* 0x000ee20000300800 */
[----:B-1----:R-:W-:Y:S01]  /*135ca0*/  MOV R5, R15 ;  /* 0x0000000f00057202 */ /* 0x002fe20000000f00 */
[----:B------:R-:W-:Y:S01]  /*135cb0*/  IMAD.MOV.U32 R4, RZ, RZ, R14 ;  /* 0x000000ffff047224 */ /* 0x000fe200078e000e */
[----:B------:R-:W3:Y:S01]  /*135cc0*/  LDL.LU R15, [R1+0x5460] ;  /* 0x00546000010f7983 */ /* 0x000ee20000300800 */
[----:B------:R-:W3:Y:S02]  /*135cd0*/  LDL.LU R14, [R1+0x546c] ;  /* 0x00546c00010e7983 */ /* 0x000ee40000300800 */
[----:B------:R-:W3:Y:S02]  /*135ce0*/  LDL.LU R13, [R1+0x5458] ;  /* 0x00545800010d7983 */ /* 0x000ee40000300800 */
[----:B------:R-:W3:Y:S01]  /*135cf0*/  LDL.LU R12, [R1+0x5464] ;  /* 0x00546400010c7983 */ /* 0x000ee20000300800 */
[----:B------:R-:W3:Y:S01]  /*135d00*/  LDL.LU R7, [R1+0x5450] ;  /* 0x0054500001077983 */ /* 0x000ee20000300800 */
[----:B------:R-:W3:Y:S01]  /*135d10*/  LDL.LU R6, [R1+0x545c] ;  /* 0x00545c0001067983 */ /* 0x000ee20000300800 */
[----:B------:R-:W-:-:S02]  /*135d20*/  ISETP.GT.AND P1, PT, R116, 0x20, PT ;  /* 0x000000207400780c */ /* 0x000fc40003f24270 */
[----:B------:R-:W-:Y:S02]  /*135d30*/  SEL R2, R2, RZ, !P0 ;  /* 0x000000ff02027207 */ /* 0x000fe40004000000 */
[----:B------:R-:W-:Y:S01]  /*135d40*/  ISETP.GT.AND P3, PT, R116, 0x24, PT ;  /* 0x000000247400780c */ /* 0x000fe20003f64270 */
[----:B------:R1:W-:Y:S01]  /*135d50*/  LDGSTS.E [R117+0xc600], [R4.64], P4 ;  /* 0x0c60000004757fae */ /* 0x0003e2000a121844 */
[----:B------:R-:W-:Y:S01]  /*135d60*/  SEL R0, RZ, 0x4, !P1 ;  /* 0x00000004ff007807 */ /* 0x000fe20004800000 */
[----:B------:R-:W-:Y:S01]  /*135d70*/  ISETP.NE.U32.AND P1, PT, R2, RZ, PT ;  /* 0x000000ff0200720c */ /* 0x000fe20003f25070 */
[----:B------:R-:W-:Y:S02]  /*135d80*/  SEL R2, RZ, 0x4, !P3 ;  /* 0x00000004ff027807 */ /* 0x000fe40005800000 */
[----:B------:R-:W-:Y:S02]  /*135d90*/  ISETP.GT.AND P5, PT, R116, 0x28, PT ;  /* 0x000000287400780c */ /* 0x000fe40003fa4270 */
[----:B------:R-:W-:-:S04]  /*135da0*/  SEL R0, R0, RZ, !P0 ;  /* 0x000000ff00007207 */ /* 0x000fc80004000000 */
[----:B------:R-:W-:Y:S01]  /*135db0*/  ISETP.NE.U32.AND P2, PT, R0, RZ, PT ;  /* 0x000000ff0000720c */ /* 0x000fe20003f45070 */
[----:B------:R-:W-:Y:S01]  /*135dc0*/  SEL R0, RZ, 0x4, !P5 ;  /* 0x00000004ff007807 */ /* 0x000fe20006800000 */
[-C--:B----4-:R-:W-:Y:S02]  /*135dd0*/  IADD3 R24, P3, R24, R246.reuse, RZ ;  /* 0x000000f618187210 */ /* 0x090fe40007f7e0ff */
[----:B--2---:R-:W-:-:S03]  /*135de0*/  IADD3 R22, P4, R22, R246, RZ ;  /* 0x000000f616167210 */ /* 0x004fc60007f9e0ff */
[----:B-1----:R-:W-:Y:S02]  /*135df0*/  IMAD.MOV.U32 R4, RZ, RZ, R24 ;  /* 0x000000ffff047224 */ /* 0x002fe400078e0018 */
[--C-:B---3--:R-:W-:Y:S01]  /*135e00*/  IMAD.X R25, R25, 0x1, R244.reuse, P3 ;  /* 0x0000000119197824 */ /* 0x108fe200018e06f4 */
[----:B------:R-:W-:Y:S01]  /*135e10*/  IADD3 R20, P5, R20, R246, RZ ;  /* 0x000000f614147210 */ /* 0x000fe20007fbe0ff */
[----:B------:R-:W-:Y:S02]  /*135e20*/  IMAD.X R23, R23, 0x1, R244, P4 ;  /* 0x0000000117177824 */ /* 0x000fe400020e06f4 */
[----:B------:R-:W-:Y:S01]  /*135e30*/  IMAD.MOV.U32 R5, RZ, RZ, R25 ;  /* 0x000000ffff057224 */ /* 0x000fe200078e0019 */
[----:B------:R-:W-:-:S04]  /*135e40*/  IADD3.X R21, R21, R244, RZ, P5, !PT ;  /* 0x000000f415157210 */ /* 0x000fc80002ffe4ff */
[----:B------:R1:W-:Y:S01]  /*135e50*/  LDGSTS.E [R117+0xe000], [R4.64], P1 ;  /* 0x0e00000004757fae */ /* 0x0003e20008921844 */
[----:B------:R-:W-:Y:S01]  /*135e60*/  IADD3 R18, P5, R18, R246, RZ ;  /* 0x000000f612127210 */ /* 0x000fe20007fbe0ff */
[----:B-1----:R-:W-:Y:S02]  /*135e70*/  IMAD.MOV.U32 R4, RZ, RZ, R22 ;  /* 0x000000ffff047224 */ /* 0x002fe400078e0016 */
[----:B------:R-:W-:-:S05]  /*135e80*/  IMAD.MOV.U32 R5, RZ, RZ, R23 ;  /* 0x000000ffff057224 */ /* 0x000fca00078e0017 */
[----:B------:R1:W-:Y:S04]  /*135e90*/  LDGSTS.E [R117+0xe200], [R4.64], P1 ;  /* 0x0e20000004757fae */ /* 0x0003e80008921844 */
[----:B------:R2:W-:Y:S01]  /*135ea0*/  STL [R1+0x54f4], R24 ;  /* 0x0054f41801007387 */ /* 0x0005e20000100800 */
[----:B-1----:R-:W-:Y:S01]  /*135eb0*/  MOV R4, R20 ;  /* 0x0000001400047202 */ /* 0x002fe20000000f00 */
[----:B------:R-:W-:Y:S01]  /*135ec0*/  IMAD.MOV.U32 R5, RZ, RZ, R21 ;  /* 0x000000ffff057224 */ /* 0x000fe200078e0015 */
[----:B------:R-:W-:-:S04]  /*135ed0*/  IADD3.X R19, R19, R244, RZ, P5, !PT ;  /* 0x000000f413137210 */ /* 0x000fc80002ffe4ff */
[----:B------:R1:W-:Y:S01]  /*135ee0*/  LDGSTS.E [R117+0xe400], [R4.64], P1 ;  /* 0x0e40000004757fae */ /* 0x0003e20008921844 */
[----:B------:R-:W-:-:S03]  /*135ef0*/  IADD3 R16, P5, R16, R246, RZ ;  /* 0x000000f610107210 */ /* 0x000fc60007fbe0ff */
[----:B------:R3:W-:Y:S01]  /*135f00*/  STL [R1+0x54ec], R22 ;  /* 0x0054ec1601007387 */ /* 0x0007e20000100800 */
[----:B------:R4:W-:Y:S02]  /*135f10*/  STL [R1+0x54e4], R20 ;  /* 0x0054e41401007387 */ /* 0x0009e40000100800 */
[----:B------:R2:W-:Y:S02]  /*135f20*/  STL [R1+0x54e8], R25 ;  /* 0x0054e81901007387 */ /* 0x0005e40000100800 */
[----:B-1----:R-:W-:Y:S01]  /*135f30*/  IMAD.MOV.U32 R4, RZ, RZ, R18 ;  /* 0x000000ffff047224 */ /* 0x002fe200078e0012 */
[----:B------:R-:W-:Y:S01]  /*135f40*/  MOV R5, R19 ;  /* 0x0000001300057202 */ /* 0x000fe20000000f00 */
[----:B------:R1:W-:Y:S01]  /*135f50*/  STL [R1+0x54e0], R23 ;  /* 0x0054e01701007387 */ /* 0x0003e20000100800 */
[----:B------:R-:W-:-:S03]  /*135f60*/  IMAD.X R17, R17, 0x1, R244, P5 ;  /* 0x0000000111117824 */ /* 0x000fc600028e06f4 */
[----:B------:R1:W-:Y:S01]  /*135f70*/  LDGSTS.E [R117+0xe600], [R4.64], P1 ;  /* 0x0e60000004757fae */ /* 0x0003e20008921844 */
[-C--:B------:R-:W-:Y:S01]  /*135f80*/  IADD3 R14, P1, R14, R246.reuse, RZ ;  /* 0x000000f60e0e7210 */ /* 0x080fe20007f3e0ff */
[----:B------:R1:W-:Y:S01]  /*135f90*/  STL [R1+0x54d8], R21 ;  /* 0x0054d81501007387 */ /* 0x0003e20000100800 */
[-C--:B------:R-:W-:Y:S01]  /*135fa0*/  IADD3 R12, P5, R12, R246.reuse, RZ ;  /* 0x000000f60c0c7210 */ /* 0x080fe20007fbe0ff */
[----:B------:R1:W-:Y:S01]  /*135fb0*/  STL [R1+0x54dc], R18 ;  /* 0x0054dc1201007387 */ /* 0x0003e20000100800 */
[----:B------:R-:W-:Y:S02]  /*135fc0*/  STL [R1+0x54d0], R19 ;  /* 0x0054d01301007387 */ /* 0x000fe40000100800 */
[--C-:B------:R-:W-:Y:S02]  /*135fd0*/  IMAD.X R15, R15, 0x1, R244.reuse, P1 ;  /* 0x000000010f0f7824 */ /* 0x100fe400008e06f4 */
[----:B------:R1:W-:Y:S01]  /*135fe0*/  STL [R1+0x5474], R16 ;  /* 0x0054741001007387 */ /* 0x0003e20000100800 */
[----:B------:R-:W-:Y:S01]  /*135ff0*/  IADD3 R6, P1, R6, R246, RZ ;  /* 0x000000f606067210 */ /* 0x000fe20007f3e0ff */
[----:B------:R-:W-:Y:S01]  /*136000*/  STL [R1+0x546c], R14 ;  /* 0x00546c0e01007387 */ /* 0x000fe20000100800 */
[----:B------:R-:W-:Y:S01]  /*136010*/  IADD3.X R13, R13, R244, RZ, P5, !PT ;  /* 0x000000f40d0d7210 */ /* 0x000fe20002ffe4ff */
[----:B------:R1:W-:Y:S02]  /*136020*/  STL [R1+0x5468], R17 ;  /* 0x0054681101007387 */ /* 0x0003e40000100800 */
[----:B------:R-:W-:Y:S01]  /*136030*/  STL [R1+0x5464], R12 ;  /* 0x0054640c01007387 */ /* 0x000fe20000100800 */
[----:B------:R1:W-:Y:S01]  /*136040*/  STL [R1+0x5460], R15 ;  /* 0x0054600f01007387 */ /* 0x0003e20000100800 */
[----:B------:R-:W-:Y:S02]  /*136050*/  STL [R1+0x545c], R6 ;  /* 0x00545c0601007387 */ /* 0x000fe40000100800 */
[----:B------:R1:W-:Y:S02]  /*136060*/  STL [R1+0x5458], R13 ;  /* 0x0054580d01007387 */ /* 0x0003e40000100800 */
[----:B--2---:R-:W2:Y:S01]  /*136070*/  LDL.LU R24, [R1+0x53f4] ;  /* 0x0053f40001187983 */ /* 0x004ea20000300800 */
[----:B---3--:R-:W3:Y:S01]  /*136080*/  LDL.LU R22, [R1+0x53ec] ;  /* 0x0053ec0001167983 */ /* 0x008ee20000300800 */
[----:B----4-:R-:W4:Y:S02]  /*136090*/  LDL.LU R20, [R1+0x53e4] ;  /* 0x0053e40001147983 */ /* 0x010f240000300800 */
[----:B------:R-:W4:Y:S02]  /*1360a0*/  LDL.LU R25, [R1+0x53e8] ;  /* 0x0053e80001197983 */ /* 0x000f240000300800 */
[----:B------:R-:W-:Y:S01]  /*1360b0*/  IMAD.X R7, R7, 0x1, R244, P1 ;  /* 0x0000000107077824 */ /* 0x000fe200008e06f4 */
[----:B-1----:R-:W4:Y:S01]  /*1360c0*/  LDL.LU R23, [R1+0x53e0] ;  /* 0x0053e00001177983 */ /* 0x002f220000300800 */
[----:B------:R-:W-:-:S03]  /*1360d0*/  IMAD.MOV.U32 R4, RZ, RZ, R16 ;  /* 0x000000ffff047224 */ /* 0x000fc600078e0010 */
[----:B------:R1:W-:Y:S01]  /*1360e0*/  STL [R1+0x5450], R7 ;  /* 0x0054500701007387 */ /* 0x0003e20000100800 */
[----:B------:R-:W4:Y:S02]  /*1360f0*/  LDL.LU R21, [R1+0x53d8] ;  /* 0x0053d80001157983 */ /* 0x000f240000300800 */
[----:B------:R-:W4:Y:S01]  /*136100*/  LDL.LU R18, [R1+0x53dc] ;  /* 0x0053dc0001127983 */ /* 0x000f220000300800 */
[C---:B------:R-:W-:Y:S01]  /*136110*/  HMMA.1688.F32.TF32 R104, R40.reuse, R126, R128 ;  /* 0x0000007e2868723c */ /* 0x040fe20000081080 */
[----:B------:R-:W4:Y:S01]  /*136120*/  LDL.LU R16, [R1+0x5374] ;  /* 0x0053740001107983 */ /* 0x000f220000300800 */
[----:B------:R-:W4:Y:S06]  /*136130*/  LDL.LU R126, [R1+0x1158] ;  /* 0x00115800017e7983 */ /* 0x000f2c0000300800 */
[----:B------:R-:W-:Y:S01]  /*136140*/  HMMA.1688.F32.TF32 R48, R40, R134, R136 ;  /* 0x000000862830723c */ /* 0x000fe20000081088 */
[----:B------:R-:W4:Y:S01]  /*136150*/  LDL.LU R127, [R1+0x115c] ;  /* 0x00115c00017f7983 */ /* 0x000f220000300800 */
[----:B------:R-:W4:Y:S01]  /*136160*/  LDL.LU R134, [R1+0x1148] ;  /* 0x0011480001867983 */ /* 0x000f220000300800 */
[----:B------:R-:W4:Y:S02]  /*136170*/  LDL.LU R135, [R1+0x114c] ;  /* 0x00114c0001877983 */ /* 0x000f240000300800 */
[----:B------:R-:W-:-:S02]  /*136180*/  IMAD.MOV.U32 R5, RZ, RZ, R17 ;  /* 0x000000ffff057224 */ /* 0x000fc400078e0011 */
[----:B------:R-:W4:Y:S01]  /*136190*/  LDL.LU R136, [R1+0x2e40] ;  /* 0x002e400001887983 */ /* 0x000f220000300800 */
[----:B------:R-:W4:Y:S01]  /*1361a0*/  LDL.LU R137, [R1+0x2e44] ;  /* 0x002e440001897983 */ /* 0x000f220000300800 */
[----:B------:R-:W4:Y:S02]  /*1361b0*/  LDL.LU R138, [R1+0x2e48] ;  /* 0x002e4800018a7983 */ /* 0x000f240000300800 */
[----:B------:R-:W4:Y:S02]  /*1361c0*/  LDL.LU R139, [R1+0x2e4c] ;  /* 0x002e4c00018b7983 */ /* 0x000f240000300800 */
[----:B------:R-:W4:Y:S01]  /*1361d0*/  LDL.LU R19, [R1+0x53d0] ;  /* 0x0053d00001137983 */ /* 0x000f220000300800 */
[----:B------:R1:W-:Y:S04]  /*1361e0*/  LDGSTS.E [R117+0x10000], [R4.64], P2 ;  /* 0x1000000004757fae */ /* 0x0003e80009121844 */
[----:B------:R-:W4:Y:S01]  /*1361f0*/  LDL.LU R128, [R1+0x2e30] ;  /* 0x002e300001807983 */ /* 0x000f220000300800 */
[----:B------:R-:W4:Y:S02]  /*136200*/  LDL.LU R129, [R1+0x2e34] ;  /* 0x002e340001817983 */ /* 0x000f240000300800 */
[----:B------:R-:W4:Y:S02]  /*136210*/  LDL.LU R130, [R1+0x2e38] ;  /* 0x002e380001827983 */ /* 0x000f240000300800 */
[----:B------:R-:W4:Y:S01]  /*136220*/  LDL.LU R131, [R1+0x2e3c] ;  /* 0x002e3c0001837983 */ /* 0x000f220000300800 */
[----:B------:R-:W4:Y:S01]  /*136230*/  LDL.LU R17, [R1+0x5368] ;  /* 0x0053680001117983 */ /* 0x000f220000300800 */
[----:B-1----:R-:W-:Y:S01]  /*136240*/  MOV R4, R14 ;  /* 0x0000000e00047202 */ /* 0x002fe20000000f00 */
[----:B------:R-:W-:-:S02]  /*136250*/  IMAD.MOV.U32 R5, RZ, RZ, R15 ;  /* 0x000000ffff057224 */ /* 0x000fc400078e000f */
[----:B------:R-:W4:Y:S04]  /*136260*/  LDL.LU R15, [R1+0x5360] ;  /* 0x00536000010f7983 */ /* 0x000f280000300800 */
[----:B------:R1:W-:Y:S01]  /*136270*/  LDGSTS.E [R117+0x10200], [R4.64], P2 ;  /* 0x1020000004757fae */ /* 0x0003e20009121844 */
[----:B------:R-:W4:Y:S01]  /*136280*/  LDL.LU R14, [R1+0x536c] ;  /* 0x00536c00010e7983 */ /* 0x000f220000300800 */
[----:B-1----:R-:W-:Y:S01]  /*136290*/  MOV R4, R12 ;  /* 0x0000000c00047202 */ /* 0x002fe20000000f00 */
[----:B------:R-:W-:Y:S02]  /*1362a0*/  IMAD.MOV.U32 R5, RZ, RZ, R13 ;  /* 0x000000ffff057224 */ /* 0x000fe400078e000d */
[----:B------:R-:W4:Y:S04]  /*1362b0*/  LDL.LU R13, [R1+0x5358] ;  /* 0x00535800010d7983 */ /* 0x000f280000300800 */
[----:B------:R1:W-:Y:S01]  /*1362c0*/  LDGSTS.E [R117+0x10400], [R4.64], P2 ;  /* 0x1040000004757fae */ /* 0x0003e20009121844 */
[----:B------:R-:W4:Y:S01]  /*1362d0*/  LDL.LU R12, [R1+0x5364] ;  /* 0x00536400010c7983 */ /* 0x000f220000300800 */
[----:B-1----:R-:W-:Y:S01]  /*1362e0*/  MOV R5, R7 ;  /* 0x0000000700057202 */ /* 0x002fe20000000f00 */
[----:B------:R-:W-:Y:S01]  /*1362f0*/  IMAD.MOV.U32 R4, RZ, RZ, R6 ;  /* 0x000000ffff047224 */ /* 0x000fe200078e0006 */
[----:B------:R-:W4:Y:S01]  /*136300*/  LDL.LU R7, [R1+0x5350] ;  /* 0x0053500001077983 */ /* 0x000f220000300800 */
[----:B------:R-:W4:Y:S01]  /*136310*/  LDL.LU R6, [R1+0x535c] ;  /* 0x00535c0001067983 */ /* 0x000f220000300800 */
[----:B------:R-:W-:-:S02]  /*136320*/  SEL R2, R2, RZ, !P0 ;  /* 0x000000ff02027207 */ /* 0x000fc40004000000 */
[----:B------:R-:W-:Y:S01]  /*136330*/  ISETP.GT.AND P1, PT, R116, 0x2c, PT ;  /* 0x0000002c7400780c */ /* 0x000fe20003f24270 */
[----:B------:R1:W-:Y:S01]  /*136340*/  LDGSTS.E [R117+0x10600], [R4.64], P2 ;  /* 0x1060000004757fae */ /* 0x0003e20009121844 */
[----:B------:R-:W-:Y:S02]  /*136350*/  ISETP.NE.U32.AND P3, PT, R2, RZ, PT ;  /* 0x000000ff0200720c */ /* 0x000fe40003f65070 */
[----:B------:R-:W-:Y:S01]  /*136360*/  SEL R2, RZ, 0x4, !P1 ;  /* 0x00000004ff027807 */ /* 0x000fe20004800000 */
[----:B------:R-:W-:Y:S02]  /*136370*/  SEL R0, R0, RZ, !P0 ;  /* 0x000000ff00007207 */ /* 0x000fe40004000000 */
[----:B------:R-:W-:Y:S02]  /*136380*/  ISETP.GT.AND P5, PT, R116, 0x30, PT ;  /* 0x000000307400780c */ /* 0x000fe40003fa4270 */
[----:B------:R-:W-:Y:S02]  /*136390*/  ISETP.NE.U32.AND P4, PT, R0, RZ, PT ;  /* 0x000000ff0000720c */ /* 0x000fe40003f85070 */
[----:B------:R-:W-:Y:S01]  /*1363a0*/  SEL R0, RZ, 0x4, !P5 ;  /* 0x00000004ff007807 */ /* 0x000fe20006800000 */
[----:B--2---:R-:W-:-:S02]  /*1363b0*/  IADD3 R24, P1, R24, R246, RZ ;  /* 0x000000f618187210 */ /* 0x004fc40007f3e0ff */
[----:B---3--:R-:W-:-:S03]  /*1363c0*/  IADD3 R22, P2, R22, R246, RZ ;  /* 0x000000f616167210 */ /* 0x008fc60007f5e0ff */
[----:B----4-:R-:W-:Y:S02]  /*1363d0*/  IMAD.X R25, R25, 0x1, R244, P1 ;  /* 0x0000000119197824 */ /* 0x010fe400008e06f4 */
[----:B-1----:R-:W-:Y:S02]  /*1363e0*/  IMAD.MOV.U32 R4, RZ, RZ, R24 ;  /* 0x000000ffff047224 */ /* 0x002fe400078e0018 */
[----:B------:R-:W-:Y:S02]  /*1363f0*/  IMAD.X R23, R23, 0x1, R244, P2 ;  /* 0x0000000117177824 */ /* 0x000fe400010e06f4 */
[----:B------:R-:W-:Y:S01]  /*136400*/  IMAD.MOV.U32 R5, RZ, RZ, R25 ;  /* 0x000000ffff057224 */ /* 0x000fe200078e0019 */
[----:B------:R-:W-:-:S04]  /*136410*/  IADD3 R20, P5, R20, R246, RZ ;  /* 0x000000f614147210 */ /* 0x000fc80007fbe0ff */
[----:B------:R1:W-:Y:S01]  /*136420*/  LDGSTS.E [R117+0x12000], [R4.64], P3 ;  /* 0x1200000004757fae */ /* 0x0003e20009921844 */
[----:B------:R-:W-:Y:S01]  /*136430*/  IADD3.X R21, R21, R244, RZ, P5, !PT ;  /* 0x000000f415157210 */ /* 0x000fe20002ffe4ff */
[----:B------:R-:W-:Y:S02]  /*136440*/  IADD3 R18, P5, R18, R246, RZ ;  /* 0x000000f612127210 */ /* 0x000fe40007fbe0ff */
[----:B-1----:R-:W-:Y:S02]  /*136450*/  IMAD.MOV.U32 R4, RZ, RZ, R22 ;  /* 0x000000ffff047224 */ /* 0x002fe400078e0016 */
[----:B------:R-:W-:Y:S01]  /*136460*/  IMAD.MOV.U32 R5, RZ, RZ, R23 ;  /* 0x000000ffff057224 */ /* 0x000fe200078e0017 */
[----:B------:R-:W-:-:S04]  /*136470*/  IADD3.X R19, R19, R244, RZ, P5, !PT ;  /* 0x000000f413137210 */ /* 0x000fc80002ffe4ff */
[----:B------:R1:W-:Y:S01]  /*136480*/  LDGSTS.E [R117+0x12200], [R4.64], P3 ;  /* 0x1220000004757fae */ /* 0x0003e20009921844 */
[----:B------:R-:W-:-:S03]  /*136490*/  IADD3 R16, P5, R16, R246, RZ ;  /* 0x000000f610107210 */ /* 0x000fc60007fbe0ff */
[----:B------:R2:W-:Y:S01]  /*1364a0*/  STL [R1+0x53f4], R24 ;  /* 0x0053f41801007387 */ /* 0x0005e20000100800 */
[----:B-1----:R-:W-:Y:S01]  /*1364b0*/  MOV R4, R20 ;  /* 0x0000001400047202 */ /* 0x002fe20000000f00 */
[----:B------:R-:W-:-:S05]  /*1364c0*/  IMAD.MOV.U32 R5, RZ, RZ, R21 ;  /* 0x000000ffff057224 */ /* 0x000fca00078e0015 */
[----:B------:R1:W-:Y:S04]  /*1364d0*/  LDGSTS.E [R117+0x12400], [R4.64], P3 ;  /* 0x1240000004757fae */ /* 0x0003e80009921844 */
[----:B------:R3:W-:Y:S01]  /*1364e0*/  STL [R1+0x53ec], R22 ;  /* 0x0053ec1601007387 */ /* 0x0007e20000100800 */
[----:B------:R4:W-:Y:S02]  /*1364f0*/  STL [R1+0x53e4], R20 ;  /* 0x0053e41401007387 */ /* 0x0009e40000100800 */
[----:B------:R2:W-:Y:S02]  /*136500*/  STL [R1+0x53e8], R25 ;  /* 0x0053e81901007387 */ /* 0x0005e40000100800 */
[----:B------:R2:W-:Y:S02]  /*136510*/  STL [R1+0x53e0], R23 ;  /* 0x0053e01701007387 */ /* 0x0005e40000100800 */
[----:B-1----:R-:W-:Y:S01]  /*136520*/  IMAD.MOV.U32 R4, RZ, RZ, R18 ;  /* 0x000000ffff047224 */ /* 0x002fe200078e0012 */
[----:B------:R-:W-:Y:S01]  /*136530*/  MOV R5, R19 ;  /* 0x0000001300057202 */ /* 0x000fe20000000f00 */
[----:B------:R-:W-:-:S04]  /*136540*/  IMAD.X R17, R17, 0x1, R244, P5 ;  /* 0x0000000111117824 */ /* 0x000fc800028e06f4 */
[----:B------:R1:W-:Y:S01]  /*136550*/  LDGSTS.E [R117+0x12600], [R4.64], P3 ;  /* 0x1260000004757fae */ /* 0x0003e20009921844 */
[----:B------:R-:W-:-:S03]  /*136560*/  IADD3 R14, P3, R14, R246, RZ ;  /* 0x000000f60e0e7210 */ /* 0x000fc60007f7e0ff */
[----:B------:R1:W-:Y:S01]  /*136570*/  STL [R1+0x53d8], R21 ;  /* 0x0053d81501007387 */ /* 0x0003e20000100800 */
[-C--:B------:R-:W-:Y:S01]  /*136580*/  IADD3 R12, P5, R12, R246.reuse, RZ ;  /* 0x000000f60c0c7210 */ /* 0x080fe20007fbe0ff */
[----:B------:R1:W-:Y:S02]  /*136590*/  STL [R1+0x53dc], R18 ;  /* 0x0053dc1201007387 */ /* 0x0003e40000100800 */
[----:B------:R-:W-:Y:S02]  /*1365a0*/  STL [R1+0x53d0], R19 ;  /* 0x0053d01301007387 */ /* 0x000fe40000100800 */
[--C-:B------:R-:W-:Y:S01]  /*1365b0*/  IMAD.X R15, R15, 0x1, R244.reuse, P3 ;  /* 0x000000010f0f7824 */ /* 0x100fe200018e06f4 */
[----:B------:R1:W-:Y:S01]  /*1365c0*/  STL [R1+0x5374], R16 ;  /* 0x0053741001007387 */ /* 0x0003e20000100800 */
[----:B------:R-:W-:Y:S01]  /*1365d0*/  IADD3 R6, P3, R6, R246, RZ ;  /* 0x000000f606067210 */ /* 0x000fe20007f7e0ff */
[----:B------:R-:W-:Y:S01]  /*1365e0*/  STL [R1+0x536c], R14 ;  /* 0x00536c0e01007387 */ /* 0x000fe20000100800 */
[----:B------:R-:W-:Y:S01]  /*1365f0*/  IADD3.X R13, R13, R244, RZ, P5, !PT ;  /* 0x000000f40d0d7210 */ /* 0x000fe20002ffe4ff */
[----:B------:R1:W-:Y:S01]  /*136600*/  STL [R1+0x5368], R17 ;  /* 0x0053681101007387 */ /* 0x0003e20000100800 */
[----:B------:R-:W-:Y:S02]  /*136610*/  STL [R1+0x5364], R12 ;  /* 0x0053640c01007387 */ /* 0x000fe40000100800 */
[----:B------:R1:W-:Y:S02]  /*136620*/  STL [R1+0x5360], R15 ;  /* 0x0053600f01007387 */ /* 0x0003e40000100800 */
[----:B------:R-:W-:Y:S01]  /*136630*/  STL [R1+0x535c], R6 ;  /* 0x00535c0601007387 */ /* 0x000fe20000100800 */
[----:B------:R1:W-:Y:S01]  /*136640*/  STL [R1+0x5358], R13 ;  /* 0x0053580d01007387 */ /* 0x0003e20000100800 */
[----:B--2---:R-:W2:Y:S02]  /*136650*/  LDL.LU R24, [R1+0x52f4] ;  /* 0x0052f40001187983 */ /* 0x004ea40000300800 */
[----:B---3--:R-:W3:Y:S02]  /*136660*/  LDL.LU R22, [R1+0x52ec] ;  /* 0x0052ec0001167983 */ /* 0x008ee40000300800 */
[----:B----4-:R-:W4:Y:S01]  /*136670*/  LDL.LU R20, [R1+0x52e4] ;  /* 0x0052e40001147983 */ /* 0x010f220000300800 */
[----:B------:R-:W4:Y:S01]  /*136680*/  LDL.LU R25, [R1+0x52e8] ;  /* 0x0052e80001197983 */ /* 0x000f220000300800 */
[----:B------:R-:W-:-:S02]  /*136690*/  IMAD.X R7, R7, 0x1, R244, P3 ;  /* 0x0000000107077824 */ /* 0x000fc400018e06f4 */
[----:B------:R-:W4:Y:S02]  /*1366a0*/  LDL.LU R23, [R1+0x52e0] ;  /* 0x0052e00001177983 */ /* 0x000f240000300800 */
[----:B-1----:R-:W-:Y:S01]  /*1366b0*/  IMAD.MOV.U32 R4, RZ, RZ, R16 ;  /* 0x000000ffff047224 */ /* 0x002fe200078e0010 */
[----:B------:R1:W-:Y:S01]  /*1366c0*/  STL [R1+0x5350], R7 ;  /* 0x0053500701007387 */ /* 0x0003e20000100800 */
        /* <DEDUP_REMOVED lines=9> */
[----:B------:R-:W-:-:S02]  /*136760*/  IMAD.MOV.U32 R5, RZ, RZ, R17 ;  /* 0x000000ffff057224 */ /* 0x000fc400078e0011 */
[----:B------:R-:W4:Y:S02]  /*136770*/  LDL.LU R136, [R1+0x2e20] ;  /* 0x002e200001887983 */ /* 0x000f240000300800 */
[----:B------:R-:W4:Y:S01]  /*136780*/  LDL.LU R137, [R1+0x2e24] ;  /* 0x002e240001897983 */ /* 0x000f220000300800 */
[----:B------:R-:W4:Y:S01]  /*136790*/  LDL.LU R138, [R1+0x2e28] ;  /* 0x002e2800018a7983 */ /* 0x000f220000300800 */
[----:B------:R-:W4:Y:S02]  /*1367a0*/  LDL.LU R139, [R1+0x2e2c] ;  /* 0x002e2c00018b7983 */ /* 0x000f240000300800 */
[----:B------:R-:W4:Y:S01]  /*1367b0*/  LDL.LU R19, [R1+0x52d0] ;  /* 0x0052d00001137983 */ /* 0x000f220000300800 */
[----:B------:R1:W-:Y:S01]  /*1367c0*/  LDGSTS.E [R117+0x14000], [R4.64], P4 ;  /* 0x1400000004757fae */ /* 0x0003e2000a121844 */
[----:B------:R-:W4:Y:S02]  /*1367d0*/  LDL.LU R132, [R1+0x2e10] ;  /* 0x002e100001847983 */ /* 0x000f240000300800 */
[----:B------:R-:W4:Y:S02]  /*1367e0*/  LDL.LU R133, [R1+0x2e14] ;  /* 0x002e140001857983 */ /* 0x000f240000300800 */
[----:B------:R-:W4:Y:S01]  /*1367f0*/  LDL.LU R134, [R1+0x2e18] ;  /* 0x002e180001867983 */ /* 0x000f220000300800 */
        /* <DEDUP_REMOVED lines=265> */
[----:B------:R-:W-:Y:S01]  /*137890*/  HMMA.1688.F32.TF32 R44, R40, R146, R28 ;  /* 0x00000092282c723c */ /* 0x000fe2000008101c */
[----:B------:R-:W4:Y:S01]  /*1378a0*/  LDL.LU R16, [R1+0x4f74] ;  /* 0x004f740001107983 */ /* 0x000f220000300800 */
[----:B------:R-:W4:Y:S02]  /*1378b0*/  LDL.LU R30, [R1+0x11d8] ;  /* 0x0011d800011e7983 */ /* 0x000f240000300800 */
[----:B------:R-:W4:Y:S02]  /*1378c0*/  LDL.LU R31, [R1+0x11dc] ;  /* 0x0011dc00011f7983 */ /* 0x000f240000300800 */
[----:B------:R-:W4:Y:S01]  /*1378d0*/  LDL.LU R146, [R1+0x11b8] ;  /* 0x0011b80001927983 */ /* 0x000f220000300800 */
        /* <DEDUP_REMOVED lines=8> */
[----:B------:R-:W-:Y:S01]  /*137960*/  HMMA.1688.F32.TF32 R140, R40, R142, R188 ;  /* 0x0000008e288c723c */ /* 0x000fe200000810bc */
[----:B------:R-:W4:Y:S02]  /*137970*/  LDL.LU R188, [R1+0x2db0] ;  /* 0x002db00001bc7983 */ /* 0x000f240000300800 */
[----:B------:R-:W4:Y:S01]  /*137980*/  LDL.LU R189, [R1+0x2db4] ;  /* 0x002db40001bd7983 */ /* 0x000f220000300800 */
[----:B------:R-:W4:Y:S01]  /*137990*/  LDL.LU R190, [R1+0x2db8] ;  /* 0x002db80001be7983 */ /* 0x000f220000300800 */
[----:B------:R-:W4:Y:S02]  /*1379a0*/  LDL.LU R191, [R1+0x2dbc] ;  /* 0x002dbc0001bf7983 */ /* 0x000f240000300800 */
        /* <DEDUP_REMOVED lines=507> */
[----:B------:R1:W-:Y:S04]  /*139960*/  LDGSTS.E [R117+0x36200], [R4.64], P1 ;  /* 0x3620000004757fae */ /* 0x0003e80008921844 */
[----:B------:R-:W-:Y:S01]  /*139970*/  STL [R1+0x4ad8], R24 ;  /* 0x004ad81801007387 */ /* 0x000fe20000100800 */
[----:B------:R-:W-:Y:S02]  /*139980*/  IADD3 R16, P5, R16, R246, RZ ;  /* 0x000000f610107210 */ /* 0x000fe40007fbe0ff */
[----:B-1----:R-:W-:Y:S01]  /*139990*/  MOV R4, R20 ;  /* 0x0000001400047202 */ /* 0x002fe20000000f00 */
[----:B------:R-:W-:-:S05]  /*1399a0*/  IMAD.MOV.U32 R5, RZ, RZ, R21 ;  /* 0x000000ffff057224 */ /* 0x000fca00078e0015 */
[----:B------:R1:W-:Y:S04]  /*1399b0*/  LDGSTS.E [R117+0x36400], [R4.64], P1 ;  /* 0x3640000004757fae */ /* 0x0003e80008921844 */
[----:B------:R2:W-:Y:S01]  /*1399c0*/  STL [R1+0x4ae0], R22 ;  /* 0x004ae01601007387 */ /* 0x0005e20000100800 */
[----:B------:R3:W-:Y:S02]  /*1399d0*/  STL [R1+0x4ae8], R20 ;  /* 0x004ae81401007387 */ /* 0x0007e40000100800 */
[----:B------:R-:W-:Y:S02]  /*1399e0*/  STL [R1+0x4ad4], R25 ;  /* 0x004ad41901007387 */ /* 0x000fe40000100800 */
[----:B------:R-:W-:Y:S02]  /*1399f0*/  STL [R1+0x4adc], R23 ;  /* 0x004adc1701007387 */ /* 0x000fe40000100800 */
[----:B-1----:R-:W-:Y:S01]  /*139a00*/  IMAD.MOV.U32 R4, RZ, RZ, R18 ;  /* 0x000000ffff047224 */ /* 0x002fe200078e0012 */
[----:B------:R-:W-:Y:S01]  /*139a10*/  MOV R5, R19 ;  /* 0x0000001300057202 */ /* 0x000fe20000000f00 */
[----:B------:R-:W-:Y:S04]  /*139a20*/  STL [R1+0x4ae4], R21 ;  /* 0x004ae41501007387 */ /* 0x000fe80000100800 */
[----:B------:R1:W-:Y:S01]  /*139a30*/  LDGSTS.E [R117+0x36600], [R4.64], P1 ;  /* 0x3660000004757fae */ /* 0x0003e20008921844 */
[----:B------:R-:W-:Y:S01]  /*139a40*/  IADD3 R14, P1, R14, R246, RZ ;  /* 0x000000f60e0e7210 */ /* 0x000fe20007f3e0ff */
[----:B------:R-:W-:-:S02]  /*139a50*/  IMAD.X R17, R17, 0x1, R244, P5 ;  /* 0x0000000111117824 */ /* 0x000fc400028e06f4 */
[----:B------:R4:W-:Y:S01]  /*139a60*/  STL [R1+0x4af0], R18 ;  /* 0x004af01201007387 */ /* 0x0009e20000100800 */
[-C--:B------:R-:W-:Y:S01]  /*139a70*/  IADD3 R12, P5, R12, R246.reuse, RZ ;  /* 0x000000f60c0c7210 */ /* 0x080fe20007fbe0ff */
[----:B------:R1:W-:Y:S01]  /*139a80*/  STL [R1+0x4aec], R19 ;  /* 0x004aec1301007387 */ /* 0x0003e20000100800 */
[--C-:B------:R-:W-:Y:S02]  /*139a90*/  IMAD.X R15, R15, 0x1, R244.reuse, P1 ;  /* 0x000000010f0f7824 */ /* 0x100fe400008e06f4 */
[----:B------:R1:W-:Y:S02]  /*139aa0*/  STL [R1+0x4a58], R16 ;  /* 0x004a581001007387 */ /* 0x0003e40000100800 */
[----:B------:R1:W-:Y:S01]  /*139ab0*/  STL [R1+0x4a60], R14 ;  /* 0x004a600e01007387 */ /* 0x0003e20000100800 */
[----:B------:R-:W-:Y:S01]  /*139ac0*/  IADD3 R6, P1, R6, R246, RZ ;  /* 0x000000f606067210 */ /* 0x000fe20007f3e0ff */
[----:B------:R1:W-:Y:S01]  /*139ad0*/  STL [R1+0x4a54], R17 ;  /* 0x004a541101007387 */ /* 0x0003e20000100800 */
[----:B------:R-:W-:Y:S01]  /*139ae0*/  IADD3.X R13, R13, R244, RZ, P5, !PT ;  /* 0x000000f40d0d7210 */ /* 0x000fe20002ffe4ff */
[----:B------:R-:W-:Y:S02]  /*139af0*/  STL [R1+0x4a68], R12 ;  /* 0x004a680c01007387 */ /* 0x000fe40000100800 */
[----:B------:R1:W-:Y:S01]  /*139b00*/  STL [R1+0x4a5c], R15 ;  /* 0x004a5c0f01007387 */ /* 0x0003e20000100800 */
[----:B--2---:R-:W2:Y:S01]  /*139b10*/  LDL.LU R22, [R1+0x4908] ;  /* 0x0049080001167983 */ /* 0x004ea20000300800 */
[----:B------:R-:W-:Y:S02]  /*139b20*/  STL [R1+0x4a70], R6 ;  /* 0x004a700601007387 */ /* 0x000fe40000100800 */
[----:B------:R1:W-:Y:S02]  /*139b30*/  STL [R1+0x4a64], R13 ;  /* 0x004a640d01007387 */ /* 0x0003e40000100800 */
[----:B---3--:R-:W3:Y:S02]  /*139b40*/  LDL.LU R20, [R1+0x4910] ;  /* 0x0049100001147983 */ /* 0x008ee40000300800 */
[----:B------:R-:W-:Y:S01]  /*139b50*/  IMAD.X R7, R7, 0x1, R244, P1 ;  /* 0x0000000107077824 */ /* 0x000fe200008e06f4 */
[----:B----4-:R-:W4:Y:S01]  /*139b60*/  LDL.LU R18, [R1+0x49f0] ;  /* 0x0049f00001127983 */ /* 0x010f220000300800 */
[----:B------:R-:W4:Y:S02]  /*139b70*/  LDL.LU R23, [R1+0x4904] ;  /* 0x0049040001177983 */ /* 0x000f240000300800 */
[----:B------:R-:W4:Y:S01]  /*139b80*/  LDL.LU R21, [R1+0x490c] ;  /* 0x00490c0001157983 */ /* 0x000f220000300800 */
[----:B------:R1:W-:Y:S02]  /*139b90*/  STL [R1+0x4a6c], R7 ;  /* 0x004a6c0701007387 */ /* 0x0003e40000100800 */
[----:B-1----:R-:W4:Y:S02]  /*139ba0*/  LDL.LU R19, [R1+0x49ec] ;  /* 0x0049ec0001137983 */ /* 0x002f240000300800 */
[----:B------:R-:W-:-:S02]  /*139bb0*/  IMAD.MOV.U32 R4, RZ, RZ, R16 ;  /* 0x000000ffff047224 */ /* 0x000fc400078e0010 */
[----:B------:R-:W-:Y:S01]  /*139bc0*/  IMAD.MOV.U32 R5, RZ, RZ, R17 ;  /* 0x000000ffff057224 */ /* 0x000fe200078e0011 */
[----:B------:R-:W4:Y:S04]  /*139bd0*/  LDL.LU R16, [R1+0x49f8] ;  /* 0x0049f80001107983 */ /* 0x000f280000300800 */
[----:B------:R1:W-:Y:S01]  /*139be0*/  LDGSTS.E [R117+0x38000], [R4.64], P2 ;  /* 0x3800000004757fae */ /* 0x0003e20009121844 */
[C---:B------:R-:W-:Y:S01]  /*139bf0*/  HMMA.1688.F32.TF32 R64, R40.reuse, R202, R148 ;  /* 0x000000ca2840723c */ /* 0x040fe20000081094 */
[----:B-1----:R-:W-:Y:S01]  /*139c00*/  MOV R4, R14 ;  /* 0x0000000e00047202 */ /* 0x002fe20000000f00 */
[----:B------:R-:W-:Y:S01]  /*139c10*/  IMAD.MOV.U32 R5, RZ, RZ, R15 ;  /* 0x000000ffff057224 */ /* 0x000fe200078e000f */
[----:B------:R-:W4:Y:S01]  /*139c20*/  LDL.LU R14, [R1+0x4950] ;  /* 0x00495000010e7983 */ /* 0x000f220000300800 */
[----:B------:R-:W4:Y:S02]  /*139c30*/  LDL.LU R202, [R1+0x1288] ;  /* 0x0012880001ca7983 */ /* 0x000f240000300800 */
[----:B------:R-:W4:Y:S02]  /*139c40*/  LDL.LU R203, [R1+0x128c] ;  /* 0x00128c0001cb7983 */ /* 0x000f240000300800 */
[----:B------:R-:W4:Y:S01]  /*139c50*/  LDL.LU R148, [R1+0x2d00] ;  /* 0x002d000001947983 */ /* 0x000f220000300800 */
[----:B------:R1:W-:Y:S04]  /*139c60*/  LDGSTS.E [R117+0x38200], [R4.64], P2 ;  /* 0x3820000004757fae */ /* 0x0003e80009121844 */
[----:B------:R-:W4:Y:S01]  /*139c70*/  LDL.LU R149, [R1+0x2d04] ;  /* 0x002d040001957983 */ /* 0x000f220000300800 */
[----:B------:R-:W4:Y:S01]  /*139c80*/  LDL.LU R150, [R1+0x2d08] ;  /* 0x002d080001967983 */ /* 0x000f220000300800 */
[----:B------:R-:W-:Y:S01]  /*139c90*/  HMMA.1688.F32.TF32 R60, R40, R30, R188 ;  /* 0x0000001e283c723c */ /* 0x000fe200000810bc */
[----:B------:R-:W4:Y:S01]  /*139ca0*/  LDL.LU R151, [R1+0x2d0c] ;  /* 0x002d0c0001977983 */ /* 0x000f220000300800 */
[----:B------:R-:W4:Y:S01]  /*139cb0*/  LDL.LU R30, [R1+0x1298] ;  /* 0x00129800011e7983 */ /* 0x000f220000300800 */
[----:B------:R-:W4:Y:S01]  /*139cc0*/  LDL.LU R31, [R1+0x129c] ;  /* 0x00129c00011f7983 */ /* 0x000f220000300800 */
[----:B------:R-:W-:Y:S01]  /*139cd0*/  SEL R2, R2, RZ, !P0 ;  /* 0x000000ff02027207 */ /* 0x000fe20004000000 */
[----:B------:R-:W4:Y:S01]  /*139ce0*/  LDL.LU R17, [R1+0x49f4] ;  /* 0x0049f40001117983 */ /* 0x000f220000300800 */
[----:B------:R-:W-:Y:S01]  /*139cf0*/  ISETP.GT.AND P1, PT, R116, 0x7c, PT ;  /* 0x0000007c7400780c */ /* 0x000fe20003f24270 */
[----:B------:R-:W4:Y:S01]  /*139d00*/  LDL.LU R188, [R1+0x2cf0] ;  /* 0x002cf00001bc7983 */ /* 0x000f220000300800 */
[----:B------:R-:W-:-:S02]  /*139d10*/  SEL R0, R0, RZ, !P0 ;  /* 0x000000ff00007207 */ /* 0x000fc40004000000 */
[----:B-1----:R-:W-:Y:S01]  /*139d20*/  MOV R4, R12 ;  /* 0x0000000c00047202 */ /* 0x002fe20000000f00 */
[----:B------:R-:W-:Y:S01]  /*139d30*/  IMAD.MOV.U32 R5, RZ, RZ, R13 ;  /* 0x000000ffff057224 */ /* 0x000fe200078e000d */
[----:B------:R-:W4:Y:S01]  /*139d40*/  LDL.LU R189, [R1+0x2cf4] ;  /* 0x002cf40001bd7983 */ /* 0x000f220000300800 */
[----:B------:R-:W-:Y:S01]  /*139d50*/  ISETP.GT.AND P5, PT, R116, 0x1, PT ;  /* 0x000000017400780c */ /* 0x000fe20003fa4270 */
[----:B------:R-:W4:Y:S01]  /*139d60*/  LDL.LU R190, [R1+0x2cf8] ;  /* 0x002cf80001be7983 */ /* 0x000f220000300800 */
[----:B------:R-:W-:Y:S01]  /*139d70*/  ISETP.NE.U32.AND P3, PT, R2, RZ, PT ;  /* 0x000000ff0200720c */ /* 0x000fe20003f65070 */
[----:B------:R1:W-:Y:S04]  /*139d80*/  LDGSTS.E [R117+0x38400], [R4.64], P2 ;  /* 0x3840000004757fae */ /* 0x0003e80009121844 */
[----:B------:R-:W4:Y:S01]  /*139d90*/  LDL.LU R191, [R1+0x2cfc] ;  /* 0x002cfc0001bf7983 */ /* 0x000f220000300800 */
[----:B------:R-:W4:Y:S01]  /*139da0*/  LDL.LU R15, [R1+0x494c] ;  /* 0x00494c00010f7983 */ /* 0x000f220000300800 */
[----:B------:R-:W-:-:S02]  /*139db0*/  SEL R2, RZ, 0x4, !P1 ;  /* 0x00000004ff027807 */ /* 0x000fc40004800000 */
[----:B------:R-:W-:Y:S01]  /*139dc0*/  ISETP.NE.U32.AND P4, PT, R0, RZ, PT ;  /* 0x000000ff0000720c */ /* 0x000fe20003f85070 */
[----:B------:R-:W4:Y:S01]  /*139dd0*/  LDL.LU R13, [R1+0x4954] ;  /* 0x00495400010d7983 */ /* 0x000f220000300800 */
[----:B------:R-:W4:Y:S02]  /*139de0*/  LDL.LU R12, [R1+0x4958] ;  /* 0x00495800010c7983 */ /* 0x000f240000300800 */
[----:B-1----:R-:W-:Y:S01]  /*139df0*/  IMAD.MOV.U32 R4, RZ, RZ, R6 ;  /* 0x000000ffff047224 */ /* 0x002fe200078e0006 */
[----:B------:R-:W-:Y:S02]  /*139e00*/  MOV R5, R7 ;  /* 0x0000000700057202 */ /* 0x000fe40000000f00 */
[----:B------:R-:W-:Y:S01]  /*139e10*/  SEL R0, RZ, 0x4, !P5 ;  /* 0x00000004ff007807 */ /* 0x000fe20006800000 */
[----:B------:R-:W4:Y:S04]  /*139e20*/  LDL.LU R7, [R1+0x495c] ;  /* 0x00495c0001077983 */ /* 0x000f280000300800 */
[----:B------:R1:W-:Y:S01]  /*139e30*/  LDGSTS.E [R117+0x38600], [R4.64], P2 ;  /* 0x3860000004757fae */ /* 0x0003e20009121844 */
[----:B------:R-:W4:Y:S01]  /*139e40*/  LDL.LU R6, [R1+0x4960] ;  /* 0x0049600001067983 */ /* 0x000f220000300800 */
[----:B------:R-:W-:-:S02]  /*139e50*/  SEL R2, R2, RZ, !P0 ;  /* 0x000000ff02027207 */ /* 0x000fc40004000000 */
[----:B------:R-:W-:Y:S02]  /*139e60*/  SEL R0, R0, RZ, !P0 ;  /* 0x000000ff00007207 */ /* 0x000fe40004000000 */
[----:B------:R-:W-:Y:S02]  /*139e70*/  ISETP.NE.U32.AND P5, PT, R2, RZ, PT ;  /* 0x000000ff0200720c */ /* 0x000fe40003fa5070 */
[-C--:B--2---:R-:W-:Y:S02]  /*139e80*/  IADD3 R22, P2, R22, R246.reuse, RZ ;  /* 0x000000f616167210 */ /* 0x084fe40007f5e0ff */
[-C--:B---3--:R-:W-:Y:S02]  /*139e90*/  IADD3 R20, P6, R20, R246.reuse, RZ ;  /* 0x000000f614147210 */ /* 0x088fe40007fde0ff */
[----:B----4-:R-:W-:Y:S01]  /*139ea0*/  IADD3 R18, P1, R18, R246, RZ ;  /* 0x000000f612127210 */ /* 0x010fe20007f3e0ff */
[--C-:B------:R-:W-:Y:S01]  /*139eb0*/  IMAD.X R23, R23, 0x1, R244.reuse, P2 ;  /* 0x0000000117177824 */ /* 0x100fe200010e06f4 */
[----:B------:R-:W-:Y:S01]  /*139ec0*/  STL [R1+0x4908], R22 ;  /* 0x0049081601007387 */ /* 0x000fe20000100800 */
[----:B------:R-:W-:-:S02]  /*139ed0*/  IMAD.X R21, R21, 0x1, R244, P6 ;  /* 0x0000000115157824 */ /* 0x000fc400030e06f4 */
[----:B------:R-:W-:Y:S01]  /*139ee0*/  STL [R1+0x4910], R20 ;  /* 0x0049101401007387 */ /* 0x000fe20000100800 */
[----:B------:R-:W-:Y:S01]  /*139ef0*/  IADD3.X R19, R19, R244, RZ, P1, !PT ;  /* 0x000000f413137210 */ /* 0x000fe20000ffe4ff */
[----:B------:R-:W-:Y:S01]  /*139f00*/  STL [R1+0x49f0], R18 ;  /* 0x0049f01201007387 */ /* 0x000fe20000100800 */
[----:B------:R2:W-:Y:S02]  /*139f10*/  STL [R1+0x4904], R23 ;  /* 0x0049041701007387 */ /* 0x0005e40000100800 */
[----:B------:R3:W-:Y:S02]  /*139f20*/  STL [R1+0x490c], R21 ;  /* 0x00490c1501007387 */ /* 0x0007e40000100800 */
[----:B------:R-:W4:Y:S01]  /*139f30*/  LDL.LU R2, [R1+0x4964] ;  /* 0x0049640001027983 */ /* 0x000f220000300800 */
[----:B------:R-:W-:Y:S01]  /*139f40*/  ISETP.NE.U32.AND P6, PT, R0, RZ, PT ;  /* 0x000000ff0000720c */ /* 0x000fe20003fc5070 */
[----:B------:R2:W-:Y:S01]  /*139f50*/  STL [R1+0x49ec], R19 ;  /* 0x0049ec1301007387 */ /* 0x0005e20000100800 */
[----:B------:R-:W4:Y:S01]  /*139f60*/  LDL.LU R0, [R1+0x4968] ;  /* 0x0049680001007983 */ /* 0x000f220000300800 */
[----:B------:R-:W-:Y:S01]  /*139f70*/  IADD3 R16, P1, R16, R246, RZ ;  /* 0x000000f610107210 */ /* 0x000fe20007f3e0ff */
[----:B-1----:R-:W-:-:S02]  /*139f80*/  IMAD.MOV.U32 R4, RZ, RZ, R22 ;  /* 0x000000ffff047224 */ /* 0x002fc400078e0016 */
[----:B------:R-:W-:-:S05]  /*139f90*/  IMAD.MOV.U32 R5, RZ, RZ, R23 ;  /* 0x000000ffff057224 */ /* 0x000fca00078e0017 */
[----:B------:R1:W-:Y:S04]  /*139fa0*/  LDGSTS.E [R117+0x3a000], [R4.64], P3 ;  /* 0x3a00000004757fae */ /* 0x0003e80009921844 */
[----:B------:R-:W-:Y:S01]  /*139fb0*/  STL [R1+0x49f8], R16 ;  /* 0x0049f81001007387 */ /* 0x000fe20000100800 */
[----:B-1----:R-:W-:Y:S02]  /*139fc0*/  IMAD.MOV.U32 R4, RZ, RZ, R20 ;  /* 0x000000ffff047224 */ /* 0x002fe400078e0014 */
[----:B------:R-:W-:Y:S01]  /*139fd0*/  IMAD.MOV.U32 R5, RZ, RZ, R21 ;  /* 0x000000ffff057224 */ /* 0x000fe200078e0015 */
[----:B------:R-:W-:Y:S01]  /*139fe0*/  IADD3.X R17, R17, R244, RZ, P1, !PT ;  /* 0x000000f411117210 */ /* 0x000fe20000ffe4ff */
[----:B------:R-:W-:-:S03]  /*139ff0*/  IADD3 R14, P1, R14, R246, RZ ;  /* 0x000000f60e0e7210 */ /* 0x000fc60007f3e0ff */
[----:B------:R1:W-:Y:S04]  /*13a000*/  LDGSTS.E [R117+0x3a200], [R4.64], P3 ;  /* 0x3a20000004757fae */ /* 0x0003e80009921844 */
[----:B------:R1:W-:Y:S01]  /*13a010*/  STL [R1+0x49f4], R17 ;  /* 0x0049f41101007387 */ /* 0x0003e20000100800 */
[----:B--2---:R-:W2:Y:S02]  /*13a020*/  LDL.LU R23, [R1+0x48c0] ;  /* 0x0048c00001177983 */ /* 0x004ea40000300800 */
[----:B---3--:R-:W2:Y:S02]  /*13a030*/  LDL.LU R21, [R1+0x48c8] ;  /* 0x0048c80001157983 */ /* 0x008ea40000300800 */
[----:B------:R-:W-:Y:S02]  /*13a040*/  STL [R1+0x4950], R14 ;  /* 0x0049500e01007387 */ /* 0x000fe40000100800 */
[--C-:B------:R-:W-:Y:S01]  /*13a050*/  IMAD.X R15, R15, 0x1, R244.reuse, P1 ;  /* 0x000000010f0f7824 */ /* 0x100fe200008e06f4 */
[----:B------:R-:W-:Y:S01]  /*13a060*/  IADD3 R12, P2, R12, R246, RZ ;  /* 0x000000f60c0c7210 */ /* 0x000fe20007f5e0ff */
[----:B-1----:R-:W-:Y:S01]  /*13a070*/  IMAD.MOV.U32 R5, RZ, RZ, R19 ;  /* 0x000000ffff057224 */ /* 0x002fe200078e0013 */
[----:B------:R-:W-:Y:S01]  /*13a080*/  MOV R4, R18 ;  /* 0x0000001200047202 */ /* 0x000fe20000000f00 */
[----:B------:R-:W2:Y:S02]  /*13a090*/  LDL.LU R19, [R1+0x48d0] ;  /* 0x0048d00001137983 */ /* 0x000ea40000300800 */
[----:B------:R-:W-:-:S02]  /*13a0a0*/  IMAD.X R13, R13, 0x1, R244, P2 ;  /* 0x000000010d0d7824 */ /* 0x000fc400010e06f4 */
[----:B------:R-:W-:Y:S01]  /*13a0b0*/  STL [R1+0x4958], R12 ;  /* 0x0049580c01007387 */ /* 0x000fe20000100800 */
[----:B------:R1:W-:Y:S04]  /*13a0c0*/  STL [R1+0x494c], R15 ;  /* 0x00494c0f01007387 */ /* 0x0003e80000100800 */
[----:B------:R1:W-:Y:S01]  /*13a0d0*/  LDGSTS.E [R117+0x3a400], [R4.64], P3 ;  /* 0x3a40000004757fae */ /* 0x0003e20009921844 */
[----:B------:R-:W-:-:S04]  /*13a0e0*/  IADD3 R6, P1, R6, R246, RZ ;  /* 0x000000f606067210 */ /* 0x000fc80007f3e0ff */
[----:B------:R-:W-:Y:S01]  /*13a0f0*/  IADD3.X R7, R7, R244, RZ, P1, !PT ;  /* 0x000000f407077210 */ /* 0x000fe20000ffe4ff */
[----:B------:R-:W-:Y:S01]  /*13a100*/  STL [R1+0x4960], R6 ;  /* 0x0049600601007387 */ /* 0x000fe20000100800 */
[----:B------:R4:W-:Y:S02]  /*13a110*/  STL [R1+0x4954], R13 ;  /* 0x0049540d01007387 */ /* 0x0009e40000100800 */
[----:B------:R-:W2:Y:S02]  /*13a120*/  LDL.LU R24, [R1+0x48bc] ;  /* 0x0048bc0001187983 */ /* 0x000ea40000300800 */
[----:B-1----:R-:W-:Y:S01]  /*13a130*/  IMAD.MOV.U32 R4, RZ, RZ, R16 ;  /* 0x000000ffff047224 */ /* 0x002fe200078e0010 */
[----:B------:R-:W-:Y:S01]  /*13a140*/  MOV R5, R17 ;  /* 0x0000001100057202 */ /* 0x000fe20000000f00 */
[----:B------:R-:W-:Y:S04]  /*13a150*/  HMMA.1688.F32.TF32 R36, R40, R30, R188 ;  /* 0x0000001e2824723c */ /* 0x000fe800000810bc */
[----:B------:R1:W-:Y:S02]  /*13a160*/  LDGSTS.E [R117+0x3a600], [R4.64], P3 ;  /* 0x3a60000004757fae */ /* 0x0003e40009921844 */
[----:B-1----:R-:W-:-:S02]  /*13a170*/  IMAD.MOV.U32 R4, RZ, RZ, R14 ;  /* 0x000000ffff047224 */ /* 0x002fc400078e000e */
[----:B------:R-:W-:-:S05]  /*13a180*/  IMAD.MOV.U32 R5, RZ, RZ, R15 ;  /* 0x000000ffff057224 */ /* 0x000fca00078e000f */
[----:B------:R1:W-:Y:S02]  /*13a190*/  LDGSTS.E [R117+0x3c000], [R4.64], P4 ;  /* 0x3c00000004757fae */ /* 0x0003e4000a121844 */
[----:B-1----:R-:W-:Y:S01]  /*13a1a0*/  MOV R4, R12 ;  /* 0x0000000c00047202 */ /* 0x002fe20000000f00 */
[----:B------:R-:W-:-:S05]  /*13a1b0*/  IMAD.MOV.U32 R5, RZ, RZ, R13 ;  /* 0x000000ffff057224 */ /* 0x000fca00078e000d */
[----:B------:R1:W-:Y:S02]  /*13a1c0*/  LDGSTS.E [R117+0x3c200], [R4.64], P4 ;  /* 0x3c20000004757fae */ /* 0x0003e4000a121844 */
[----:B-1----:R-:W-:Y:S01]  /*13a1d0*/  IMAD.MOV.U32 R5, RZ, RZ, R7 ;  /* 0x000000ffff057224 */ /* 0x002fe200078e0007 */
[----:B------:R-:W-:Y:S02]  /*13a1e0*/  MOV R4, R6 ;  /* 0x0000000600047202 */ /* 0x000fe40000000f00 */
[----:B----4-:R-:W-:-:S03]  /*13a1f0*/  IADD3 R0, P2, R0, R246, RZ ;  /* 0x000000f600007210 */ /* 0x010fc60007f5e0ff */
[----:B------:R1:W-:Y:S04]  /*13a200*/  LDGSTS.E [R117+0x3c400], [R4.64], P4 ;  /* 0x3c40000004757fae */ /* 0x0003e8000a121844 */
[----:B------:R-:W-:Y:S01]  /*13a210*/  STL [R1+0x4968], R0 ;  /* 0x0049680001007387 */ /* 0x000fe20000100800 */
[----:B------:R4:W-:Y:S02]  /*13a220*/  STL [R1+0x495c], R7 ;  /* 0x00495c0701007387 */ /* 0x0009e40000100800 */
[----:B------:R-:W3:Y:S02]  /*13a230*/  LDL.LU R22, [R1+0x48c4] ;  /* 0x0048c40001167983 */ /* 0x000ee40000300800 */
[----:B------:R-:W-:Y:S01]  /*13a240*/  IMAD.X R2, R2, 0x1, R244, P2 ;  /* 0x0000000102027824 */ /* 0x000fe200010e06f4 */
[----:B------:R-:W3:Y:S01]  /*13a250*/  LDL.LU R20, [R1+0x48cc] ;  /* 0x0048cc0001147983 */ /* 0x000ee20000300800 */
[----:B------:R-:W3:Y:S02]  /*13a260*/  LDL.LU R17, [R1+0x48d8] ;  /* 0x0048d80001117983 */ /* 0x000ee40000300800 */
[----:B------:R-:W3:Y:S02]  /*13a270*/  LDL.LU R30, [R1+0x12a8] ;  /* 0x0012a800011e7983 */ /* 0x000ee40000300800 */
[----:B------:R-:W3:Y:S01]  /*13a280*/  LDL.LU R31, [R1+0x12ac] ;  /* 0x0012ac00011f7983 */ /* 0x000ee20000300800 */
[----:B------:R1:W-:Y:S01]  /*13a290*/  STL [R1+0x4964], R2 ;  /* 0x0049640201007387 */ /* 0x0003e20000100800 */
        /* <DEDUP_REMOVED lines=12> */
[----:B------:R-:W-:Y:S01]  /*13a360*/  ISETP.GT.AND P1, PT, R116, 0x5, PT ;  /* 0x000000057400780c */ /* 0x000fe20003f24270 */
[----:B-1----:R-:W-:Y:S01]  /*13a370*/  IMAD.MOV.U32 R4, RZ, RZ, R0 ;  /* 0x000000ffff047224 */ /* 0x002fe200078e0000 */
[----:B------:R-:W-:-:S02]  /*13a380*/  MOV R5, R2 ;  /* 0x0000000200057202 */ /* 0x000fc40000000f00 */
[----:B------:R-:W-:Y:S02]  /*13a390*/  ISETP.GT.AND P2, PT, R116, 0x9, PT ;  /* 0x000000097400780c */ /* 0x000fe40003f44270 */
[----:B------:R-:W-:Y:S01]  /*13a3a0*/  SEL R2, RZ, 0x4, !P1 ;  /* 0x00000004ff027807 */ /* 0x000fe20004800000 */
[-C--:B--2---:R-:W-:Y:S01]  /*13a3b0*/  IADD3 R23, P1, R23, R246.reuse, RZ ;  /* 0x000000f617177210 */ /* 0x084fe20007f3e0ff */
[----:B------:R1:W-:Y:S01]  /*13a3c0*/  LDGSTS.E [R117+0x3c600], [R4.64], P4 ;  /* 0x3c60000004757fae */ /* 0x0003e2000a121844 */
[----:B------:R-:W-:Y:S02]  /*13a3d0*/  IADD3 R21, P4, R21, R246, RZ ;  /* 0x000000f615157210 */ /* 0x000fe40007f9e0ff */
[----:B------:R-:W-:Y:S01]  /*13a3e0*/  SEL R0, RZ, 0x4, !P2 ;  /* 0x00000004ff007807 */ /* 0x000fe20005000000 */
[----:B------:R2:W-:Y:S02]  /*13a3f0*/  STL [R1+0x48c0], R23 ;  /* 0x0048c01701007387 */ /* 0x0005e40000100800 */
[----:B------:R2:W-:Y:S01]  /*13a400*/  STL [R1+0x48c8], R21 ;  /* 0x0048c81501007387 */ /* 0x0005e20000100800 */
[----:B------:R-:W-:-:S02]  /*13a410*/  SEL R0, R0, RZ, !P0 ;  /* 0x000000ff00007207 */ /* 0x000fc40004000000 */
[----:B------:R-:W-:Y:S01]  /*13a420*/  IADD3 R19, P3, R19, R246, RZ ;  /* 0x000000f613137210 */ /* 0x000fe20007f7e0ff */
[----:B-1----:R-:W-:-:S04]  /*13a430*/  IMAD.MOV.U32 R4, RZ, RZ, R23 ;  /* 0x000000ffff047224 */ /* 0x002fc800078e0017 */
[----:B------:R1:W-:Y:S01]  /*13a440*/  STL [R1+0x48d0], R19 ;  /* 0x0048d01301007387 */ /* 0x0003e20000100800 */
[----:B------:R-:W-:Y:S01]  /*13a450*/  IMAD.X R24, R24, 0x1, R244, P1 ;  /* 0x0000000118187824 */ /* 0x000fe200008e06f4 */
[----:B------:R-:W-:-:S03]  /*13a460*/  ISETP.NE.U32.AND P1, PT, R0, RZ, PT ;  /* 0x000000ff0000720c */ /* 0x000fc60003f25070 */
[----:B------:R-:W-:Y:S01]  /*13a470*/  IMAD.MOV.U32 R5, RZ, RZ, R24 ;  /* 0x000000ffff057224 */ /* 0x000fe200078e0018 */
[----:B------:R1:W-:Y:S04]  /*13a480*/  STL [R1+0x48bc], R24 ;  /* 0x0048bc1801007387 */ /* 0x0003e80000100800 */
[----:B------:R1:W-:Y:S01]  /*13a490*/  LDGSTS.E [R117+0x3e000], [R4.64], P5 ;  /* 0x3e00000004757fae */ /* 0x0003e2000a921844 */
[----:B------:R-:W-:Y:S02]  /*13a4a0*/  IMAD.SHL.U32 R27, R27, 0x4, RZ ;  /* 0x000000041b1b7824 */ /* 0x000fe400078e00ff */
[----:B-1----:R-:W-:Y:S01]  /*13a4b0*/  IMAD.MOV.U32 R4, RZ, RZ, R21 ;  /* 0x000000ffff047224 */ /* 0x002fe200078e0015 */
[----:B------:R-:W-:-:S04]  /*13a4c0*/  SEL R2, R2, RZ, !P0 ;  /* 0x000000ff02027207 */ /* 0x000fc80004000000 */
[----:B------:R-:W-:Y:S01]  /*13a4d0*/  ISETP.NE.U32.AND P2, PT, R2, RZ, PT ;  /* 0x000000ff0200720c */ /* 0x000fe20003f45070 */
[----:B---3--:R-:W-:Y:S01]  /*13a4e0*/  IMAD.X R22, R22, 0x1, R244, P4 ;  /* 0x0000000116167824 */ /* 0x008fe200020e06f4 */
[----:B------:R-:W-:Y:S01]  /*13a4f0*/  IADD3.X R20, R20, R244, RZ, P3, !PT ;  /* 0x000000f414147210 */ /* 0x000fe20001ffe4ff */
[----:B------:R-:W-:-:S03]  /*13a500*/  IADD3 R17, P3, R17, R246, RZ ;  /* 0x000000f611117210 */ /* 0x000fc60007f7e0ff */
[----:B------:R1:W-:Y:S01]  /*13a510*/  STL [R1+0x48c4], R22 ;  /* 0x0048c41601007387 */ /* 0x0003e20000100800 */
[----:B------:R-:W3:Y:S01]  /*13a520*/  LDL.LU R0, [R1+0x5830] ;  /* 0x0058300001007983 */ /* 0x000ee20000300800 */
[----:B------:R-:W-:Y:S01]  /*13a530*/  IADD3.X R18, R18, R244, RZ, P3, !PT ;  /* 0x000000f412127210 */ /* 0x000fe20001ffe4ff */
[-C--:B------:R-:W-:Y:S02]  /*13a540*/  IADD3 R15, P3, R15, R246.reuse, RZ ;  /* 0x000000f60f0f7210 */ /* 0x080fe40007f7e0ff */
[----:B------:R-:W-:Y:S01]  /*13a550*/  IMAD.MOV.U32 R5, RZ, RZ, R22 ;  /* 0x000000ffff057224 */ /* 0x000fe200078e0016 */
[----:B------:R1:W-:Y:S01]  /*13a560*/  STL [R1+0x48cc], R20 ;  /* 0x0048cc1401007387 */ /* 0x0003e20000100800 */
[-C--:B------:R-:W-:Y:S01]  /*13a570*/  IADD3 R13, P4, R13, R246.reuse, RZ ;  /* 0x000000f60d0d7210 */ /* 0x080fe20007f9e0ff */
[----:B------:R1:W-:Y:S02]  /*13a580*/  STL [R1+0x48d8], R17 ;  /* 0x0048d81101007387 */ /* 0x0003e40000100800 */
[--C-:B------:R-:W-:Y:S01]  /*13a590*/  IMAD.X R16, R16, 0x1, R244.reuse, P3 ;  /* 0x0000000110107824 */ /* 0x100fe200018e06f4 */
[----:B------:R-:W-:Y:S01]  /*13a5a0*/  STL [R1+0x48d4], R18 ;  /* 0x0048d41201007387 */ /* 0x000fe20000100800 */
[-C--:B----4-:R-:W-:Y:S01]  /*13a5b0*/  IADD3 R7, P3, R7, R246.reuse, RZ ;  /* 0x000000f607077210 */ /* 0x090fe20007f7e0ff */
[----:B------:R4:W-:Y:S02]  /*13a5c0*/  STL [R1+0x5870], R15 ;  /* 0x0058700f01007387 */ /* 0x0009e40000100800 */
[----:B------:R1:W-:Y:S01]  /*13a5d0*/  LDGSTS.E [R117+0x3e200], [R4.64], P5 ;  /* 0x3e20000004757fae */ /* 0x0003e2000a921844 */
[----:B------:R-:W-:Y:S02]  /*13a5e0*/  STL [R1+0x584c], R13 ;  /* 0x00584c0d01007387 */ /* 0x000fe40000100800 */
[----:B------:R-:W-:Y:S02]  /*13a5f0*/  STL [R1+0x5848], R16 ;  /* 0x0058481001007387 */ /* 0x000fe40000100800 */
[--C-:B------:R-:W-:Y:S01]  /*13a600*/  IMAD.X R14, R14, 0x1, R244.reuse, P4 ;  /* 0x000000010e0e7824 */ /* 0x100fe200020e06f4 */
[----:B--2---:R-:W2:Y:S01]  /*13a610*/  LDL.LU R23, [R1+0x57d4] ;  /* 0x0057d40001177983 */ /* 0x004ea20000300800 */
[----:B------:R-:W-:Y:S01]  /*13a620*/  IADD3 R6, P4, R6, R246, RZ ;  /* 0x000000f606067210 */ /* 0x000fe20007f9e0ff */
[----:B------:R-:W2:Y:S02]  /*13a630*/  LDL.LU R21, [R1+0x57cc] ;  /* 0x0057cc0001157983 */ /* 0x000ea40000300800 */
[----:B------:R-:W-:Y:S01]  /*13a640*/  IMAD.X R12, R12, 0x1, R244, P3 ;  /* 0x000000010c0c7824 */ /* 0x000fe200018e06f4 */
[----:B------:R-:W-:Y:S01]  /*13a650*/  STL [R1+0x5844], R7 ;  /* 0x0058440701007387 */ /* 0x000fe20000100800 */
[----:B-1----:R-:W-:Y:S01]  /*13a660*/  MOV R4, R19 ;  /* 0x0000001300047202 */ /* 0x002fe20000000f00 */
[----:B------:R-:W-:-:S02]  /*13a670*/  IMAD.MOV.U32 R5, RZ, RZ, R20 ;  /* 0x000000ffff057224 */ /* 0x000fc400078e0014 */
[----:B------:R-:W2:Y:S01]  /*13a680*/  LDL.LU R19, [R1+0x57c4] ;  /* 0x0057c40001137983 */ /* 0x000ea20000300800 */
[----:B------:R-:W-:Y:S02]  /*13a690*/  STL [R1+0x5840], R14 ;  /* 0x0058400e01007387 */ /* 0x000fe40000100800 */
[----:B------:R-:W-:Y:S01]  /*13a6a0*/  STL [R1+0x583c], R6 ;  /* 0x00583c0601007387 */ /* 0x000fe20000100800 */
[----:B------:R1:W-:Y:S01]  /*13a6b0*/  LDGSTS.E [R117+0x3e400], [R4.64], P5 ;  /* 0x3e40000004757fae */ /* 0x0003e2000a921844 */
[----:B------:R-:W-:Y:S02]  /*13a6c0*/  STL [R1+0x5838], R12 ;  /* 0x0058380c01007387 */ /* 0x000fe40000100800 */
[----:B------:R-:W2:Y:S02]  /*13a6d0*/  LDL.LU R24, [R1+0x57c8] ;  /* 0x0057c80001187983 */ /* 0x000ea40000300800 */
[----:B------:R-:W2:Y:S01]  /*13a6e0*/  LDL.LU R22, [R1+0x57c0] ;  /* 0x0057c00001167983 */ /* 0x000ea20000300800 */
[----:B------:R-:W2:Y:S01]  /*13a6f0*/  LDL.LU R20, [R1+0x57b8] ;  /* 0x0057b80001147983 */ /* 0x000ea20000300800 */
[----:B-1----:R-:W-:Y:S01]  /*13a700*/  MOV R4, R17 ;  /* 0x0000001100047202 */ /* 0x002fe20000000f00 */
[----:B------:R-:W-:-:S04]  /*13a710*/  LOP3.LUT R17, R27, 0x20, RZ, 0x3c, !PT ;  /* 0x000000201b117812 */ /* 0x000fc800078e3cff */
[----:B------:R-:W-:Y:S02]  /*13a720*/  LEA R2, R218, R17, 0x12 ;  /* 0x00000011da027211 */ /* 0x000fe400078e90ff */
[----:B------:R-:W2:Y:S01]  /*13a730*/  LDL.LU R17, [R1+0x57bc] ;  /* 0x0057bc0001117983 */ /* 0x000ea20000300800 */
[----:B------:R-:W-:-:S05]  /*13a740*/  IMAD.MOV.U32 R5, RZ, RZ, R18 ;  /* 0x000000ffff057224 */ /* 0x000fca00078e0012 */
[----:B------:R1:W-:Y:S02]  /*13a750*/  LDGSTS.E [R117+0x3e600], [R4.64], P5 ;  /* 0x3e60000004757fae */ /* 0x0003e4000a921844 */
[----:B-1----:R-:W-:Y:S01]  /*13a760*/  MOV R4, R15 ;  /* 0x0000000f00047202 */ /* 0x002fe20000000f00 */
[----:B------:R-:W-:-:S05]  /*13a770*/  IMAD.MOV.U32 R5, RZ, RZ, R16 ;  /* 0x000000ffff057224 */ /* 0x000fca00078e0010 */
[----:B------:R1:W-:Y:S01]  /*13a780*/  LDGSTS.E [R2+0x800], [R4.64], P6 ;  /* 0x0080000004027fae */ /* 0x0003e2000b121844 */
[----:B------:R-:W-:Y:S01]  /*13a790*/  HMMA.1688.F32.TF32 R32, R40, R30, R188 ;  /* 0x0000001e2820723c */ /* 0x000fe200000810bc */
[----:B------:R-:W2:Y:S02]  /*13a7a0*/  LDL.LU R30, [R1+0x12b8] ;  /* 0x0012b800011e7983 */ /* 0x000ea40000300800 */
[----:B------:R-:W2:Y:S02]  /*13a7b0*/  LDL.LU R31, [R1+0x12bc] ;  /* 0x0012bc00011f7983 */ /* 0x000ea40000300800 */
[----:B-1----:R-:W-:Y:S01]  /*13a7c0*/  IMAD.MOV.U32 R4, RZ, RZ, R13 ;  /* 0x000000ffff047224 */ /* 0x002fe200078e000d */
[----:B------:R-:W-:-:S05]  /*13a7d0*/  MOV R5, R14 ;  /* 0x0000000e00057202 */ /* 0x000fca0000000f00 */
[----:B------:R1:W-:Y:S01]  /*13a7e0*/  LDGSTS.E [R2+0xa00], [R4.64], P6 ;  /* 0x00a0000004027fae */ /* 0x0003e2000b121844 */
[----:B------:R-:W-:Y:S01]  /*13a7f0*/  HMMA.1688.F32.TF32 R56, R40, R202, R148 ;  /* 0x000000ca2838723c */ /* 0x000fe20000081094 */
[----:B------:R-:W-:Y:S01]  /*13a800*/  ISETP.GT.AND P3, PT, R116, 0xd, PT ;  /* 0x0000000d7400780c */ /* 0x000fe20003f64270 */
[----:B-1----:R-:W-:Y:S01]  /*13a810*/  IMAD.MOV.U32 R4, RZ, RZ, R7 ;  /* 0x000000ffff047224 */ /* 0x002fe200078e0007 */
[----:B------:R-:W-:-:S05]  /*13a820*/  MOV R5, R12 ;  /* 0x0000000c00057202 */ /* 0x000fca0000000f00 */
[----:B------:R1:W-:Y:S02]  /*13a830*/  LDGSTS.E [R2+0xc00], [R4.64], P6 ;  /* 0x00c0000004027fae */ /* 0x0003e4000b121844 */
[----:B-1----:R-:W-:Y:S02]  /*13a840*/  IMAD.MOV.U32 R4, RZ, RZ, R6 ;  /* 0x000000ffff047224 */ /* 0x002fe400078e0006 */
[----:B---3--:R-:W-:-:S05]  /*13a850*/  IMAD.X R0, R0, 0x1, R244, P4 ;  /* 0x0000000100007824 */ /* 0x008fca00020e06f4 */
[----:B------:R1:W-:Y:S01]  /*13a860*/  STL [R1+0x5830], R0 ;  /* 0x0058300001007387 */ /* 0x0003e20000100800 */
[----:B------:R-:W3:Y:S02]  /*13a870*/  LDL.LU R200, [R1+0x2ec0] ;  /* 0x002ec00001c87983 */ /* 0x000ee40000300800 */
[----:B------:R-:W3:Y:S02]  /*13a880*/  LDL.LU R201, [R1+0x2ec4] ;  /* 0x002ec40001c97983 */ /* 0x000ee40000300800 */
[----:B------:R-:W3:Y:S02]  /*13a890*/  LDL.LU R202, [R1+0x2ec8] ;  /* 0x002ec80001ca7983 */ /* 0x000ee40000300800 */
[----:B------:R-:W-:Y:S01]  /*13a8a0*/  IMAD.MOV.U32 R5, RZ, RZ, R0 ;  /* 0x000000ffff057224 */ /* 0x000fe200078e0000 */
[----:B------:R-:W3:Y:S01]  /*13a8b0*/  LDL.LU R203, [R1+0x2ecc] ;  /* 0x002ecc0001cb7983 */ /* 0x000ee20000300800 */
[----:B----4-:R-:W4:Y:S01]  /*13a8c0*/  LDL.LU R15, [R1+0x5754] ;  /* 0x00575400010f7983 */ /* 0x010f220000300800 */
[----:B------:R-:W-:Y:S01]  /*13a8d0*/  ISETP.GT.AND P4, PT, R116, 0x11, PT ;  /* 0x000000117400780c */ /* 0x000fe20003f84270 */
[----:B------:R-:W3:Y:S01]  /*13a8e0*/  LDL.LU R26, [R1+0x12c8] ;  /* 0x0012c800011a7983 */ /* 0x000ee20000300800 */
[----:B------:R-:W3:Y:S01]  /*13a8f0*/  LDL.LU R27, [R1+0x12cc] ;  /* 0x0012cc00011b7983 */ /* 0x000ee20000300800 */
[----:B------:R-:W3:Y:S03]  /*13a900*/  LDL.LU R18, [R1+0x57b0] ;  /* 0x0057b00001127983 */ /* 0x000ee60000300800 */
[----:B------:R2:W-:Y:S01]  /*13a910*/  LDGSTS.E [R2+0xe00], [R4.64], P6 ;  /* 0x00e0000004027fae */ /* 0x0005e2000b121844 */
[----:B------:R-:W4:Y:S01]  /*13a920*/  LDL.LU R188, [R1+0x2eb0] ;  /* 0x002eb00001bc7983 */ /* 0x000f220000300800 */
[----:B-1----:R-:W-:Y:S01]  /*13a930*/  SEL R0, RZ, 0x4, !P4 ;  /* 0x00000004ff007807 */ /* 0x002fe20006000000 */
[----:B------:R-:W4:Y:S01]  /*13a940*/  LDL.LU R189, [R1+0x2eb4] ;  /* 0x002eb40001bd7983 */ /* 0x000f220000300800 */
[----:B------:R-:W4:Y:S01]  /*13a950*/  LDL.LU R190, [R1+0x2eb8] ;  /* 0x002eb80001be7983 */ /* 0x000f220000300800 */
[----:B--2---:R-:W-:-:S03]  /*13a960*/  IADD3 R21, P4, R21, R246, RZ ;  /* 0x000000f615157210 */ /* 0x004fc60007f9e0ff */
[----:B------:R-:W2:Y:S01]  /*13a970*/  LDL.LU R191, [R1+0x2ebc] ;  /* 0x002ebc0001bf7983 */ /* 0x000ea20000300800 */
[----:B------:R-:W2:Y:S03]  /*13a980*/  LDL.LU R16, [R1+0x5748] ;  /* 0x0057480001107983 */ /* 0x000ea60000300800 */
[----:B------:R-:W2:Y:S01]  /*13a990*/  LDL.LU R13, [R1+0x574c] ;  /* 0x00574c00010d7983 */ /* 0x000ea20000300800 */
[----:B------:R-:W2:Y:S01]  /*13a9a0*/  LDL.LU R7, [R1+0x5744] ;  /* 0x0057440001077983 */ /* 0x000ea20000300800 */
[----:B------:R-:W-:Y:S01]  /*13a9b0*/  SEL R4, RZ, 0x4, !P3 ;  /* 0x00000004ff047807 */ /* 0x000fe20005800000 */
[-C--:B------:R-:W-:Y:S01]  /*13a9c0*/  IADD3 R23, P3, R23, R246.reuse, RZ ;  /* 0x000000f617177210 */ /* 0x080fe20007f7e0ff */
[----:B------:R-:W-:-:S03]  /*13a9d0*/  IADD3 R19, P5, R19, R246, RZ ;  /* 0x000000f613137210 */ /* 0x000fc60007fbe0ff */
[----:B------:R-:W-:Y:S01]  /*13a9e0*/  IADD3.X R24, R24, R244, RZ, P3, !PT ;  /* 0x000000f418187210 */ /* 0x000fe20001ffe4ff */
[--C-:B------:R-:W-:Y:S01]  /*13a9f0*/  IMAD.X R22, R22, 0x1, R244.reuse, P4 ;  /* 0x0000000116167824 */ /* 0x100fe200020e06f4 */
[----:B------:R-:W-:Y:S01]  /*13aa00*/  STL [R1+0x57d4], R23 ;  /* 0x0057d41701007387 */ /* 0x000fe20000100800 */
[----:B------:R-:W-:Y:S02]  /*13aa10*/  STL [R1+0x57cc], R21 ;  /* 0x0057cc1501007387 */ /* 0x000fe40000100800 */
[----:B------:R-:W-:Y:S02]  /*13aa20*/  IMAD.X R20, R20, 0x1, R244, P5 ;  /* 0x0000000114147824 */ /* 0x000fe400028e06f4 */
[----:B------:R-:W-:Y:S01]  /*13aa30*/  STL [R1+0x57c4], R19 ;  /* 0x0057c41301007387 */ /* 0x000fe20000100800 */
[----:B------:R-:W-:Y:S01]  /*13aa40*/  STL [R1+0x57c8], R24 ;  /* 0x0057c81801007387 */ /* 0x000fe20000100800 */
[----:B------:R-:W-:Y:S01]  /*13aa50*/  SEL R0, R0, RZ, !P0 ;  /* 0x000000ff00007207 */ /* 0x000fe20004000000 */
[----:B------:R-:W-:Y:S02]  /*13aa60*/  STL [R1+0x57c0], R22 ;  /* 0x0057c01601007387 */ /* 0x000fe40000100800 */
[----:B------:R-:W2:Y:S01]  /*13aa70*/  LDL.LU R14, [R1+0x5740] ;  /* 0x00574000010e7983 */ /* 0x000ea20000300800 */
[----:B------:R-:W-:Y:S01]  /*13aa80*/  STL [R1+0x57b8], R20 ;  /* 0x0057b81401007387 */ /* 0x000fe20000100800 */
[----:B------:R-:W2:Y:S01]  /*13aa90*/  LDL.LU R12, [R1+0x5738] ;  /* 0x00573800010c7983 */ /* 0x000ea20000300800 */
[----:B------:R-:W-:-:S02]  /*13aaa0*/  IADD3 R17, P5, R17, R246, RZ ;  /* 0x000000f611117210 */ /* 0x000fc40007fbe0ff */
[----:B------:R-:W-:-:S03]  /*13aab0*/  ISETP.NE.U32.AND P4, PT, R0, RZ, PT ;  /* 0x000000ff0000720c */ /* 0x000fc60003f85070 */
[----:B------:R-:W-:Y:S01]  /*13aac0*/  STL [R1+0x57bc], R17 ;  /* 0x0057bc1101007387 */ /* 0x000fe20000100800 */
[----:B------:R-:W2:Y:S02]  /*13aad0*/  LDL.LU R6, [R1+0x5730] ;  /* 0x0057300001067983 */ /* 0x000ea40000300800 */
[----:B------:R-:W2:Y:S01]  /*13aae0*/  LDL.LU R0, [R1+0x573c] ;  /* 0x00573c0001007983 */ /* 0x000ea20000300800 */
[----:B------:R-:W-:Y:S01]  /*13aaf0*/  SEL R4, R4, RZ, !P0 ;  /* 0x000000ff04047207 */ /* 0x000fe20004000000 */
[----:B------:R-:W-:-:S03]  /*13ab00*/  IMAD.MOV.U32 R5, RZ, RZ, R24 ;  /* 0x000000ffff057224 */ /* 0x000fc600078e0018 */
[----:B------:R-:W-:Y:S01]  /*13ab10*/  ISETP.NE.U32.AND P3, PT, R4, RZ, PT ;  /* 0x000000ff0400720c */ /* 0x000fe20003f65070 */
[----:B------:R-:W-:-:S05]  /*13ab20*/  MOV R4, R23 ;  /* 0x0000001700047202 */ /* 0x000fca0000000f00 */
[----:B------:R1:W-:Y:S02]  /*13ab30*/  LDGSTS.E [R2+0x2800], [R4.64], P2 ;  /* 0x0280000004027fae */ /* 0x0003e40009121844 */
[----:B-1----:R-:W-:Y:S01]  /*13ab40*/  MOV R4, R21 ;  /* 0x0000001500047202 */ /* 0x002fe20000000f00 */
[----:B------:R-:W-:-:S05]  /*13ab50*/  IMAD.MOV.U32 R5, RZ, RZ, R22 ;  /* 0x000000ffff057224 */ /* 0x000fca00078e0016 */
[----:B------:R1:W-:Y:S02]  /*13ab60*/  LDGSTS.E [R2+0x2a00], [R4.64], P2 ;  /* 0x02a0000004027fae */ /* 0x0003e40009121844 */
[----:B-1----:R-:W-:Y:S01]  /*13ab70*/  IMAD.MOV.U32 R4, RZ, RZ, R19 ;  /* 0x000000ffff047224 */ /* 0x002fe200078e0013 */
[----:B------:R-:W-:-:S05]  /*13ab80*/  MOV R5, R20 ;  /* 0x0000001400057202 */ /* 0x000fca0000000f00 */
[----:B------:R1:W-:Y:S02]  /*13ab90*/  LDGSTS.E [R2+0x2c00], [R4.64], P2 ;  /* 0x02c0000004027fae */ /* 0x0003e40009121844 */
[----:B-1----:R-:W-:Y:S01]  /*13aba0*/  IMAD.MOV.U32 R4, RZ, RZ, R17 ;  /* 0x000000ffff047224 */ /* 0x002fe200078e0011 */
[----:B------:R-:W-:Y:S01]  /*13abb0*/  MOV R245, R122 ;  /* 0x0000007a00f57202 */ /* 0x000fe20000000f00 */
[----:B---3--:R-:W-:-:S04]  /*13abc0*/  IMAD.X R18, R18, 0x1, R244, P5 ;  /* 0x0000000112127824 */ /* 0x008fc800028e06f4 */
[----:B------:R-:W-:Y:S01]  /*13abd0*/  IMAD.MOV.U32 R5, RZ, RZ, R18 ;  /* 0x000000ffff057224 */ /* 0x000fe200078e0012 */
[----:B----4-:R-:W-:-:S04]  /*13abe0*/  IADD3 R15, P5, R15, R246, RZ ;  /* 0x000000f60f0f7210 */ /* 0x010fc80007fbe0ff */
[----:B------:R1:W-:Y:S01]  /*13abf0*/  LDGSTS.E [R2+0x2e00], [R4.64], P2 ;  /* 0x02e0000004027fae */ /* 0x0003e20009121844 */
[----:B--2---:R-:W-:Y:S02]  /*13ac00*/  IADD3 R13, P2, R13, R246, RZ ;  /* 0x000000f60d0d7210 */ /* 0x004fe40007f5e0ff */
[----:B------:R-:W-:Y:S01]  /*13ac10*/  IADD3.X R16, R16, R244, RZ, P5, !PT ;  /* 0x000000f410107210 */ /* 0x000fe20002ffe4ff */
[----:B------:R-:W-:Y:S01]  /*13ac20*/  IADD3 R7, P5, R7, R246, RZ ;  /* 0x000000f607077210 */ /* 0x000fe20007fbe0ff */
[----:B------:R2:W-:Y:S01]  /*13ac30*/  STL [R1+0x57b0], R18 ;  /* 0x0057b01201007387 */ /* 0x0005e20000100800 */
[----:B------:R-:W-:Y:S02]  /*13ac40*/  STL [R1+0x5754], R15 ;  /* 0x0057540f01007387 */ /* 0x000fe40000100800 */
[----:B------:R-:W-:Y:S02]  /*13ac50*/  STL [R1+0x574c], R13 ;  /* 0x00574c0d01007387 */ /* 0x000fe40000100800 */
[----:B------:R3:W-:Y:S01]  /*13ac60*/  STL [R1+0x5748], R16 ;  /* 0x0057481001007387 */ /* 0x0007e20000100800 */
[----:B------:R-:W4:Y:S01]  /*13ac70*/  LDL.LU R55, [R1+0x56d4] ;  /* 0x0056d40001377983 */ /* 0x000f220000300800 */
[----:B------:R1:W-:Y:S02]  /*13ac80*/  STL [R1+0x5744], R7 ;  /* 0x0057440701007387 */ /* 0x0003e40000100800 */
[----:B------:R-:W-:-:S02]  /*13ac90*/  IMAD.X R14, R14, 0x1, R244, P2 ;  /* 0x000000010e0e7824 */ /* 0x000fc400010e06f4 */
[----:B------:R-:W-:-:S03]  /*13aca0*/  IMAD.X R12, R12, 0x1, R244, P5 ;  /* 0x000000010c0c7824 */ /* 0x000fc600028e06f4 */
[----:B------:R-:W-:Y:S01]  /*13acb0*/  STL [R1+0x5740], R14 ;  /* 0x0057400e01007387 */ /* 0x000fe20000100800 */
[----:B------:R-:W4:Y:S01]  /*13acc0*/  LDL.LU R53, [R1+0x56cc] ;  /* 0x0056cc0001357983 */ /* 0x000f220000300800 */
[----:B------:R-:W-:-:S05]  /*13acd0*/  IADD3 R0, P2, R0, R246, RZ ;  /* 0x000000f600007210 */ /* 0x000fca0007f5e0ff */
[----:B------:R3:W-:Y:S01]  /*13ace0*/  STL [R1+0x573c], R0 ;  /* 0x00573c0001007387 */ /* 0x0007e20000100800 */
[----:B------:R4:W-:Y:S02]  /*13acf0*/  STL [R1+0x5738], R12 ;  /* 0x0057380c01007387 */ /* 0x0009e40000100800 */
[----:B--2---:R-:W2:Y:S02]  /*13ad00*/  LDL.LU R18, [R1+0x56c4] ;  /* 0x0056c40001127983 */ /* 0x004ea40000300800 */
[----:B------:R-:W2:Y:S01]  /*13ad10*/  LDL.LU R122, [R1+0x56c8] ;  /* 0x0056c800017a7983 */ /* 0x000ea20000300800 */
[----:B------:R-:W2:Y:S01]  /*13ad20*/  LDL.LU R54, [R1+0x56c0] ;  /* 0x0056c00001367983 */ /* 0x000ea20000300800 */
[----:B------:R-:W2:Y:S02]  /*13ad30*/  LDL.LU R19, [R1+0x56b8] ;  /* 0x0056b80001137983 */ /* 0x000ea40000300800 */
[----:B-1----:R-:W-:Y:S02]  /*13ad40*/  IMAD.MOV.U32 R5, RZ, RZ, R16 ;  /* 0x000000ffff057224 */ /* 0x002fe400078e0010 */
[----:B---3--:R-:W3:Y:S01]  /*13ad50*/  LDL.LU R16, [R1+0x56bc] ;  /* 0x0056bc0001107983 */ /* 0x008ee20000300800 */
[----:B------:R-:W-:Y:S01]  /*13ad60*/  MOV R4, R15 ;  /* 0x0000000f00047202 */ /* 0x000fe20000000f00 */
[----:B------:R-:W-:-:S02]  /*13ad70*/  IMAD.X R6, R6, 0x1, R244, P2 ;  /* 0x0000000106067824 */ /* 0x000fc400010e06f4 */
[----:B------:R-:W3:Y:S01]  /*13ad80*/  LDL.LU R150, [R1+0x12d8] ;  /* 0x0012d80001967983 */ /* 0x000ee20000300800 */
[----:B------:R-:W3:Y:S04]  /*13ad90*/  LDL.LU R151, [R1+0x12dc] ;  /* 0x0012dc0001977983 */ /* 0x000ee80000300800 */
[----:B------:R1:W-:Y:S01]  /*13ada0*/  LDGSTS.E [R2+0x4800], [R4.64], P1 ;  /* 0x0480000004027fae */ /* 0x0003e20008921844 */
[----:B------:R1:W-:Y:S02]  /*13adb0*/  STL [R1+0x5730], R6 ;  /* 0x0057300601007387 */ /* 0x0003e40000100800 */
[----:B------:R-:W3:Y:S02]  /*13adc0*/  LDL.LU R164, [R1+0x2ea0] ;  /* 0x002ea00001a47983 */ /* 0x000ee40000300800 */
[----:B------:R-:W3:Y:S01]  /*13add0*/  LDL.LU R165, [R1+0x2ea4] ;  /* 0x002ea40001a57983 */ /* 0x000ee20000300800 */
[----:B------:R-:W3:Y:S01]  /*13ade0*/  LDL.LU R166, [R1+0x2ea8] ;  /* 0x002ea80001a67983 */ /* 0x000ee20000300800 */
[C---:B------:R-:W-:Y:S01]  /*13adf0*/  HMMA.1688.F32.TF32 R24, R40.reuse, R26, R188 ;  /* 0x0000001a2818723c */ /* 0x040fe200000810bc */
[----:B------:R-:W3:Y:S01]  /*13ae00*/  LDL.LU R167, [R1+0x2eac] ;  /* 0x002eac0001a77983 */ /* 0x000ee20000300800 */
[C---:B------:R-:W-:Y:S01]  /*13ae10*/  ISETP.GT.AND P2, PT, R116.reuse, 0x15, PT ;  /* 0x000000157400780c */ /* 0x040fe20003f44270 */
[----:B------:R-:W3:Y:S01]  /*13ae20*/  LDL.LU R190, [R1+0x12e8] ;  /* 0x0012e80001be7983 */ /* 0x000ee20000300800 */
[----:B------:R-:W-:Y:S01]  /*13ae30*/  ISETP.GT.AND P5, PT, R116, 0x19, PT ;  /* 0x000000197400780c */ /* 0x000fe20003fa4270 */
[----:B------:R-:W3:Y:S03]  /*13ae40*/  LDL.LU R191, [R1+0x12ec] ;  /* 0x0012ec0001bf7983 */ /* 0x000ee60000300800 */
[----:B------:R-:W-:Y:S01]  /*13ae50*/  HMMA.1688.F32.TF32 R28, R40, R30, R200 ;  /* 0x0000001e281c723c */ /* 0x000fe200000810c8 */
[----:B-1----:R-:W-:Y:S01]  /*13ae60*/  IMAD.MOV.U32 R4, RZ, RZ, R13 ;  /* 0x000000ffff047224 */ /* 0x002fe200078e000d */
[----:B------:R-:W-:Y:S01]  /*13ae70*/  MOV R5, R14 ;  /* 0x0000000e00057202 */ /* 0x000fe20000000f00 */
[----:B------:R-:W3:Y:S01]  /*13ae80*/  LDL.LU R17, [R1+0x56b0] ;  /* 0x0056b00001117983 */ /* 0x000ee20000300800 */
[----:B------:R-:W3:Y:S02]  /*13ae90*/  LDL.LU R200, [R1+0x2e90] ;  /* 0x002e900001c87983 */ /* 0x000ee40000300800 */
[----:B------:R-:W3:Y:S02]  /*13aea0*/  LDL.LU R201, [R1+0x2e94] ;  /* 0x002e940001c97983 */ /* 0x000ee40000300800 */
[----:B------:R-:W3:Y:S01]  /*13aeb0*/  LDL.LU R202, [R1+0x2e98] ;  /* 0x002e980001ca7983 */ /* 0x000ee20000300800 */
[----:B------:R1:W-:Y:S04]  /*13aec0*/  LDGSTS.E [R2+0x4a00], [R4.64], P1 ;  /* 0x04a0000004027fae */ /* 0x0003e80008921844 */
[----:B------:R-:W3:Y:S01]  /*13aed0*/  LDL.LU R203, [R1+0x2e9c] ;  /* 0x002e9c0001cb7983 */ /* 0x000ee20000300800 */
[----:B------:R-:W3:Y:S02]  /*13aee0*/  LDL.LU R15, [R1+0x5654] ;  /* 0x00565400010f7983 */ /* 0x000ee40000300800 */
[----:B------:R-:W3:Y:S02]  /*13aef0*/  LDL.LU R13, [R1+0x564c] ;  /* 0x00564c00010d7983 */ /* 0x000ee40000300800 */
[----:B-1----:R-:W-:Y:S01]  /*13af00*/  IMAD.MOV.U32 R4, RZ, RZ, R7 ;  /* 0x000000ffff047224 */ /* 0x002fe200078e0007 */
[----:B------:R-:W-:Y:S01]  /*13af10*/  MOV R5, R12 ;  /* 0x0000000c00057202 */ /* 0x000fe20000000f00 */
[----:B------:R-:W3:Y:S04]  /*13af20*/  LDL.LU R7, [R1+0x5644] ;  /* 0x0056440001077983 */ /* 0x000ee80000300800 */
[----:B------:R1:W-:Y:S02]  /*13af30*/  LDGSTS.E [R2+0x4c00], [R4.64], P1 ;  /* 0x04c0000004027fae */ /* 0x0003e40008921844 */
[----:B-1----:R-:W-:-:S02]  /*13af40*/  IMAD.MOV.U32 R4, RZ, RZ, R0 ;  /* 0x000000ffff047224 */ /* 0x002fc400078e0000 */
[----:B------:R-:W-:Y:S01]  /*13af50*/  IMAD.MOV.U32 R5, RZ, RZ, R6 ;  /* 0x000000ffff057224 */ /* 0x000fe200078e0006 */
[----:B------:R-:W-:-:S04]  /*13af60*/  SEL R0, RZ, 0x4, !P5 ;  /* 0x00000004ff007807 */ /* 0x000fc80006800000 */
[----:B------:R1:W-:Y:S02]  /*13af70*/  LDGSTS.E [R2+0x4e00], [R4.64], P1 ;  /* 0x04e0000004027fae */ /* 0x0003e40008921844 */
[----:B-1----:R-:W-:Y:S02]  /*13af80*/  SEL R4, RZ, 0x4, !P2 ;  /* 0x00000004ff047807 */ /* 0x002fe40005000000 */
[----:B------:R-:W-:Y:S02]  /*13af90*/  SEL R0, R0, RZ, !P0 ;  /* 0x000000ff00007207 */ /* 0x000fe40004000000 */
[----:B----4-:R-:W-:-:S05]  /*13afa0*/  IADD3 R55, P1, R55, R246, RZ ;  /* 0x000000f637377210 */ /* 0x010fca0007f3e0ff */
[----:B------:R-:W-:Y:S01]  /*13afb0*/  STL [R1+0x56d4], R55 ;  /* 0x0056d43701007387 */ /* 0x000fe20000100800 */
[----:B------:R-:W-:-:S05]  /*13afc0*/  IADD3 R53, P2, R53, R246, RZ ;  /* 0x000000f635357210 */ /* 0x000fca0007f5e0ff */
[----:B------:R-:W-:Y:S01]  /*13afd0*/  STL [R1+0x56cc], R53 ;  /* 0x0056cc3501007387 */ /* 0x000fe20000100800 */
[----:B--2---:R-:W-:Y:S02]  /*13afe0*/  IADD3 R18, P5, R18, R246, RZ ;  /* 0x000000f612127210 */ /* 0x004fe40007fbe0ff */
[----:B------:R-:W-:Y:S01]  /*13aff0*/  IADD3.X R122, R122, R244, RZ, P1, !PT ;  /* 0x000000f47a7a7210 */ /* 0x000fe20000ffe4ff */
[--C-:B------:R-:W-:Y:S02]  /*13b000*/  IMAD.X R54, R54, 0x1, R244.reuse, P2 ;  /* 0x0000000136367824 */ /* 0x100fe400010e06f4 */
[----:B------:R-:W-:Y:S01]  /*13b010*/  IMAD.X R19, R19, 0x1, R244, P5 ;  /* 0x0000000113137824 */ /* 0x000fe200028e06f4 */
[----:B------:R-:W-:Y:S01]  /*13b020*/  STL [R1+0x56c4], R18 ;  /* 0x0056c41201007387 */ /* 0x000fe20000100800 */
[----:B------:R-:W-:Y:S01]  /*13b030*/  STL [R1+0x56c8], R122 ;  /* 0x0056c87a01007387 */ /* 0x000fe20000100800 */
[----:B---3--:R-:W-:Y:S02]  /*13b040*/  IADD3 R16, P5, R16, R246, RZ ;  /* 0x000000f610107210 */ /* 0x008fe40007fbe0ff */
[----:B------:R-:W-:Y:S04]  /*13b050*/  STL [R1+0x56c0], R54 ;  /* 0x0056c03601007387 */ /* 0x000fe80000100800 */
[----:B------:R-:W2:Y:S01]  /*13b060*/  LDL.LU R52, [R1+0x5648] ;  /* 0x0056480001347983 */ /* 0x000ea20000300800 */
[----:B------:R-:W-:Y:S02]  /*13b070*/  STL [R1+0x56b8], R19 ;  /* 0x0056b81301007387 */ /* 0x000fe40000100800 */
[----:B------:R-:W3:Y:S02]  /*13b080*/  LDL.LU R14, [R1+0x5640] ;  /* 0x00564000010e7983 */ /* 0x000ee40000300800 */
[----:B------:R-:W-:Y:S01]  /*13b090*/  STL [R1+0x56bc], R16 ;  /* 0x0056bc1001007387 */ /* 0x000fe20000100800 */
[----:B------:R-:W4:Y:S01]  /*13b0a0*/  LDL.LU R12, [R1+0x5638] ;  /* 0x00563800010c7983 */ /* 0x000f220000300800 */
[----:B------:R-:W-:Y:S01]  /*13b0b0*/  ISETP.NE.U32.AND P2, PT, R0, RZ, PT ;  /* 0x000000ff0000720c */ /* 0x000fe20003f45070 */
[----:B------:R-:W4:Y:S02]  /*13b0c0*/  LDL.LU R6, [R1+0x5630] ;  /* 0x0056300001067983 */ /* 0x000f240000300800 */
[----:B------:R-:W4:Y:S01]  /*13b0d0*/  LDL.LU R0, [R1+0x563c] ;  /* 0x00563c0001007983 */ /* 0x000f220000300800 */
[----:B------:R-:W-:Y:S01]  /*13b0e0*/  SEL R4, R4, RZ, !P0 ;  /* 0x000000ff04047207 */ /* 0x000fe20004000000 */
[----:B------:R-:W-:-:S03]  /*13b0f0*/  IMAD.MOV.U32 R5, RZ, RZ, R122 ;  /* 0x000000ffff057224 */ /* 0x000fc600078e007a */
[----:B------:R-:W-:Y:S01]  /*13b100*/  ISETP.NE.U32.AND P1, PT, R4, RZ, PT ;  /* 0x000000ff0400720c */ /* 0x000fe20003f25070 */
[----:B------:R-:W-:-:S05]  /*13b110*/  MOV R4, R55 ;  /* 0x0000003700047202 */ /* 0x000fca0000000f00 */
[----:B------:R1:W-:Y:S01]  /*13b120*/  LDGSTS.E [R2+0x6800], [R4.64], P3 ;  /* 0x0680000004027fae */ /* 0x0003e20009921844 */
[----:B------:R-:W-:Y:S01]  /*13b130*/  IMAD.X R17, R17, 0x1, R244, P5 ;  /* 0x0000000111117824 */ /* 0x000fe200028e06f4 */
[----:B-1----:R-:W-:Y:S01]  /*13b140*/  MOV R4, R53 ;  /* 0x0000003500047202 */ /* 0x002fe20000000f00 */
[----:B------:R-:W-:-:S05]  /*13b150*/  IMAD.MOV.U32 R5, RZ, RZ, R54 ;  /* 0x000000ffff057224 */ /* 0x000fca00078e0036 */
[----:B------:R1:W-:Y:S02]  /*13b160*/  LDGSTS.E [R2+0x6a00], [R4.64], P3 ;  /* 0x06a0000004027fae */ /* 0x0003e40009921844 */
[----:B-1----:R-:W-:Y:S01]  /*13b170*/  IMAD.MOV.U32 R4, RZ, RZ, R18 ;  /* 0x000000ffff047224 */ /* 0x002fe200078e0012 */
[----:B------:R-:W-:-:S05]  /*13b180*/  MOV R5, R19 ;  /* 0x0000001300057202 */ /* 0x000fca0000000f00 */
[----:B------:R1:W-:Y:S01]  /*13b190*/  LDGSTS.E [R2+0x6c00], [R4.64], P3 ;  /* 0x06c0000004027fae */ /* 0x0003e20009921844 */
[----:B------:R-:W-:Y:S01]  /*13b1a0*/  IADD3 R15, P5, R15, R246, RZ ;  /* 0x000000f60f0f7210 */ /* 0x000fe20007fbe0ff */
[----:B-1----:R-:W-:Y:S02]  /*13b1b0*/  IMAD.MOV.U32 R4, RZ, RZ, R16 ;  /* 0x000000ffff047224 */ /* 0x002fe400078e0010 */
[----:B------:R-:W-:-:S05]  /*13b1c0*/  IMAD.MOV.U32 R5, RZ, RZ, R17 ;  /* 0x000000ffff057224 */ /* 0x000fca00078e0011 */
[----:B------:R1:W-:Y:S01]  /*13b1d0*/  LDGSTS.E [R2+0x6e00], [R4.64], P3 ;  /* 0x06e0000004027fae */ /* 0x0003e20009921844 */
[----:B------:R-:W-:-:S03]  /*13b1e0*/  IADD3 R13, P3, R13, R246, RZ ;  /* 0x000000f60d0d7210 */ /* 0x000fc60007f7e0ff */
[----:B------:R1:W-:Y:S01]  /*13b1f0*/  STL [R1+0x56b0], R17 ;  /* 0x0056b01101007387 */ /* 0x0003e20000100800 */
[----:B------:R-:W-:Y:S03]  /*13b200*/  STL [R1+0x5654], R15 ;  /* 0x0056540f01007387 */ /* 0x000fe60000100800 */
[----:B------:R-:W-:Y:S01]  /*13b210*/  STL [R1+0x564c], R13 ;  /* 0x00564c0d01007387 */ /* 0x000fe20000100800 */
[----:B------:R-:W-:Y:S01]  /*13b220*/  HMMA.1688.F32.TF32 R20, R40, R150, R164 ;  /* 0x000000962814723c */ /* 0x000fe200000810a4 */
[----:B-1----:R-:W-:Y:S02]  /*13b230*/  MOV R4, R15 ;  /* 0x0000000f00047202 */ /* 0x002fe40000000f00 */
[----:B------:R-:W-:Y:S01]  /*13b240*/  MOV R240, R155 ;  /* 0x0000009b00f07202 */ /* 0x000fe20000000f00 */
[----:B------:R-:W-:-:S04]  /*13b250*/  IMAD.MOV.U32 R239, RZ, RZ, R154 ;  /* 0x000000ffffef7224 */ /* 0x000fc800078e009a */
[----:B------:R-:W-:Y:S01]  /*13b260*/  HMMA.1688.F32.TF32 R16, R40, R190, R200 ;  /* 0x000000be2810723c */ /* 0x000fe200000810c8 */
[----:B--2---:R-:W-:Y:S01]  /*13b270*/  IADD3.X R52, R52, R244, RZ, P5, !PT ;  /* 0x000000f434347210 */ /* 0x004fe20002ffe4ff */
[-C--:B------:R-:W-:Y:S02]  /*13b280*/  IADD3 R7, P5, R7, R246.reuse, RZ ;  /* 0x000000f607077210 */ /* 0x080fe40007fbe0ff */
[--C-:B---3--:R-:W-:Y:S01]  /*13b290*/  IMAD.X R14, R14, 0x1, R244.reuse, P3 ;  /* 0x000000010e0e7824 */ /* 0x108fe200018e06f4 */
[----:B----4-:R-:W-:Y:S02]  /*13b2a0*/  IADD3 R0, P3, R0, R246, RZ ;  /* 0x000000f600007210 */ /* 0x010fe40007f7e0ff */
[--C-:B------:R-:W-:Y:S01]  /*13b2b0*/  IMAD.X R12, R12, 0x1, R244.reuse, P5 ;  /* 0x000000010c0c7824 */ /* 0x100fe200028e06f4 */
[----:B------:R-:W-:Y:S01]  /*13b2c0*/  STL [R1+0x5648], R52 ;  /* 0x0056483401007387 */ /* 0x000fe20000100800 */
[----:B------:R-:W-:Y:S02]  /*13b2d0*/  STL [R1+0x5644], R7 ;  /* 0x0056440701007387 */ /* 0x000fe40000100800 */
[----:B------:R-:W-:Y:S01]  /*13b2e0*/  IMAD.X R6, R6, 0x1, R244, P3 ;  /* 0x0000000106067824 */ /* 0x000fe200018e06f4 */
[----:B------:R-:W-:Y:S01]  /*13b2f0*/  STL [R1+0x5640], R14 ;  /* 0x0056400e01007387 */ /* 0x000fe20000100800 */
[----:B------:R-:W-:Y:S02]  /*13b300*/  STL [R1+0x563c], R0 ;  /* 0x00563c0001007387 */ /* 0x000fe40000100800 */
[----:B------:R-:W-:Y:S02]  /*13b310*/  STL [R1+0x5638], R12 ;  /* 0x0056380c01007387 */ /* 0x000fe40000100800 */
[----:B------:R-:W-:Y:S01]  /*13b320*/  IMAD.MOV.U32 R5, RZ, RZ, R52 ;  /* 0x000000ffff057224 */ /* 0x000fe200078e0034 */
[----:B------:R1:W-:Y:S01]  /*13b330*/  STL [R1+0x5630], R6 ;  /* 0x0056300601007387 */ /* 0x0003e20000100800 */
[----:B------:R-:W2:Y:S02]  /*13b340*/  LDL.LU R166, [R1+0x12f8] ;  /* 0x0012f80001a67983 */ /* 0x000ea40000300800 */
[----:B------:R-:W2:Y:S02]  /*13b350*/  LDL.LU R167, [R1+0x12fc] ;  /* 0x0012fc0001a77983 */ /* 0x000ea40000300800 */
[----:B------:R-:W2:Y:S01]  /*13b360*/  LDL.LU R160, [R1+0x2e80] ;  /* 0x002e800001a07983 */ /* 0x000ea20000300800 */
[----:B------:R-:W2:Y:S04]  /*13b370*/  LDL.LU R161, [R1+0x2e84] ;  /* 0x002e840001a17983 */ /* 0x000ea80000300800 */
[----:B------:R3:W-:Y:S01]  /*13b380*/  LDGSTS.E [R2+0x8800], [R4.64], P4 ;  /* 0x0880000004027fae */ /* 0x0007e2000a121844 */
[----:B------:R-:W2:Y:S02]  /*13b390*/  LDL.LU R162, [R1+0x2e88] ;  /* 0x002e880001a27983 */ /* 0x000ea40000300800 */
[----:B------:R-:W2:Y:S02]  /*13b3a0*/  LDL.LU R163, [R1+0x2e8c] ;  /* 0x002e8c0001a37983 */ /* 0x000ea40000300800 */
[----:B------:R-:W4:Y:S01]  /*13b3b0*/  LDL.LU R155, [R1+0x55c8] ;  /* 0x0055c800019b7983 */ /* 0x000f220000300800 */
[----:B------:R-:W2:Y:S01]  /*13b3c0*/  LDL.LU R154, [R1+0x55d4] ;  /* 0x0055d400019a7983 */ /* 0x000ea20000300800 */
[----:B------:R-:W4:Y:S02]  /*13b3d0*/  LDL.LU R151, [R1+0x55c0] ;  /* 0x0055c00001977983 */ /* 0x000f240000300800 */
[----:B------:R-:W4:Y:S02]  /*13b3e0*/  LDL.LU R150, [R1+0x55cc] ;  /* 0x0055cc0001967983 */ /* 0x000f240000300800 */
[----:B------:R-:W4:Y:S01]  /*13b3f0*/  LDL.LU R149, [R1+0x55b8] ;  /* 0x0055b80001957983 */ /* 0x000f220000300800 */
[----:B------:R-:W4:Y:S01]  /*13b400*/  LDL.LU R54, [R1+0x55c4] ;  /* 0x0055c40001367983 */ /* 0x000f220000300800 */
[----:B---3--:R-:W-:Y:S01]  /*13b410*/  IMAD.MOV.U32 R4, RZ, RZ, R13 ;  /* 0x000000ffff047224 */ /* 0x008fe200078e000d */
[----:B------:R-:W-:-:S05]  /*13b420*/  MOV R5, R14 ;  /* 0x0000000e00057202 */ /* 0x000fca0000000f00 */
[----:B------:R3:W-:Y:S02]  /*13b430*/  LDGSTS.E [R2+0x8a00], [R4.64], P4 ;  /* 0x08a0000004027fae */ /* 0x0007e4000a121844 */
[----:B---3--:R-:W-:Y:S01]  /*13b440*/  IMAD.MOV.U32 R4, RZ, RZ, R7 ;  /* 0x000000ffff047224 */ /* 0x008fe200078e0007 */
[----:B------:R-:W-:-:S05]  /*13b450*/  MOV R5, R12 ;  /* 0x0000000c00057202 */ /* 0x000fca0000000f00 */
[----:B------:R3:W-:Y:S02]  /*13b460*/  LDGSTS.E [R2+0x8c00], [R4.64], P4 ;  /* 0x08c0000004027fae */ /* 0x0007e4000a121844 */
[----:B---3--:R-:W-:Y:S02]  /*13b470*/  IMAD.MOV.U32 R5, RZ, RZ, R6 ;  /* 0x000000ffff057224 */ /* 0x008fe400078e0006 */
[----:B-1----:R-:W3:Y:S01]  /*13b480*/  LDL.LU R6, [R1+0x55bc] ;  /* 0x0055bc0001067983 */ /* 0x002ee20000300800 */
[----:B------:R-:W3:Y:S02]  /*13b490*/  LDL.LU R190, [R1+0x1318] ;  /* 0x0013180001be7983 */ /* 0x000ee40000300800 */
[----:B------:R-:W3:Y:S02]  /*13b4a0*/  LDL.LU R191, [R1+0x131c] ;  /* 0x00131c0001bf7983 */ /* 0x000ee40000300800 */
[----:B------:R-:W3:Y:S02]  /*13b4b0*/  LDL.LU R7, [R1+0x55b0] ;  /* 0x0055b00001077983 */ /* 0x000ee40000300800 */
[----:B------:R-:W-:Y:S01]  /*13b4c0*/  IMAD.MOV.U32 R4, RZ, RZ, R0 ;  /* 0x000000ffff047224 */ /* 0x000fe200078e0000 */
[----:B------:R-:W-:-:S02]  /*13b4d0*/  ISETP.GT.AND P3, PT, R116, 0x1d, PT ;  /* 0x0000001d7400780c */ /* 0x000fc40003f64270 */
[----:B------:R-:W-:Y:S01]  /*13b4e0*/  ISETP.GT.AND P5, PT, R116, 0x21, PT ;  /* 0x000000217400780c */ /* 0x000fe20003fa4270 */
[----:B------:R-:W3:Y:S04]  /*13b4f0*/  LDL.LU R200, [R1+0x2e70] ;  /* 0x002e700001c87983 */ /* 0x000ee80000300800 */
[----:B------:R1:W-:Y:S01]  /*13b500*/  LDGSTS.E [R2+0x8e00], [R4.64], P4 ;  /* 0x08e0000004027fae */ /* 0x0003e2000a121844 */
[----:B------:R-:W3:Y:S02]  /*13b510*/  LDL.LU R201, [R1+0x2e74] ;  /* 0x002e740001c97983 */ /* 0x000ee40000300800 */
[----:B------:R-:W3:Y:S01]  /*13b520*/  LDL.LU R202, [R1+0x2e78] ;  /* 0x002e780001ca7983 */ /* 0x000ee20000300800 */
[----:B------:R-:W-:Y:S01]  /*13b530*/  SEL R0, RZ, 0x4, !P5 ;  /* 0x00000004ff007807 */ /* 0x000fe20006800000 */
[----:B------:R-:W3:Y:S01]  /*13b540*/  LDL.LU R203, [R1+0x2e7c] ;  /* 0x002e7c0001cb7983 */ /* 0x000ee20000300800 */
[----:B------:R-:W3:Y:S02]  /*13b550*/  LDL.LU R52, [R1+0x5554] ;  /* 0x0055540001347983 */ /* 0x000ee40000300800 */
[----:B------:R-:W3:Y:S02]  /*13b560*/  LDL.LU R123, [R1+0x554c] ;  /* 0x00554c00017b7983 */ /* 0x000ee40000300800 */
[----:B------:R-:W3:Y:S01]  /*13b570*/  LDL.LU R55, [R1+0x5544] ;  /* 0x0055440001377983 */ /* 0x000ee20000300800 */
[----:B-1----:R-:W-:-:S04]  /*13b580*/  SEL R4, RZ, 0x4, !P3 ;  /* 0x00000004ff047807 */ /* 0x002fc80005800000 */
[----:B------:R-:W-:Y:S02]  /*13b590*/  SEL R4, R4, RZ, !P0 ;  /* 0x000000ff04047207 */ /* 0x000fe40004000000 */
[----:B------:R-:W-:Y:S02]  /*13b5a0*/  SEL R0, R0, RZ, !P0 ;  /* 0x000000ff00007207 */ /* 0x000fe40004000000 */
[-C--:B--2---:R-:W-:Y:S02]  /*13b5b0*/  IADD3 R154, P3, R154, R246.reuse, RZ ;  /* 0x000000f69a9a7210 */ /* 0x084fe40007f7e0ff */
[-C--:B----4-:R-:W-:Y:S02]  /*13b5c0*/  IADD3 R150, P4, R150, R246.reuse, RZ ;  /* 0x000000f696967210 */ /* 0x090fe40007f9e0ff */
[----:B------:R-:W-:Y:S02]  /*13b5d0*/  IADD3 R54, P5, R54, R246, RZ ;  /* 0x000000f636367210 */ /* 0x000fe40007fbe0ff */
[----:B------:R-:W-:Y:S01]  /*13b5e0*/  IADD3.X R155, R155, R244, RZ, P3, !PT ;  /* 0x000000f49b9b7210 */ /* 0x000fe20001ffe4ff */
[----:B------:R-:W-:Y:S01]  /*13b5f0*/  STL [R1+0x55d4], R154 ;  /* 0x0055d49a01007387 */ /* 0x000fe20000100800 */
[----:B------:R-:W-:-:S02]  /*13b600*/  IMAD.X R151, R151, 0x1, R244, P4 ;  /* 0x0000000197977824 */ /* 0x000fc400020e06f4 */
[----:B------:R-:W-:Y:S01]  /*13b610*/  STL [R1+0x55cc], R150 ;  /* 0x0055cc9601007387 */ /* 0x000fe20000100800 */
[----:B------:R-:W-:Y:S01]  /*13b620*/  ISETP.NE.U32.AND P3, PT, R4, RZ, PT ;  /* 0x000000ff0400720c */ /* 0x000fe20003f65070 */
[----:B------:R-:W-:Y:S01]  /*13b630*/  IMAD.X R149, R149, 0x1, R244, P5 ;  /* 0x0000000195957824 */ /* 0x000fe200028e06f4 */
[----:B------:R1:W-:Y:S01]  /*13b640*/  STL [R1+0x55c4], R54 ;  /* 0x0055c43601007387 */ /* 0x0003e20000100800 */
[----:B------:R-:W-:Y:S01]  /*13b650*/  MOV R4, R154 ;  /* 0x0000009a00047202 */ /* 0x000fe20000000f00 */
[----:B------:R-:W-:Y:S02]  /*13b660*/  IMAD.MOV.U32 R5, RZ, RZ, R155 ;  /* 0x000000ffff057224 */ /* 0x000fe400078e009b */
[----:B------:R-:W-:Y:S01]  /*13b670*/  STL [R1+0x55c8], R155 ;  /* 0x0055c89b01007387 */ /* 0x000fe20000100800 */
[----:B------:R-:W-:Y:S01]  /*13b680*/  STL [R1+0x55c0], R151 ;  /* 0x0055c09701007387 */ /* 0x000fe20000100800 */
[----:B------:R-:W2:Y:S02]  /*13b690*/  LDL.LU R53, [R1+0x5548] ;  /* 0x0055480001357983 */ /* 0x000ea40000300800 */
[----:B------:R-:W-:Y:S02]  /*13b6a0*/  STL [R1+0x55b8], R149 ;  /* 0x0055b89501007387 */ /* 0x000fe40000100800 */
[----:B------:R-:W4:Y:S01]  /*13b6b0*/  LDL.LU R148, [R1+0x5540] ;  /* 0x0055400001947983 */ /* 0x000f220000300800 */
[----:B------:R1:W-:Y:S01]  /*13b6c0*/  LDGSTS.E [R2+0xa800], [R4.64], P1 ;  /* 0x0a80000004027fae */ /* 0x0003e20008921844 */
[----:B------:R-:W-:-:S02]  /*13b6d0*/  ISETP.NE.U32.AND P4, PT, R0, RZ, PT ;  /* 0x000000ff0000720c */ /* 0x000fc40003f85070 */
[----:B-1----:R-:W-:Y:S01]  /*13b6e0*/  MOV R4, R150 ;  /* 0x0000009600047202 */ /* 0x002fe20000000f00 */
[----:B------:R-:W-:-:S05]  /*13b6f0*/  IMAD.MOV.U32 R5, RZ, RZ, R151 ;  /* 0x000000ffff057224 */ /* 0x000fca00078e0097 */
[----:B------:R1:W-:Y:S01]  /*13b700*/  LDGSTS.E [R2+0xaa00], [R4.64], P1 ;  /* 0x0aa0000004027fae */ /* 0x0003e20008921844 */
[----:B---3--:R-:W-:-:S05]  /*13b710*/  IADD3 R6, P5, R6, R246, RZ ;  /* 0x000000f606067210 */ /* 0x008fca0007fbe0ff */
[----:B------:R-:W-:Y:S01]  /*13b720*/  STL [R1+0x55bc], R6 ;  /* 0x0055bc0601007387 */ /* 0x000fe20000100800 */
[----:B------:R-:W3:Y:S02]  /*13b730*/  LDL.LU R122, [R1+0x5538] ;  /* 0x00553800017a7983 */ /* 0x000ee40000300800 */
[----:B------:R-:W-:Y:S02]  /*13b740*/  IMAD.X R7, R7, 0x1, R244, P5 ;  /* 0x0000000107077824 */ /* 0x000fe400028e06f4 */
[----:B------:R-:W3:Y:S02]  /*13b750*/  LDL.LU R0, [R1+0x553c] ;  /* 0x00553c0001007983 */ /* 0x000ee40000300800 */
[----:B-1----:R-:W-:Y:S01]  /*13b760*/  IMAD.MOV.U32 R4, RZ, RZ, R54 ;  /* 0x000000ffff047224 */ /* 0x002fe200078e0036 */
[----:B------:R1:W-:Y:S01]  /*13b770*/  STL [R1+0x55b0], R7 ;  /* 0x0055b00701007387 */ /* 0x0003e20000100800 */
[----:B------:R-:W3:Y:S01]  /*13b780*/  LDL.LU R54, [R1+0x5530] ;  /* 0x0055300001367983 */ /* 0x000ee20000300800 */
[----:B------:R-:W-:-:S05]  /*13b790*/  MOV R5, R149 ;  /* 0x0000009500057202 */ /* 0x000fca0000000f00 */
[----:B------:R1:W-:Y:S01]  /*13b7a0*/  LDGSTS.E [R2+0xac00], [R4.64], P1 ;  /* 0x0ac0000004027fae */ /* 0x0003e20008921844 */
[----:B------:R-:W-:Y:S01]  /*13b7b0*/  IADD3 R52, P5, R52, R246, RZ ;  /* 0x000000f634347210 */ /* 0x000fe20007fbe0ff */
[----:B-1----:R-:W-:Y:S02]  /*13b7c0*/  IMAD.MOV.U32 R4, RZ, RZ, R6 ;  /* 0x000000ffff047224 */ /* 0x002fe400078e0006 */
[----:B------:R-:W-:-:S05]  /*13b7d0*/  IMAD.MOV.U32 R5, RZ, RZ, R7 ;  /* 0x000000ffff057224 */ /* 0x000fca00078e0007 */
[----:B------:R1:W-:Y:S01]  /*13b7e0*/  LDGSTS.E [R2+0xae00], [R4.64], P1 ;  /* 0x0ae0000004027fae */ /* 0x0003e20008921844 */
[----:B------:R-:W-:-:S03]  /*13b7f0*/  IADD3 R123, P1, R123, R246, RZ ;  /* 0x000000f67b7b7210 */ /* 0x000fc60007f3e0ff */
[----:B------:R-:W-:Y:S04]  /*13b800*/  STL [R1+0x5554], R52 ;  /* 0x0055543401007387 */ /* 0x000fe80000100800 */
[----:B------:R-:W-:Y:S01]  /*13b810*/  STL [R1+0x554c], R123 ;  /* 0x00554c7b01007387 */ /* 0x000fe20000100800 */
[C---:B-1----:R-:W-:Y:S08]  /*13b820*/  HMMA.1688.F32.TF32 R4, R40.reuse, R190, R200 ;  /* 0x000000be2804723c */ /* 0x042ff000000810c8 */
[----:B------:R-:W-:Y:S01]  /*13b830*/  HMMA.1688.F32.TF32 R12, R40, R166, R160 ;  /* 0x000000a6280c723c */ /* 0x000fe200000810a0 */
[----:B--2---:R-:W-:Y:S01]  /*13b840*/  IADD3.X R53, R53, R244, RZ, P5, !PT ;  /* 0x000000f435357210 */ /* 0x004fe20002ffe4ff */
[----:B------:R-:W-:-:S02]  /*13b850*/  IADD3 R55, P5, R55, R246, RZ ;  /* 0x000000f637377210 */ /* 0x000fc40007fbe0ff */
[--C-:B----4-:R-:W-:Y:S02]  /*13b860*/  IMAD.X R148, R148, 0x1, R244.reuse, P1 ;  /* 0x0000000194947824 */ /* 0x110fe400008e06f4 */
[----:B------:R1:W-:Y:S01]  /*13b870*/  STL [R1+0x5548], R53 ;  /* 0x0055483501007387 */ /* 0x0003e20000100800 */
[----:B------:R-:W-:Y:S02]  /*13b880*/  STL [R1+0x5544], R55 ;  /* 0x0055443701007387 */ /* 0x000fe40000100800 */
[----:B------:R2:W-:Y:S01]  /*13b890*/  STL [R1+0x5540], R148 ;  /* 0x0055409401007387 */ /* 0x0005e20000100800 */
[----:B------:R1:W-:Y:S01]  /*13b8a0*/  LDGSTS.E [R2+0xc800], [R52.64], P2 ;  /* 0x0c80000034027fae */ /* 0x0003e20009121844 */
[----:B---3--:R-:W-:Y:S01]  /*13b8b0*/  IMAD.X R122, R122, 0x1, R244, P5 ;  /* 0x000000017a7a7824 */ /* 0x008fe200028e06f4 */
[----:B------:R-:W-:-:S05]  /*13b8c0*/  IADD3 R0, P1, R0, R246, RZ ;  /* 0x000000f600007210 */ /* 0x000fca0007f3e0ff */
[----:B------:R-:W-:Y:S01]  /*13b8d0*/  IMAD.X R54, R54, 0x1, R244, P1 ;  /* 0x0000000136367824 */ /* 0x000fe200008e06f4 */
[----:B------:R3:W-:Y:S01]  /*13b8e0*/  STL [R1+0x553c], R0 ;  /* 0x00553c0001007387 */ /* 0x0007e20000100800 */
[----:B------:R4:W-:Y:S02]  /*13b8f0*/  STL [R1+0x5538], R122 ;  /* 0x0055387a01007387 */ /* 0x0009e40000100800 */
[----:B------:R-:W4:Y:S02]  /*13b900*/  LDL.LU R190, [R1+0x1308] ;  /* 0x0013080001be7983 */ /* 0x000f240000300800 */
[----:B------:R-:W4:Y:S01]  /*13b910*/  LDL.LU R191, [R1+0x130c] ;  /* 0x00130c0001bf7983 */ /* 0x000f220000300800 */
[----:B------:R1:W-:Y:S01]  /*13b920*/  STL [R1+0x5530], R54 ;  /* 0x0055303601007387 */ /* 0x0003e20000100800 */
        /* <DEDUP_REMOVED lines=10> */
[----:B-1----:R-:W-:Y:S01]  /*13b9d0*/  IMAD.MOV.U32 R53, RZ, RZ, R148 ;  /* 0x000000ffff357224 */ /* 0x002fe200078e0094 */
[----:B------:R-:W4:Y:S01]  /*13b9e0*/  LDL.LU R149, [R1+0x54b0] ;  /* 0x0054b00001957983 */ /* 0x000f220000300800 */
[----:B--2---:R-:W2:Y:S01]  /*13b9f0*/  LDL.LU R148, [R1+0x54bc] ;  /* 0x0054bc0001947983 */ /* 0x004ea20000300800 */
[----:B------:R-:W-:-:S02]  /*13ba00*/  MOV R52, R123 ;  /* 0x0000007b00347202 */ /* 0x000fc40000000f00 */
[C---:B------:R-:W-:Y:S02]  /*13ba10*/  ISETP.GT.AND P1, PT, R116.reuse, 0x25, PT ;  /* 0x000000257400780c */ /* 0x040fe40003f24270 */
[----:B------:R-:W-:Y:S01]  /*13ba20*/  ISETP.GT.AND P5, PT, R116, 0x29, PT ;  /* 0x000000297400780c */ /* 0x000fe20003fa4270 */
[----:B------:R-:W2:Y:S04]  /*13ba30*/  LDL.LU R158, [R1+0x5454] ;  /* 0x00545400019e7983 */ /* 0x000ea80000300800 */
[----:B------:R1:W-:Y:S01]  /*13ba40*/  LDGSTS.E [R2+0xca00], [R52.64], P2 ;  /* 0x0ca0000034027fae */ /* 0x0003e20009121844 */
[----:B------:R-:W2:Y:S02]  /*13ba50*/  LDL.LU R164, [R1+0x13a0] ;  /* 0x0013a00001a47983 */ /* 0x000ea40000300800 */
[----:B------:R-:W2:Y:S02]  /*13ba60*/  LDL.LU R165, [R1+0x13a4] ;  /* 0x0013a40001a57983 */ /* 0x000ea40000300800 */
[----:B------:R-:W2:Y:S01]  /*13ba70*/  LDL.LU R166, [R1+0x13a8] ;  /* 0x0013a80001a67983 */ /* 0x000ea20000300800 */
[----:B------:R-:W2:Y:S01]  /*13ba80*/  LDL.LU R167, [R1+0x13ac] ;  /* 0x0013ac0001a77983 */ /* 0x000ea20000300800 */
[----:B-1----:R-:W-:Y:S01]  /*13ba90*/  MOV R52, R55 ;  /* 0x0000003700347202 */ /* 0x002fe20000000f00 */
[----:B------:R-:W-:-:S05]  /*13baa0*/  IMAD.MOV.U32 R53, RZ, RZ, R122 ;  /* 0x000000ffff357224 */ /* 0x000fca00078e007a */
[----:B------:R1:W-:Y:S02]  /*13bab0*/  LDGSTS.E [R2+0xcc00], [R52.64], P2 ;  /* 0x0cc0000034027fae */ /* 0x0003e40009121844 */
[----:B-1----:R-:W-:Y:S01]  /*13bac0*/  IMAD.MOV.U32 R52, RZ, RZ, R0 ;  /* 0x000000ffff347224 */ /* 0x002fe200078e0000 */
[----:B------:R-:W-:-:S05]  /*13bad0*/  MOV R53, R54 ;  /* 0x0000003600357202 */ /* 0x000fca0000000f00 */
[----:B------:R1:W-:Y:S01]  /*13bae0*/  LDGSTS.E [R2+0xce00], [R52.64], P2 ;  /* 0x0ce0000034027fae */ /* 0x0003e20009121844 */
[----:B---3--:R-:W-:Y:S02]  /*13baf0*/  SEL R0, RZ, 0x4, !P5 ;  /* 0x00000004ff007807 */ /* 0x008fe40006800000 */
[----:B-1----:R-:W-:Y:S02]  /*13bb00*/  SEL R52, RZ, 0x4, !P1 ;  /* 0x00000004ff347807 */ /* 0x002fe40004800000 */
[----:B------:R-:W-:Y:S02]  /*13bb10*/  SEL R0, R0, RZ, !P0 ;  /* 0x000000ff00007207 */ /* 0x000fe40004000000 */
[----:B------:R-:W-:Y:S02]  /*13bb20*/  SEL R52, R52, RZ, !P0 ;  /* 0x000000ff34347207 */ /* 0x000fe40004000000 */
[-C--:B----4-:R-:W-:Y:S02]  /*13bb30*/  IADD3 R162, P1, R162, R246.reuse, RZ ;  /* 0x000000f6a2a27210 */ /* 0x090fe40007f3e0ff */
[----:B------:R-:W-:-:S02]  /*13bb40*/  IADD3 R160, P2, R160, R246, RZ ;  /* 0x000000f6a0a07210 */ /* 0x000fc40007f5e0ff */
[----:B------:R-:W-:Y:S01]  /*13bb50*/  IADD3 R150, P5, R150, R246, RZ ;  /* 0x000000f696967210 */ /* 0x000fe20007fbe0ff */
[--C-:B------:R-:W-:Y:S02]  /*13bb60*/  IMAD.X R163, R163, 0x1, R244.reuse, P1 ;  /* 0x00000001a3a37824 */ /* 0x100fe400008e06f4 */
[----:B------:R-:W-:Y:S01]  /*13bb70*/  IMAD.X R161, R161, 0x1, R244, P2 ;  /* 0x00000001a1a17824 */ /* 0x000fe200010e06f4 */
[----:B------:R-:W-:Y:S01]  /*13bb80*/  STL [R1+0x54d4], R162 ;  /* 0x0054d4a201007387 */ /* 0x000fe20000100800 */
[----:B------:R-:W-:Y:S01]  /*13bb90*/  STL [R1+0x54cc], R160 ;  /* 0x0054cca001007387 */ /* 0x000fe20000100800 */
[----:B------:R-:W-:Y:S01]  /*13bba0*/  IADD3.X R151, R151, R244, RZ, P5, !PT ;  /* 0x000000f497977210 */ /* 0x000fe20002ffe4ff */
[----:B------:R-:W-:Y:S01]  /*13bbb0*/  STL [R1+0x54c4], R150 ;  /* 0x0054c49601007387 */ /* 0x000fe20000100800 */
[----:B------:R-:W-:Y:S01]  /*13bbc0*/  STL [R1+0x54c8], R163 ;  /* 0x0054c8a301007387 */ /* 0x000fe20000100800 */
[----:B--2---:R-:W-:Y:S01]  /*13bbd0*/  IADD3 R148, P5, R148, R246, RZ ;  /* 0x000000f694947210 */ /* 0x004fe20007fbe0ff */
[----:B------:R-:W-:Y:S02]  /*13bbe0*/  STL [R1+0x54c0], R161 ;  /* 0x0054c0a101007387 */ /* 0x000fe40000100800 */
[----:B------:R-:W2:Y:S01]  /*13bbf0*/  LDL.LU R159, [R1+0x5448] ;  /* 0x00544800019f7983 */ /* 0x000ea20000300800 */
[----:B------:R-:W-:Y:S01]  /*13bc00*/  STL [R1+0x54b8], R151 ;  /* 0x0054b89701007387 */ /* 0x000fe20000100800 */
[----:B------:R-:W3:Y:S02]  /*13bc10*/  LDL.LU R155, [R1+0x5440] ;  /* 0x00544000019b7983 */ /* 0x000ee40000300800 */
[----:B------:R1:W-:Y:S02]  /*13bc20*/  STL [R1+0x54bc], R148 ;  /* 0x0054bc9401007387 */ /* 0x0003e40000100800 */
[----:B------:R-:W4:Y:S01]  /*13bc30*/  LDL.LU R154, [R1+0x544c] ;  /* 0x00544c00019a7983 */ /* 0x000f220000300800 */
[----:B------:R-:W3:Y:S01]  /*13bc40*/  LDL.LU R123, [R1+0x5438] ;  /* 0x00543800017b7983 */ /* 0x000ee20000300800 */
[----:B------:R-:W-:Y:S01]  /*13bc50*/  ISETP.NE.U32.AND P1, PT, R52, RZ, PT ;  /* 0x000000ff3400720c */ /* 0x000fe20003f25070 */
[----:B------:R-:W3:Y:S01]  /*13bc60*/  LDL.LU R122, [R1+0x5444] ;  /* 0x00544400017a7983 */ /* 0x000ee20000300800 */
[----:B------:R-:W-:Y:S01]  /*13bc70*/  HMMA.1688.F32.TF32 R52, R40, R190, R200 ;  /* 0x000000be2834723c */ /* 0x000fe200000810c8 */
[----:B------:R-:W-:Y:S01]  /*13bc80*/  ISETP.NE.U32.AND P2, PT, R0, RZ, PT ;  /* 0x000000ff0000720c */ /* 0x000fe20003f45070 */
[----:B------:R-:W3:Y:S01]  /*13bc90*/  LDL.LU R42, [R1+0x5430] ;  /* 0x00543000012a7983 */ /* 0x000ee20000300800 */
[----:B------:R-:W3:Y:S04]  /*13bca0*/  LDL.LU R0, [R1+0x543c] ;  /* 0x00543c0001007983 */ /* 0x000ee80000300800 */
[----:B------:R-:W-:-:S02]  /*13bcb0*/  IMAD.MOV.U32 R40, RZ, RZ, R162 ;  /* 0x000000ffff287224 */ /* 0x000fc400078e00a2 */
[----:B------:R-:W-:-:S05]  /*13bcc0*/  IMAD.MOV.U32 R41, RZ, RZ, R163 ;  /* 0x000000ffff297224 */ /* 0x000fca00078e00a3 */
[----:B------:R1:W-:Y:S01]  /*13bcd0*/  LDGSTS.E [R2+0xe800], [R40.64], P3 ;  /* 0x0e80000028027fae */ /* 0x0003e20009921844 */
[----:B------:R-:W-:Y:S01]  /*13bce0*/  IADD3.X R149, R149, R244, RZ, P5, !PT ;  /* 0x000000f495957210 */ /* 0x000fe20002ffe4ff */
[----:B-1----:R-:W-:Y:S02]  /*13bcf0*/  IMAD.MOV.U32 R40, RZ, RZ, R160 ;  /* 0x000000ffff287224 */ /* 0x002fe400078e00a0 */
[----:B------:R-:W-:-:S05]  /*13bd00*/  IMAD.MOV.U32 R41, RZ, RZ, R161 ;  /* 0x000000ffff297224 */ /* 0x000fca00078e00a1 */
[----:B------:R1:W-:Y:S01]  /*13bd10*/  LDGSTS.E [R2+0xea00], [R40.64], P3 ;  /* 0x0ea0000028027fae */ /* 0x0003e20009921844 */
[----:B------:R-:W-:Y:S02]  /*13bd20*/  IADD3 R158, P5, R158, R246, RZ ;  /* 0x000000f69e9e7210 */ /* 0x000fe40007fbe0ff */
[----:B-1----:R-:W-:Y:S01]  /*13bd30*/  MOV R40, R150 ;  /* 0x0000009600287202 */ /* 0x002fe20000000f00 */
[----:B------:R-:W-:-:S05]  /*13bd40*/  IMAD.MOV.U32 R41, RZ, RZ, R151 ;  /* 0x000000ffff297224 */ /* 0x000fca00078e0097 */
[----:B------:R1:W-:Y:S04]  /*13bd50*/  LDGSTS.E [R2+0xec00], [R40.64], P3 ;  /* 0x0ec0000028027fae */ /* 0x0003e80009921844 */
[----:B------:R1:W-:Y:S01]  /*13bd60*/  STL [R1+0x54b0], R149 ;  /* 0x0054b09501007387 */ /* 0x0003e20000100800 */
[----:B------:R-:W-:Y:S02]  /*13bd70*/  IMAD.MOV.U32 R247, RZ, RZ, R170 ;  /* 0x000000fffff77224 */ /* 0x000fe400078e00aa */
[----:B-1----:R-:W-:Y:S01]  /*13bd80*/  IMAD.MOV.U32 R40, RZ, RZ, R148 ;  /* 0x000000ffff287224 */ /* 0x002fe200078e0094 */
[----:B------:R-:W-:Y:S01]  /*13bd90*/  MOV R41, R149 ;  /* 0x0000009500297202 */ /* 0x000fe20000000f00 */
[----:B------:R-:W3:Y:S01]  /*13bda0*/  LDL.LU R148, [R1+0x1390] ;  /* 0x0013900001947983 */ /* 0x000ee20000300800 */
[----:B------:R-:W3:Y:S03]  /*13bdb0*/  LDL.LU R149, [R1+0x1394] ;  /* 0x0013940001957983 */ /* 0x000ee60000300800 */
[----:B------:R1:W-:Y:S01]  /*13bdc0*/  LDGSTS.E [R2+0xee00], [R40.64], P3 ;  /* 0x0ee0000028027fae */ /* 0x0003e20009921844 */
[----:B------:R-:W-:Y:S02]  /*13bdd0*/  STL [R1+0x5454], R158 ;  /* 0x0054549e01007387 */ /* 0x000fe40000100800 */
[----:B------:R-:W3:Y:S02]  /*13bde0*/  LDL.LU R150, [R1+0x1398] ;  /* 0x0013980001967983 */ /* 0x000ee40000300800 */
[----:B------:R-:W3:Y:S01]  /*13bdf0*/  LDL.LU R151, [R1+0x139c] ;  /* 0x00139c0001977983 */ /* 0x000ee20000300800 */
[----:B------:R-:W3:Y:S01]  /*13be00*/  LDL.LU R170, [R1+0x53d4] ;  /* 0x0053d40001aa7983 */ /* 0x000ee20000300800 */
[----:B------:R-:W3:Y:S01]  /*13be10*/  LDL.LU R163, [R1+0x53cc] ;  /* 0x0053cc0001a37983 */ /* 0x000ee20000300800 */
[----:B------:R-:W-:Y:S01]  /*13be20*/  HMMA.1688.F32.TF32 R48, R8, R164, R48 ;  /* 0x000000a40830723c */ /* 0x000fe20000081030 */
[----:B--2---:R-:W-:Y:S01]  /*13be30*/  IMAD.X R159, R159, 0x1, R244, P5 ;  /* 0x000000019f9f7824 */ /* 0x004fe200028e06f4 */
[----:B----4-:R-:W-:-:S02]  /*13be40*/  IADD3 R154, P3, R154, R246, RZ ;  /* 0x000000f69a9a7210 */ /* 0x010fc40007f7e0ff */
[----:B---3--:R-:W-:-:S03]  /*13be50*/  IADD3 R122, P5, R122, R246, RZ ;  /* 0x000000f67a7a7210 */ /* 0x008fc60007fbe0ff */
[----:B------:R-:W-:Y:S01]  /*13be60*/  IMAD.X R155, R155, 0x1, R244, P3 ;  /* 0x000000019b9b7824 */ /* 0x000fe200018e06f4 */
[----:B------:R-:W-:Y:S01]  /*13be70*/  STL [R1+0x544c], R154 ;  /* 0x00544c9a01007387 */ /* 0x000fe20000100800 */
[----:B------:R-:W-:Y:S01]  /*13be80*/  IADD3 R0, P3, R0, R246, RZ ;  /* 0x000000f600007210 */ /* 0x000fe20007f7e0ff */
[----:B------:R2:W-:Y:S01]  /*13be90*/  STL [R1+0x5448], R159 ;  /* 0x0054489f01007387 */ /* 0x0005e20000100800 */
[----:B------:R-:W-:Y:S01]  /*13bea0*/  IADD3.X R123, R123, R244, RZ, P5, !PT ;  /* 0x000000f47b7b7210 */ /* 0x000fe20002ffe4ff */
[----:B------:R-:W-:Y:S01]  /*13beb0*/  STL [R1+0x5444], R122 ;  /* 0x0054447a01007387 */ /* 0x000fe20000100800 */
[----:B------:R3:W-:Y:S02]  /*13bec0*/  STL [R1+0x5440], R155 ;  /* 0x0054409b01007387 */ /* 0x0007e40000100800 */
[----:B------:R-:W4:Y:S02]  /*13bed0*/  LDL.LU R161, [R1+0x53c4] ;  /* 0x0053c40001a17983 */ /* 0x000f240000300800 */
[----:B------:R-:W-:Y:S01]  /*13bee0*/  STL [R1+0x543c], R0 ;  /* 0x00543c0001007387 */ /* 0x000fe20000100800 */
[----:B------:R3:W-:Y:S01]  /*13bef0*/  STL [R1+0x5438], R123 ;  /* 0x0054387b01007387 */ /* 0x0007e20000100800 */
[----:B-1----:R-:W-:-:S02]  /*13bf00*/  IMAD.MOV.U32 R41, RZ, RZ, R159 ;  /* 0x000000ffff297224 */ /* 0x002fc400078e009f */
[----:B------:R-:W4:Y:S01]  /*13bf10*/  LDL.LU R165, [R1+0x53c8] ;  /* 0x0053c80001a57983 */ /* 0x000f220000300800 */
[----:B--2---:R-:W2:Y:S01]  /*13bf20*/  LDL.LU R159, [R1+0x53bc] ;  /* 0x0053bc00019f7983 */ /* 0x004ea20000300800 */
[----:B------:R-:W2:Y:S02]  /*13bf30*/  LDL.LU R164, [R1+0x53c0] ;  /* 0x0053c00001a47983 */ /* 0x000ea40000300800 */
[----:B------:R-:W2:Y:S02]  /*13bf40*/  LDL.LU R162, [R1+0x53b8] ;  /* 0x0053b80001a27983 */ /* 0x000ea40000300800 */
[----:B------:R-:W-:Y:S02]  /*13bf50*/  IMAD.MOV.U32 R40, RZ, RZ, R158 ;  /* 0x000000ffff287224 */ /* 0x000fe400078e009e */
[----:B------:R-:W-:-:S03]  /*13bf60*/  IMAD.X R42, R42, 0x1, R244, P3 ;  /* 0x000000012a2a7824 */ /* 0x000fc600018e06f4 */
[----:B------:R1:W-:Y:S04]  /*13bf70*/  LDGSTS.E [R2+0x10800], [R40.64], P4 ;  /* 0x1080000028027fae */ /* 0x0003e8000a121844 */
[----:B------:R1:W-:Y:S01]  /*13bf80*/  STL [R1+0x5430], R42 ;  /* 0x0054302a01007387 */ /* 0x0003e20000100800 */
[----:B------:R-:W2:Y:S02]  /*13bf90*/  LDL.LU R200, [R1+0x1380] ;  /* 0x0013800001c87983 */ /* 0x000ea40000300800 */
[----:B------:R-:W2:Y:S02]  /*13bfa0*/  LDL.LU R201, [R1+0x1384] ;  /* 0x0013840001c97983 */ /* 0x000ea40000300800 */
[----:B------:R-:W2:Y:S01]  /*13bfb0*/  LDL.LU R202, [R1+0x1388] ;  /* 0x0013880001ca7983 */ /* 0x000ea20000300800 */
[----:B------:R-:W2:Y:S01]  /*13bfc0*/  LDL.LU R203, [R1+0x138c] ;  /* 0x00138c0001cb7983 */ /* 0x000ea20000300800 */
[----:B------:R-:W2:Y:S01]  /*13bfd0*/  LDL.LU R160, [R1+0x53b0] ;  /* 0x0053b00001a07983 */ /* 0x000ea20000300800 */
[----:B-1----:R-:W-:Y:S01]  /*13bfe0*/  MOV R40, R154 ;  /* 0x0000009a00287202 */ /* 0x002fe20000000f00 */
[----:B------:R-:W-:Y:S01]  /*13bff0*/  IMAD.MOV.U32 R41, RZ, RZ, R155 ;  /* 0x000000ffff297224 */ /* 0x000fe200078e009b */
[----:B------:R-:W-:-:S02]  /*13c000*/  ISETP.GT.AND P3, PT, R116, 0x2d, PT ;  /* 0x0000002d7400780c */ /* 0x000fc40003f64270 */
[----:B------:R-:W-:Y:S01]  /*13c010*/  ISETP.GT.AND P5, PT, R116, 0x31, PT ;  /* 0x000000317400780c */ /* 0x000fe20003fa4270 */
[----:B---3--:R-:W3:Y:S04]  /*13c020*/  LDL.LU R155, [R1+0x5354] ;  /* 0x00535400019b7983 */ /* 0x008ee80000300800 */
[----:B------:R1:W-:Y:S01]  /*13c030*/  LDGSTS.E [R2+0x10a00], [R40.64], P4 ;  /* 0x10a0000028027fae */ /* 0x0003e2000a121844 */
[----:B------:R-:W3:Y:S02]  /*13c040*/  LDL.LU R158, [R1+0x5348] ;  /* 0x00534800019e7983 */ /* 0x000ee40000300800 */
[----:B------:R-:W3:Y:S01]  /*13c050*/  LDL.LU R154, [R1+0x5340] ;  /* 0x00534000019a7983 */ /* 0x000ee20000300800 */
[----:B-1----:R-:W-:Y:S01]  /*13c060*/  MOV R40, R122 ;  /* 0x0000007a00287202 */ /* 0x002fe20000000f00 */
[----:B------:R-:W-:-:S02]  /*13c070*/  IMAD.MOV.U32 R41, RZ, RZ, R123 ;  /* 0x000000ffff297224 */ /* 0x000fc400078e007b */
[----:B------:R-:W3:Y:S04]  /*13c080*/  LDL.LU R123, [R1+0x534c] ;  /* 0x00534c00017b7983 */ /* 0x000ee80000300800 */
[----:B------:R1:W-:Y:S01]  /*13c090*/  LDGSTS.E [R2+0x10c00], [R40.64], P4 ;  /* 0x10c0000028027fae */ /* 0x0003e2000a121844 */
[----:B------:R-:W3:Y:S02]  /*13c0a0*/  LDL.LU R122, [R1+0x5338] ;  /* 0x00533800017a7983 */ /* 0x000ee40000300800 */
[----:B------:R-:W3:Y:S02]  /*13c0b0*/  LDL.LU R43, [R1+0x5344] ;  /* 0x00534400012b7983 */ /* 0x000ee40000300800 */
[----:B-1----:R-:W-:Y:S01]  /*13c0c0*/  IMAD.MOV.U32 R40, RZ, RZ, R0 ;  /* 0x000000ffff287224 */ /* 0x002fe200078e0000 */
[----:B------:R-:W-:-:S02]  /*13c0d0*/  MOV R41, R42 ;  /* 0x0000002a00297202 */ /* 0x000fc40000000f00 */
[----:B------:R-:W-:Y:S01]  /*13c0e0*/  SEL R0, RZ, 0x4, !P5 ;  /* 0x00000004ff007807 */ /* 0x000fe20006800000 */
[----:B------:R-:W3:Y:S04]  /*13c0f0*/  LDL.LU R42, [R1+0x533c] ;  /* 0x00533c00012a7983 */ /* 0x000ee80000300800 */
[----:B------:R1:W-:Y:S01]  /*13c100*/  LDGSTS.E [R2+0x10e00], [R40.64], P4 ;  /* 0x10e0000028027fae */ /* 0x0003e2000a121844 */
[-C--:B------:R-:W-:Y:S02]  /*13c110*/  IADD3 R163, P4, R163, R246.reuse, RZ ;  /* 0x000000f6a3a37210 */ /* 0x080fe40007f9e0ff */
[----:B------:R-:W-:Y:S02]  /*13c120*/  SEL R0, R0, RZ, !P0 ;  /* 0x000000ff00007207 */ /* 0x000fe40004000000 */
[----:B-1----:R-:W-:Y:S01]  /*13c130*/  SEL R40, RZ, 0x4, !P3 ;  /* 0x00000004ff287807 */ /* 0x002fe20005800000 */
[----:B------:R-:W-:-:S05]  /*13c140*/  IADD3 R170, P3, R170, R246, RZ ;  /* 0x000000f6aaaa7210 */ /* 0x000fca0007f7e0ff */
[----:B------:R-:W-:Y:S01]  /*13c150*/  STL [R1+0x53d4], R170 ;  /* 0x0053d4aa01007387 */ /* 0x000fe20000100800 */
[----:B------:R-:W-:Y:S01]  /*13c160*/  STL [R1+0x53cc], R163 ;  /* 0x0053cca301007387 */ /* 0x000fe20000100800 */
[----:B----4-:R-:W-:Y:S01]  /*13c170*/  IADD3 R161, P5, R161, R246, RZ ;  /* 0x000000f6a1a17210 */ /* 0x010fe20007fbe0ff */
[--C-:B------:R-:W-:Y:S02]  /*13c180*/  IMAD.X R165, R165, 0x1, R244.reuse, P3 ;  /* 0x00000001a5a57824 */ /* 0x100fe400018e06f4 */
[----:B--2---:R-:W-:Y:S01]  /*13c190*/  IMAD.X R164, R164, 0x1, R244, P4 ;  /* 0x00000001a4a47824 */ /* 0x004fe200020e06f4 */
[----:B------:R-:W-:Y:S01]  /*13c1a0*/  IADD3.X R162, R162, R244, RZ, P5, !PT ;  /* 0x000000f4a2a27210 */ /* 0x000fe20002ffe4ff */
[----:B------:R-:W-:Y:S01]  /*13c1b0*/  IADD3 R159, P5, R159, R246, RZ ;  /* 0x000000f69f9f7210 */ /* 0x000fe20007fbe0ff */
[----:B------:R-:W-:Y:S01]  /*13c1c0*/  STL [R1+0x53c4], R161 ;  /* 0x0053c4a101007387 */ /* 0x000fe20000100800 */
[----:B------:R-:W-:Y:S02]  /*13c1d0*/  STL [R1+0x53c8], R165 ;  /* 0x0053c8a501007387 */ /* 0x000fe40000100800 */
[----:B------:R-:W-:Y:S02]  /*13c1e0*/  STL [R1+0x53c0], R164 ;  /* 0x0053c0a401007387 */ /* 0x000fe40000100800 */
[----:B------:R-:W-:Y:S01]  /*13c1f0*/  STL [R1+0x53b8], R162 ;  /* 0x0053b8a201007387 */ /* 0x000fe20000100800 */
[----:B------:R-:W-:Y:S01]  /*13c200*/  ISETP.NE.U32.AND P4, PT, R0, RZ, PT ;  /* 0x000000ff0000720c */ /* 0x000fe20003f85070 */
[----:B------:R-:W-:Y:S01]  /*13c210*/  STL [R1+0x53bc], R159 ;  /* 0x0053bc9f01007387 */ /* 0x000fe20000100800 */
[----:B------:R-:W2:Y:S01]  /*13c220*/  LDL.LU R0, [R1+0x5330] ;  /* 0x0053300001007983 */ /* 0x000ea20000300800 */
[----:B------:R-:W-:Y:S01]  /*13c230*/  SEL R40, R40, RZ, !P0 ;  /* 0x000000ff28287207 */ /* 0x000fe20004000000 */
[----:B------:R-:W-:-:S03]  /*13c240*/  IMAD.MOV.U32 R41, RZ, RZ, R165 ;  /* 0x000000ffff297224 */ /* 0x000fc600078e00a5 */
[----:B------:R-:W-:Y:S01]  /*13c250*/  ISETP.NE.U32.AND P3, PT, R40, RZ, PT ;  /* 0x000000ff2800720c */ /* 0x000fe20003f65070 */
[----:B------:R-:W-:-:S05]  /*13c260*/  IMAD.MOV.U32 R40, RZ, RZ, R170 ;  /* 0x000000ffff287224 */ /* 0x000fca00078e00aa */
[----:B------:R1:W-:Y:S01]  /*13c270*/  LDGSTS.E [R2+0x12800], [R40.64], P1 ;  /* 0x1280000028027fae */ /* 0x0003e20008921844 */
[----:B------:R-:W-:Y:S01]  /*13c280*/  IADD3.X R160, R160, R244, RZ, P5, !PT ;  /* 0x000000f4a0a07210 */ /* 0x000fe20002ffe4ff */
[----:B-1----:R-:W-:Y:S02]  /*13c290*/  IMAD.MOV.U32 R40, RZ, RZ, R163 ;  /* 0x000000ffff287224 */ /* 0x002fe400078e00a3 */
[----:B------:R-:W-:-:S05]  /*13c2a0*/  IMAD.MOV.U32 R41, RZ, RZ, R164 ;  /* 0x000000ffff297224 */ /* 0x000fca00078e00a4 */
[----:B------:R1:W-:Y:S01]  /*13c2b0*/  LDGSTS.E [R2+0x12a00], [R40.64], P1 ;  /* 0x12a0000028027fae */ /* 0x0003e20008921844 */
[----:B---3--:R-:W-:Y:S02]  /*13c2c0*/  IADD3 R155, P5, R155, R246, RZ ;  /* 0x000000f69b9b7210 */ /* 0x008fe40007fbe0ff */
        /* <DEDUP_REMOVED lines=8> */
[----:B------:R-:W-:-:S03]  /*13c350*/  IADD3 R123, P1, R123, R246, RZ ;  /* 0x000000f67b7b7210 */ /* 0x000fc60007f3e0ff */
[----:B------:R3:W-:Y:S01]  /*13c360*/  STL [R1+0x53b0], R160 ;  /* 0x0053b0a001007387 */ /* 0x0007e20000100800 */
[----:B------:R-:W-:Y:S01]  /*13c370*/  STL [R1+0x5354], R155 ;  /* 0x0053549b01007387 */ /* 0x000fe20000100800 */
[----:B------:R-:W-:Y:S01]  /*13c380*/  IADD3.X R122, R122, R244, RZ, P5, !PT ;  /* 0x000000f47a7a7210 */ /* 0x000fe20002ffe4ff */
[----:B------:R-:W-:Y:S01]  /*13c390*/  IMAD.X R154, R154, 0x1, R244, P1 ;  /* 0x000000019a9a7824 */ /* 0x000fe200008e06f4 */
[----:B------:R-:W-:Y:S01]  /*13c3a0*/  IADD3 R42, P1, R42, R246, RZ ;  /* 0x000000f62a2a7210 */ /* 0x000fe20007f3e0ff */
[----:B------:R-:W-:Y:S01]  /*13c3b0*/  STL [R1+0x534c], R123 ;  /* 0x00534c7b01007387 */ /* 0x000fe20000100800 */
[----:B------:R4:W-:Y:S02]  /*13c3c0*/  STL [R1+0x5348], R158 ;  /* 0x0053489e01007387 */ /* 0x0009e40000100800 */
[----:B------:R-:W-:Y:S02]  /*13c3d0*/  STL [R1+0x5344], R43 ;  /* 0x0053442b01007387 */ /* 0x000fe40000100800 */
[----:B------:R2:W-:Y:S02]  /*13c3e0*/  STL [R1+0x5340], R154 ;  /* 0x0053409a01007387 */ /* 0x0005e40000100800 */
[----:B-1----:R-:W-:-:S02]  /*13c3f0*/  IMAD.MOV.U32 R40, RZ, RZ, R155 ;  /* 0x000000ffff287224 */ /* 0x002fc400078e009b */
[----:B------:R-:W-:Y:S01]  /*13c400*/  IMAD.MOV.U32 R41, RZ, RZ, R158 ;  /* 0x000000ffff297224 */ /* 0x000fe200078e009e */
[----:B------:R-:W-:Y:S01]  /*13c410*/  STL [R1+0x533c], R42 ;  /* 0x00533c2a01007387 */ /* 0x000fe20000100800 */
[----:B------:R1:W-:Y:S02]  /*13c420*/  STL [R1+0x5338], R122 ;  /* 0x0053387a01007387 */ /* 0x0003e40000100800 */
[----:B---3--:R-:W3:Y:S01]  /*13c430*/  LDL.LU R160, [R1+0x52cc] ;  /* 0x0052cc0001a07983 */ /* 0x008ee20000300800 */
[----:B------:R1:W-:Y:S04]  /*13c440*/  LDGSTS.E [R2+0x14800], [R40.64], P2 ;  /* 0x1480000028027fae */ /* 0x0003e80009121844 */
[----:B----4-:R-:W4:Y:S01]  /*13c450*/  LDL.LU R158, [R1+0x52c4] ;  /* 0x0052c400019e7983 */ /* 0x010f220000300800 */
[----:B------:R-:W3:Y:S02]  /*13c460*/  LDL.LU R162, [R1+0x52d4] ;  /* 0x0052d40001a27983 */ /* 0x000ee40000300800 */
[----:B------:R-:W4:Y:S01]  /*13c470*/  LDL.LU R159, [R1+0x52b8] ;  /* 0x0052b800019f7983 */ /* 0x000f220000300800 */
[----:B------:R-:W-:Y:S01]  /*13c480*/  HMMA.1688.F32.TF32 R104, R8, R148, R104 ;  /* 0x000000940868723c */ /* 0x000fe20000081068 */
[----:B-1----:R-:W-:Y:S01]  /*13c490*/  IMAD.MOV.U32 R41, RZ, RZ, R154 ;  /* 0x000000ffff297224 */ /* 0x002fe200078e009a */
[----:B------:R-:W-:Y:S01]  /*13c4a0*/  MOV R40, R123 ;  /* 0x0000007b00287202 */ /* 0x000fe20000000f00 */
[----:B------:R-:W-:-:S04]  /*13c4b0*/  IMAD.MOV.U32 R190, RZ, RZ, R119 ;  /* 0x000000ffffbe7224 */ /* 0x000fc800078e0077 */
[----:B------:R1:W-:Y:S01]  /*13c4c0*/  LDGSTS.E [R2+0x14a00], [R40.64], P2 ;  /* 0x14a0000028027fae */ /* 0x0003e20009121844 */
[----:B------:R-:W-:Y:S02]  /*13c4d0*/  MOV R191, R118 ;  /* 0x0000007600bf7202 */ /* 0x000fe40000000f00 */
[----:B-1----:R-:W-:Y:S01]  /*13c4e0*/  MOV R40, R43 ;  /* 0x0000002b00287202 */ /* 0x002fe20000000f00 */
[----:B------:R-:W-:-:S05]  /*13c4f0*/  IMAD.MOV.U32 R41, RZ, RZ, R122 ;  /* 0x000000ffff297224 */ /* 0x000fca00078e007a */
[----:B------:R1:W-:Y:S02]  /*13c500*/  LDGSTS.E [R2+0x14c00], [R40.64], P2 ;  /* 0x14c0000028027fae */ /* 0x0003e40009121844 */
[----:B-1----:R-:W-:Y:S02]  /*13c510*/  IMAD.MOV.U32 R40, RZ, RZ, R42 ;  /* 0x000000ffff287224 */ /* 0x002fe400078e002a */
[----:B--2---:R-:W-:-:S05]  /*13c520*/  IMAD.X R0, R0, 0x1, R244, P1 ;  /* 0x0000000100007824 */ /* 0x004fca00008e06f4 */
[----:B------:R1:W-:Y:S01]  /*13c530*/  STL [R1+0x5330], R0 ;  /* 0x0053300001007387 */ /* 0x0003e20000100800 */
        /* <DEDUP_REMOVED lines=17> */
[----:B------:R-:W-:-:S04]  /*13c650*/  ISETP.GT.AND P1, PT, R116, 0x35, PT ;  /* 0x000000357400780c */ /* 0x000fc80003f24270 */
[----:B------:R1:W-:Y:S01]  /*13c660*/  LDGSTS.E [R2+0x14e00], [R40.64], P2 ;  /* 0x14e0000028027fae */ /* 0x0003e20009121844 */
[----:B------:R-:W-:Y:S02]  /*13c670*/  ISETP.GT.AND P5, PT, R116, 0x39, PT ;  /* 0x000000397400780c */ /* 0x000fe40003fa4270 */
[----:B-1----:R-:W-:-:S04]  /*13c680*/  SEL R40, RZ, 0x4, !P1 ;  /* 0x00000004ff287807 */ /* 0x002fc80004800000 */
[----:B------:R-:W-:Y:S02]  /*13c690*/  SEL R40, R40, RZ, !P0 ;  /* 0x000000ff28287207 */ /* 0x000fe40004000000 */
[----:B------:R-:W-:Y:S02]  /*13c6a0*/  SEL R0, RZ, 0x4, !P5 ;  /* 0x00000004ff007807 */ /* 0x000fe40006800000 */
[-C--:B---3--:R-:W-:Y:S02]  /*13c6b0*/  IADD3 R162, P1, R162, R246.reuse, RZ ;  /* 0x000000f6a2a27210 */ /* 0x088fe40007f3e0ff */
[-C--:B------:R-:W-:Y:S02]  /*13c6c0*/  IADD3 R160, P2, R160, R246.reuse, RZ ;  /* 0x000000f6a0a07210 */ /* 0x080fe40007f5e0ff */
[----:B----4-:R-:W-:-:S05]  /*13c6d0*/  IADD3 R158, P5, R158, R246, RZ ;  /* 0x000000f69e9e7210 */ /* 0x010fca0007fbe0ff */
[--C-:B------:R-:W-:Y:S01]  /*13c6e0*/  IMAD.X R159, R159, 0x1, R244.reuse, P5 ;  /* 0x000000019f9f7824 */ /* 0x100fe200028e06f4 */
[----:B------:R-:W-:Y:S01]  /*13c6f0*/  STL [R1+0x52d4], R162 ;  /* 0x0052d4a201007387 */ /* 0x000fe20000100800 */
[----:B------:R-:W-:Y:S02]  /*13c700*/  STL [R1+0x52cc], R160 ;  /* 0x0052cca001007387 */ /* 0x000fe40000100800 */
[----:B------:R-:W-:Y:S01]  /*13c710*/  STL [R1+0x52c4], R158 ;  /* 0x0052c49e01007387 */ /* 0x000fe20000100800 */
[----:B--2---:R-:W-:Y:S01]  /*13c720*/  IADD3.X R163, R163, R244, RZ, P1, !PT ;  /* 0x000000f4a3a37210 */ /* 0x004fe20000ffe4ff */
[----:B------:R-:W-:Y:S01]  /*13c730*/  ISETP.NE.U32.AND P1, PT, R40, RZ, PT ;  /* 0x000000ff2800720c */ /* 0x000fe20003f25070 */
[----:B------:R-:W-:Y:S01]  /*13c740*/  MOV R40, R162 ;  /* 0x000000a200287202 */ /* 0x000fe20000000f00 */
[----:B------:R-:W-:Y:S02]  /*13c750*/  IMAD.X R161, R161, 0x1, R244, P2 ;  /* 0x00000001a1a17824 */ /* 0x000fe400010e06f4 */
[----:B------:R-:W-:Y:S01]  /*13c760*/  IMAD.MOV.U32 R41, RZ, RZ, R163 ;  /* 0x000000ffff297224 */ /* 0x000fe200078e00a3 */
[----:B------:R-:W-:-:S04]  /*13c770*/  IADD3 R154, P5, R154, R246, RZ ;  /* 0x000000f69a9a7210 */ /* 0x000fc80007fbe0ff */
        /* <DEDUP_REMOVED lines=8> */
[----:B------:R-:W-:-:S03]  /*13c800*/  IADD3 R148, P5, R148, R246, RZ ;  /* 0x000000f694947210 */ /* 0x000fc60007fbe0ff */
[----:B------:R2:W-:Y:S01]  /*13c810*/  STL [R1+0x52c8], R163 ;  /* 0x0052c8a301007387 */ /* 0x0005e20000100800 */
[----:B-1----:R-:W-:Y:S02]  /*13c820*/  IMAD.MOV.U32 R40, RZ, RZ, R154 ;  /* 0x000000ffff287224 */ /* 0x002fe400078e009a */
[----:B------:R-:W-:-:S05]  /*13c830*/  IMAD.MOV.U32 R41, RZ, RZ, R155 ;  /* 0x000000ffff297224 */ /* 0x000fca00078e009b */
[----:B------:R1:W-:Y:S01]  /*13c840*/  LDGSTS.E [R2+0x16e00], [R40.64], P3 ;  /* 0x16e0000028027fae */ /* 0x0003e20009921844 */
[----:B------:R-:W-:Y:S02]  /*13c850*/  IADD3 R122, P3, R122, R246, RZ ;  /* 0x000000f67a7a7210 */ /* 0x000fe40007f7e0ff */
[----:B------:R-:W-:Y:S01]  /*13c860*/  IADD3.X R149, R149, R244, RZ, P5, !PT ;  /* 0x000000f495957210 */ /* 0x000fe20002ffe4ff */
[----:B------:R-:W-:Y:S01]  /*13c870*/  STL [R1+0x52c0], R161 ;  /* 0x0052c0a101007387 */ /* 0x000fe20000100800 */
[-C--:B------:R-:W-:Y:S01]  /*13c880*/  IADD3 R118, P5, R118, R246.reuse, RZ ;  /* 0x000000f676767210 */ /* 0x080fe20007fbe0ff */
[----:B------:R3:W-:Y:S02]  /*13c890*/  STL [R1+0x52b8], R159 ;  /* 0x0052b89f01007387 */ /* 0x0007e40000100800 */
[--C-:B------:R-:W-:Y:S01]  /*13c8a0*/  IMAD.X R123, R123, 0x1, R244.reuse, P3 ;  /* 0x000000017b7b7824 */ /* 0x100fe200018e06f4 */
[----:B------:R-:W-:Y:S01]  /*13c8b0*/  IADD3 R42, P3, R42, R246, RZ ;  /* 0x000000f62a2a7210 */ /* 0x000fe20007f7e0ff */
[----:B------:R-:W-:Y:S01]  /*13c8c0*/  STL [R1+0x52bc], R154 ;  /* 0x0052bc9a01007387 */ /* 0x000fe20000100800 */
[----:B------:R2:W-:Y:S02]  /*13c8d0*/  STL [R1+0x52b0], R155 ;  /* 0x0052b09b01007387 */ /* 0x0005e40000100800 */
[----:B------:R-:W-:Y:S02]  /*13c8e0*/  STL [R1+0x5254], R148 ;  /* 0x0052549401007387 */ /* 0x000fe40000100800 */
[----:B------:R-:W-:Y:S02]  /*13c8f0*/  STL [R1+0x524c], R122 ;  /* 0x00524c7a01007387 */ /* 0x000fe40000100800 */
[--C-:B------:R-:W-:Y:S01]  /*13c900*/  IMAD.X R119, R119, 0x1, R244.reuse, P5 ;  /* 0x0000000177777824 */ /* 0x100fe200028e06f4 */
[----:B------:R1:W-:Y:S01]  /*13c910*/  STL [R1+0x5248], R149 ;  /* 0x0052489501007387 */ /* 0x0003e20000100800 */
[----:B------:R-:W-:-:S02]  /*13c920*/  IMAD.X R43, R43, 0x1, R244, P3 ;  /* 0x000000012b2b7824 */ /* 0x000fc400018e06f4 */
[----:B------:R-:W-:Y:S02]  /*13c930*/  STL [R1+0x5244], R118 ;  /* 0x0052447601007387 */ /* 0x000fe40000100800 */
[----:B------:R1:W-:Y:S01]  /*13c940*/  STL [R1+0x5240], R123 ;  /* 0x0052407b01007387 */ /* 0x0003e20000100800 */
[----:B------:R-:W-:Y:S01]  /*13c950*/  STL [R1+0x523c], R42 ;  /* 0x00523c2a01007387 */ /* 0x000fe20000100800 */
[----:B------:R1:W-:Y:S01]  /*13c960*/  STL [R1+0x5238], R119 ;  /* 0x0052387701007387 */ /* 0x0003e20000100800 */
[----:B------:R-:W-:Y:S01]  /*13c970*/  HMMA.1688.F32.TF32 R112, R8, R232, R112 ;  /* 0x000000e80870723c */ /* 0x000fe20000081070 */
[----:B------:R1:W-:Y:S01]  /*13c980*/  STL [R1+0x5230], R43 ;  /* 0x0052302b01007387 */ /* 0x0003e20000100800 */
[----:B------:R-:W4:Y:S01]  /*13c990*/  LDL.LU R232, [R1+0x1350] ;  /* 0x0013500001e87983 */ /* 0x000f220000300800 */
[----:B------:R-:W4:Y:S02]  /*13c9a0*/  LDL.LU R233, [R1+0x1354] ;  /* 0x0013540001e97983 */ /* 0x000f240000300800 */
[----:B------:R-:W4:Y:S02]  /*13c9b0*/  LDL.LU R165, [R1+0x51c8] ;  /* 0x0051c80001a57983 */ /* 0x000f240000300800 */
[----:B------:R-:W4:Y:S01]  /*13c9c0*/  LDL.LU R164, [R1+0x51d4] ;  /* 0x0051d40001a47983 */ /* 0x000f220000300800 */
[----:B--2---:R-:W2:Y:S01]  /*13c9d0*/  LDL.LU R163, [R1+0x51c0] ;  /* 0x0051c00001a37983 */ /* 0x004ea20000300800 */
[----:B------:R-:W2:Y:S02]  /*13c9e0*/  LDL.LU R162, [R1+0x51cc] ;  /* 0x0051cc0001a27983 */ /* 0x000ea40000300800 */
[----:B---3--:R-:W3:Y:S02]  /*13c9f0*/  LDL.LU R159, [R1+0x51b8] ;  /* 0x0051b800019f7983 */ /* 0x008ee40000300800 */
[----:B------:R-:W3:Y:S01]  /*13ca00*/  LDL.LU R158, [R1+0x51c4] ;  /* 0x0051c400019e7983 */ /* 0x000ee20000300800 */
[----:B------:R-:W3:Y:S01]  /*13ca10*/  LDL.LU R155, [R1+0x51b0] ;  /* 0x0051b000019b7983 */ /* 0x000ee20000300800 */
[----:B------:R-:W3:Y:S01]  /*13ca20*/  LDL.LU R154, [R1+0x51bc] ;  /* 0x0051bc00019a7983 */ /* 0x000ee20000300800 */
[----:B-1----:R-:W-:Y:S01]  /*13ca30*/  MOV R40, R148 ;  /* 0x0000009400287202 */ /* 0x002fe20000000f00 */
[----:B------:R-:W-:Y:S01]  /*13ca40*/  IMAD.MOV.U32 R41, RZ, RZ, R149 ;  /* 0x000000ffff297224 */ /* 0x000fe200078e0095 */
[----:B------:R-:W3:Y:S01]  /*13ca50*/  LDL.LU R160, [R1+0x1340] ;  /* 0x0013400001a07983 */ /* 0x000ee20000300800 */
[----:B------:R-:W3:Y:S02]  /*13ca60*/  LDL.LU R161, [R1+0x1344] ;  /* 0x0013440001a17983 */ /* 0x000ee40000300800 */
[----:B------:R-:W3:Y:S02]  /*13ca70*/  LDL.LU R149, [R1+0x5148] ;  /* 0x0051480001957983 */ /* 0x000ee40000300800 */
[----:B------:R-:W3:Y:S01]  /*13ca80*/  LDL.LU R148, [R1+0x5154] ;  /* 0x0051540001947983 */ /* 0x000ee20000300800 */
[----:B------:R1:W-:Y:S02]  /*13ca90*/  LDGSTS.E [R2+0x18800], [R40.64], P4 ;  /* 0x1880000028027fae */ /* 0x0003e4000a121844 */
[----:B-1----:R-:W-:Y:S01]  /*13caa0*/  IMAD.MOV.U32 R40, RZ, RZ, R122 ;  /* 0x000000ffff287224 */ /* 0x002fe200078e007a */
[----:B------:R-:W-:-:S02]  /*13cab0*/  MOV R41, R123 ;  /* 0x0000007b00297202 */ /* 0x000fc40000000f00 */
[----:B------:R-:W3:Y:S04]  /*13cac0*/  LDL.LU R123, [R1+0x5140] ;  /* 0x00514000017b7983 */ /* 0x000ee80000300800 */
[----:B------:R1:W-:Y:S01]  /*13cad0*/  LDGSTS.E [R2+0x18a00], [R40.64], P4 ;  /* 0x18a0000028027fae */ /* 0x0003e2000a121844 */
[----:B------:R-:W3:Y:S02]  /*13cae0*/  LDL.LU R122, [R1+0x514c] ;  /* 0x00514c00017a7983 */ /* 0x000ee40000300800 */
[----:B-1----:R-:W-:Y:S01]  /*13caf0*/  IMAD.MOV.U32 R40, RZ, RZ, R118 ;  /* 0x000000ffff287224 */ /* 0x002fe200078e0076 */
[----:B------:R-:W-:Y:S02]  /*13cb00*/  MOV R41, R119 ;  /* 0x0000007700297202 */ /* 0x000fe40000000f00 */
[----:B------:R-:W3:Y:S04]  /*13cb10*/  LDL.LU R119, [R1+0x5138] ;  /* 0x0051380001777983 */ /* 0x000ee80000300800 */
[----:B------:R1:W-:Y:S01]  /*13cb20*/  LDGSTS.E [R2+0x18c00], [R40.64], P4 ;  /* 0x18c0000028027fae */ /* 0x0003e2000a121844 */
[----:B------:R-:W3:Y:S02]  /*13cb30*/  LDL.LU R118, [R1+0x5144] ;  /* 0x0051440001767983 */ /* 0x000ee40000300800 */
[----:B-1----:R-:W-:-:S02]  /*13cb40*/  IMAD.MOV.U32 R41, RZ, RZ, R43 ;  /* 0x000000ffff297224 */ /* 0x002fc400078e002b */
[----:B------:R-:W-:Y:S01]  /*13cb50*/  IMAD.MOV.U32 R40, RZ, RZ, R42 ;  /* 0x000000ffff287224 */ /* 0x000fe200078e002a */
[----:B------:R-:W3:Y:S01]  /*13cb60*/  LDL.LU R43, [R1+0x5130] ;  /* 0x00513000012b7983 */ /* 0x000ee20000300800 */
[----:B------:R-:W3:Y:S01]  /*13cb70*/  LDL.LU R42, [R1+0x513c] ;  /* 0x00513c00012a7983 */ /* 0x000ee20000300800 */
[----:B------:R-:W-:Y:S02]  /*13cb80*/  ISETP.GT.AND P3, PT, R116, 0x3d, PT ;  /* 0x0000003d7400780c */ /* 0x000fe40003f64270 */
[----:B------:R1:W-:Y:S01]  /*13cb90*/  LDGSTS.E [R2+0x18e00], [R40.64], P4 ;  /* 0x18e0000028027fae */ /* 0x0003e2000a121844 */
[----:B------:R-:W-:Y:S02]  /*13cba0*/  SEL R0, R0, RZ, !P0 ;  /* 0x000000ff00007207 */ /* 0x000fe40004000000 */
[----:B------:R-:W-:Y:S02]  /*13cbb0*/  ISETP.GT.AND P5, PT, R116, 0x41, PT ;  /* 0x000000417400780c */ /* 0x000fe40003fa4270 */
[----:B-1----:R-:W-:-:S04]  /*13cbc0*/  SEL R40, RZ, 0x4, !P3 ;  /* 0x00000004ff287807 */ /* 0x002fc80005800000 */
[----:B------:R-:W-:Y:S02]  /*13cbd0*/  SEL R40, R40, RZ, !P0 ;  /* 0x000000ff28287207 */ /* 0x000fe40004000000 */
[----:B------:R-:W-:Y:S01]  /*13cbe0*/  ISETP.NE.U32.AND P2, PT, R0, RZ, PT ;  /* 0x000000ff0000720c */ /* 0x000fe20003f45070 */
[----:B------:R-:W-:Y:S01]  /*13cbf0*/  SEL R0, RZ, 0x4, !P5 ;  /* 0x00000004ff007807 */ /* 0x000fe20006800000 */
[-C--:B----4-:R-:W-:Y:S02]  /*13cc00*/  IADD3 R164, P3, R164, R246.reuse, RZ ;  /* 0x000000f6a4a47210 */ /* 0x090fe40007f7e0ff */
[----:B--2---:R-:W-:Y:S02]  /*13cc10*/  IADD3 R162, P4, R162, R246, RZ ;  /* 0x000000f6a2a27210 */ /* 0x004fe40007f9e0ff */
[----:B------:R-:W-:Y:S01]  /*13cc20*/  IADD3.X R165, R165, R244, RZ, P3, !PT ;  /* 0x000000f4a5a57210 */ /* 0x000fe20001ffe4ff */
[----:B------:R-:W-:Y:S01]  /*13cc30*/  ISETP.NE.U32.AND P3, PT, R40, RZ, PT ;  /* 0x000000ff2800720c */ /* 0x000fe20003f65070 */
[----:B------:R-:W-:-:S02]  /*13cc40*/  MOV R40, R164 ;  /* 0x000000a400287202 */ /* 0x000fc40000000f00 */
[-C--:B---3--:R-:W-:Y:S01]  /*13cc50*/  IADD3 R158, P5, R158, R246.reuse, RZ ;  /* 0x000000f69e9e7210 */ /* 0x088fe20007fbe0ff */
[----:B------:R-:W-:Y:S02]  /*13cc60*/  IMAD.MOV.U32 R41, RZ, RZ, R165 ;  /* 0x000000ffff297224 */ /* 0x000fe400078e00a5 */
[--C-:B------:R-:W-:Y:S02]  /*13cc70*/  IMAD.X R163, R163, 0x1, R244.reuse, P4 ;  /* 0x00000001a3a37824 */ /* 0x100fe400020e06f4 */
[----:B------:R-:W-:Y:S01]  /*13cc80*/  IMAD.X R159, R159, 0x1, R244, P5 ;  /* 0x000000019f9f7824 */ /* 0x000fe200028e06f4 */
[----:B------:R1:W-:Y:S01]  /*13cc90*/  LDGSTS.E [R2+0x1a800], [R40.64], P1 ;  /* 0x1a80000028027fae */ /* 0x0003e20008921844 */
[----:B------:R-:W-:Y:S02]  /*13cca0*/  IADD3 R154, P5, R154, R246, RZ ;  /* 0x000000f69a9a7210 */ /* 0x000fe40007fbe0ff */
[----:B-1----:R-:W-:Y:S01]  /*13ccb0*/  MOV R40, R162 ;  /* 0x000000a200287202 */ /* 0x002fe20000000f00 */
[----:B------:R-:W-:-:S02]  /*13ccc0*/  IMAD.MOV.U32 R41, RZ, RZ, R163 ;  /* 0x000000ffff297224 */ /* 0x000fc400078e00a3 */
[----:B------:R-:W-:-:S03]  /*13ccd0*/  IMAD.X R155, R155, 0x1, R244, P5 ;  /* 0x000000019b9b7824 */ /* 0x000fc600028e06f4 */
[----:B------:R1:W-:Y:S02]  /*13cce0*/  LDGSTS.E [R2+0x1aa00], [R40.64], P1 ;  /* 0x1aa0000028027fae */ /* 0x0003e40008921844 */
[----:B-1----:R-:W-:Y:S01]  /*13ccf0*/  IMAD.MOV.U32 R40, RZ, RZ, R158 ;  /* 0x000000ffff287224 */ /* 0x002fe200078e009e */
[----:B------:R-:W-:-:S05]  /*13cd00*/  MOV R41, R159 ;  /* 0x0000009f00297202 */ /* 0x000fca0000000f00 */
[----:B------:R1:W-:Y:S01]  /*13cd10*/  LDGSTS.E [R2+0x1ac00], [R40.64], P1 ;  /* 0x1ac0000028027fae */ /* 0x0003e20008921844 */
[----:B------:R-:W-:-:S03]  /*13cd20*/  IADD3 R148, P5, R148, R246, RZ ;  /* 0x000000f694947210 */ /* 0x000fc60007fbe0ff */
[----:B------:R-:W-:Y:S01]  /*13cd30*/  STL [R1+0x51d4], R164 ;  /* 0x0051d4a401007387 */ /* 0x000fe20000100800 */
[----:B------:R-:W-:Y:S02]  /*13cd40*/  STL [R1+0x51cc], R162 ;  /* 0x0051cca201007387 */ /* 0x000fe40000100800 */
[----:B-1----:R-:W-:Y:S02]  /*13cd50*/  IMAD.MOV.U32 R40, RZ, RZ, R154 ;  /* 0x000000ffff287224 */ /* 0x002fe400078e009a */
[----:B------:R-:W-:Y:S01]  /*13cd60*/  IMAD.MOV.U32 R41, RZ, RZ, R155 ;  /* 0x000000ffff297224 */ /* 0x000fe200078e009b */
[----:B------:R-:W-:Y:S04]  /*13cd70*/  STL [R1+0x51c4], R158 ;  /* 0x0051c49e01007387 */ /* 0x000fe80000100800 */
[----:B------:R1:W-:Y:S01]  /*13cd80*/  LDGSTS.E [R2+0x1ae00], [R40.64], P1 ;  /* 0x1ae0000028027fae */ /* 0x0003e20008921844 */
[----:B------:R-:W-:Y:S01]  /*13cd90*/  IADD3 R122, P1, R122, R246, RZ ;  /* 0x000000f67a7a7210 */ /* 0x000fe20007f3e0ff */
[----:B------:R2:W-:Y:S01]  /*13cda0*/  STL [R1+0x51c8], R165 ;  /* 0x0051c8a501007387 */ /* 0x0005e20000100800 */
[----:B------:R-:W-:Y:S01]  /*13cdb0*/  IADD3.X R149, R149, R244, RZ, P5, !PT ;  /* 0x000000f495957210 */ /* 0x000fe20002ffe4ff */
[----:B------:R3:W-:Y:S01]  /*13cdc0*/  STL [R1+0x51c0], R163 ;  /* 0x0051c0a301007387 */ /* 0x0007e20000100800 */
[----:B------:R-:W-:Y:S01]  /*13cdd0*/  IADD3 R118, P5, R118, R246, RZ ;  /* 0x000000f676767210 */ /* 0x000fe20007fbe0ff */
[----:B------:R-:W-:-:S02]  /*13cde0*/  IMAD.X R123, R123, 0x1, R244, P1 ;  /* 0x000000017b7b7824 */ /* 0x000fc400008e06f4 */
[----:B------:R2:W-:Y:S01]  /*13cdf0*/  STL [R1+0x51b8], R159 ;  /* 0x0051b89f01007387 */ /* 0x0005e20000100800 */
        /* <DEDUP_REMOVED lines=12> */
[C---:B------:R-:W-:Y:S01]  /*13cec0*/  HMMA.1688.F32.TF32 R128, R8.reuse, R232, R128 ;  /* 0x000000e80880723c */ /* 0x040fe20000081080 */
[----:B------:R1:W-:Y:S01]  /*13ced0*/  STL [R1+0x5130], R43 ;  /* 0x0051302b01007387 */ /* 0x0003e20000100800 */
[----:B------:R-:W4:Y:S01]  /*13cee0*/  LDL.LU R232, [R1+0x1330] ;  /* 0x0013300001e87983 */ /* 0x000f220000300800 */
[----:B------:R-:W4:Y:S02]  /*13cef0*/  LDL.LU R233, [R1+0x1334] ;  /* 0x0013340001e97983 */ /* 0x000f240000300800 */
[----:B--2---:R-:W2:Y:S02]  /*13cf00*/  LDL.LU R165, [R1+0x50c8] ;  /* 0x0050c80001a57983 */ /* 0x004ea40000300800 */
[----:B------:R-:W2:Y:S01]  /*13cf10*/  LDL.LU R164, [R1+0x50d4] ;  /* 0x0050d40001a47983 */ /* 0x000ea20000300800 */
[----:B---3--:R-:W3:Y:S01]  /*13cf20*/  LDL.LU R163, [R1+0x50c0] ;  /* 0x0050c00001a37983 */ /* 0x008ee20000300800 */
[----:B------:R-:W3:Y:S02]  /*13cf30*/  LDL.LU R162, [R1+0x50cc] ;  /* 0x0050cc0001a27983 */ /* 0x000ee40000300800 */
[----:B------:R-:W4:Y:S02]  /*13cf40*/  LDL.LU R159, [R1+0x50b8] ;  /* 0x0050b800019f7983 */ /* 0x000f240000300800 */
[----:B------:R-:W4:Y:S01]  /*13cf50*/  LDL.LU R158, [R1+0x50c4] ;  /* 0x0050c400019e7983 */ /* 0x000f220000300800 */
[----:B-1----:R-:W4:Y:S01]  /*13cf60*/  LDL.LU R155, [R1+0x50b0] ;  /* 0x0050b000019b7983 */ /* 0x002f220000300800 */
[----:B------:R-:W4:Y:S01]  /*13cf70*/  LDL.LU R154, [R1+0x50bc] ;  /* 0x0050bc00019a7983 */ /* 0x000f220000300800 */
[----:B------:R-:W-:Y:S01]  /*13cf80*/  MOV R40, R148 ;  /* 0x0000009400287202 */ /* 0x000fe20000000f00 */
[----:B------:R-:W-:Y:S01]  /*13cf90*/  IMAD.MOV.U32 R41, RZ, RZ, R149 ;  /* 0x000000ffff297224 */ /* 0x000fe200078e0095 */
[----:B------:R-:W-:Y:S01]  /*13cfa0*/  HMMA.1688.F32.TF32 R132, R8, R160, R132 ;  /* 0x000000a00884723c */ /* 0x000fe20000081084 */
[----:B------:R-:W4:Y:S04]  /*13cfb0*/  LDL.LU R160, [R1+0x1320] ;  /* 0x0013200001a07983 */ /* 0x000f280000300800 */
[----:B------:R1:W-:Y:S01]  /*13cfc0*/  LDGSTS.E [R2+0x1c800], [R40.64], P2 ;  /* 0x1c80000028027fae */ /* 0x0003e20009121844 */
[----:B------:R-:W4:Y:S02]  /*13cfd0*/  LDL.LU R161, [R1+0x1324] ;  /* 0x0013240001a17983 */ /* 0x000f240000300800 */
[----:B------:R-:W4:Y:S02]  /*13cfe0*/  LDL.LU R149, [R1+0x5048] ;  /* 0x0050480001957983 */ /* 0x000f240000300800 */
[----:B------:R-:W4:Y:S02]  /*13cff0*/  LDL.LU R148, [R1+0x5054] ;  /* 0x0050540001947983 */ /* 0x000f240000300800 */
[----:B-1----:R-:W-:Y:S01]  /*13d000*/  IMAD.MOV.U32 R40, RZ, RZ, R122 ;  /* 0x000000ffff287224 */ /* 0x002fe200078e007a */
[----:B------:R-:W-:-:S02]  /*13d010*/  MOV R41, R123 ;  /* 0x0000007b00297202 */ /* 0x000fc40000000f00 */
[----:B------:R-:W4:Y:S04]  /*13d020*/  LDL.LU R123, [R1+0x5040] ;  /* 0x00504000017b7983 */ /* 0x000f280000300800 */
[----:B------:R1:W-:Y:S01]  /*13d030*/  LDGSTS.E [R2+0x1ca00], [R40.64], P2 ;  /* 0x1ca0000028027fae */ /* 0x0003e20009121844 */
[----:B------:R-:W4:Y:S02]  /*13d040*/  LDL.LU R122, [R1+0x504c] ;  /* 0x00504c00017a7983 */ /* 0x000f240000300800 */
[----:B-1----:R-:W-:Y:S01]  /*13d050*/  IMAD.MOV.U32 R40, RZ, RZ, R118 ;  /* 0x000000ffff287224 */ /* 0x002fe200078e0076 */
[----:B------:R-:W-:Y:S02]  /*13d060*/  MOV R41, R119 ;  /* 0x0000007700297202 */ /* 0x000fe40000000f00 */
[----:B------:R-:W4:Y:S04]  /*13d070*/  LDL.LU R119, [R1+0x5038] ;  /* 0x0050380001777983 */ /* 0x000f280000300800 */
[----:B------:R1:W-:Y:S01]  /*13d080*/  LDGSTS.E [R2+0x1cc00], [R40.64], P2 ;  /* 0x1cc0000028027fae */ /* 0x0003e20009121844 */
[----:B------:R-:W4:Y:S02]  /*13d090*/  LDL.LU R118, [R1+0x5044] ;  /* 0x0050440001767983 */ /* 0x000f240000300800 */
[----:B-1----:R-:W-:-:S02]  /*13d0a0*/  IMAD.MOV.U32 R41, RZ, RZ, R43 ;  /* 0x000000ffff297224 */ /* 0x002fc400078e002b */
[----:B------:R-:W-:Y:S01]  /*13d0b0*/  IMAD.MOV.U32 R40, RZ, RZ, R42 ;  /* 0x000000ffff287224 */ /* 0x000fe200078e002a */
[----:B------:R-:W4:Y:S01]  /*13d0c0*/  LDL.LU R43, [R1+0x5030] ;  /* 0x00503000012b7983 */ /* 0x000f220000300800 */
[----:B------:R-:W4:Y:S01]  /*13d0d0*/  LDL.LU R42, [R1+0x503c] ;  /* 0x00503c00012a7983 */ /* 0x000f220000300800 */
        /* <DEDUP_REMOVED lines=8> */
[-C--:B--2---:R-:W-:Y:S02]  /*13d160*/  IADD3 R164, P1, R164, R246.reuse, RZ ;  /* 0x000000f6a4a47210 */ /* 0x084fe40007f3e0ff */
[----:B---3--:R-:W-:Y:S02]  /*13d170*/  IADD3 R162, P2, R162, R246, RZ ;  /* 0x000000f6a2a27210 */ /* 0x008fe40007f5e0ff */
[----:B------:R-:W-:Y:S01]  /*13d180*/  IADD3.X R165, R165, R244, RZ, P1, !PT ;  /* 0x000000f4a5a57210 */ /* 0x000fe20000ffe4ff */
[----:B------:R-:W-:Y:S01]  /*13d190*/  ISETP.NE.U32.AND P1, PT, R40, RZ, PT ;  /* 0x000000ff2800720c */ /* 0x000fe20003f25070 */
[----:B------:R-:W-:-:S02]  /*13d1a0*/  MOV R40, R164 ;  /* 0x000000a400287202 */ /* 0x000fc40000000f00 */
[-C--:B----4-:R-:W-:Y:S01]  /*13d1b0*/  IADD3 R158, P5, R158, R246.reuse, RZ ;  /* 0x000000f69e9e7210 */ /* 0x090fe20007fbe0ff */
        /* <DEDUP_REMOVED lines=28> */
[----:B------:R-:W-:Y:S02]  /*13d380*/  STL [R1+0x50b0], R155 ;  /* 0x0050b09b01007387 */ /* 0x000fe40000100800 */
[----:B------:R-:W-:Y:S02]  /*13d390*/  STL [R1+0x5054], R148 ;  /* 0x0050549401007387 */ /* 0x000fe40000100800 */
[----:B------:R-:W-:Y:S02]  /*13d3a0*/  STL [R1+0x504c], R122 ;  /* 0x00504c7a01007387 */ /* 0x000fe40000100800 */
[--C-:B------:R-:W-:Y:S01]  /*13d3b0*/  IMAD.X R119, R119, 0x1, R244.reuse, P5 ;  /* 0x0000000177777824 */ /* 0x100fe200028e06f4 */
[----:B------:R-:W-:Y:S01]  /*13d3c0*/  STL [R1+0x5048], R149 ;  /* 0x0050489501007387 */ /* 0x000fe20000100800 */
[----:B------:R-:W-:-:S02]  /*13d3d0*/  IMAD.X R43, R43, 0x1, R244, P3 ;  /* 0x000000012b2b7824 */ /* 0x000fc400018e06f4 */
[----:B------:R-:W-:Y:S02]  /*13d3e0*/  STL [R1+0x5044], R118 ;  /* 0x0050447601007387 */ /* 0x000fe40000100800 */
[----:B------:R-:W-:Y:S01]  /*13d3f0*/  STL [R1+0x5040], R123 ;  /* 0x0050407b01007387 */ /* 0x000fe20000100800 */
[----:B------:R-:W-:Y:S01]  /*13d400*/  STL [R1+0x503c], R42 ;  /* 0x00503c2a01007387 */ /* 0x000fe20000100800 */
[----:B------:R-:W-:Y:S01]  /*13d410*/  STL [R1+0x5038], R119 ;  /* 0x0050387701007387 */ /* 0x000fe20000100800 */
[----:B------:R-:W-:Y:S01]  /*13d420*/  HMMA.1688.F32.TF32 R136, R8, R232, R136 ;  /* 0x000000e80888723c */ /* 0x000fe20000081088 */
[----:B------:R3:W-:Y:S01]  /*13d430*/  STL [R1+0x5030], R43 ;  /* 0x0050302b01007387 */ /* 0x0007e20000100800 */
[----:B------:R-:W4:Y:S01]  /*13d440*/  LDL.LU R232, [R1+0x13b0] ;  /* 0x0013b00001e87983 */ /* 0x000f220000300800 */
[----:B-1----:R-:W-:Y:S01]  /*13d450*/  MOV R40, R148 ;  /* 0x0000009400287202 */ /* 0x002fe20000000f00 */
[----:B------:R-:W-:Y:S02]  /*13d460*/  IMAD.MOV.U32 R41, RZ, RZ, R149 ;  /* 0x000000ffff297224 */ /* 0x000fe400078e0095 */
[----:B------:R-:W4:Y:S01]  /*13d470*/  LDL.LU R233, [R1+0x13b4] ;  /* 0x0013b40001e97983 */ /* 0x000f220000300800 */
[----:B--2---:R-:W2:Y:S01]  /*13d480*/  LDL.LU R165, [R1+0x4fc8] ;  /* 0x004fc80001a57983 */ /* 0x004ea20000300800 */
[----:B------:R-:W2:Y:S03]  /*13d490*/  LDL.LU R164, [R1+0x4fd4] ;  /* 0x004fd40001a47983 */ /* 0x000ea60000300800 */
[----:B------:R1:W-:Y:S01]  /*13d4a0*/  LDGSTS.E [R2+0x20800], [R40.64], P4 ;  /* 0x2080000028027fae */ /* 0x0003e2000a121844 */
[----:B---3--:R-:W3:Y:S02]  /*13d4b0*/  LDL.LU R163, [R1+0x4fc0] ;  /* 0x004fc00001a37983 */ /* 0x008ee40000300800 */
[----:B------:R-:W3:Y:S02]  /*13d4c0*/  LDL.LU R162, [R1+0x4fcc] ;  /* 0x004fcc0001a27983 */ /* 0x000ee40000300800 */
[----:B------:R-:W3:Y:S01]  /*13d4d0*/  LDL.LU R159, [R1+0x4fb8] ;  /* 0x004fb800019f7983 */ /* 0x000ee20000300800 */
[----:B------:R-:W3:Y:S01]  /*13d4e0*/  LDL.LU R158, [R1+0x4fc4] ;  /* 0x004fc400019e7983 */ /* 0x000ee20000300800 */
[----:B-1----:R-:W-:Y:S01]  /*13d4f0*/  IMAD.MOV.U32 R40, RZ, RZ, R122 ;  /* 0x000000ffff287224 */ /* 0x002fe200078e007a */
[----:B------:R-:W-:-:S05]  /*13d500*/  MOV R41, R123 ;  /* 0x0000007b00297202 */ /* 0x000fca0000000f00 */
[----:B------:R1:W-:Y:S02]  /*13d510*/  LDGSTS.E [R2+0x20a00], [R40.64], P4 ;  /* 0x20a0000028027fae */ /* 0x0003e4000a121844 */
[----:B-1----:R-:W-:Y:S01]  /*13d520*/  IMAD.MOV.U32 R40, RZ, RZ, R118 ;  /* 0x000000ffff287224 */ /* 0x002fe200078e0076 */
[----:B------:R-:W-:-:S05]  /*13d530*/  MOV R41, R119 ;  /* 0x0000007700297202 */ /* 0x000fca0000000f00 */
[----:B------:R1:W-:Y:S01]  /*13d540*/  LDGSTS.E [R2+0x20c00], [R40.64], P4 ;  /* 0x20c0000028027fae */ /* 0x0003e2000a121844 */
[----:B------:R-:W-:Y:S01]  /*13d550*/  HMMA.1688.F32.TF32 R140, R8, R160, R140 ;  /* 0x000000a0088c723c */ /* 0x000fe2000008108c */
[----:B-1----:R-:W-:Y:S02]  /*13d560*/  IMAD.MOV.U32 R41, RZ, RZ, R43 ;  /* 0x000000ffff297224 */ /* 0x002fe400078e002b */
[----:B------:R-:W-:Y:S01]  /*13d570*/  IMAD.MOV.U32 R40, RZ, RZ, R42 ;  /* 0x000000ffff287224 */ /* 0x000fe200078e002a */
        /* <DEDUP_REMOVED lines=12> */
[----:B------:R-:W-:Y:S01]  /*13d640*/  ISETP.GT.AND P3, PT, R116, 0x4d, PT ;  /* 0x0000004d7400780c */ /* 0x000fe20003f64270 */
[----:B------:R1:W-:Y:S01]  /*13d650*/  LDGSTS.E [R2+0x20e00], [R40.64], P4 ;  /* 0x20e0000028027fae */ /* 0x0003e2000a121844 */
[----:B------:R-:W-:-:S02]  /*13d660*/  SEL R0, R0, RZ, !P0 ;  /* 0x000000ff00007207 */ /* 0x000fc40004000000 */
[----:B------:R-:W-:Y:S02]  /*13d670*/  ISETP.GT.AND P5, PT, R116, 0x51, PT ;  /* 0x000000517400780c */ /* 0x000fe40003fa4270 */
[----:B-1----:R-:W-:-:S04]  /*13d680*/  SEL R40, RZ, 0x4, !P3 ;  /* 0x00000004ff287807 */ /* 0x002fc80005800000 */
[----:B------:R-:W-:Y:S02]  /*13d690*/  SEL R40, R40, RZ, !P0 ;  /* 0x000000ff28287207 */ /* 0x000fe40004000000 */
[----:B------:R-:W-:Y:S01]  /*13d6a0*/  ISETP.NE.U32.AND P2, PT, R0, RZ, PT ;  /* 0x000000ff0000720c */ /* 0x000fe20003f45070 */
[----:B------:R-:W-:Y:S01]  /*13d6b0*/  SEL R0, RZ, 0x4, !P5 ;  /* 0x00000004ff007807 */ /* 0x000fe20006800000 */
[----:B--2---:R-:W-:-:S04]  /*13d6c0*/  IADD3 R164, P3, R164, R246, RZ ;  /* 0x000000f6a4a47210 */ /* 0x004fc80007f7e0ff */
[----:B------:R-:W-:Y:S02]  /*13d6d0*/  IADD3.X R165, R165, R244, RZ, P3, !PT ;  /* 0x000000f4a5a57210 */ /* 0x000fe40001ffe4ff */
[----:B---3--:R-:W-:Y:S01]  /*13d6e0*/  IADD3 R162, P4, R162, R246, RZ ;  /* 0x000000f6a2a27210 */ /* 0x008fe20007f9e0ff */
[----:B------:R-:W-:Y:S01]  /*13d6f0*/  ISETP.NE.U32.AND P3, PT, R40, RZ, PT ;  /* 0x000000ff2800720c */ /* 0x000fe20003f65070 */
[----:B------:R-:W-:Y:S01]  /*13d700*/  MOV R40, R164 ;  /* 0x000000a400287202 */ /* 0x000fe20000000f00 */
[----:B------:R-:W-:Y:S01]  /*13d710*/  IMAD.MOV.U32 R41, RZ, RZ, R165 ;  /* 0x000000ffff297224 */ /* 0x000fe200078e00a5 */
[----:B------:R-:W-:Y:S01]  /*13d720*/  IADD3 R158, P5, R158, R246, RZ ;  /* 0x000000f69e9e7210 */ /* 0x000fe20007fbe0ff */
[----:B------:R-:W-:-:S03]  /*13d730*/  IMAD.X R163, R163, 0x1, R244, P4 ;  /* 0x00000001a3a37824 */ /* 0x000fc600020e06f4 */
        /* <DEDUP_REMOVED lines=8> */
[----:B----4-:R-:W-:-:S05]  /*13d7c0*/  IADD3 R42, P5, R42, R246, RZ ;  /* 0x000000f62a2a7210 */ /* 0x010fca0007fbe0ff */
[----:B------:R-:W-:Y:S02]  /*13d7d0*/  IMAD.X R43, R43, 0x1, R244, P5 ;  /* 0x000000012b2b7824 */ /* 0x000fe400028e06f4 */
[----:B-1----:R-:W-:Y:S02]  /*13d7e0*/  IMAD.MOV.U32 R40, RZ, RZ, R42 ;  /* 0x000000ffff287224 */ /* 0x002fe400078e002a */
[----:B------:R-:W-:Y:S01]  /*13d7f0*/  IMAD.MOV.U32 R41, RZ, RZ, R43 ;  /* 0x000000ffff297224 */ /* 0x000fe200078e002b */
[-C--:B------:R-:W-:Y:S01]  /*13d800*/  IADD3 R118, P5, R118, R246.reuse, RZ ;  /* 0x000000f676767210 */ /* 0x080fe20007fbe0ff */
[----:B------:R-:W-:Y:S04]  /*13d810*/  STL [R1+0x4fd4], R164 ;  /* 0x004fd4a401007387 */ /* 0x000fe80000100800 */
[----:B------:R1:W-:Y:S01]  /*13d820*/  LDGSTS.E [R2+0x22e00], [R40.64], P1 ;  /* 0x22e0000028027fae */ /* 0x0003e20008921844 */
[----:B------:R-:W-:Y:S01]  /*13d830*/  IADD3 R154, P1, R154, R246, RZ ;  /* 0x000000f69a9a7210 */ /* 0x000fe20007f3e0ff */
[----:B------:R-:W-:Y:S02]  /*13d840*/  STL [R1+0x4fcc], R162 ;  /* 0x004fcca201007387 */ /* 0x000fe40000100800 */
[----:B------:R-:W-:Y:S01]  /*13d850*/  STL [R1+0x4fc4], R158 ;  /* 0x004fc49e01007387 */ /* 0x000fe20000100800 */
[----:B------:R2:W-:Y:S01]  /*13d860*/  STL [R1+0x4fc8], R165 ;  /* 0x004fc8a501007387 */ /* 0x0005e20000100800 */
[----:B------:R-:W-:Y:S01]  /*13d870*/  IADD3.X R119, R119, R244, RZ, P5, !PT ;  /* 0x000000f477777210 */ /* 0x000fe20002ffe4ff */
[----:B------:R3:W-:Y:S01]  /*13d880*/  STL [R1+0x4fc0], R163 ;  /* 0x004fc0a301007387 */ /* 0x0007e20000100800 */
[-C--:B------:R-:W-:Y:S01]  /*13d890*/  IADD3 R148, P5, R148, R246.reuse, RZ ;  /* 0x000000f694947210 */ /* 0x080fe20007fbe0ff */
[--C-:B------:R-:W-:Y:S01]  /*13d8a0*/  IMAD.X R155, R155, 0x1, R244.reuse, P1 ;  /* 0x000000019b9b7824 */ /* 0x100fe200008e06f4 */
[----:B------:R2:W-:Y:S01]  /*13d8b0*/  STL [R1+0x4fb8], R159 ;  /* 0x004fb89f01007387 */ /* 0x0005e20000100800 */
[----:B------:R-:W-:Y:S01]  /*13d8c0*/  IADD3 R122, P1, R122, R246, RZ ;  /* 0x000000f67a7a7210 */ /* 0x000fe20007f3e0ff */
[----:B------:R-:W-:Y:S02]  /*13d8d0*/  STL [R1+0x4fbc], R42 ;  /* 0x004fbc2a01007387 */ /* 0x000fe40000100800 */
[----:B------:R1:W-:Y:S01]  /*13d8e0*/  STL [R1+0x4fb0], R43 ;  /* 0x004fb02b01007387 */ /* 0x0003e20000100800 */
[----:B------:R-:W-:Y:S01]  /*13d8f0*/  STL [R1+0x4f54], R118 ;  /* 0x004f547601007387 */ /* 0x000fe20000100800 */
[----:B------:R-:W-:Y:S02]  /*13d900*/  STL [R1+0x4f4c], R154 ;  /* 0x004f4c9a01007387 */ /* 0x000fe40000100800 */
[----:B------:R-:W-:-:S02]  /*13d910*/  IMAD.X R149, R149, 0x1, R244, P5 ;  /* 0x0000000195957824 */ /* 0x000fc400028e06f4 */
[----:B------:R1:W-:Y:S02]  /*13d920*/  STL [R1+0x4f48], R119 ;  /* 0x004f487701007387 */ /* 0x0003e40000100800 */
[----:B------:R-:W-:Y:S01]  /*13d930*/  IMAD.X R123, R123, 0x1, R244, P1 ;  /* 0x000000017b7b7824 */ /* 0x000fe200008e06f4 */
[----:B------:R-:W-:Y:S01]  /*13d940*/  STL [R1+0x4f44], R148 ;  /* 0x004f449401007387 */ /* 0x000fe20000100800 */
[----:B------:R1:W-:Y:S02]  /*13d950*/  STL [R1+0x4f40], R155 ;  /* 0x004f409b01007387 */ /* 0x0003e40000100800 */
[----:B------:R-:W-:Y:S02]  /*13d960*/  STL [R1+0x4f3c], R122 ;  /* 0x004f3c7a01007387 */ /* 0x000fe40000100800 */
[----:B------:R1:W-:Y:S01]  /*13d970*/  STL [R1+0x4f38], R149 ;  /* 0x004f389501007387 */ /* 0x0003e20000100800 */
[C---:B------:R-:W-:Y:S01]  /*13d980*/  HMMA.1688.F32.TF32 R44, R8.reuse, R232, R44 ;  /* 0x000000e8082c723c */ /* 0x040fe2000008102c */
[----:B------:R1:W-:Y:S01]  /*13d990*/  STL [R1+0x4f30], R123 ;  /* 0x004f307b01007387 */ /* 0x0003e20000100800 */
[----:B------:R-:W4:Y:S02]  /*13d9a0*/  LDL.LU R232, [R1+0x13d0] ;  /* 0x0013d00001e87983 */ /* 0x000f240000300800 */
[----:B------:R-:W4:Y:S02]  /*13d9b0*/  LDL.LU R233, [R1+0x13d4] ;  /* 0x0013d40001e97983 */ /* 0x000f240000300800 */
[----:B--2---:R-:W2:Y:S01]  /*13d9c0*/  LDL.LU R165, [R1+0x4ec8] ;  /* 0x004ec80001a57983 */ /* 0x004ea20000300800 */
[----:B------:R-:W2:Y:S01]  /*13d9d0*/  LDL.LU R164, [R1+0x4ed4] ;  /* 0x004ed40001a47983 */ /* 0x000ea20000300800 */
[----:B---3--:R-:W3:Y:S02]  /*13d9e0*/  LDL.LU R163, [R1+0x4ec0] ;  /* 0x004ec00001a37983 */ /* 0x008ee40000300800 */
[----:B------:R-:W3:Y:S02]  /*13d9f0*/  LDL.LU R162, [R1+0x4ecc] ;  /* 0x004ecc0001a27983 */ /* 0x000ee40000300800 */
[----:B------:R-:W4:Y:S01]  /*13da00*/  LDL.LU R159, [R1+0x4eb8] ;  /* 0x004eb800019f7983 */ /* 0x000f220000300800 */
[----:B------:R-:W4:Y:S04]  /*13da10*/  LDL.LU R158, [R1+0x4ec4] ;  /* 0x004ec400019e7983 */ /* 0x000f280000300800 */
[----:B------:R1:W-:Y:S02]  /*13da20*/  LDGSTS.E [R2+0x24800], [R118.64], P2 ;  /* 0x2480000076027fae */ /* 0x0003e40009121844 */
[----:B-1----:R-:W-:Y:S01]  /*13da30*/  HMMA.1688.F32.TF32 R40, R8, R160, R144 ;  /* 0x000000a00828723c */ /* 0x002fe20000081090 */
[----:B------:R-:W-:Y:S01]  /*13da40*/  IMAD.MOV.U32 R119, RZ, RZ, R155 ;  /* 0x000000ffff777224 */ /* 0x000fe200078e009b */
[----:B------:R-:W-:Y:S01]  /*13da50*/  MOV R118, R154 ;  /* 0x0000009a00767202 */ /* 0x000fe20000000f00 */
[----:B------:R-:W4:Y:S01]  /*13da60*/  LDL.LU R155, [R1+0x4eb0] ;  /* 0x004eb000019b7983 */ /* 0x000f220000300800 */
[----:B------:R-:W4:Y:S02]  /*13da70*/  LDL.LU R154, [R1+0x4ebc] ;  /* 0x004ebc00019a7983 */ /* 0x000f240000300800 */
[----:B------:R-:W4:Y:S02]  /*13da80*/  LDL.LU R160, [R1+0x15e0] ;  /* 0x0015e00001a07983 */ /* 0x000f240000300800 */
[----:B------:R-:W4:Y:S01]  /*13da90*/  LDL.LU R161, [R1+0x15e4] ;  /* 0x0015e40001a17983 */ /* 0x000f220000300800 */
[----:B------:R1:W-:Y:S02]  /*13daa0*/  LDGSTS.E [R2+0x24a00], [R118.64], P2 ;  /* 0x24a0000076027fae */ /* 0x0003e40009121844 */
[----:B-1----:R-:W-:Y:S01]  /*13dab0*/  IMAD.MOV.U32 R119, RZ, RZ, R149 ;  /* 0x000000ffff777224 */ /* 0x002fe200078e0095 */
[----:B------:R-:W-:Y:S01]  /*13dac0*/  MOV R118, R148 ;  /* 0x0000009400767202 */ /* 0x000fe20000000f00 */
[----:B------:R-:W4:Y:S01]  /*13dad0*/  LDL.LU R149, [R1+0x4e48] ;  /* 0x004e480001957983 */ /* 0x000f220000300800 */
[----:B------:R-:W4:Y:S02]  /*13dae0*/  LDL.LU R148, [R1+0x4e54] ;  /* 0x004e540001947983 */ /* 0x000f240000300800 */
[----:B------:R-:W4:Y:S02]  /*13daf0*/  LDL.LU R147, [R1+0x4e40] ;  /* 0x004e400001937983 */ /* 0x000f240000300800 */
[----:B------:R-:W4:Y:S01]  /*13db00*/  LDL.LU R146, [R1+0x4e4c] ;  /* 0x004e4c0001927983 */ /* 0x000f220000300800 */
[----:B------:R1:W-:Y:S04]  /*13db10*/  LDGSTS.E [R2+0x24c00], [R118.64], P2 ;  /* 0x24c0000076027fae */ /* 0x0003e80009121844 */
[----:B------:R-:W4:Y:S01]  /*13db20*/  LDL.LU R145, [R1+0x4e38] ;  /* 0x004e380001917983 */ /* 0x000f220000300800 */
[----:B------:R-:W4:Y:S01]  /*13db30*/  LDL.LU R144, [R1+0x4e44] ;  /* 0x004e440001907983 */ /* 0x000f220000300800 */
[----:B-1----:R-:W-:Y:S01]  /*13db40*/  MOV R119, R123 ;  /* 0x0000007b00777202 */ /* 0x002fe20000000f00 */
[----:B------:R-:W-:Y:S01]  /*13db50*/  IMAD.MOV.U32 R118, RZ, RZ, R122 ;  /* 0x000000ffff767224 */ /* 0x000fe200078e007a */
[----:B------:R-:W4:Y:S01]  /*13db60*/  LDL.LU R123, [R1+0x4e30] ;  /* 0x004e3000017b7983 */ /* 0x000f220000300800 */
[----:B------:R-:W4:Y:S01]  /*13db70*/  LDL.LU R122, [R1+0x4e3c] ;  /* 0x004e3c00017a7983 */ /* 0x000f220000300800 */
[----:B------:R-:W-:-:S02]  /*13db80*/  ISETP.GT.AND P1, PT, R116, 0x55, PT ;  /* 0x000000557400780c */ /* 0x000fc40003f24270 */
        /* <DEDUP_REMOVED lines=8> */
[----:B---3--:R-:W-:-:S03]  /*13dc10*/  IADD3 R162, P2, R162, R246, RZ ;  /* 0x000000f6a2a27210 */ /* 0x008fc60007f5e0ff */
[----:B------:R-:W-:Y:S01]  /*13dc20*/  IMAD.X R165, R165, 0x1, R244, P1 ;  /* 0x00000001a5a57824 */ /* 0x000fe200008e06f4 */
[----:B------:R-:W-:Y:S01]  /*13dc30*/  ISETP.NE.U32.AND P1, PT, R118, RZ, PT ;  /* 0x000000ff7600720c */ /* 0x000fe20003f25070 */
[----:B------:R-:W-:Y:S02]  /*13dc40*/  IMAD.MOV.U32 R118, RZ, RZ, R164 ;  /* 0x000000ffff767224 */ /* 0x000fe400078e00a4 */
[----:B------:R-:W-:Y:S02]  /*13dc50*/  IMAD.MOV.U32 R119, RZ, RZ, R165 ;  /* 0x000000ffff777224 */ /* 0x000fe400078e00a5 */
[----:B------:R-:W-:Y:S01]  /*13dc60*/  IMAD.X R163, R163, 0x1, R244, P2 ;  /* 0x00000001a3a37824 */ /* 0x000fe200010e06f4 */
[----:B----4-:R-:W-:Y:S02]  /*13dc70*/  IADD3 R158, P5, R158, R246, RZ ;  /* 0x000000f69e9e7210 */ /* 0x010fe40007fbe0ff */
[----:B------:R1:W-:Y:S02]  /*13dc80*/  LDGSTS.E [R2+0x26800], [R118.64], P3 ;  /* 0x2680000076027fae */ /* 0x0003e40009921844 */
[----:B------:R-:W-:-:S02]  /*13dc90*/  IADD3.X R159, R159, R244, RZ, P5, !PT ;  /* 0x000000f49f9f7210 */ /* 0x000fc40002ffe4ff */
[----:B------:R-:W-:Y:S01]  /*13dca0*/  IADD3 R154, P5, R154, R246, RZ ;  /* 0x000000f69a9a7210 */ /* 0x000fe20007fbe0ff */
[----:B-1----:R-:W-:Y:S02]  /*13dcb0*/  IMAD.MOV.U32 R118, RZ, RZ, R162 ;  /* 0x000000ffff767224 */ /* 0x002fe400078e00a2 */
[----:B------:R-:W-:Y:S01]  /*13dcc0*/  IMAD.MOV.U32 R119, RZ, RZ, R163 ;  /* 0x000000ffff777224 */ /* 0x000fe200078e00a3 */
[----:B------:R-:W-:-:S04]  /*13dcd0*/  IADD3.X R155, R155, R244, RZ, P5, !PT ;  /* 0x000000f49b9b7210 */ /* 0x000fc80002ffe4ff */
[----:B------:R1:W-:Y:S02]  /*13dce0*/  LDGSTS.E [R2+0x26a00], [R118.64], P3 ;  /* 0x26a0000076027fae */ /* 0x0003e40009921844 */
[----:B-1----:R-:W-:Y:S01]  /*13dcf0*/  MOV R118, R158 ;  /* 0x0000009e00767202 */ /* 0x002fe20000000f00 */
[----:B------:R-:W-:-:S05]  /*13dd00*/  IMAD.MOV.U32 R119, RZ, RZ, R159 ;  /* 0x000000ffff777224 */ /* 0x000fca00078e009f */
[----:B------:R1:W-:Y:S01]  /*13dd10*/  LDGSTS.E [R2+0x26c00], [R118.64], P3 ;  /* 0x26c0000076027fae */ /* 0x0003e20009921844 */
[----:B------:R-:W-:-:S03]  /*13dd20*/  IADD3 R148, P5, R148, R246, RZ ;  /* 0x000000f694947210 */ /* 0x000fc60007fbe0ff */
[----:B------:R-:W-:Y:S01]  /*13dd30*/  STL [R1+0x4ed4], R164 ;  /* 0x004ed4a401007387 */ /* 0x000fe20000100800 */
[----:B------:R-:W-:Y:S02]  /*13dd40*/  STL [R1+0x4ecc], R162 ;  /* 0x004ecca201007387 */ /* 0x000fe40000100800 */
[----:B-1----:R-:W-:Y:S01]  /*13dd50*/  IMAD.MOV.U32 R118, RZ, RZ, R154 ;  /* 0x000000ffff767224 */ /* 0x002fe200078e009a */
[----:B------:R-:W-:Y:S01]  /*13dd60*/  MOV R119, R155 ;  /* 0x0000009b00777202 */ /* 0x000fe20000000f00 */
[----:B------:R-:W-:Y:S04]  /*13dd70*/  STL [R1+0x4ec4], R158 ;  /* 0x004ec49e01007387 */ /* 0x000fe80000100800 */
[----:B------:R1:W-:Y:S01]  /*13dd80*/  LDGSTS.E [R2+0x26e00], [R118.64], P3 ;  /* 0x26e0000076027fae */ /* 0x0003e20009921844 */
[-C--:B------:R-:W-:Y:S01]  /*13dd90*/  IADD3 R146, P3, R146, R246.reuse, RZ ;  /* 0x000000f692927210 */ /* 0x080fe20007f7e0ff */
[----:B------:R-:W-:Y:S02]  /*13dda0*/  STL [R1+0x4ec8], R165 ;  /* 0x004ec8a501007387 */ /* 0x000fe40000100800 */
[--C-:B------:R-:W-:Y:S01]  /*13ddb0*/  IMAD.X R149, R149, 0x1, R244.reuse, P5 ;  /* 0x0000000195957824 */ /* 0x100fe200028e06f4 */
[----:B------:R2:W-:Y:S01]  /*13ddc0*/  STL [R1+0x4ec0], R163 ;  /* 0x004ec0a301007387 */ /* 0x0005e20000100800 */
[----:B------:R3:W-:Y:S02]  /*13ddd0*/  STL [R1+0x4eb8], R159 ;  /* 0x004eb89f01007387 */ /* 0x0007e40000100800 */
[----:B------:R-:W-:Y:S01]  /*13dde0*/  IMAD.X R147, R147, 0x1, R244, P3 ;  /* 0x0000000193937824 */ /* 0x000fe200018e06f4 */
[----:B------:R-:W-:-:S02]  /*13ddf0*/  IADD3 R144, P5, R144, R246, RZ ;  /* 0x000000f690907210 */ /* 0x000fc40007fbe0ff */
[----:B------:R-:W-:Y:S01]  /*13de00*/  IADD3 R122, P3, R122, R246, RZ ;  /* 0x000000f67a7a7210 */ /* 0x000fe20007f7e0ff */
[----:B------:R-:W-:Y:S01]  /*13de10*/  STL [R1+0x4ebc], R154 ;  /* 0x004ebc9a01007387 */ /* 0x000fe20000100800 */
[----:B------:R2:W-:Y:S02]  /*13de20*/  STL [R1+0x4eb0], R155 ;  /* 0x004eb09b01007387 */ /* 0x0005e40000100800 */
[----:B------:R-:W-:Y:S02]  /*13de30*/  STL [R1+0x4e54], R148 ;  /* 0x004e549401007387 */ /* 0x000fe40000100800 */
[----:B-1----:R-:W-:Y:S02]  /*13de40*/  IMAD.MOV.U32 R118, RZ, RZ, R148 ;  /* 0x000000ffff767224 */ /* 0x002fe400078e0094 */
[----:B------:R-:W-:Y:S01]  /*13de50*/  IMAD.MOV.U32 R119, RZ, RZ, R149 ;  /* 0x000000ffff777224 */ /* 0x000fe200078e0095 */
[----:B------:R-:W-:Y:S01]  /*13de60*/  STL [R1+0x4e4c], R146 ;  /* 0x004e4c9201007387 */ /* 0x000fe20000100800 */
[----:B------:R-:W-:Y:S01]  /*13de70*/  IADD3.X R145, R145, R244, RZ, P5, !PT ;  /* 0x000000f491917210 */ /* 0x000fe20002ffe4ff */
[----:B------:R-:W-:Y:S02]  /*13de80*/  STL [R1+0x4e48], R149 ;  /* 0x004e489501007387 */ /* 0x000fe40000100800 */
[----:B------:R-:W-:Y:S01]  /*13de90*/  IMAD.X R123, R123, 0x1, R244, P3 ;  /* 0x000000017b7b7824 */ /* 0x000fe200018e06f4 */
[----:B------:R-:W-:Y:S01]  /*13dea0*/  STL [R1+0x4e44], R144 ;  /* 0x004e449001007387 */ /* 0x000fe20000100800 */
[----:B------:R-:W-:Y:S03]  /*13deb0*/  STL [R1+0x4e40], R147 ;  /* 0x004e409301007387 */ /* 0x000fe60000100800 */
[----:B------:R1:W-:Y:S01]  /*13dec0*/  LDGSTS.E [R2+0x28800], [R118.64], P4 ;  /* 0x2880000076027fae */ /* 0x0003e2000a121844 */
[----:B------:R-:W-:Y:S02]  /*13ded0*/  STL [R1+0x4e3c], R122 ;  /* 0x004e3c7a01007387 */ /* 0x000fe40000100800 */
[----:B------:R-:W-:Y:S01]  /*13dee0*/  STL [R1+0x4e38], R145 ;  /* 0x004e389101007387 */ /* 0x000fe20000100800 */
[----:B------:R-:W-:Y:S01]  /*13def0*/  HMMA.1688.F32.TF32 R100, R8, R232, R100 ;  /* 0x000000e80864723c */ /* 0x000fe20000081064 */
        /* <DEDUP_REMOVED lines=8> */
[----:B-1----:R-:W-:Y:S01]  /*13df80*/  MOV R118, R146 ;  /* 0x0000009200767202 */ /* 0x002fe20000000f00 */
[----:B------:R-:W-:-:S05]  /*13df90*/  IMAD.MOV.U32 R119, RZ, RZ, R147 ;  /* 0x000000ffff777224 */ /* 0x000fca00078e0093 */
[----:B------:R1:W-:Y:S02]  /*13dfa0*/  LDGSTS.E [R2+0x28a00], [R118.64], P4 ;  /* 0x28a0000076027fae */ /* 0x0003e4000a121844 */
[----:B-1----:R-:W-:Y:S01]  /*13dfb0*/  MOV R118, R144 ;  /* 0x0000009000767202 */ /* 0x002fe20000000f00 */
[----:B------:R-:W-:-:S05]  /*13dfc0*/  IMAD.MOV.U32 R119, RZ, RZ, R145 ;  /* 0x000000ffff777224 */ /* 0x000fca00078e0091 */
[----:B------:R1:W-:Y:S02]  /*13dfd0*/  LDGSTS.E [R2+0x28c00], [R118.64], P4 ;  /* 0x28c0000076027fae */ /* 0x0003e4000a121844 */
[----:B-1----:R-:W-:Y:S02]  /*13dfe0*/  MOV R119, R123 ;  /* 0x0000007b00777202 */ /* 0x002fe40000000f00 */
[----:B------:R-:W4:Y:S01]  /*13dff0*/  LDL.LU R123, [R1+0x4dc4] ;  /* 0x004dc400017b7983 */ /* 0x000f220000300800 */
[----:B------:R-:W4:Y:S02]  /*13e000*/  LDL.LU R154, [R1+0x4db0] ;  /* 0x004db000019a7983 */ /* 0x000f240000300800 */
[----:B------:R-:W4:Y:S02]  /*13e010*/  LDL.LU R149, [R1+0x4dbc] ;  /* 0x004dbc0001957983 */ /* 0x000f240000300800 */
[----:B------:R-:W-:Y:S01]  /*13e020*/  IMAD.MOV.U32 R118, RZ, RZ, R122 ;  /* 0x000000ffff767224 */ /* 0x000fe200078e007a */
[----:B------:R-:W-:-:S02]  /*13e030*/  ISETP.GT.AND P3, PT, R116, 0x5d, PT ;  /* 0x0000005d7400780c */ /* 0x000fc40003f64270 */
[----:B------:R-:W-:Y:S02]  /*13e040*/  SEL R0, R0, RZ, !P0 ;  /* 0x000000ff00007207 */ /* 0x000fe40004000000 */
[----:B------:R1:W-:Y:S01]  /*13e050*/  LDGSTS.E [R2+0x28e00], [R118.64], P4 ;  /* 0x28e0000076027fae */ /* 0x0003e2000a121844 */
[----:B------:R-:W-:Y:S01]  /*13e060*/  HMMA.1688.F32.TF32 R96, R8, R160, R96 ;  /* 0x000000a00860723c */ /* 0x000fe20000081060 */
[----:B------:R-:W-:Y:S01]  /*13e070*/  ISETP.GT.AND P5, PT, R116, 0x61, PT ;  /* 0x000000617400780c */ /* 0x000fe20003fa4270 */
[----:B------:R-:W4:Y:S01]  /*13e080*/  LDL.LU R160, [R1+0x1600] ;  /* 0x0016000001a07983 */ /* 0x000f220000300800 */
[----:B------:R-:W4:Y:S01]  /*13e090*/  LDL.LU R161, [R1+0x1604] ;  /* 0x0016040001a17983 */ /* 0x000f220000300800 */
[----:B------:R-:W-:Y:S01]  /*13e0a0*/  ISETP.NE.U32.AND P2, PT, R0, RZ, PT ;  /* 0x000000ff0000720c */ /* 0x000fe20003f45070 */
[----:B------:R-:W4:Y:S02]  /*13e0b0*/  LDL.LU R148, [R1+0x4d48] ;  /* 0x004d480001947983 */ /* 0x000f240000300800 */
[----:B------:R-:W4:Y:S01]  /*13e0c0*/  LDL.LU R147, [R1+0x4d54] ;  /* 0x004d540001937983 */ /* 0x000f220000300800 */
[----:B-1----:R-:W-:-:S02]  /*13e0d0*/  SEL R118, RZ, 0x4, !P3 ;  /* 0x00000004ff767807 */ /* 0x002fc40005800000 */
[----:B------:R-:W-:Y:S01]  /*13e0e0*/  SEL R0, RZ, 0x4, !P5 ;  /* 0x00000004ff007807 */ /* 0x000fe20006800000 */
[----:B------:R-:W4:Y:S01]  /*13e0f0*/  LDL.LU R146, [R1+0x4d40] ;  /* 0x004d400001927983 */ /* 0x000f220000300800 */
[----:B------:R-:W4:Y:S01]  /*13e100*/  LDL.LU R145, [R1+0x4d4c] ;  /* 0x004d4c0001917983 */ /* 0x000f220000300800 */
[----:B------:R-:W-:Y:S01]  /*13e110*/  SEL R118, R118, RZ, !P0 ;  /* 0x000000ff76767207 */ /* 0x000fe20004000000 */
[----:B------:R-:W4:Y:S01]  /*13e120*/  LDL.LU R144, [R1+0x4d38] ;  /* 0x004d380001907983 */ /* 0x000f220000300800 */
[----:B------:R-:W4:Y:S01]  /*13e130*/  LDL.LU R122, [R1+0x4d44] ;  /* 0x004d4400017a7983 */ /* 0x000f220000300800 */
[----:B------:R-:W-:Y:S02]  /*13e140*/  SEL R0, R0, RZ, !P0 ;  /* 0x000000ff00007207 */ /* 0x000fe40004000000 */
[-C--:B--2---:R-:W-:Y:S02]  /*13e150*/  IADD3 R162, P3, R162, R246.reuse, RZ ;  /* 0x000000f6a2a27210 */ /* 0x084fe40007f7e0ff */
[----:B---3--:R-:W-:-:S03]  /*13e160*/  IADD3 R158, P4, R158, R246, RZ ;  /* 0x000000f69e9e7210 */ /* 0x008fc60007f9e0ff */
[----:B------:R-:W-:Y:S01]  /*13e170*/  IMAD.X R163, R163, 0x1, R244, P3 ;  /* 0x00000001a3a37824 */ /* 0x000fe200018e06f4 */
[----:B------:R-:W-:Y:S01]  /*13e180*/  ISETP.NE.U32.AND P3, PT, R118, RZ, PT ;  /* 0x000000ff7600720c */ /* 0x000fe20003f65070 */
[----:B------:R-:W-:Y:S02]  /*13e190*/  IMAD.MOV.U32 R118, RZ, RZ, R162 ;  /* 0x000000ffff767224 */ /* 0x000fe400078e00a2 */
[----:B------:R-:W-:Y:S02]  /*13e1a0*/  IMAD.MOV.U32 R119, RZ, RZ, R163 ;  /* 0x000000ffff777224 */ /* 0x000fe400078e00a3 */
[----:B------:R-:W-:Y:S01]  /*13e1b0*/  IMAD.X R159, R159, 0x1, R244, P4 ;  /* 0x000000019f9f7824 */ /* 0x000fe200020e06f4 */
[----:B------:R-:W-:Y:S01]  /*13e1c0*/  STL [R1+0x4dd4], R162 ;  /* 0x004dd4a201007387 */ /* 0x000fe20000100800 */
[----:B------:R-:W-:Y:S03]  /*13e1d0*/  STL [R1+0x4dcc], R158 ;  /* 0x004dcc9e01007387 */ /* 0x000fe60000100800 */
[----:B------:R1:W-:Y:S01]  /*13e1e0*/  LDGSTS.E [R2+0x2a800], [R118.64], P1 ;  /* 0x2a80000076027fae */ /* 0x0003e20008921844 */
[----:B------:R-:W-:Y:S01]  /*13e1f0*/  ISETP.NE.U32.AND P4, PT, R0, RZ, PT ;  /* 0x000000ff0000720c */ /* 0x000fe20003f85070 */
[----:B-1----:R-:W-:-:S02]  /*13e200*/  IMAD.MOV.U32 R118, RZ, RZ, R158 ;  /* 0x000000ffff767224 */ /* 0x002fc400078e009e */
[----:B------:R-:W-:-:S05]  /*13e210*/  IMAD.MOV.U32 R119, RZ, RZ, R159 ;  /* 0x000000ffff777224 */ /* 0x000fca00078e009f */
[----:B------:R1:W-:Y:S01]  /*13e220*/  LDGSTS.E [R2+0x2aa00], [R118.64], P1 ;  /* 0x2aa0000076027fae */ /* 0x0003e20008921844 */
[----:B----4-:R-:W-:-:S04]  /*13e230*/  IADD3 R123, P5, R123, R246, RZ ;  /* 0x000000f67b7b7210 */ /* 0x010fc80007fbe0ff */
[----:B------:R-:W-:Y:S01]  /*13e240*/  IADD3.X R155, R155, R244, RZ, P5, !PT ;  /* 0x000000f49b9b7210 */ /* 0x000fe20002ffe4ff */
[----:B------:R-:W-:Y:S01]  /*13e250*/  IADD3 R149, P5, R149, R246, RZ ;  /* 0x000000f695957210 */ /* 0x000fe20007fbe0ff */
[----:B------:R2:W-:Y:S01]  /*13e260*/  STL [R1+0x4dc4], R123 ;  /* 0x004dc47b01007387 */ /* 0x0005e20000100800 */
[----:B------:R-:W-:Y:S02]  /*13e270*/  STL [R1+0x4dc8], R163 ;  /* 0x004dc8a301007387 */ /* 0x000fe40000100800 */
[----:B------:R-:W-:Y:S01]  /*13e280*/  STL [R1+0x4dc0], R159 ;  /* 0x004dc09f01007387 */ /* 0x000fe20000100800 */
[----:B------:R-:W-:Y:S01]  /*13e290*/  IADD3.X R154, R154, R244, RZ, P5, !PT ;  /* 0x000000f49a9a7210 */ /* 0x000fe20002ffe4ff */
[----:B------:R-:W3:Y:S01]  /*13e2a0*/  LDL.LU R0, [R1+0x4d3c] ;  /* 0x004d3c0001007983 */ /* 0x000ee20000300800 */
[----:B------:R-:W-:Y:S02]  /*13e2b0*/  STL [R1+0x4db8], R155 ;  /* 0x004db89b01007387 */ /* 0x000fe40000100800 */
[----:B------:R-:W-:Y:S01]  /*13e2c0*/  STL [R1+0x4dbc], R149 ;  /* 0x004dbc9501007387 */ /* 0x000fe20000100800 */
[----:B-1----:R-:W-:Y:S01]  /*13e2d0*/  MOV R118, R123 ;  /* 0x0000007b00767202 */ /* 0x002fe20000000f00 */
[----:B------:R-:W-:Y:S01]  /*13e2e0*/  STL [R1+0x4db0], R154 ;  /* 0x004db09a01007387 */ /* 0x000fe20000100800 */
[----:B--2---:R-:W2:Y:S02]  /*13e2f0*/  LDL.LU R123, [R1+0x4d30] ;  /* 0x004d3000017b7983 */ /* 0x004ea40000300800 */
[----:B------:R-:W-:Y:S01]  /*13e300*/  IMAD.MOV.U32 R119, RZ, RZ, R155 ;  /* 0x000000ffff777224 */ /* 0x000fe200078e009b */
[----:B------:R-:W-:-:S04]  /*13e310*/  IADD3 R147, P5, R147, R246, RZ ;  /* 0x000000f693937210 */ /* 0x000fc80007fbe0ff */
[----:B------:R1:W-:Y:S01]  /*13e320*/  LDGSTS.E [R2+0x2ac00], [R118.64], P1 ;  /* 0x2ac0000076027fae */ /* 0x0003e20008921844 */
[----:B------:R-:W-:Y:S02]  /*13e330*/  IMAD.X R148, R148, 0x1, R244, P5 ;  /* 0x0000000194947824 */ /* 0x000fe400028e06f4 */
[----:B-1----:R-:W-:Y:S01]  /*13e340*/  IMAD.MOV.U32 R118, RZ, RZ, R149 ;  /* 0x000000ffff767224 */ /* 0x002fe200078e0095 */
[----:B------:R-:W-:-:S05]  /*13e350*/  MOV R119, R154 ;  /* 0x0000009a00777202 */ /* 0x000fca0000000f00 */
[----:B------:R1:W-:Y:S01]  /*13e360*/  LDGSTS.E [R2+0x2ae00], [R118.64], P1 ;  /* 0x2ae0000076027fae */ /* 0x0003e20008921844 */
[-C--:B------:R-:W-:Y:S02]  /*13e370*/  IADD3 R145, P1, R145, R246.reuse, RZ ;  /* 0x000000f691917210 */ /* 0x080fe40007f3e0ff */
[----:B------:R-:W-:Y:S01]  /*13e380*/  IADD3 R122, P5, R122, R246, RZ ;  /* 0x000000f67a7a7210 */ /* 0x000fe20007fbe0ff */
[----:B------:R-:W-:Y:S02]  /*13e390*/  STL [R1+0x4d54], R147 ;  /* 0x004d549301007387 */ /* 0x000fe40000100800 */
[----:B------:R-:W-:Y:S02]  /*13e3a0*/  IMAD.X R146, R146, 0x1, R244, P1 ;  /* 0x0000000192927824 */ /* 0x000fe400008e06f4 */
[----:B------:R-:W-:Y:S01]  /*13e3b0*/  STL [R1+0x4d4c], R145 ;  /* 0x004d4c9101007387 */ /* 0x000fe20000100800 */
[----:B------:R-:W-:Y:S01]  /*13e3c0*/  IADD3.X R144, R144, R244, RZ, P5, !PT ;  /* 0x000000f490907210 */ /* 0x000fe20002ffe4ff */
[----:B-1----:R-:W-:-:S02]  /*13e3d0*/  IMAD.MOV.U32 R118, RZ, RZ, R147 ;  /* 0x000000ffff767224 */ /* 0x002fc400078e0093 */
[----:B------:R-:W-:Y:S01]  /*13e3e0*/  IMAD.MOV.U32 R119, RZ, RZ, R148 ;  /* 0x000000ffff777224 */ /* 0x000fe200078e0094 */
[----:B------:R-:W-:Y:S01]  /*13e3f0*/  STL [R1+0x4d48], R148 ;  /* 0x004d489401007387 */ /* 0x000fe20000100800 */
[----:B------:R-:W-:Y:S02]  /*13e400*/  STL [R1+0x4d44], R122 ;  /* 0x004d447a01007387 */ /* 0x000fe40000100800 */
[----:B------:R-:W-:Y:S01]  /*13e410*/  STL [R1+0x4d40], R146 ;  /* 0x004d409201007387 */ /* 0x000fe20000100800 */
[----:B------:R1:W-:Y:S01]  /*13e420*/  LDGSTS.E [R2+0x2c800], [R118.64], P2 ;  /* 0x2c80000076027fae */ /* 0x0003e20009121844 */
[C---:B------:R-:W-:Y:S08]  /*13e430*/  HMMA.1688.F32.TF32 R92, R8.reuse, R232, R92 ;  /* 0x000000e8085c723c */ /* 0x040ff0000008105c */
[----:B------:R-:W-:Y:S01]  /*13e440*/  HMMA.1688.F32.TF32 R88, R8, R160, R88 ;  /* 0x000000a00858723c */ /* 0x000fe20000081058 */
[----:B-1----:R-:W-:Y:S01]  /*13e450*/  MOV R118, R145 ;  /* 0x0000009100767202 */ /* 0x002fe20000000f00 */
[----:B------:R-:W-:-:S05]  /*13e460*/  IMAD.MOV.U32 R119, RZ, RZ, R146 ;  /* 0x000000ffff777224 */ /* 0x000fca00078e0092 */
[----:B------:R1:W-:Y:S02]  /*13e470*/  LDGSTS.E [R2+0x2ca00], [R118.64], P2 ;  /* 0x2ca0000076027fae */ /* 0x0003e40009121844 */
[----:B-1----:R-:W-:Y:S01]  /*13e480*/  IMAD.MOV.U32 R119, RZ, RZ, R144 ;  /* 0x000000ffff777224 */ /* 0x002fe200078e0090 */
[----:B------:R-:W-:-:S05]  /*13e490*/  MOV R118, R122 ;  /* 0x0000007a00767202 */ /* 0x000fca0000000f00 */
[----:B------:R1:W-:Y:S01]  /*13e4a0*/  LDGSTS.E [R2+0x2cc00], [R118.64], P2 ;  /* 0x2cc0000076027fae */ /* 0x0003e20009121844 */
[----:B---3--:R-:W-:-:S05]  /*13e4b0*/  IADD3 R0, P1, R0, R246, RZ ;  /* 0x000000f600007210 */ /* 0x008fca0007f3e0ff */
[----:B--2---:R-:W-:Y:S01]  /*13e4c0*/  IMAD.X R123, R123, 0x1, R244, P1 ;  /* 0x000000017b7b7824 */ /* 0x004fe200008e06f4 */
[----:B------:R-:W-:Y:S01]  /*13e4d0*/  STL [R1+0x4d3c], R0 ;  /* 0x004d3c0001007387 */ /* 0x000fe20000100800 */
[----:B------:R2:W-:Y:S02]  /*13e4e0*/  STL [R1+0x4d38], R144 ;  /* 0x004d389001007387 */ /* 0x0005e40000100800 */
[----:B------:R-:W3:Y:S02]  /*13e4f0*/  LDL.LU R232, [R1+0x1610] ;  /* 0x0016100001e87983 */ /* 0x000ee40000300800 */
[----:B------:R-:W3:Y:S01]  /*13e500*/  LDL.LU R233, [R1+0x1614] ;  /* 0x0016140001e97983 */ /* 0x000ee20000300800 */
[----:B------:R4:W-:Y:S04]  /*13e510*/  STL [R1+0x4d30], R123 ;  /* 0x004d307b01007387 */ /* 0x0009e80000100800 */
[----:B--2---:R-:W2:Y:S01]  /*13e520*/  LDL.LU R144, [R1+0x4cd4] ;  /* 0x004cd40001907983 */ /* 0x004ea20000300800 */
        /* <DEDUP_REMOVED lines=9> */
[----:B-1----:R-:W-:Y:S01]  /*13e5c0*/  IMAD.MOV.U32 R118, RZ, RZ, R0 ;  /* 0x000000ffff767224 */ /* 0x002fe200078e0000 */
[----:B------:R-:W-:-:S02]  /*13e5d0*/  MOV R119, R123 ;  /* 0x0000007b00777202 */ /* 0x000fc40000000f00 */
[C---:B------:R-:W-:Y:S02]  /*13e5e0*/  ISETP.GT.AND P1, PT, R116.reuse, 0x65, PT ;  /* 0x000000657400780c */ /* 0x040fe40003f24270 */
[----:B------:R-:W-:Y:S01]  /*13e5f0*/  ISETP.GT.AND P5, PT, R116, 0x69, PT ;  /* 0x000000697400780c */ /* 0x000fe20003fa4270 */
[----:B------:R-:W3:Y:S04]  /*13e600*/  LDL.LU R147, [R1+0x4c54] ;  /* 0x004c540001937983 */ /* 0x000ee80000300800 */
[----:B------:R1:W-:Y:S01]  /*13e610*/  LDGSTS.E [R2+0x2ce00], [R118.64], P2 ;  /* 0x2ce0000076027fae */ /* 0x0003e20009121844 */
[----:B------:R-:W3:Y:S01]  /*13e620*/  LDL.LU R145, [R1+0x4c4c] ;  /* 0x004c4c0001917983 */ /* 0x000ee20000300800 */
[----:B------:R-:W-:Y:S01]  /*13e630*/  SEL R0, RZ, 0x4, !P5 ;  /* 0x00000004ff007807 */ /* 0x000fe20006800000 */
[----:B----4-:R-:W4:Y:S01]  /*13e640*/  LDL.LU R123, [R1+0x4c44] ;  /* 0x004c4400017b7983 */ /* 0x010f220000300800 */
[----:B-1----:R-:W-:-:S04]  /*13e650*/  SEL R118, RZ, 0x4, !P1 ;  /* 0x00000004ff767807 */ /* 0x002fc80004800000 */
[----:B------:R-:W-:Y:S02]  /*13e660*/  SEL R118, R118, RZ, !P0 ;  /* 0x000000ff76767207 */ /* 0x000fe40004000000 */
[----:B------:R-:W-:Y:S02]  /*13e670*/  SEL R0, R0, RZ, !P0 ;  /* 0x000000ff00007207 */ /* 0x000fe40004000000 */
[-C--:B--2---:R-:W-:Y:S02]  /*13e680*/  IADD3 R144, P1, R144, R246.reuse, RZ ;  /* 0x000000f690907210 */ /* 0x084fe40007f3e0ff */
[-C--:B---3--:R-:W-:Y:S02]  /*13e690*/  IADD3 R158, P2, R158, R246.reuse, RZ ;  /* 0x000000f69e9e7210 */ /* 0x088fe40007f5e0ff */
[----:B------:R-:W-:Y:S01]  /*13e6a0*/  IADD3 R122, P5, R122, R246, RZ ;  /* 0x000000f67a7a7210 */ /* 0x000fe20007fbe0ff */
[--C-:B------:R-:W-:Y:S02]  /*13e6b0*/  IMAD.X R146, R146, 0x1, R244.reuse, P1 ;  /* 0x0000000192927824 */ /* 0x100fe400008e06f4 */
[----:B------:R-:W-:Y:S01]  /*13e6c0*/  IMAD.X R159, R159, 0x1, R244, P2 ;  /* 0x000000019f9f7824 */ /* 0x000fe200010e06f4 */
[----:B------:R-:W-:Y:S01]  /*13e6d0*/  STL [R1+0x4cd4], R144 ;  /* 0x004cd49001007387 */ /* 0x000fe20000100800 */
[----:B------:R-:W-:Y:S02]  /*13e6e0*/  STL [R1+0x4ccc], R158 ;  /* 0x004ccc9e01007387 */ /* 0x000fe40000100800 */
[----:B------:R-:W-:Y:S02]  /*13e6f0*/  STL [R1+0x4cc4], R122 ;  /* 0x004cc47a01007387 */ /* 0x000fe40000100800 */
[----:B------:R1:W-:Y:S01]  /*13e700*/  STL [R1+0x4cc8], R146 ;  /* 0x004cc89201007387 */ /* 0x0003e20000100800 */
[----:B------:R-:W-:-:S02]  /*13e710*/  ISETP.NE.U32.AND P1, PT, R118, RZ, PT ;  /* 0x000000ff7600720c */ /* 0x000fc40003f25070 */
[----:B------:R-:W-:Y:S01]  /*13e720*/  IADD3.X R155, R155, R244, RZ, P5, !PT ;  /* 0x000000f49b9b7210 */ /* 0x000fe20002ffe4ff */
[----:B------:R-:W-:Y:S01]  /*13e730*/  STL [R1+0x4cc0], R159 ;  /* 0x004cc09f01007387 */ /* 0x000fe20000100800 */
[----:B------:R-:W-:Y:S01]  /*13e740*/  HMMA.1688.F32.TF32 R84, R8, R232, R84 ;  /* 0x000000e80854723c */ /* 0x000fe20000081054 */
[----:B------:R-:W2:Y:S02]  /*13e750*/  LDL.LU.64 R234, [R1+0x6268] ;  /* 0x0062680001ea7983 */ /* 0x000ea40000300a00 */
[----:B------:R-:W-:Y:S02]  /*13e760*/  IMAD.MOV.U32 R118, RZ, RZ, R144 ;  /* 0x000000ffff767224 */ /* 0x000fe400078e0090 */
[----:B------:R-:W-:Y:S01]  /*13e770*/  IMAD.MOV.U32 R119, RZ, RZ, R146 ;  /* 0x000000ffff777224 */ /* 0x000fe200078e0092 */
[----:B------:R-:W-:Y:S01]  /*13e780*/  IADD3 R149, P5, R149, R246, RZ ;  /* 0x000000f695957210 */ /* 0x000fe20007fbe0ff */
[----:B------:R-:W3:Y:S01]  /*13e790*/  LDL.LU.64 R232, [R1+0x6260] ;  /* 0x0062600001e87983 */ /* 0x000ee20000300a00 */
[----:B------:R-:W2:Y:S01]  /*13e7a0*/  LDL.LU R148, [R1+0x4c48] ;  /* 0x004c480001947983 */ /* 0x000ea20000300800 */
[----:B------:R-:W-:Y:S01]  /*13e7b0*/  ISETP.NE.U32.AND P2, PT, R0, RZ, PT ;  /* 0x000000ff0000720c */ /* 0x000fe20003f45070 */
[----:B------:R-:W-:Y:S01]  /*13e7c0*/  STL [R1+0x4cb8], R155 ;  /* 0x004cb89b01007387 */ /* 0x000fe20000100800 */
[----:B------:R-:W3:Y:S04]  /*13e7d0*/  LDL.LU R0, [R1+0x4c3c] ;  /* 0x004c3c0001007983 */ /* 0x000ee80000300800 */
[----:B------:R4:W-:Y:S01]  /*13e7e0*/  LDGSTS.E [R2+0x2e800], [R118.64], P3 ;  /* 0x2e80000076027fae */ /* 0x0009e20009921844 */
[----:B------:R-:W-:Y:S02]  /*13e7f0*/  STL [R1+0x4cbc], R149 ;  /* 0x004cbc9501007387 */ /* 0x000fe40000100800 */
[----:B-1----:R-:W3:Y:S01]  /*13e800*/  LDL.LU R146, [R1+0x4c40] ;  /* 0x004c400001927983 */ /* 0x002ee20000300800 */
[----:B------:R-:W-:Y:S01]  /*13e810*/  IADD3.X R154, R154, R244, RZ, P5, !PT ;  /* 0x000000f49a9a7210 */ /* 0x000fe20002ffe4ff */
[----:B------:R-:W3:Y:S01]  /*13e820*/  LDL.LU R144, [R1+0x4c38] ;  /* 0x004c380001907983 */ /* 0x000ee20000300800 */
[----:B----4-:R-:W-:-:S02]  /*13e830*/  IMAD.MOV.U32 R118, RZ, RZ, R158 ;  /* 0x000000ffff767224 */ /* 0x010fc400078e009e */
[----:B------:R-:W-:Y:S01]  /*13e840*/  IMAD.MOV.U32 R119, RZ, RZ, R159 ;  /* 0x000000ffff777224 */ /* 0x000fe200078e009f */
[----:B------:R-:W-:Y:S04]  /*13e850*/  STL [R1+0x4cb0], R154 ;  /* 0x004cb09a01007387 */ /* 0x000fe80000100800 */
[----:B------:R1:W-:Y:S02]  /*13e860*/  LDGSTS.E [R2+0x2ea00], [R118.64], P3 ;  /* 0x2ea0000076027fae */ /* 0x0003e40009921844 */
[----:B-1----:R-:W-:Y:S02]  /*13e870*/  MOV R118, R122 ;  /* 0x0000007a00767202 */ /* 0x002fe40000000f00 */
[----:B------:R-:W4:Y:S01]  /*13e880*/  LDL.LU R122, [R1+0x4c30] ;  /* 0x004c3000017a7983 */ /* 0x000f220000300800 */
[----:B------:R-:W-:Y:S01]  /*13e890*/  IMAD.MOV.U32 R119, RZ, RZ, R155 ;  /* 0x000000ffff777224 */ /* 0x000fe200078e009b */
[----:B------:R-:W-:-:S04]  /*13e8a0*/  IADD3 R147, P5, R147, R246, RZ ;  /* 0x000000f693937210 */ /* 0x000fc80007fbe0ff */
[----:B------:R1:W-:Y:S04]  /*13e8b0*/  LDGSTS.E [R2+0x2ec00], [R118.64], P3 ;  /* 0x2ec0000076027fae */ /* 0x0003e80009921844 */
[----:B------:R-:W-:Y:S01]  /*13e8c0*/  STL [R1+0x4c54], R147 ;  /* 0x004c549301007387 */ /* 0x000fe20000100800 */
[----:B------:R-:W-:Y:S01]  /*13e8d0*/  HMMA.1688.F32.TF32 R80, R8, R160, R80 ;  /* 0x000000a00850723c */ /* 0x000fe20000081050 */
[----:B------:R-:W4:Y:S02]  /*13e8e0*/  LDL.LU.64 R162, [R1+0x6258] ;  /* 0x0062580001a27983 */ /* 0x000f240000300a00 */
[----:B------:R-:W4:Y:S02]  /*13e8f0*/  LDL.LU.64 R160, [R1+0x6250] ;  /* 0x0062500001a07983 */ /* 0x000f240000300a00 */
[----:B-1----:R-:W-:Y:S01]  /*13e900*/  IMAD.MOV.U32 R118, RZ, RZ, R149 ;  /* 0x000000ffff767224 */ /* 0x002fe200078e0095 */
[----:B------:R-:W-:-:S05]  /*13e910*/  MOV R119, R154 ;  /* 0x0000009a00777202 */ /* 0x000fca0000000f00 */
[----:B------:R1:W-:Y:S01]  /*13e920*/  LDGSTS.E [R2+0x2ee00], [R118.64], P3 ;  /* 0x2ee0000076027fae */ /* 0x0003e20009921844 */
[----:B------:R-:W-:-:S05]  /*13e930*/  IADD3 R145, P3, R145, R246, RZ ;  /* 0x000000f691917210 */ /* 0x000fca0007f7e0ff */
[----:B------:R-:W-:Y:S01]  /*13e940*/  STL [R1+0x4c4c], R145 ;  /* 0x004c4c9101007387 */ /* 0x000fe20000100800 */
[----:B-1----:R-:W-:Y:S02]  /*13e950*/  IMAD.MOV.U32 R118, RZ, RZ, R147 ;  /* 0x000000ffff767224 */ /* 0x002fe400078e0093 */
[----:B--2---:R-:W-:Y:S01]  /*13e960*/  IMAD.X R148, R148, 0x1, R244, P5 ;  /* 0x0000000194947824 */ /* 0x004fe200028e06f4 */
[----:B------:R-:W-:-:S03]  /*13e970*/  IADD3 R123, P5, R123, R246, RZ ;  /* 0x000000f67b7b7210 */ /* 0x000fc60007fbe0ff */
[----:B------:R-:W-:Y:S02]  /*13e980*/  IMAD.MOV.U32 R119, RZ, RZ, R148 ;  /* 0x000000ffff777224 */ /* 0x000fe400078e0094 */
[----:B---3--:R-:W-:Y:S01]  /*13e990*/  IMAD.X R146, R146, 0x1, R244, P3 ;  /* 0x0000000192927824 */ /* 0x008fe200018e06f4 */
[----:B------:R-:W-:Y:S02]  /*13e9a0*/  IADD3 R0, P3, R0, R246, RZ ;  /* 0x000000f600007210 */ /* 0x000fe40007f7e0ff */
[----:B------:R-:W-:Y:S01]  /*13e9b0*/  IADD3.X R144, R144, R244, RZ, P5, !PT ;  /* 0x000000f490907210 */ /* 0x000fe20002ffe4ff */
[----:B------:R-:W-:Y:S01]  /*13e9c0*/  STL [R1+0x4c48], R148 ;  /* 0x004c489401007387 */ /* 0x000fe20000100800 */
[----:B------:R-:W-:Y:S03]  /*13e9d0*/  STL [R1+0x4c44], R123 ;  /* 0x004c447b01007387 */ /* 0x000fe60000100800 */
[----:B------:R1:W-:Y:S01]  /*13e9e0*/  LDGSTS.E [R2+0x30800], [R118.64], P4 ;  /* 0x3080000076027fae */ /* 0x0003e2000a121844 */
[----:B------:R2:W-:Y:S02]  /*13e9f0*/  STL [R1+0x4c40], R146 ;  /* 0x004c409201007387 */ /* 0x0005e40000100800 */
[----:B------:R-:W-:Y:S02]  /*13ea00*/  STL [R1+0x4c3c], R0 ;  /* 0x004c3c0001007387 */ /* 0x000fe40000100800 */
[----:B------:R3:W-:Y:S01]  /*13ea10*/  STL [R1+0x4c38], R144 ;  /* 0x004c389001007387 */ /* 0x0007e20000100800 */
[----:B-1----:R-:W-:Y:S01]  /*13ea20*/  MOV R118, R145 ;  /* 0x0000009100767202 */ /* 0x002fe20000000f00 */
[----:B------:R-:W-:-:S02]  /*13ea30*/  IMAD.MOV.U32 R119, RZ, RZ, R146 ;  /* 0x000000ffff777224 */ /* 0x000fc400078e0092 */
[----:B--2---:R-:W2:Y:S01]  /*13ea40*/  LDL.LU R146, [R1+0x4bd4] ;  /* 0x004bd40001927983 */ /* 0x004ea20000300800 */
[----:B------:R-:W2:Y:S03]  /*13ea50*/  LDL.LU R164, [R1+0x4bcc] ;  /* 0x004bcc0001a47983 */ /* 0x000ea60000300800 */
[----:B------:R1:W-:Y:S01]  /*13ea60*/  LDGSTS.E [R2+0x30a00], [R118.64], P4 ;  /* 0x30a0000076027fae */ /* 0x0003e2000a121844 */
[----:B----4-:R-:W-:Y:S02]  /*13ea70*/  IMAD.X R122, R122, 0x1, R244, P3 ;  /* 0x000000017a7a7824 */ /* 0x010fe400018e06f4 */
[----:B-1----:R-:W-:-:S03]  /*13ea80*/  IMAD.MOV.U32 R119, RZ, RZ, R144 ;  /* 0x000000ffff777224 */ /* 0x002fc600078e0090 */
[----:B------:R1:W-:Y:S01]  /*13ea90*/  STL [R1+0x4c30], R122 ;  /* 0x004c307a01007387 */ /* 0x0003e20000100800 */
[----:B---3--:R-:W3:Y:S02]  /*13eaa0*/  LDL.LU R144, [R1+0x4bc4] ;  /* 0x004bc40001907983 */ /* 0x008ee40000300800 */
[----:B------:R-:W4:Y:S02]  /*13eab0*/  LDL.LU R148, [R1+0x4bc8] ;  /* 0x004bc80001947983 */ /* 0x000f240000300800 */
[----:B------:R-:W4:Y:S01]  /*13eac0*/  LDL.LU R165, [R1+0x4bc0] ;  /* 0x004bc00001a57983 */ /* 0x000f220000300800 */
[----:B------:R-:W4:Y:S01]  /*13ead0*/  LDL.LU R159, [R1+0x4bb8] ;  /* 0x004bb800019f7983 */ /* 0x000f220000300800 */
[----:B------:R-:W4:Y:S02]  /*13eae0*/  LDL.LU R158, [R1+0x4bb0] ;  /* 0x004bb000019e7983 */ /* 0x000f240000300800 */
[----:B------:R-:W4:Y:S01]  /*13eaf0*/  LDL.LU R155, [R1+0x4bbc] ;  /* 0x004bbc00019b7983 */ /* 0x000f220000300800 */
[----:B------:R-:W-:-:S02]  /*13eb00*/  MOV R118, R123 ;  /* 0x0000007b00767202 */ /* 0x000fc40000000f00 */
[C---:B------:R-:W-:Y:S02]  /*13eb10*/  ISETP.GT.AND P3, PT, R116.reuse, 0x6d, PT ;  /* 0x0000006d7400780c */ /* 0x040fe40003f64270 */
[----:B------:R-:W-:Y:S01]  /*13eb20*/  ISETP.GT.AND P5, PT, R116, 0x71, PT ;  /* 0x000000717400780c */ /* 0x000fe20003fa4270 */
[----:B------:R-:W4:Y:S04]  /*13eb30*/  LDL.LU R149, [R1+0x4b74] ;  /* 0x004b740001957983 */ /* 0x000f280000300800 */
[----:B------:R1:W-:Y:S01]  /*13eb40*/  LDGSTS.E [R2+0x30c00], [R118.64], P4 ;  /* 0x30c0000076027fae */ /* 0x0003e2000a121844 */
[----:B------:R-:W4:Y:S02]  /*13eb50*/  LDL.LU R147, [R1+0x4b4c] ;  /* 0x004b4c0001937983 */ /* 0x000f240000300800 */
[----:B------:R-:W4:Y:S02]  /*13eb60*/  LDL.LU R145, [R1+0x4b44] ;  /* 0x004b440001917983 */ /* 0x000f240000300800 */
[----:B-1----:R-:W-:Y:S01]  /*13eb70*/  IMAD.MOV.U32 R118, RZ, RZ, R0 ;  /* 0x000000ffff767224 */ /* 0x002fe200078e0000 */
[----:B------:R-:W-:-:S05]  /*13eb80*/  MOV R119, R122 ;  /* 0x0000007a00777202 */ /* 0x000fca0000000f00 */
[----:B------:R1:W-:Y:S01]  /*13eb90*/  LDGSTS.E [R2+0x30e00], [R118.64], P4 ;  /* 0x30e0000076027fae */ /* 0x0003e2000a121844 */
[----:B------:R-:W-:Y:S02]  /*13eba0*/  SEL R0, RZ, 0x4, !P5 ;  /* 0x00000004ff007807 */ /* 0x000fe40006800000 */
[----:B-1----:R-:W-:Y:S02]  /*13ebb0*/  SEL R118, RZ, 0x4, !P3 ;  /* 0x00000004ff767807 */ /* 0x002fe40005800000 */
[----:B------:R-:W-:Y:S01]  /*13ebc0*/  SEL R0, R0, RZ, !P0 ;  /* 0x000000ff00007207 */ /* 0x000fe20004000000 */
[----:B------:R-:W-:Y:S01]  /*13ebd0*/  HMMA.1688.F32.TF32 R76, R8, R120, R76 ;  /* 0x00000078084c723c */ /* 0x000fe2000008104c */
[----:B------:R-:W-:Y:S02]  /*13ebe0*/  SEL R118, R118, RZ, !P0 ;  /* 0x000000ff76767207 */ /* 0x000fe40004000000 */
[-C--:B--2---:R-:W-:Y:S02]  /*13ebf0*/  IADD3 R146, P3, R146, R246.reuse, RZ ;  /* 0x000000f692927210 */ /* 0x084fe40007f7e0ff */
[----:B------:R-:W-:-:S03]  /*13ec00*/  IADD3 R164, P4, R164, R246, RZ ;  /* 0x000000f6a4a47210 */ /* 0x000fc60007f9e0ff */
[----:B------:R-:W-:Y:S02]  /*13ec10*/  STL [R1+0x4bd4], R146 ;  /* 0x004bd49201007387 */ /* 0x000fe40000100800 */
[----:B------:R-:W-:Y:S01]  /*13ec20*/  STL [R1+0x4bcc], R164 ;  /* 0x004bcca401007387 */ /* 0x000fe20000100800 */
[----:B---3--:R-:W-:Y:S01]  /*13ec30*/  IADD3 R144, P5, R144, R246, RZ ;  /* 0x000000f690907210 */ /* 0x008fe20007fbe0ff */
[--C-:B----4-:R-:W-:Y:S02]  /*13ec40*/  IMAD.X R148, R148, 0x1, R244.reuse, P3 ;  /* 0x0000000194947824 */ /* 0x110fe400018e06f4 */
[----:B------:R-:W-:Y:S02]  /*13ec50*/  IMAD.X R165, R165, 0x1, R244, P4 ;  /* 0x00000001a5a57824 */ /* 0x000fe400020e06f4 */
[----:B------:R-:W-:Y:S01]  /*13ec60*/  STL [R1+0x4bc4], R144 ;  /* 0x004bc49001007387 */ /* 0x000fe20000100800 */
[----:B------:R1:W-:Y:S03]  /*13ec70*/  STL [R1+0x4bc8], R148 ;  /* 0x004bc89401007387 */ /* 0x0003e60000100800 */
[----:B------:R-:W-:Y:S01]  /*13ec80*/  STL [R1+0x4bc0], R165 ;  /* 0x004bc0a501007387 */ /* 0x000fe20000100800 */
[----:B------:R-:W-:-:S03]  /*13ec90*/  IADD3.X R159, R159, R244, RZ, P5, !PT ;  /* 0x000000f49f9f7210 */ /* 0x000fc60002ffe4ff */
[----:B------:R-:W2:Y:S01]  /*13eca0*/  LDL.LU.64 R122, [R1+0x6248] ;  /* 0x00624800017a7983 */ /* 0x000ea20000300a00 */
[----:B------:R-:W2:Y:S01]  /*13ecb0*/  LDL.LU.64 R120, [R1+0x6240] ;  /* 0x0062400001787983 */ /* 0x000ea20000300a00 */
[----:B------:R-:W-:Y:S01]  /*13ecc0*/  IADD3 R155, P5, R155, R246, RZ ;  /* 0x000000f69b9b7210 */ /* 0x000fe20007fbe0ff */
[----:B------:R-:W3:Y:S01]  /*13ecd0*/  LDL.LU R154, [R1+0x4b48] ;  /* 0x004b4800019a7983 */ /* 0x000ee20000300800 */
[----:B------:R-:W-:Y:S01]  /*13ece0*/  ISETP.NE.U32.AND P3, PT, R118, RZ, PT ;  /* 0x000000ff7600720c */ /* 0x000fe20003f65070 */
[----:B------:R-:W-:Y:S02]  /*13ecf0*/  IMAD.MOV.U32 R118, RZ, RZ, R146 ;  /* 0x000000ffff767224 */ /* 0x000fe400078e0092 */
[----:B------:R-:W-:Y:S01]  /*13ed00*/  IMAD.MOV.U32 R119, RZ, RZ, R148 ;  /* 0x000000ffff777224 */ /* 0x000fe200078e0094 */
[----:B------:R-:W-:Y:S01]  /*13ed10*/  ISETP.NE.U32.AND P4, PT, R0, RZ, PT ;  /* 0x000000ff0000720c */ /* 0x000fe20003f85070 */
[----:B------:R-:W-:Y:S01]  /*13ed20*/  STL [R1+0x4bb8], R159 ;  /* 0x004bb89f01007387 */ /* 0x000fe20000100800 */
[----:B------:R-:W4:Y:S02]  /*13ed30*/  LDL.LU R0, [R1+0x4b3c] ;  /* 0x004b3c0001007983 */ /* 0x000f240000300800 */
[----:B------:R-:W-:Y:S02]  /*13ed40*/  STL [R1+0x4bbc], R155 ;  /* 0x004bbc9b01007387 */ /* 0x000fe40000100800 */
[----:B-1----:R-:W2:Y:S01]  /*13ed50*/  LDL.LU R148, [R1+0x4b40] ;  /* 0x004b400001947983 */ /* 0x002ea20000300800 */
[----:B------:R1:W-:Y:S01]  /*13ed60*/  LDGSTS.E [R2+0x32800], [R118.64], P1 ;  /* 0x3280000076027fae */ /* 0x0003e20008921844 */
[----:B------:R-:W-:-:S03]  /*13ed70*/  IADD3.X R158, R158, R244, RZ, P5, !PT ;  /* 0x000000f49e9e7210 */ /* 0x000fc60002ffe4ff */
[----:B------:R-:W4:Y:S04]  /*13ed80*/  LDL.LU R146, [R1+0x4b38] ;  /* 0x004b380001927983 */ /* 0x000f280000300800 */
[----:B------:R1:W-:Y:S02]  /*13ed90*/  STL [R1+0x4bb0], R158 ;  /* 0x004bb09e01007387 */ /* 0x0003e40000100800 */
[----:B-1----:R-:W-:Y:S02]  /*13eda0*/  IMAD.MOV.U32 R118, RZ, RZ, R164 ;  /* 0x000000ffff767224 */ /* 0x002fe400078e00a4 */
[----:B------:R-:W-:-:S05]  /*13edb0*/  IMAD.MOV.U32 R119, RZ, RZ, R165 ;  /* 0x000000ffff777224 */ /* 0x000fca00078e00a5 */
[----:B------:R1:W-:Y:S02]  /*13edc0*/  LDGSTS.E [R2+0x32a00], [R118.64], P1 ;  /* 0x32a0000076027fae */ /* 0x0003e40008921844 */
[----:B-1----:R-:W-:Y:S02]  /*13edd0*/  MOV R118, R144 ;  /* 0x0000009000767202 */ /* 0x002fe40000000f00 */
[----:B------:R-:W4:Y:S01]  /*13ede0*/  LDL.LU R144, [R1+0x4b30] ;  /* 0x004b300001907983 */ /* 0x000f220000300800 */
[----:B------:R-:W-:Y:S01]  /*13edf0*/  IMAD.MOV.U32 R119, RZ, RZ, R159 ;  /* 0x000000ffff777224 */ /* 0x000fe200078e009f */
[----:B------:R-:W-:-:S04]  /*13ee00*/  IADD3 R149, P5, R149, R246, RZ ;  /* 0x000000f695957210 */ /* 0x000fc80007fbe0ff */
[----:B------:R1:W-:Y:S02]  /*13ee10*/  LDGSTS.E [R2+0x32c00], [R118.64], P1 ;  /* 0x32c0000076027fae */ /* 0x0003e40008921844 */
[----:B-1----:R-:W-:Y:S01]  /*13ee20*/  IMAD.MOV.U32 R118, RZ, RZ, R155 ;  /* 0x000000ffff767224 */ /* 0x002fe200078e009b */
[----:B------:R-:W-:-:S05]  /*13ee30*/  MOV R119, R158 ;  /* 0x0000009e00777202 */ /* 0x000fca0000000f00 */
[----:B------:R1:W-:Y:S01]  /*13ee40*/  LDGSTS.E [R2+0x32e00], [R118.64], P1 ;  /* 0x32e0000076027fae */ /* 0x0003e20008921844 */
[----:B------:R-:W-:-:S03]  /*13ee50*/  IADD3 R147, P1, R147, R246, RZ ;  /* 0x000000f693937210 */ /* 0x000fc60007f3e0ff */
[----:B------:R-:W-:Y:S01]  /*13ee60*/  STL [R1+0x4b74], R149 ;  /* 0x004b749501007387 */ /* 0x000fe20000100800 */
[----:B------:R-:W-:Y:S01]  /*13ee70*/  HMMA.1688.F32.TF32 R72, R8, R156, R72 ;  /* 0x0000009c0848723c */ /* 0x000fe20000081048 */
[----:B------:R-:W4:Y:S02]  /*13ee80*/  LDL.LU.64 R158, [R1+0x6238] ;  /* 0x00623800019e7983 */ /* 0x000f240000300a00 */
[----:B------:R-:W4:Y:S02]  /*13ee90*/  LDL.LU.64 R156, [R1+0x6230] ;  /* 0x00623000019c7983 */ /* 0x000f240000300a00 */
[----:B-1----:R-:W-:Y:S01]  /*13eea0*/  IMAD.MOV.U32 R118, RZ, RZ, R149 ;  /* 0x000000ffff767224 */ /* 0x002fe200078e0095 */
[----:B------:R-:W-:Y:S01]  /*13eeb0*/  STL [R1+0x4b4c], R147 ;  /* 0x004b4c9301007387 */ /* 0x000fe20000100800 */
[----:B------:R-:W-:Y:S02]  /*13eec0*/  IMAD.MOV.U32 R185, RZ, RZ, R252 ;  /* 0x000000ffffb97224 */ /* 0x000fe400078e00fc */
[----:B------:R-:W-:-:S02]  /*13eed0*/  IMAD.MOV.U32 R252, RZ, RZ, R171 ;  /* 0x000000fffffc7224 */ /* 0x000fc400078e00ab */
[----:B---3--:R-:W-:Y:S01]  /*13eee0*/  IMAD.X R154, R154, 0x1, R244, P5 ;  /* 0x000000019a9a7824 */ /* 0x008fe200028e06f4 */
[----:B------:R-:W-:-:S03]  /*13eef0*/  IADD3 R145, P5, R145, R246, RZ ;  /* 0x000000f691917210 */ /* 0x000fc60007fbe0ff */
[----:B------:R-:W-:Y:S02]  /*13ef00*/  IMAD.MOV.U32 R119, RZ, RZ, R154 ;  /* 0x000000ffff777224 */ /* 0x000fe400078e009a */
[----:B--2---:R-:W-:-:S03]  /*13ef10*/  IMAD.X R148, R148, 0x1, R244, P1 ;  /* 0x0000000194947824 */ /* 0x004fc600008e06f4 */
[----:B------:R1:W-:Y:S01]  /*13ef20*/  LDGSTS.E [R2+0x34800], [R118.64], P2 ;  /* 0x3480000076027fae */ /* 0x0003e20009121844 */
[----:B----4-:R-:W-:Y:S02]  /*13ef30*/  IADD3 R0, P1, R0, R246, RZ ;  /* 0x000000f600007210 */ /* 0x010fe40007f3e0ff */
[----:B------:R-:W-:Y:S01]  /*13ef40*/  IADD3.X R146, R146, R244, RZ, P5, !PT ;  /* 0x000000f492927210 */ /* 0x000fe20002ffe4ff */
[----:B------:R-:W-:Y:S01]  /*13ef50*/  STL [R1+0x4b48], R154 ;  /* 0x004b489a01007387 */ /* 0x000fe20000100800 */
[----:B------:R-:W-:Y:S02]  /*13ef60*/  STL [R1+0x4b44], R145 ;  /* 0x004b449101007387 */ /* 0x000fe40000100800 */
[----:B------:R-:W-:Y:S02]  /*13ef70*/  STL [R1+0x4b40], R148 ;  /* 0x004b409401007387 */ /* 0x000fe40000100800 */
[----:B------:R-:W-:Y:S01]  /*13ef80*/  STL [R1+0x4b3c], R0 ;  /* 0x004b3c0001007387 */ /* 0x000fe20000100800 */
[----:B-1----:R-:W-:Y:S01]  /*13ef90*/  MOV R118, R147 ;  /* 0x0000009300767202 */ /* 0x002fe20000000f00 */
[----:B------:R-:W-:Y:S01]  /*13efa0*/  IMAD.MOV.U32 R119, RZ, RZ, R148 ;  /* 0x000000ffff777224 */ /* 0x000fe200078e0094 */
[----:B------:R1:W-:Y:S04]  /*13efb0*/  STL [R1+0x4b38], R146 ;  /* 0x004b389201007387 */ /* 0x0003e80000100800 */
[----:B------:R2:W-:Y:S02]  /*13efc0*/  LDGSTS.E [R2+0x34a00], [R118.64], P2 ;  /* 0x34a0000076027fae */ /* 0x0005e40009121844 */
[----:B--2---:R-:W-:-:S02]  /*13efd0*/  IMAD.MOV.U32 R119, RZ, RZ, R146 ;  /* 0x000000ffff777224 */ /* 0x004fc400078e0092 */
[----:B------:R-:W-:Y:S01]  /*13efe0*/  IMAD.X R144, R144, 0x1, R244, P1 ;  /* 0x0000000190907824 */ /* 0x000fe200008e06f4 */
[----:B-1----:R-:W2:Y:S01]  /*13eff0*/  LDL.LU R146, [R1+0x4af4] ;  /* 0x004af40001927983 */ /* 0x002ea20000300800 */
[----:B------:R-:W3:Y:S01]  /*13f000*/  LDL.LU R170, [R1+0x4acc] ;  /* 0x004acc0001aa7983 */ /* 0x000ee20000300800 */
[----:B------:R-:W-:Y:S02]  /*13f010*/  MOV R118, R145 ;  /* 0x0000009100767202 */ /* 0x000fe40000000f00 */
[----:B------:R1:W-:Y:S01]  /*13f020*/  STL [R1+0x4b30], R144 ;  /* 0x004b309001007387 */ /* 0x0003e20000100800 */
[----:B------:R-:W4:Y:S02]  /*13f030*/  LDL.LU R145, [R1+0x4ac4] ;  /* 0x004ac40001917983 */ /* 0x000f240000300800 */
[----:B------:R-:W4:Y:S02]  /*13f040*/  LDL.LU R148, [R1+0x4ac8] ;  /* 0x004ac80001947983 */ /* 0x000f240000300800 */
[----:B------:R-:W4:Y:S01]  /*13f050*/  LDL.LU R171, [R1+0x4ac0] ;  /* 0x004ac00001ab7983 */ /* 0x000f220000300800 */
[----:B------:R-:W4:Y:S01]  /*13f060*/  LDL.LU R165, [R1+0x4ab8] ;  /* 0x004ab80001a57983 */ /* 0x000f220000300800 */
[----:B------:R-:W4:Y:S02]  /*13f070*/  LDL.LU R164, [R1+0x4ab0] ;  /* 0x004ab00001a47983 */ /* 0x000f240000300800 */
[----:B------:R-:W4:Y:S01]  /*13f080*/  LDL.LU R155, [R1+0x4abc] ;  /* 0x004abc00019b7983 */ /* 0x000f220000300800 */
[----:B------:R1:W-:Y:S01]  /*13f090*/  LDGSTS.E [R2+0x34c00], [R118.64], P2 ;  /* 0x34c0000076027fae */ /* 0x0003e20009121844 */
[----:B------:R-:W-:-:S02]  /*13f0a0*/  ISETP.GT.AND P1, PT, R116, 0x75, PT ;  /* 0x000000757400780c */ /* 0x000fc40003f24270 */
[----:B------:R-:W-:Y:S01]  /*13f0b0*/  ISETP.GT.AND P5, PT, R116, 0x79, PT ;  /* 0x000000797400780c */ /* 0x000fe20003fa4270 */
[----:B------:R-:W4:Y:S01]  /*13f0c0*/  LDL.LU R149, [R1+0x4a74] ;  /* 0x004a740001957983 */ /* 0x000f220000300800 */
[----:B------:R-:W4:Y:S01]  /*13f0d0*/  LDL.LU R147, [R1+0x4a4c] ;  /* 0x004a4c0001937983 */ /* 0x000f220000300800 */
[----:B-1----:R-:W-:Y:S01]  /*13f0e0*/  IMAD.MOV.U32 R118, RZ, RZ, R0 ;  /* 0x000000ffff767224 */ /* 0x002fe200078e0000 */
[----:B------:R-:W-:Y:S02]  /*13f0f0*/  MOV R119, R144 ;  /* 0x0000009000777202 */ /* 0x000fe40000000f00 */
[----:B------:R-:W-:Y:S01]  /*13f100*/  SEL R0, RZ, 0x4, !P5 ;  /* 0x00000004ff007807 */ /* 0x000fe20006800000 */
[----:B------:R-:W4:Y:S04]  /*13f110*/  LDL.LU R144, [R1+0x4a44] ;  /* 0x004a440001907983 */ /* 0x000f280000300800 */
[----:B------:R1:W-:Y:S02]  /*13f120*/  LDGSTS.E [R2+0x34e00], [R118.64], P2 ;  /* 0x34e0000076027fae */ /* 0x0003e40009121844 */
[----:B-1----:R-:W-:Y:S01]  /*13f130*/  SEL R118, RZ, 0x4, !P1 ;  /* 0x00000004ff767807 */ /* 0x002fe20004800000 */
[----:B------:R-:W-:Y:S01]  /*13f140*/  IMAD.MOV.U32 R236, RZ, RZ, R175 ;  /* 0x000000ffffec7224 */ /* 0x000fe200078e00af */
[----:B------:R-:W-:Y:S01]  /*13f150*/  SEL R0, R0, RZ, !P0 ;  /* 0x000000ff00007207 */ /* 0x000fe20004000000 */
[----:B------:R-:W-:Y:S01]  /*13f160*/  HMMA.1688.F32.TF32 R68, R8, R172, R68 ;  /* 0x000000ac0844723c */ /* 0x000fe20000081044 */
[----:B------:R-:W-:-:S02]  /*13f170*/  SEL R118, R118, RZ, !P0 ;  /* 0x000000ff76767207 */ /* 0x000fc40004000000 */
[-C--:B--2---:R-:W-:Y:S02]  /*13f180*/  IADD3 R146, P1, R146, R246.reuse, RZ ;  /* 0x000000f692927210 */ /* 0x084fe40007f3e0ff */
[-C--:B---3--:R-:W-:Y:S02]  /*13f190*/  IADD3 R170, P2, R170, R246.reuse, RZ ;  /* 0x000000f6aaaa7210 */ /* 0x088fe40007f5e0ff */
[----:B----4-:R-:W-:Y:S01]  /*13f1a0*/  IADD3 R145, P5, R145, R246, RZ ;  /* 0x000000f691917210 */ /* 0x010fe20007fbe0ff */
[--C-:B------:R-:W-:Y:S02]  /*13f1b0*/  IMAD.X R148, R148, 0x1, R244.reuse, P1 ;  /* 0x0000000194947824 */ /* 0x100fe400008e06f4 */
[----:B------:R-:W-:Y:S01]  /*13f1c0*/  IMAD.X R171, R171, 0x1, R244, P2 ;  /* 0x00000001abab7824 */ /* 0x000fe200010e06f4 */
[----:B------:R-:W-:Y:S01]  /*13f1d0*/  STL [R1+0x4af4], R146 ;  /* 0x004af49201007387 */ /* 0x000fe20000100800 */
[----:B------:R-:W-:Y:S02]  /*13f1e0*/  STL [R1+0x4acc], R170 ;  /* 0x004accaa01007387 */ /* 0x000fe40000100800 */
[----:B------:R-:W-:Y:S02]  /*13f1f0*/  STL [R1+0x4ac4], R145 ;  /* 0x004ac49101007387 */ /* 0x000fe40000100800 */
[----:B------:R1:W-:Y:S01]  /*13f200*/  STL [R1+0x4ac8], R148 ;  /* 0x004ac89401007387 */ /* 0x0003e20000100800 */
[----:B------:R-:W-:Y:S01]  /*13f210*/  STL [R1+0x4ac0], R171 ;  /* 0x004ac0ab01007387 */ /* 0x000fe20000100800 */
[----:B------:R-:W-:Y:S01]  /*13f220*/  IADD3.X R165, R165, R244, RZ, P5, !PT ;  /* 0x000000f4a5a57210 */ /* 0x000fe20002ffe4ff */
[----:B------:R-:W2:Y:S02]  /*13f230*/  LDL.LU.64 R174, [R1+0x6228] ;  /* 0x0062280001ae7983 */ /* 0x000ea40000300a00 */
[----:B------:R-:W3:Y:S01]  /*13f240*/  LDL.LU.64 R172, [R1+0x6220] ;  /* 0x0062200001ac7983 */ /* 0x000ee20000300a00 */
[----:B------:R-:W-:Y:S01]  /*13f250*/  IADD3 R155, P5, R155, R246, RZ ;  /* 0x000000f69b9b7210 */ /* 0x000fe20007fbe0ff */
[----:B------:R-:W4:Y:S01]  /*13f260*/  LDL.LU R154, [R1+0x4a48] ;  /* 0x004a4800019a7983 */ /* 0x000f220000300800 */
[----:B------:R-:W-:Y:S01]  /*13f270*/  ISETP.NE.U32.AND P1, PT, R118, RZ, PT ;  /* 0x000000ff7600720c */ /* 0x000fe20003f25070 */
[----:B------:R-:W-:-:S02]  /*13f280*/  IMAD.MOV.U32 R118, RZ, RZ, R146 ;  /* 0x000000ffff767224 */ /* 0x000fc400078e0092 */
[----:B------:R-:W-:Y:S01]  /*13f290*/  IMAD.MOV.U32 R119, RZ, RZ, R148 ;  /* 0x000000ffff777224 */ /* 0x000fe200078e0094 */
[----:B------:R-:W-:Y:S01]  /*13f2a0*/  ISETP.NE.U32.AND P2, PT, R0, RZ, PT ;  /* 0x000000ff0000720c */ /* 0x000fe20003f45070 */
[----:B------:R-:W-:Y:S01]  /*13f2b0*/  STL [R1+0x4ab8], R165 ;  /* 0x004ab8a501007387 */ /* 0x000fe20000100800 */
[----:B------:R-:W2:Y:S02]  /*13f2c0*/  LDL.LU R0, [R1+0x4a3c] ;  /* 0x004a3c0001007983 */ /* 0x000ea40000300800 */
[----:B------:R-:W-:Y:S02]  /*13f2d0*/  STL [R1+0x4abc], R155 ;  /* 0x004abc9b01007387 */ /* 0x000fe40000100800 */
[----:B-1----:R-:W2:Y:S01]  /*13f2e0*/  LDL.LU R148, [R1+0x4a40] ;  /* 0x004a400001947983 */ /* 0x002ea20000300800 */
[----:B------:R1:W-:Y:S01]  /*13f2f0*/  LDGSTS.E [R2+0x36800], [R118.64], P3 ;  /* 0x3680000076027fae */ /* 0x0003e20009921844 */
[----:B------:R-:W-:-:S03]  /*13f300*/  IADD3.X R164, R164, R244, RZ, P5, !PT ;  /* 0x000000f4a4a47210 */ /* 0x000fc60002ffe4ff */
[----:B------:R-:W3:Y:S04]  /*13f310*/  LDL.LU R146, [R1+0x4a38] ;  /* 0x004a380001927983 */ /* 0x000ee80000300800 */
[----:B------:R-:W-:Y:S01]  /*13f320*/  STL [R1+0x4ab0], R164 ;  /* 0x004ab0a401007387 */ /* 0x000fe20000100800 */
[----:B-1----:R-:W-:Y:S02]  /*13f330*/  IMAD.MOV.U32 R118, RZ, RZ, R170 ;  /* 0x000000ffff767224 */ /* 0x002fe400078e00aa */
[----:B------:R-:W-:-:S05]  /*13f340*/  IMAD.MOV.U32 R119, RZ, RZ, R171 ;  /* 0x000000ffff777224 */ /* 0x000fca00078e00ab */
[----:B------:R1:W-:Y:S02]  /*13f350*/  LDGSTS.E [R2+0x36a00], [R118.64], P3 ;  /* 0x36a0000076027fae */ /* 0x0003e40009921844 */
[----:B-1----:R-:W-:Y:S02]  /*13f360*/  MOV R118, R145 ;  /* 0x0000009100767202 */ /* 0x002fe40000000f00 */
[----:B------:R-:W3:Y:S01]  /*13f370*/  LDL.LU R145, [R1+0x4a30] ;  /* 0x004a300001917983 */ /* 0x000ee20000300800 */
[----:B------:R-:W-:Y:S01]  /*13f380*/  IMAD.MOV.U32 R119, RZ, RZ, R165 ;  /* 0x000000ffff777224 */ /* 0x000fe200078e00a5 */
[----:B------:R-:W-:-:S04]  /*13f390*/  IADD3 R149, P5, R149, R246, RZ ;  /* 0x000000f695957210 */ /* 0x000fc80007fbe0ff */
[----:B------:R1:W-:Y:S02]  /*13f3a0*/  LDGSTS.E [R2+0x36c00], [R118.64], P3 ;  /* 0x36c0000076027fae */ /* 0x0003e40009921844 */
[----:B-1----:R-:W-:Y:S01]  /*13f3b0*/  IMAD.MOV.U32 R118, RZ, RZ, R155 ;  /* 0x000000ffff767224 */ /* 0x002fe200078e009b */
[----:B------:R-:W-:-:S05]  /*13f3c0*/  MOV R119, R164 ;  /* 0x000000a400777202 */ /* 0x000fca0000000f00 */
[----:B------:R1:W-:Y:S01]  /*13f3d0*/  LDGSTS.E [R2+0x36e00], [R118.64], P3 ;  /* 0x36e0000076027fae */ /* 0x0003e20009921844 */
[----:B------:R-:W-:Y:S01]  /*13f3e0*/  IADD3 R147, P3, R147, R246, RZ ;  /* 0x000000f693937210 */ /* 0x000fe20007f7e0ff */
[----:B------:R-:W-:Y:S01]  /*13f3f0*/  IMAD.MOV.U32 R237, RZ, RZ, R206 ;  /* 0x000000ffffed7224 */ /* 0x000fe200078e00ce */
[----:B------:R-:W-:Y:S01]  /*13f400*/  MOV R238, R207 ;  /* 0x000000cf00ee7202 */ /* 0x000fe20000000f00 */
[----:B------:R-:W-:Y:S01]  /*13f410*/  STL [R1+0x4a74], R149 ;  /* 0x004a749501007387 */ /* 0x000fe20000100800 */
[----:B------:R-:W-:Y:S01]  /*13f420*/  HMMA.1688.F32.TF32 R64, R8, R204, R64 ;  /* 0x000000cc0840723c */ /* 0x000fe20000081040 */
[----:B------:R-:W3:Y:S02]  /*13f430*/  LDL.LU.64 R206, [R1+0x6218] ;  /* 0x0062180001ce7983 */ /* 0x000ee40000300a00 */
[----:B------:R-:W3:Y:S02]  /*13f440*/  LDL.LU.64 R204, [R1+0x6210] ;  /* 0x0062100001cc7983 */ /* 0x000ee40000300a00 */
[----:B-1----:R-:W-:Y:S01]  /*13f450*/  IMAD.MOV.U32 R118, RZ, RZ, R149 ;  /* 0x000000ffff767224 */ /* 0x002fe200078e0095 */
[----:B------:R-:W-:Y:S01]  /*13f460*/  STL [R1+0x4a4c], R147 ;  /* 0x004a4c9301007387 */ /* 0x000fe20000100800 */
[----:B------:R-:W-:-:S02]  /*13f470*/  IMAD.MOV.U32 R251, RZ, RZ, R178 ;  /* 0x000000fffffb7224 */ /* 0x000fc400078e00b2 */
[----:B----4-:R-:W-:Y:S01]  /*13f480*/  IMAD.X R154, R154, 0x1, R244, P5 ;  /* 0x000000019a9a7824 */ /* 0x010fe200028e06f4 */
[----:B------:R-:W-:-:S03]  /*13f490*/  IADD3 R144, P5, R144, R246, RZ ;  /* 0x000000f690907210 */ /* 0x000fc60007fbe0ff */
[----:B------:R-:W-:Y:S02]  /*13f4a0*/  IMAD.MOV.U32 R119, RZ, RZ, R154 ;  /* 0x000000ffff777224 */ /* 0x000fe400078e009a */
[----:B--2---:R-:W-:-:S03]  /*13f4b0*/  IMAD.X R148, R148, 0x1, R244, P3 ;  /* 0x0000000194947824 */ /* 0x004fc600018e06f4 */
[----:B------:R1:W-:Y:S01]  /*13f4c0*/  LDGSTS.E [R2+0x38800], [R118.64], P4 ;  /* 0x3880000076027fae */ /* 0x0003e2000a121844 */
[----:B------:R-:W-:Y:S02]  /*13f4d0*/  IADD3 R0, P3, R0, R246, RZ ;  /* 0x000000f600007210 */ /* 0x000fe40007f7e0ff */
[----:B---3--:R-:W-:Y:S01]  /*13f4e0*/  IADD3.X R146, R146, R244, RZ, P5, !PT ;  /* 0x000000f492927210 */ /* 0x008fe20002ffe4ff */
        /* <DEDUP_REMOVED lines=30> */
[----:B-1----:R-:W-:-:S04]  /*13f6d0*/  SEL R118, RZ, 0x4, !P3 ;  /* 0x00000004ff767807 */ /* 0x002fc80005800000 */
[----:B------:R-:W-:Y:S02]  /*13f6e0*/  SEL R118, R118, RZ, !P0 ;  /* 0x000000ff76767207 */ /* 0x000fe40004000000 */
[----:B------:R-:W-:Y:S01]  /*13f6f0*/  SEL R0, R0, RZ, !P0 ;  /* 0x000000ff00007207 */ /* 0x000fe20004000000 */
[----:B------:R-:W-:Y:S01]  /*13f700*/  HMMA.1688.F32.TF32 R60, R8, R152, R60 ;  /* 0x00000098083c723c */ /* 0x000fe2000008103c */
        /* <DEDUP_REMOVED lines=12> */
[----:B------:R-:W2:Y:S02]  /*13f7d0*/  LDL.LU.64 R154, [R1+0x6208] ;  /* 0x00620800019a7983 */ /* 0x000ea40000300a00 */
[----:B------:R-:W-:Y:S02]  /*13f7e0*/  IMAD.MOV.U32 R118, RZ, RZ, R146 ;  /* 0x000000ffff767224 */ /* 0x000fe400078e0092 */
[----:B------:R-:W-:Y:S01]  /*13f7f0*/  IMAD.MOV.U32 R119, RZ, RZ, R148 ;  /* 0x000000ffff777224 */ /* 0x000fe200078e0094 */
[----:B------:R-:W-:Y:S01]  /*13f800*/  IADD3 R164, P5, R164, R246, RZ ;  /* 0x000000f6a4a47210 */ /* 0x000fe20007fbe0ff */
[----:B------:R-:W3:Y:S01]  /*13f810*/  LDL.LU R153, [R1+0x6200] ;  /* 0x0062000001997983 */ /* 0x000ee20000300800 */
[----:B------:R-:W4:Y:S01]  /*13f820*/  LDL.LU R152, [R1+0x496c] ;  /* 0x00496c0001987983 */ /* 0x000f220000300800 */
[----:B------:R-:W-:Y:S01]  /*13f830*/  ISETP.NE.U32.AND P4, PT, R0, RZ, PT ;  /* 0x000000ff0000720c */ /* 0x000fe20003f85070 */
[----:B------:R-:W-:Y:S01]  /*13f840*/  STL [R1+0x49d0], R170 ;  /* 0x0049d0aa01007387 */ /* 0x000fe20000100800 */
[----:B------:R-:W2:Y:S04]  /*13f850*/  LDL.LU R0, [R1+0x4988] ;  /* 0x0049880001007983 */ /* 0x000ea80000300800 */
[----:B------:R1:W-:Y:S01]  /*13f860*/  LDGSTS.E [R2+0x3a800], [R118.64], P1 ;  /* 0x3a80000076027fae */ /* 0x0003e20008921844 */
[----:B------:R-:W-:Y:S02]  /*13f870*/  STL [R1+0x49d4], R164 ;  /* 0x0049d4a401007387 */ /* 0x000fe40000100800 */
[----:B-1----:R-:W2:Y:S01]  /*13f880*/  LDL.LU R148, [R1+0x4974] ;  /* 0x0049740001947983 */ /* 0x002ea20000300800 */
[----:B------:R-:W-:Y:S01]  /*13f890*/  IADD3.X R165, R165, R244, RZ, P5, !PT ;  /* 0x000000f4a5a57210 */ /* 0x000fe20002ffe4ff */
[----:B------:R-:W3:Y:S01]  /*13f8a0*/  LDL.LU R146, [R1+0x497c] ;  /* 0x00497c0001927983 */ /* 0x000ee20000300800 */
[----:B------:R-:W-:-:S02]  /*13f8b0*/  IMAD.MOV.U32 R118, RZ, RZ, R171 ;  /* 0x000000ffff767224 */ /* 0x000fc400078e00ab */
[----:B------:R-:W-:Y:S01]  /*13f8c0*/  IMAD.MOV.U32 R119, RZ, RZ, R178 ;  /* 0x000000ffff777224 */ /* 0x000fe200078e00b2 */
[----:B------:R-:W-:Y:S04]  /*13f8d0*/  STL [R1+0x49c8], R165 ;  /* 0x0049c8a501007387 */ /* 0x000fe80000100800 */
[----:B------:R1:W-:Y:S02]  /*13f8e0*/  LDGSTS.E [R2+0x3aa00], [R118.64], P1 ;  /* 0x3aa0000076027fae */ /* 0x0003e40008921844 */
[----:B-1----:R-:W-:Y:S02]  /*13f8f0*/  MOV R118, R144 ;  /* 0x0000009000767202 */ /* 0x002fe40000000f00 */
[----:B------:R-:W3:Y:S01]  /*13f900*/  LDL.LU R144, [R1+0x4984] ;  /* 0x0049840001907983 */ /* 0x000ee20000300800 */
[----:B------:R-:W-:Y:S01]  /*13f910*/  IMAD.MOV.U32 R119, RZ, RZ, R170 ;  /* 0x000000ffff777224 */ /* 0x000fe200078e00aa */
[----:B------:R-:W-:-:S04]  /*13f920*/  IADD3 R149, P5, R149, R246, RZ ;  /* 0x000000f695957210 */ /* 0x000fc80007fbe0ff */
[----:B------:R1:W-:Y:S01]  /*13f930*/  LDGSTS.E [R2+0x3ac00], [R118.64], P1 ;  /* 0x3ac0000076027fae */ /* 0x0003e20008921844 */
[----:B------:R-:W-:Y:S01]  /*13f940*/  MOV R241, R230 ;  /* 0x000000e600f17202 */ /* 0x000fe20000000f00 */
[----:B------:R-:W-:Y:S02]  /*13f950*/  IMAD.MOV.U32 R242, RZ, RZ, R231 ;  /* 0x000000fffff27224 */ /* 0x000fe400078e00e7 */
[----:B-1----:R-:W-:Y:S01]  /*13f960*/  IMAD.MOV.U32 R118, RZ, RZ, R164 ;  /* 0x000000ffff767224 */ /* 0x002fe200078e00a4 */
[----:B------:R-:W-:-:S05]  /*13f970*/  MOV R119, R165 ;  /* 0x000000a500777202 */ /* 0x000fca0000000f00 */
[----:B------:R1:W-:Y:S01]  /*13f980*/  LDGSTS.E [R2+0x3ae00], [R118.64], P1 ;  /* 0x3ae0000076027fae */ /* 0x0003e20008921844 */
[----:B------:R-:W-:-:S03]  /*13f990*/  IADD3 R147, P1, R147, R246, RZ ;  /* 0x000000f693937210 */ /* 0x000fc60007f3e0ff */
[----:B------:R-:W-:Y:S01]  /*13f9a0*/  STL [R1+0x4970], R149 ;  /* 0x0049709501007387 */ /* 0x000fe20000100800 */
[----:B------:R-:W-:Y:S01]  /*13f9b0*/  HMMA.1688.F32.TF32 R56, R8, R228, R56 ;  /* 0x000000e40838723c */ /* 0x000fe20000081038 */
[----:B------:R-:W3:Y:S02]  /*13f9c0*/  LDL.LU.64 R230, [R1+0x61f8] ;  /* 0x0061f80001e67983 */ /* 0x000ee40000300a00 */
[----:B------:R-:W3:Y:S01]  /*13f9d0*/  LDL.LU.64 R228, [R1+0x61f0] ;  /* 0x0061f00001e47983 */ /* 0x000ee20000300a00 */
[----:B------:R2:W-:Y:S01]  /*13f9e0*/  STL [R1+0x4978], R147 ;  /* 0x0049789301007387 */ /* 0x0005e20000100800 */
[----:B-1----:R-:W-:Y:S02]  /*13f9f0*/  IMAD.MOV.U32 R118, RZ, RZ, R149 ;  /* 0x000000ffff767224 */ /* 0x002fe400078e0095 */
[----:B------:R-:W-:Y:S02]  /*13fa00*/  IMAD.MOV.U32 R217, RZ, RZ, R179 ;  /* 0x000000ffffd97224 */ /* 0x000fe400078e00b3 */
[----:B----4-:R-:W-:Y:S01]  /*13fa10*/  IMAD.X R152, R152, 0x1, R244, P5 ;  /* 0x0000000198987824 */ /* 0x010fe200028e06f4 */
[----:B------:R-:W-:-:S03]  /*13fa20*/  IADD3 R145, P5, R145, R246, RZ ;  /* 0x000000f691917210 */ /* 0x000fc60007fbe0ff */
[----:B------:R-:W-:Y:S02]  /*13fa30*/  IMAD.MOV.U32 R119, RZ, RZ, R152 ;  /* 0x000000ffff777224 */ /* 0x000fe400078e0098 */
[----:B--2---:R-:W-:Y:S01]  /*13fa40*/  IMAD.X R148, R148, 0x1, R244, P1 ;  /* 0x0000000194947824 */ /* 0x004fe200008e06f4 */
[----:B------:R-:W-:Y:S02]  /*13fa50*/  IADD3 R0, P1, R0, R246, RZ ;  /* 0x000000f600007210 */ /* 0x000fe40007f3e0ff */
[----:B---3--:R-:W-:Y:S01]  /*13fa60*/  IADD3.X R146, R146, R244, RZ, P5, !PT ;  /* 0x000000f492927210 */ /* 0x008fe20002ffe4ff */
[----:B------:R-:W-:Y:S01]  /*13fa70*/  STL [R1+0x496c], R152 ;  /* 0x00496c9801007387 */ /* 0x000fe20000100800 */
[----:B------:R1:W-:Y:S03]  /*13fa80*/  STL [R1+0x4980], R145 ;  /* 0x0049809101007387 */ /* 0x0003e60000100800 */
[----:B------:R2:W-:Y:S01]  /*13fa90*/  LDGSTS.E [R2+0x3c800], [R118.64], P2 ;  /* 0x3c80000076027fae */ /* 0x0005e20009121844 */
[----:B------:R3:W-:Y:S02]  /*13faa0*/  STL [R1+0x4974], R148 ;  /* 0x0049749401007387 */ /* 0x0007e40000100800 */
[----:B------:R-:W-:Y:S02]  /*13fab0*/  STL [R1+0x4988], R0 ;  /* 0x0049880001007387 */ /* 0x000fe40000100800 */
[----:B------:R4:W-:Y:S01]  /*13fac0*/  STL [R1+0x497c], R146 ;  /* 0x00497c9201007387 */ /* 0x0009e20000100800 */
[----:B--2---:R-:W-:Y:S01]  /*13fad0*/  MOV R118, R147 ;  /* 0x0000009300767202 */ /* 0x004fe20000000f00 */
[----:B------:R-:W-:Y:S01]  /*13fae0*/  IMAD.MOV.U32 R119, RZ, RZ, R148 ;  /* 0x000000ffff777224 */ /* 0x000fe200078e0094 */
[----:B------:R-:W2:Y:S01]  /*13faf0*/  LDL.LU R147, [R1+0x48e0] ;  /* 0x0048e00001937983 */ /* 0x000ea20000300800 */
[----:B------:R-:W2:Y:S03]  /*13fb00*/  LDL.LU R178, [R1+0x48e8] ;  /* 0x0048e80001b27983 */ /* 0x000ea60000300800 */
[----:B------:R1:W-:Y:S01]  /*13fb10*/  LDGSTS.E [R2+0x3ca00], [R118.64], P2 ;  /* 0x3ca0000076027fae */ /* 0x0003e20009121844 */
[----:B------:R-:W-:Y:S01]  /*13fb20*/  IMAD.X R144, R144, 0x1, R244, P1 ;  /* 0x0000000190907824 */ /* 0x000fe200008e06f4 */
[----:B-1----:R-:W-:-:S04]  /*13fb30*/  MOV R118, R145 ;  /* 0x0000009100767202 */ /* 0x002fc80000000f00 */
[----:B------:R1:W-:Y:S01]  /*13fb40*/  STL [R1+0x4984], R144 ;  /* 0x0049849001007387 */ /* 0x0003e20000100800 */
[----:B------:R-:W2:Y:S02]  /*13fb50*/  LDL.LU R145, [R1+0x48f0] ;  /* 0x0048f00001917983 */ /* 0x000ea40000300800 */
[----:B------:R-:W2:Y:S02]  /*13fb60*/  LDL.LU R149, [R1+0x48dc] ;  /* 0x0048dc0001957983 */ /* 0x000ea40000300800 */
[----:B------:R-:W2:Y:S01]  /*13fb70*/  LDL.LU R179, [R1+0x48e4] ;  /* 0x0048e40001b37983 */ /* 0x000ea20000300800 */
[----:B------:R-:W2:Y:S01]  /*13fb80*/  LDL.LU R171, [R1+0x48ec] ;  /* 0x0048ec0001ab7983 */ /* 0x000ea20000300800 */
[----:B------:R-:W2:Y:S02]  /*13fb90*/  LDL.LU R170, [R1+0x48f4] ;  /* 0x0048f40001aa7983 */ /* 0x000ea40000300800 */
[----:B------:R-:W2:Y:S02]  /*13fba0*/  LDL.LU R165, [R1+0x48f8] ;  /* 0x0048f80001a57983 */ /* 0x000ea40000300800 */
[----:B------:R-:W-:Y:S01]  /*13fbb0*/  IMAD.MOV.U32 R119, RZ, RZ, R146 ;  /* 0x000000ffff777224 */ /* 0x000fe200078e0092 */
[----:B------:R-:W-:-:S02]  /*13fbc0*/  ISETP.GT.AND P1, PT, R116, 0x6, PT ;  /* 0x000000067400780c */ /* 0x000fc40003f24270 */
[----:B------:R-:W-:Y:S01]  /*13fbd0*/  ISETP.GT.AND P5, PT, R116, 0xa, PT ;  /* 0x0000000a7400780c */ /* 0x000fe20003fa4270 */
[----:B------:R-:W2:Y:S04]  /*13fbe0*/  LDL.LU R152, [R1+0x5834] ;  /* 0x0058340001987983 */ /* 0x000ea80000300800 */
[----:B------:R1:W-:Y:S01]  /*13fbf0*/  LDGSTS.E [R2+0x3cc00], [R118.64], P2 ;  /* 0x3cc0000076027fae */ /* 0x0003e20009121844 */
[----:B---3--:R-:W3:Y:S02]  /*13fc00*/  LDL.LU R148, [R1+0x582c] ;  /* 0x00582c0001947983 */ /* 0x008ee40000300800 */
[----:B----4-:R-:W4:Y:S02]  /*13fc10*/  LDL.LU R146, [R1+0x5824] ;  /* 0x0058240001927983 */ /* 0x010f240000300800 */
[----:B-1----:R-:W-:Y:S01]  /*13fc20*/  IMAD.MOV.U32 R118, RZ, RZ, R0 ;  /* 0x000000ffff767224 */ /* 0x002fe200078e0000 */
[----:B------:R-:W-:-:S05]  /*13fc30*/  MOV R119, R144 ;  /* 0x0000009000777202 */ /* 0x000fca0000000f00 */
[----:B------:R1:W-:Y:S01]  /*13fc40*/  LDGSTS.E [R2+0x3ce00], [R118.64], P2 ;  /* 0x3ce0000076027fae */ /* 0x0003e20009121844 */
[----:B------:R-:W-:Y:S02]  /*13fc50*/  SEL R0, RZ, 0x4, !P5 ;  /* 0x00000004ff007807 */ /* 0x000fe40006800000 */
[----:B-1----:R-:W-:-:S04]  /*13fc60*/  SEL R118, RZ, 0x4, !P1 ;  /* 0x00000004ff767807 */ /* 0x002fc80004800000 */
[----:B------:R-:W-:Y:S01]  /*13fc70*/  SEL R118, R118, RZ, !P0 ;  /* 0x000000ff76767207 */ /* 0x000fe20004000000 */
[----:B------:R-:W-:Y:S02]  /*13fc80*/  IMAD.MOV.U32 R243, RZ, RZ, R198 ;  /* 0x000000fffff37224 */ /* 0x000fe400078e00c6 */
[----:B------:R-:W-:Y:S01]  /*13fc90*/  IMAD.MOV.U32 R248, RZ, RZ, R199 ;  /* 0x000000fffff87224 */ /* 0x000fe200078e00c7 */
[----:B------:R-:W-:Y:S01]  /*13fca0*/  ISETP.NE.U32.AND P2, PT, R118, RZ, PT ;  /* 0x000000ff7600720c */ /* 0x000fe20003f45070 */
[----:B------:R-:W-:Y:S01]  /*13fcb0*/  HMMA.1688.F32.TF32 R36, R8, R196, R36 ;  /* 0x000000c40824723c */ /* 0x000fe20000081024 */
[-C--:B--2---:R-:W-:Y:S02]  /*13fcc0*/  IADD3 R147, P1, R147, R246.reuse, RZ ;  /* 0x000000f693937210 */ /* 0x084fe40007f3e0ff */
[----:B------:R-:W-:-:S03]  /*13fcd0*/  IADD3 R178, P6, R178, R246, RZ ;  /* 0x000000f6b2b27210 */ /* 0x000fc60007fde0ff */
[----:B------:R-:W-:Y:S02]  /*13fce0*/  STL [R1+0x48e0], R147 ;  /* 0x0048e09301007387 */ /* 0x000fe40000100800 */
[----:B------:R-:W-:Y:S02]  /*13fcf0*/  STL [R1+0x48e8], R178 ;  /* 0x0048e8b201007387 */ /* 0x000fe40000100800 */
[----:B------:R-:W-:Y:S01]  /*13fd00*/  IMAD.MOV.U32 R118, RZ, RZ, R147 ;  /* 0x000000ffff767224 */ /* 0x000fe200078e0093 */
[----:B------:R-:W-:Y:S01]  /*13fd10*/  IADD3 R145, P5, R145, R246, RZ ;  /* 0x000000f691917210 */ /* 0x000fe20007fbe0ff */
[--C-:B------:R-:W-:Y:S02]  /*13fd20*/  IMAD.X R149, R149, 0x1, R244.reuse, P1 ;  /* 0x0000000195957824 */ /* 0x100fe400008e06f4 */
[----:B------:R-:W-:Y:S01]  /*13fd30*/  IMAD.X R179, R179, 0x1, R244, P6 ;  /* 0x00000001b3b37824 */ /* 0x000fe200030e06f4 */
[----:B------:R-:W-:Y:S01]  /*13fd40*/  IADD3.X R171, R171, R244, RZ, P5, !PT ;  /* 0x000000f4abab7210 */ /* 0x000fe20002ffe4ff */
[----:B------:R-:W-:Y:S01]  /*13fd50*/  STL [R1+0x48f0], R145 ;  /* 0x0048f09101007387 */ /* 0x000fe20000100800 */
[----:B------:R1:W-:Y:S02]  /*13fd60*/  STL [R1+0x48dc], R149 ;  /* 0x0048dc9501007387 */ /* 0x0003e40000100800 */
[----:B------:R-:W-:Y:S02]  /*13fd70*/  STL [R1+0x48e4], R179 ;  /* 0x0048e4b301007387 */ /* 0x000fe40000100800 */
[----:B------:R-:W-:Y:S01]  /*13fd80*/  IMAD.MOV.U32 R119, RZ, RZ, R149 ;  /* 0x000000ffff777224 */ /* 0x000fe200078e0095 */
[----:B------:R-:W-:Y:S01]  /*13fd90*/  IADD3 R165, P5, R165, R246, RZ ;  /* 0x000000f6a5a57210 */ /* 0x000fe20007fbe0ff */
[----:B------:R-:W2:Y:S01]  /*13fda0*/  LDL.LU.64 R198, [R1+0x61e8] ;  /* 0x0061e80001c67983 */ /* 0x000ea20000300a00 */
[----:B------:R-:W2:Y:S02]  /*13fdb0*/  LDL.LU.64 R196, [R1+0x61e0] ;  /* 0x0061e00001c47983 */ /* 0x000ea40000300a00 */
[----:B------:R-:W2:Y:S02]  /*13fdc0*/  LDL.LU R164, [R1+0x5828] ;  /* 0x0058280001a47983 */ /* 0x000ea40000300800 */
[----:B------:R-:W-:Y:S01]  /*13fdd0*/  STL [R1+0x48ec], R171 ;  /* 0x0048ecab01007387 */ /* 0x000fe20000100800 */
[----:B------:R-:W4:Y:S04]  /*13fde0*/  LDL.LU R144, [R1+0x581c] ;  /* 0x00581c0001907983 */ /* 0x000f280000300800 */
[----:B------:R3:W-:Y:S01]  /*13fdf0*/  LDGSTS.E [R2+0x3e800], [R118.64], P3 ;  /* 0x3e80000076027fae */ /* 0x0007e20009921844 */
[----:B------:R-:W-:Y:S02]  /*13fe00*/  STL [R1+0x48f8], R165 ;  /* 0x0048f8a501007387 */ /* 0x000fe40000100800 */
[----:B-1----:R-:W4:Y:S01]  /*13fe10*/  LDL.LU R149, [R1+0x5820] ;  /* 0x0058200001957983 */ /* 0x002f220000300800 */
[----:B------:R-:W-:Y:S01]  /*13fe20*/  IADD3.X R170, R170, R244, RZ, P5, !PT ;  /* 0x000000f4aaaa7210 */ /* 0x000fe20002ffe4ff */
[----:B------:R-:W4:Y:S01]  /*13fe30*/  LDL.LU R147, [R1+0x5818] ;  /* 0x0058180001937983 */ /* 0x000f220000300800 */
[----:B---3--:R-:W-:-:S02]  /*13fe40*/  IMAD.MOV.U32 R118, RZ, RZ, R178 ;  /* 0x000000ffff767224 */ /* 0x008fc400078e00b2 */
[----:B------:R-:W-:Y:S01]  /*13fe50*/  IMAD.MOV.U32 R119, RZ, RZ, R179 ;  /* 0x000000ffff777224 */ /* 0x000fe200078e00b3 */
[----:B------:R-:W-:Y:S04]  /*13fe60*/  STL [R1+0x48f4], R170 ;  /* 0x0048f4aa01007387 */ /* 0x000fe80000100800 */
[----:B------:R1:W-:Y:S02]  /*13fe70*/  LDGSTS.E [R2+0x3ea00], [R118.64], P3 ;  /* 0x3ea0000076027fae */ /* 0x0003e40009921844 */
[----:B-1----:R-:W-:Y:S02]  /*13fe80*/  MOV R118, R145 ;  /* 0x0000009100767202 */ /* 0x002fe40000000f00 */
[----:B------:R-:W3:Y:S01]  /*13fe90*/  LDL.LU R145, [R1+0x5810] ;  /* 0x0058100001917983 */ /* 0x000ee20000300800 */
[----:B------:R-:W-:-:S02]  /*13fea0*/  IMAD.MOV.U32 R249, RZ, RZ, R194 ;  /* 0x000000fffff97224 */ /* 0x000fc400078e00c2 */
[----:B------:R-:W1:Y:S02]  /*13feb0*/  S2R R194, SR_TID.X ;  /* 0x0000000000c27919 */ /* 0x000e640000002100 */
[----:B------:R-:W-:Y:S01]  /*13fec0*/  IMAD.MOV.U32 R119, RZ, RZ, R171 ;  /* 0x000000ffff777224 */ /* 0x000fe200078e00ab */
[----:B------:R-:W-:-:S04]  /*13fed0*/  IADD3 R152, P5, R152, R246, RZ ;  /* 0x000000f698987210 */ /* 0x000fc80007fbe0ff */
[----:B------:R1:W-:Y:S01]  /*13fee0*/  LDGSTS.E [R2+0x3ec00], [R118.64], P3 ;  /* 0x3ec0000076027fae */ /* 0x0003e20009921844 */
[----:B------:R-:W-:-:S04]  /*13fef0*/  SEL R0, R0, RZ, !P0 ;  /* 0x000000ff00007207 */ /* 0x000fc80004000000 */
[----:B------:R-:W-:Y:S02]  /*13ff00*/  ISETP.NE.U32.AND P1, PT, R0, RZ, PT ;  /* 0x000000ff0000720c */ /* 0x000fe40003f25070 */
[----:B-1----:R-:W-:Y:S01]  /*13ff10*/  MOV R118, R165 ;  /* 0x000000a500767202 */ /* 0x002fe20000000f00 */
[----:B------:R-:W-:Y:S01]  /*13ff20*/  IMAD.MOV.U32 R119, RZ, RZ, R170 ;  /* 0x000000ffff777224 */ /* 0x000fe200078e00aa */
[----:B------:R-:W-:-:S04]  /*13ff30*/  LOP3.LUT R194, R194, 0x7f, RZ, 0xc0, !PT ;  /* 0x0000007fc2c27812 */ /* 0x000fc800078ec0ff */
[----:B------:R1:W-:Y:S01]  /*13ff40*/  LDGSTS.E [R2+0x3ee00], [R118.64], P3 ;  /* 0x3ee0000076027fae */ /* 0x0003e20009921844 */
[----:B------:R-:W-:Y:S01]  /*13ff50*/  IADD3 R148, P3, R148, R246, RZ ;  /* 0x000000f694947210 */ /* 0x000fe20007f7e0ff */
[----:B------:R-:W-:Y:S02]  /*13ff60*/  IMAD.SHL.U32 R194, R194, 0x4, RZ ;  /* 0x00000004c2c27824 */ /* 0x000fe400078e00ff */
[----:B------:R-:W-:Y:S03]  /*13ff70*/  STL [R1+0x5834], R152 ;  /* 0x0058349801007387 */ /* 0x000fe60000100800 */
[----:B------:R-:W-:Y:S01]  /*13ff80*/  LOP3.LUT R0, R194, 0x40, RZ, 0x3c, !PT ;  /* 0x00000040c2007812 */ /* 0x000fe200078e3cff */
[----:B------:R2:W-:Y:S01]  /*13ff90*/  STL [R1+0x582c], R148 ;  /* 0x00582c9401007387 */ /* 0x0005e20000100800 */
[----:B-1----:R-:W-:Y:S02]  /*13ffa0*/  MOV R118, R152 ;  /* 0x0000009800767202 */ /* 0x002fe40000000f00 */
[----:B------:R-:W-:Y:S01]  /*13ffb0*/  LEA R0, R218, R0, 0x12 ;  /* 0x00000000da007211 */ /* 0x000fe200078e90ff */
[----:B--2---:R-:W-:Y:S01]  /*13ffc0*/  IMAD.X R164, R164, 0x1, R244, P5 ;  /* 0x00000001a4a47824 */ /* 0x004fe200028e06f4 */
[----:B----4-:R-:W-:-:S03]  /*13ffd0*/  IADD3 R146, P5, R146, R246, RZ ;  /* 0x000000f692927210 */ /* 0x010fc60007fbe0ff */
[----:B------:R-:W-:Y:S02]  /*13ffe0*/  IMAD.MOV.U32 R119, RZ, RZ, R164 ;  /* 0x000000ffff777224 */ /* 0x000fe400078e00a4 */
[--C-:B------:R-:W-:Y:S01]  /*13fff0*/  IMAD.X R149, R149, 0x1, R244.reuse, P3 ;  /* 0x0000000195957824 */ /* 0x100fe200018e06f4 */
[----:B------:R-:W-:Y:S01]  /*140000*/  IADD3 R144, P3, R144, R246, RZ ;  /* 0x000000f690907210 */ /* 0x000fe20007f7e0ff */
[----:B------:R-:W-:Y:S01]  /*140010*/  IMAD.X R147, R147, 0x1, R244, P5 ;  /* 0x0000000193937824 */ /* 0x000fe200028e06f4 */
[----:B------:R-:W-:Y:S01]  /*140020*/  STL [R1+0x5828], R164 ;  /* 0x005828a401007387 */ /* 0x000fe20000100800 */
[----:B------:R-:W-:Y:S02]  /*140030*/  STL [R1+0x5824], R146 ;  /* 0x0058249201007387 */ /* 0x000fe40000100800 */
[----:B------:R1:W-:Y:S01]  /*140040*/  STL [R1+0x5820], R149 ;  /* 0x0058209501007387 */ /* 0x0003e20000100800 */
[----:B------:R2:W-:Y:S01]  /*140050*/  LDGSTS.E [R0+0x1000], [R118.64], P4 ;  /* 0x0100000076007fae */ /* 0x0005e2000a121844 */
[----:B------:R-:W-:Y:S02]  /*140060*/  STL [R1+0x581c], R144 ;  /* 0x00581c9001007387 */ /* 0x000fe40000100800 */
[----:B------:R4:W-:Y:S02]  /*140070*/  STL [R1+0x5818], R147 ;  /* 0x0058189301007387 */ /* 0x0009e40000100800 */
[----:B--2---:R-:W-:-:S02]  /*140080*/  IMAD.MOV.U32 R118, RZ, RZ, R148 ;  /* 0x000000ffff767224 */ /* 0x004fc400078e0094 */
[----:B------:R-:W2:Y:S01]  /*140090*/  LDL.LU R148, [R1+0x57b4] ;  /* 0x0057b40001947983 */ /* 0x000ea20000300800 */
[----:B------:R-:W2:Y:S01]  /*1400a0*/  LDL.LU R178, [R1+0x57ac] ;  /* 0x0057ac0001b27983 */ /* 0x000ea20000300800 */
[----:B------:R-:W-:-:S05]  /*1400b0*/  MOV R119, R149 ;  /* 0x0000009500777202 */ /* 0x000fca0000000f00 */
[----:B------:R4:W-:Y:S01]  /*1400c0*/  LDGSTS.E [R0+0x1200], [R118.64], P4 ;  /* 0x0120000076007fae */ /* 0x0009e2000a121844 */
[----:B---3--:R-:W-:-:S05]  /*1400d0*/  IMAD.X R145, R145, 0x1, R244, P3 ;  /* 0x0000000191917824 */ /* 0x008fca00018e06f4 */
[----:B------:R3:W-:Y:S01]  /*1400e0*/  STL [R1+0x5810], R145 ;  /* 0x0058109101007387 */ /* 0x0007e20000100800 */
[----:B------:R-:W3:Y:S02]  /*1400f0*/  LDL.LU R170, [R1+0x57a4] ;  /* 0x0057a40001aa7983 */ /* 0x000ee40000300800 */
[----:B-1----:R-:W3:Y:S02]  /*140100*/  LDL.LU R149, [R1+0x57a8] ;  /* 0x0057a80001957983 */ /* 0x002ee40000300800 */
[----:B------:R-:W3:Y:S01]  /*140110*/  LDL.LU R179, [R1+0x57a0] ;  /* 0x0057a00001b37983 */ /* 0x000ee20000300800 */
[----:B------:R-:W3:Y:S01]  /*140120*/  LDL.LU R171, [R1+0x5798] ;  /* 0x0057980001ab7983 */ /* 0x000ee20000300800 */
[----:B----4-:R-:W-:Y:S01]  /*140130*/  MOV R119, R147 ;  /* 0x0000009300777202 */ /* 0x010fe20000000f00 */
[----:B------:R-:W4:Y:S02]  /*140140*/  LDL.LU R165, [R1+0x5790] ;  /* 0x0057900001a57983 */ /* 0x000f240000300800 */
[----:B------:R-:W4:Y:S01]  /*140150*/  LDL.LU R147, [R1+0x579c] ;  /* 0x00579c0001937983 */ /* 0x000f220000300800 */
[----:B------:R-:W-:Y:S01]  /*140160*/  IMAD.MOV.U32 R118, RZ, RZ, R146 ;  /* 0x000000ffff767224 */ /* 0x000fe200078e0092 */
[----:B------:R-:W-:-:S02]  /*140170*/  ISETP.GT.AND P3, PT, R116, 0xe, PT ;  /* 0x0000000e7400780c */ /* 0x000fc40003f64270 */
[----:B------:R-:W-:Y:S01]  /*140180*/  ISETP.GT.AND P5, PT, R116, 0x12, PT ;  /* 0x000000127400780c */ /* 0x000fe20003fa4270 */
[----:B------:R-:W4:Y:S04]  /*140190*/  LDL.LU R152, [R1+0x5734] ;  /* 0x0057340001987983 */ /* 0x000f280000300800 */
[----:B------:R1:W-:Y:S01]  /*1401a0*/  LDGSTS.E [R0+0x1400], [R118.64], P4 ;  /* 0x0140000076007fae */ /* 0x0003e2000a121844 */
[----:B------:R-:W4:Y:S02]  /*1401b0*/  LDL.LU R146, [R1+0x572c] ;  /* 0x00572c0001927983 */ /* 0x000f240000300800 */
[----:B-1----:R-:W-:Y:S02]  /*1401c0*/  IMAD.MOV.U32 R118, RZ, RZ, R144 ;  /* 0x000000ffff767224 */ /* 0x002fe400078e0090 */
[----:B------:R-:W-:Y:S01]  /*1401d0*/  IMAD.MOV.U32 R119, RZ, RZ, R145 ;  /* 0x000000ffff777224 */ /* 0x000fe200078e0091 */
[----:B------:R-:W4:Y:S04]  /*1401e0*/  LDL.LU R144, [R1+0x5724] ;  /* 0x0057240001907983 */ /* 0x000f280000300800 */
[----:B------:R1:W-:Y:S01]  /*1401f0*/  LDGSTS.E [R0+0x1600], [R118.64], P4 ;  /* 0x0160000076007fae */ /* 0x0003e2000a121844 */
[----:B------:R-:W-:Y:S01]  /*140200*/  IMAD.MOV.U32 R250, RZ, RZ, R195 ;  /* 0x000000fffffa7224 */ /* 0x000fe200078e00c3 */
[----:B-1----:R-:W-:-:S02]  /*140210*/  SEL R119, RZ, 0x4, !P3 ;  /* 0x00000004ff777807 */ /* 0x002fc40005800000 */
[----:B------:R-:W-:Y:S02]  /*140220*/  SEL R118, RZ, 0x4, !P5 ;  /* 0x00000004ff767807 */ /* 0x000fe40006800000 */
[----:B------:R-:W-:Y:S02]  /*140230*/  SEL R119, R119, RZ, !P0 ;  /* 0x000000ff77777207 */ /* 0x000fe40004000000 */
[----:B------:R-:W-:Y:S01]  /*140240*/  SEL R118, R118, RZ, !P0 ;  /* 0x000000ff76767207 */ /* 0x000fe20004000000 */
[----:B------:R-:W-:Y:S01]  /*140250*/  HMMA.1688.F32.TF32 R32, R8, R192, R32 ;  /* 0x000000c00820723c */ /* 0x000fe20000081020 */
[-C--:B--2---:R-:W-:Y:S02]  /*140260*/  IADD3 R148, P3, R148, R246.reuse, RZ ;  /* 0x000000f694947210 */ /* 0x084fe40007f7e0ff */
[----:B------:R-:W-:-:S03]  /*140270*/  IADD3 R178, P4, R178, R246, RZ ;  /* 0x000000f6b2b27210 */ /* 0x000fc60007f9e0ff */
[----:B------:R1:W-:Y:S02]  /*140280*/  STL [R1+0x57b4], R148 ;  /* 0x0057b49401007387 */ /* 0x0003e40000100800 */
[----:B------:R-:W-:Y:S01]  /*140290*/  STL [R1+0x57ac], R178 ;  /* 0x0057acb201007387 */ /* 0x000fe20000100800 */
[----:B---3--:R-:W-:Y:S02]  /*1402a0*/  IADD3 R170, P5, R170, R246, RZ ;  /* 0x000000f6aaaa7210 */ /* 0x008fe40007fbe0ff */
[----:B------:R-:W-:Y:S01]  /*1402b0*/  IADD3.X R149, R149, R244, RZ, P3, !PT ;  /* 0x000000f495957210 */ /* 0x000fe20001ffe4ff */
[--C-:B------:R-:W-:Y:S01]  /*1402c0*/  IMAD.X R179, R179, 0x1, R244.reuse, P4 ;  /* 0x00000001b3b37824 */ /* 0x100fe200020e06f4 */
[----:B------:R-:W-:Y:S02]  /*1402d0*/  ISETP.NE.U32.AND P3, PT, R119, RZ, PT ;  /* 0x000000ff7700720c */ /* 0x000fe40003f65070 */
[----:B------:R-:W-:Y:S01]  /*1402e0*/  ISETP.NE.U32.AND P4, PT, R118, RZ, PT ;  /* 0x000000ff7600720c */ /* 0x000fe20003f85070 */
[----:B------:R-:W-:Y:S01]  /*1402f0*/  STL [R1+0x57a4], R170 ;  /* 0x0057a4aa01007387 */ /* 0x000fe20000100800 */
[----:B------:R2:W-:Y:S01]  /*140300*/  STL [R1+0x57a8], R149 ;  /* 0x0057a89501007387 */ /* 0x0005e20000100800 */
[----:B------:R-:W-:Y:S01]  /*140310*/  MOV R118, R148 ;  /* 0x0000009400767202 */ /* 0x000fe20000000f00 */
[----:B------:R-:W-:Y:S01]  /*140320*/  IMAD.MOV.U32 R119, RZ, RZ, R149 ;  /* 0x000000ffff777224 */ /* 0x000fe200078e0095 */
[----:B------:R-:W-:Y:S01]  /*140330*/  STL [R1+0x57a0], R179 ;  /* 0x0057a0b301007387 */ /* 0x000fe20000100800 */
[----:B------:R-:W-:-:S02]  /*140340*/  IMAD.X R171, R171, 0x1, R244, P5 ;  /* 0x00000001abab7824 */ /* 0x000fc400028e06f4 */
[----:B------:R-:W3:Y:S02]  /*140350*/  LDL.LU.64 R194, [R1+0x61d8] ;  /* 0x0061d80001c27983 */ /* 0x000ee40000300a00 */
[----:B------:R-:W3:Y:S01]  /*140360*/  LDL.LU.64 R192, [R1+0x61d0] ;  /* 0x0061d00001c07983 */ /* 0x000ee20000300a00 */
[----:B----4-:R-:W-:Y:S01]  /*140370*/  IADD3 R147, P5, R147, R246, RZ ;  /* 0x000000f693937210 */ /* 0x010fe20007fbe0ff */
[----:B------:R-:W4:Y:S04]  /*140380*/  LDL.LU R164, [R1+0x5728] ;  /* 0x0057280001a47983 */ /* 0x000f280000300800 */
[----:B------:R2:W-:Y:S01]  /*140390*/  LDGSTS.E [R0+0x3000], [R118.64], P2 ;  /* 0x0300000076007fae */ /* 0x0005e20009121844 */
[----:B------:R-:W-:Y:S02]  /*1403a0*/  STL [R1+0x5798], R171 ;  /* 0x005798ab01007387 */ /* 0x000fe40000100800 */
[----:B------:R-:W3:Y:S02]  /*1403b0*/  LDL.LU R145, [R1+0x571c] ;  /* 0x00571c0001917983 */ /* 0x000ee40000300800 */
[----:B------:R2:W-:Y:S01]  /*1403c0*/  STL [R1+0x579c], R147 ;  /* 0x00579c9301007387 */ /* 0x0005e20000100800 */
[----:B-1----:R-:W3:Y:S01]  /*1403d0*/  LDL.LU R148, [R1+0x5720] ;  /* 0x0057200001947983 */ /* 0x002ee20000300800 */
[----:B--2---:R-:W2:Y:S01]  /*1403e0*/  LDL.LU R149, [R1+0x5718] ;  /* 0x0057180001957983 */ /* 0x004ea20000300800 */
[----:B------:R-:W-:Y:S01]  /*1403f0*/  MOV R118, R178 ;  /* 0x000000b200767202 */ /* 0x000fe20000000f00 */
[----:B------:R-:W-:-:S02]  /*140400*/  IMAD.MOV.U32 R119, RZ, RZ, R179 ;  /* 0x000000ffff777224 */ /* 0x000fc400078e00b3 */
[----:B------:R-:W-:-:S03]  /*140410*/  IMAD.X R165, R165, 0x1, R244, P5 ;  /* 0x00000001a5a57824 */ /* 0x000fc600028e06f4 */
[----:B------:R1:W-:Y:S04]  /*140420*/  LDGSTS.E [R0+0x3200], [R118.64], P2 ;  /* 0x0320000076007fae */ /* 0x0003e80009121844 */
[----:B------:R-:W-:Y:S01]  /*140430*/  STL [R1+0x5790], R165 ;  /* 0x005790a501007387 */ /* 0x000fe20000100800 */
[----:B-1----:R-:W-:Y:S01]  /*140440*/  IMAD.MOV.U32 R118, RZ, RZ, R170 ;  /* 0x000000ffff767224 */ /* 0x002fe200078e00aa */
[----:B------:R-:W-:-:S05]  /*140450*/  MOV R119, R171 ;  /* 0x000000ab00777202 */ /* 0x000fca0000000f00 */
[----:B------:R1:W-:Y:S02]  /*140460*/  LDGSTS.E [R0+0x3400], [R118.64], P2 ;  /* 0x0340000076007fae */ /* 0x0003e40009121844 */
[----:B-1----:R-:W-:Y:S02]  /*140470*/  IMAD.MOV.U32 R118, RZ, RZ, R147 ;  /* 0x000000ffff767224 */ /* 0x002fe400078e0093 */
[----:B------:R-:W2:Y:S01]  /*140480*/  LDL.LU R147, [R1+0x5710] ;  /* 0x0057100001937983 */ /* 0x000ea20000300800 */
[----:B------:R-:W-:Y:S01]  /*140490*/  IMAD.MOV.U32 R119, RZ, RZ, R165 ;  /* 0x000000ffff777224 */ /* 0x000fe200078e00a5 */
[----:B------:R-:W-:-:S04]  /*1404a0*/  IADD3 R152, P5, R152, R246, RZ ;  /* 0x000000f698987210 */ /* 0x000fc80007fbe0ff */
[----:B------:R1:W-:Y:S01]  /*1404b0*/  LDGSTS.E [R0+0x3600], [R118.64], P2 ;  /* 0x0360000076007fae */ /* 0x0003e20009121844 */
[----:B------:R-:W-:-:S03]  /*1404c0*/  IADD3 R146, P2, R146, R246, RZ ;  /* 0x000000f692927210 */ /* 0x000fc60007f5e0ff */
[----:B------:R1:W-:Y:S01]  /*1404d0*/  STL [R1+0x5734], R152 ;  /* 0x0057349801007387 */ /* 0x0003e20000100800 */
[----:B------:R-:W2:Y:S03]  /*1404e0*/  LDL.LU.64 R170, [R1+0x61c8] ;  /* 0x0061c80001aa7983 */ /* 0x000ea60000300a00 */
[----:B------:R-:W-:Y:S01]  /*1404f0*/  STL [R1+0x572c], R146 ;  /* 0x00572c9201007387 */ /* 0x000fe20000100800 */
[----:B-1----:R-:W-:Y:S02]  /*140500*/  MOV R118, R152 ;  /* 0x0000009800767202 */ /* 0x002fe40000000f00 */
[----:B----4-:R-:W-:Y:S01]  /*140510*/  IADD3.X R164, R164, R244, RZ, P5, !PT ;  /* 0x000000f4a4a47210 */ /* 0x010fe20002ffe4ff */
[----:B------:R-:W-:-:S04]  /*140520*/  IADD3 R144, P5, R144, R246, RZ ;  /* 0x000000f690907210 */ /* 0x000fc80007fbe0ff */
[----:B------:R-:W-:Y:S02]  /*140530*/  IMAD.MOV.U32 R119, RZ, RZ, R164 ;  /* 0x000000ffff777224 */ /* 0x000fe400078e00a4 */
[--C-:B---3--:R-:W-:Y:S01]  /*140540*/  IMAD.X R148, R148, 0x1, R244.reuse, P2 ;  /* 0x0000000194947824 */ /* 0x108fe200010e06f4 */
[----:B------:R-:W-:Y:S01]  /*140550*/  IADD3 R145, P2, R145, R246, RZ ;  /* 0x000000f691917210 */ /* 0x000fe20007f5e0ff */
[----:B--2---:R-:W-:Y:S01]  /*140560*/  IMAD.X R149, R149, 0x1, R244, P5 ;  /* 0x0000000195957824 */ /* 0x004fe200028e06f4 */
[----:B------:R-:W-:Y:S04]  /*140570*/  STL [R1+0x5728], R164 ;  /* 0x005728a401007387 */ /* 0x000fe80000100800 */
[----:B------:R1:W-:Y:S01]  /*140580*/  LDGSTS.E [R0+0x5000], [R118.64], P1 ;  /* 0x0500000076007fae */ /* 0x0003e20008921844 */
[----:B------:R-:W-:Y:S02]  /*140590*/  STL [R1+0x5724], R144 ;  /* 0x0057249001007387 */ /* 0x000fe40000100800 */
[----:B------:R2:W-:Y:S02]  /*1405a0*/  STL [R1+0x5720], R148 ;  /* 0x0057209401007387 */ /* 0x0005e40000100800 */
[----:B------:R-:W-:Y:S01]  /*1405b0*/  STL [R1+0x571c], R145 ;  /* 0x00571c9101007387 */ /* 0x000fe20000100800 */
[----:B------:R3:W-:Y:S01]  /*1405c0*/  STL [R1+0x5718], R149 ;  /* 0x0057189501007387 */ /* 0x0007e20000100800 */
[----:B------:R-:W4:Y:S02]  /*1405d0*/  LDL.LU R152, [R1+0x56b4] ;  /* 0x0056b40001987983 */ /* 0x000f240000300800 */
[----:B-1----:R-:W-:Y:S01]  /*1405e0*/  IMAD.MOV.U32 R118, RZ, RZ, R146 ;  /* 0x000000ffff767224 */ /* 0x002fe200078e0092 */
[----:B------:R-:W-:-:S02]  /*1405f0*/  MOV R119, R148 ;  /* 0x0000009400777202 */ /* 0x000fc40000000f00 */
[----:B--2---:R-:W2:Y:S04]  /*140600*/  LDL.LU R148, [R1+0x56ac] ;  /* 0x0056ac0001947983 */ /* 0x004ea80000300800 */
[----:B------:R1:W-:Y:S01]  /*140610*/  LDGSTS.E [R0+0x5200], [R118.64], P1 ;  /* 0x0520000076007fae */ /* 0x0003e20008921844 */
[----:B------:R-:W2:Y:S02]  /*140620*/  LDL.LU R146, [R1+0x56a4] ;  /* 0x0056a40001927983 */ /* 0x000ea40000300800 */
[----:B------:R-:W2:Y:S02]  /*140630*/  LDL.LU R164, [R1+0x56a8] ;  /* 0x0056a80001a47983 */ /* 0x000ea40000300800 */
[----:B-1----:R-:W-:Y:S01]  /*140640*/  IMAD.MOV.U32 R118, RZ, RZ, R144 ;  /* 0x000000ffff767224 */ /* 0x002fe200078e0090 */
[----:B------:R-:W-:Y:S01]  /*140650*/  MOV R119, R149 ;  /* 0x0000009500777202 */ /* 0x000fe20000000f00 */
[----:B------:R-:W2:Y:S04]  /*140660*/  LDL.LU R144, [R1+0x569c] ;  /* 0x00569c0001907983 */ /* 0x000ea80000300800 */
[----:B------:R1:W-:Y:S01]  /*140670*/  LDGSTS.E [R0+0x5400], [R118.64], P1 ;  /* 0x0540000076007fae */ /* 0x0003e20008921844 */
[----:B------:R-:W-:-:S05]  /*140680*/  IMAD.X R147, R147, 0x1, R244, P2 ;  /* 0x0000000193937824 */ /* 0x000fca00010e06f4 */
[----:B------:R1:W-:Y:S01]  /*140690*/  STL [R1+0x5710], R147 ;  /* 0x0057109301007387 */ /* 0x0003e20000100800 */
[----:B---3--:R-:W3:Y:S02]  /*1406a0*/  LDL.LU R149, [R1+0x56a0] ;  /* 0x0056a00001957983 */ /* 0x008ee40000300800 */
[----:B-1----:R-:W-:Y:S02]  /*1406b0*/  IMAD.MOV.U32 R119, RZ, RZ, R147 ;  /* 0x000000ffff777224 */ /* 0x002fe400078e0093 */
[----:B------:R-:W3:Y:S01]  /*1406c0*/  LDL.LU R147, [R1+0x5698] ;  /* 0x0056980001937983 */ /* 0x000ee20000300800 */
[----:B------:R-:W-:Y:S02]  /*1406d0*/  IMAD.MOV.U32 R118, RZ, RZ, R145 ;  /* 0x000000ffff767224 */ /* 0x000fe400078e0091 */
[----:B------:R-:W3:Y:S01]  /*1406e0*/  LDL.LU R145, [R1+0x5690] ;  /* 0x0056900001917983 */ /* 0x000ee20000300800 */
[C---:B------:R-:W-:Y:S02]  /*1406f0*/  ISETP.GT.AND P2, PT, R116.reuse, 0x16, PT ;  /* 0x000000167400780c */ /* 0x040fe40003f44270 */
[----:B------:R-:W-:Y:S01]  /*140700*/  ISETP.GT.AND P5, PT, R116, 0x1a, PT ;  /* 0x0000001a7400780c */ /* 0x000fe20003fa4270 */
[----:B------:R1:W-:Y:S01]  /*140710*/  LDGSTS.E [R0+0x5600], [R118.64], P1 ;  /* 0x0560000076007fae */ /* 0x0003e20008921844 */
[----:B------:R-:W-:Y:S01]  /*140720*/  HMMA.1688.F32.TF32 R28, R8, R168, R28 ;  /* 0x000000a8081c723c */ /* 0x000fe2000008101c */
[----:B------:R-:W3:Y:S01]  /*140730*/  LDL.LU R169, [R1+0x5634] ;  /* 0x0056340001a97983 */ /* 0x000ee20000300800 */
[----:B-1----:R-:W-:-:S02]  /*140740*/  SEL R119, RZ, 0x4, !P2 ;  /* 0x00000004ff777807 */ /* 0x002fc40005000000 */
[----:B------:R-:W-:-:S04]  /*140750*/  SEL R118, RZ, 0x4, !P5 ;  /* 0x00000004ff767807 */ /* 0x000fc80006800000 */
[----:B------:R-:W-:Y:S01]  /*140760*/  HMMA.1688.F32.TF32 R24, R8, R176, R24 ;  /* 0x000000b00818723c */ /* 0x000fe20000081018 */
[----:B------:R-:W-:Y:S02]  /*140770*/  SEL R119, R119, RZ, !P0 ;  /* 0x000000ff77777207 */ /* 0x000fe40004000000 */
[----:B------:R-:W-:Y:S02]  /*140780*/  SEL R118, R118, RZ, !P0 ;  /* 0x000000ff76767207 */ /* 0x000fe40004000000 */
[-C--:B----4-:R-:W-:Y:S02]  /*140790*/  IADD3 R152, P1, R152, R246.reuse, RZ ;  /* 0x000000f698987210 */ /* 0x090fe40007f3e0ff */
[-C--:B--2---:R-:W-:Y:S02]  /*1407a0*/  IADD3 R148, P2, R148, R246.reuse, RZ ;  /* 0x000000f694947210 */ /* 0x084fe40007f5e0ff */
[----:B------:R-:W-:Y:S02]  /*1407b0*/  IADD3 R146, P5, R146, R246, RZ ;  /* 0x000000f692927210 */ /* 0x000fe40007fbe0ff */
[----:B------:R-:W-:Y:S01]  /*1407c0*/  IADD3.X R164, R164, R244, RZ, P1, !PT ;  /* 0x000000f4a4a47210 */ /* 0x000fe20000ffe4ff */
[----:B------:R1:W-:Y:S01]  /*1407d0*/  STL [R1+0x56b4], R152 ;  /* 0x0056b49801007387 */ /* 0x0003e20000100800 */
[----:B------:R2:W-:Y:S02]  /*1407e0*/  STL [R1+0x56ac], R148 ;  /* 0x0056ac9401007387 */ /* 0x0005e40000100800 */
[----:B------:R-:W-:Y:S01]  /*1407f0*/  STL [R1+0x56a4], R146 ;  /* 0x0056a49201007387 */ /* 0x000fe20000100800 */
[----:B------:R4:W-:Y:S01]  /*140800*/  STL [R1+0x56a8], R164 ;  /* 0x0056a8a401007387 */ /* 0x0009e20000100800 */
[----:B------:R-:W-:Y:S01]  /*140810*/  ISETP.NE.U32.AND P1, PT, R119, RZ, PT ;  /* 0x000000ff7700720c */ /* 0x000fe20003f25070 */
[----:B------:R-:W-:-:S02]  /*140820*/  IMAD.MOV.U32 R119, RZ, RZ, R164 ;  /* 0x000000ffff777224 */ /* 0x000fc400078e00a4 */
[----:B---3--:R-:W-:Y:S01]  /*140830*/  IMAD.X R149, R149, 0x1, R244, P2 ;  /* 0x0000000195957824 */ /* 0x008fe200010e06f4 */
[----:B------:R-:W-:-:S04]  /*140840*/  ISETP.NE.U32.AND P2, PT, R118, RZ, PT ;  /* 0x000000ff7600720c */ /* 0x000fc80003f45070 */
[----:B------:R2:W-:Y:S01]  /*140850*/  STL [R1+0x56a0], R149 ;  /* 0x0056a09501007387 */ /* 0x0005e20000100800 */
[----:B------:R-:W3:Y:S02]  /*140860*/  LDL.LU R178, [R1+0x61c0] ;  /* 0x0061c00001b27983 */ /* 0x000ee40000300800 */
[----:B------:R-:W3:Y:S02]  /*140870*/  LDL.LU.64 R176, [R1+0x61b8] ;  /* 0x0061b80001b07983 */ /* 0x000ee40000300a00 */
[--C-:B------:R-:W-:Y:S01]  /*140880*/  IMAD.X R147, R147, 0x1, R244.reuse, P5 ;  /* 0x0000000193937824 */ /* 0x100fe200028e06f4 */
[----:B------:R-:W-:Y:S02]  /*140890*/  IADD3 R144, P5, R144, R246, RZ ;  /* 0x000000f690907210 */ /* 0x000fe40007fbe0ff */
[----:B------:R-:W-:Y:S02]  /*1408a0*/  MOV R118, R152 ;  /* 0x0000009800767202 */ /* 0x000fe40000000f00 */
[----:B------:R-:W-:Y:S01]  /*1408b0*/  STL [R1+0x5698], R147 ;  /* 0x0056989301007387 */ /* 0x000fe20000100800 */
[----:B------:R-:W3:Y:S02]  /*1408c0*/  LDL.LU R165, [R1+0x562c] ;  /* 0x00562c0001a57983 */ /* 0x000ee40000300800 */
[----:B------:R2:W-:Y:S02]  /*1408d0*/  STL [R1+0x569c], R144 ;  /* 0x00569c9001007387 */ /* 0x0005e40000100800 */
[----:B-1----:R-:W3:Y:S02]  /*1408e0*/  LDL.LU R152, [R1+0x5624] ;  /* 0x0056240001987983 */ /* 0x002ee40000300800 */
[----:B------:R-:W-:Y:S01]  /*1408f0*/  IMAD.X R145, R145, 0x1, R244, P5 ;  /* 0x0000000191917824 */ /* 0x000fe200028e06f4 */
[----:B------:R-:W3:Y:S04]  /*140900*/  LDL.LU R179, [R1+0x5628] ;  /* 0x0056280001b37983 */ /* 0x000ee80000300800 */
[----:B------:R1:W-:Y:S02]  /*140910*/  LDGSTS.E [R0+0x7000], [R118.64], P3 ;  /* 0x0700000076007fae */ /* 0x0003e40009921844 */
[----:B-1----:R-:W-:-:S02]  /*140920*/  MOV R118, R148 ;  /* 0x0000009400767202 */ /* 0x002fc40000000f00 */
[----:B--2---:R-:W2:Y:S01]  /*140930*/  LDL.LU R148, [R1+0x561c] ;  /* 0x00561c0001947983 */ /* 0x004ea20000300800 */
[----:B------:R1:W-:Y:S02]  /*140940*/  STL [R1+0x5690], R145 ;  /* 0x0056909101007387 */ /* 0x0003e40000100800 */
[----:B------:R-:W2:Y:S02]  /*140950*/  LDL.LU R168, [R1+0x5620] ;  /* 0x0056200001a87983 */ /* 0x000ea40000300800 */
[----:B----4-:R-:W4:Y:S02]  /*140960*/  LDL.LU R164, [R1+0x5618] ;  /* 0x0056180001a47983 */ /* 0x010f240000300800 */
[----:B------:R-:W-:Y:S02]  /*140970*/  IMAD.MOV.U32 R119, RZ, RZ, R149 ;  /* 0x000000ffff777224 */ /* 0x000fe400078e0095 */
[----:B------:R-:W4:Y:S04]  /*140980*/  LDL.LU R149, [R1+0x5610] ;  /* 0x0056100001957983 */ /* 0x000f280000300800 */
[----:B------:R1:W-:Y:S01]  /*140990*/  LDGSTS.E [R0+0x7200], [R118.64], P3 ;  /* 0x0720000076007fae */ /* 0x0003e20009921844 */
[----:B------:R-:W-:Y:S01]  /*1409a0*/  IADD3 R169, P5, R169, R246, RZ ;  /* 0x000000f6a9a97210 */ /* 0x000fe20007fbe0ff */
[----:B-1----:R-:W-:Y:S01]  /*1409b0*/  IMAD.MOV.U32 R118, RZ, RZ, R146 ;  /* 0x000000ffff767224 */ /* 0x002fe200078e0092 */
[----:B------:R-:W-:-:S05]  /*1409c0*/  MOV R119, R147 ;  /* 0x0000009300777202 */ /* 0x000fca0000000f00 */
[----:B------:R1:W-:Y:S01]  /*1409d0*/  LDGSTS.E [R0+0x7400], [R118.64], P3 ;  /* 0x0740000076007fae */ /* 0x0003e20009921844 */
[----:B------:R-:W-:Y:S01]  /*1409e0*/  MOV R210, R187 ;  /* 0x000000bb00d27202 */ /* 0x000fe20000000f00 */
[----:B-1----:R-:W-:Y:S02]  /*1409f0*/  IMAD.MOV.U32 R118, RZ, RZ, R144 ;  /* 0x000000ffff767224 */ /* 0x002fe400078e0090 */
[----:B------:R-:W-:Y:S01]  /*140a00*/  IMAD.MOV.U32 R119, RZ, RZ, R145 ;  /* 0x000000ffff777224 */ /* 0x000fe200078e0091 */
[----:B------:R-:W4:Y:S04]  /*140a10*/  LDL.LU R144, [R1+0x16e0] ;  /* 0x0016e00001907983 */ /* 0x000f280000300800 */
[----:B------:R1:W-:Y:S01]  /*140a20*/  LDGSTS.E [R0+0x7600], [R118.64], P3 ;  /* 0x0760000076007fae */ /* 0x0003e20009921844 */
[----:B------:R-:W-:Y:S02]  /*140a30*/  STL [R1+0x5634], R169 ;  /* 0x005634a901007387 */ /* 0x000fe40000100800 */
[----:B------:R-:W4:Y:S01]  /*140a40*/  LDL.LU R145, [R1+0x16e4] ;  /* 0x0016e40001917983 */ /* 0x000f220000300800 */
[----:B------:R-:W-:Y:S01]  /*140a50*/  MOV R146, R186 ;  /* 0x000000ba00927202 */ /* 0x000fe20000000f00 */
[----:B------:R-:W-:Y:S01]  /*140a60*/  HMMA.1688.F32.TF32 R20, R8, R184, R20 ;  /* 0x000000b80814723c */ /* 0x000fe20000081014 */
[----:B------:R-:W4:Y:S01]  /*140a70*/  LDL.LU.64 R186, [R1+0x61b0] ;  /* 0x0061b00001ba7983 */ /* 0x000f220000300a00 */
[----:B------:R-:W4:Y:S02]  /*140a80*/  LDL.LU.64 R184, [R1+0x61a8] ;  /* 0x0061a80001b87983 */ /* 0x000f240000300a00 */
[----:B-1----:R-:W-:-:S02]  /*140a90*/  IMAD.MOV.U32 R118, RZ, RZ, R169 ;  /* 0x000000ffff767224 */ /* 0x002fc400078e00a9 */
[----:B------:R-:W-:Y:S02]  /*140aa0*/  IMAD.MOV.U32 R147, RZ, RZ, R180 ;  /* 0x000000ffff937224 */ /* 0x000fe400078e00b4 */
[----:B------:R-:W-:Y:S01]  /*140ab0*/  HMMA.1688.F32.TF32 R108, R8, R200, R108 ;  /* 0x000000c8086c723c */ /* 0x000fe2000008106c */
[-C--:B---3--:R-:W-:Y:S01]  /*140ac0*/  IADD3 R165, P3, R165, R246.reuse, RZ ;  /* 0x000000f6a5a57210 */ /* 0x088fe20007f7e0ff */
[----:B------:R-:W-:Y:S01]  /*140ad0*/  IMAD.X R179, R179, 0x1, R244, P5 ;  /* 0x00000001b3b37824 */ /* 0x000fe200028e06f4 */
[----:B------:R-:W-:-:S04]  /*140ae0*/  IADD3 R152, P5, R152, R246, RZ ;  /* 0x000000f698987210 */ /* 0x000fc80007fbe0ff */
[----:B------:R-:W-:Y:S01]  /*140af0*/  MOV R119, R179 ;  /* 0x000000b300777202 */ /* 0x000fe20000000f00 */
[----:B------:R1:W-:Y:S01]  /*140b00*/  STL [R1+0x562c], R165 ;  /* 0x00562ca501007387 */ /* 0x0003e20000100800 */
[----:B------:R-:W-:Y:S02]  /*140b10*/  STL [R1+0x5628], R179 ;  /* 0x005628b301007387 */ /* 0x000fe40000100800 */
[----:B------:R3:W-:Y:S01]  /*140b20*/  STL [R1+0x5624], R152 ;  /* 0x0056249801007387 */ /* 0x0007e20000100800 */
[----:B------:R1:W-:Y:S01]  /*140b30*/  LDGSTS.E [R0+0x9000], [R118.64], P4 ;  /* 0x0900000076007fae */ /* 0x0003e2000a121844 */
[----:B--2---:R-:W-:Y:S01]  /*140b40*/  IADD3.X R168, R168, R244, RZ, P3, !PT ;  /* 0x000000f4a8a87210 */ /* 0x004fe20001ffe4ff */
[----:B------:R-:W-:Y:S02]  /*140b50*/  IADD3 R148, P3, R148, R246, RZ ;  /* 0x000000f694947210 */ /* 0x000fe40007f7e0ff */
[----:B----4-:R-:W-:Y:S02]  /*140b60*/  IMAD.X R164, R164, 0x1, R244, P5 ;  /* 0x00000001a4a47824 */ /* 0x010fe400028e06f4 */
[----:B-1----:R-:W-:-:S02]  /*140b70*/  IMAD.MOV.U32 R118, RZ, RZ, R165 ;  /* 0x000000ffff767224 */ /* 0x002fc400078e00a5 */
[----:B------:R-:W-:Y:S01]  /*140b80*/  IMAD.MOV.U32 R119, RZ, RZ, R168 ;  /* 0x000000ffff777224 */ /* 0x000fe200078e00a8 */
[----:B------:R1:W-:Y:S01]  /*140b90*/  STL [R1+0x5620], R168 ;  /* 0x005620a801007387 */ /* 0x0003e20000100800 */
[----:B------:R-:W-:Y:S01]  /*140ba0*/  STL [R1+0x561c], R148 ;  /* 0x00561c9401007387 */ /* 0x000fe20000100800 */
[----:B------:R-:W-:Y:S01]  /*140bb0*/  IADD3.X R149, R149, R244, RZ, P3, !PT ;  /* 0x000000f495957210 */ /* 0x000fe20001ffe4ff */
[----:B------:R2:W-:Y:S01]  /*140bc0*/  STL [R1+0x5618], R164 ;  /* 0x005618a401007387 */ /* 0x0005e20000100800 */
[----:B------:R2:W-:Y:S04]  /*140bd0*/  LDGSTS.E [R0+0x9200], [R118.64], P4 ;  /* 0x0920000076007fae */ /* 0x0005e8000a121844 */
[----:B------:R-:W4:Y:S01]  /*140be0*/  LDL.LU R165, [R1+0x55b4] ;  /* 0x0055b40001a57983 */ /* 0x000f220000300800 */
[----:B--2---:R-:W-:-:S03]  /*140bf0*/  IMAD.MOV.U32 R118, RZ, RZ, R152 ;  /* 0x000000ffff767224 */ /* 0x004fc600078e0098 */
[----:B---3--:R-:W2:Y:S01]  /*140c00*/  LDL.LU R152, [R1+0x55ac] ;  /* 0x0055ac0001987983 */ /* 0x008ea20000300800 */
[----:B------:R3:W-:Y:S02]  /*140c10*/  STL [R1+0x5610], R149 ;  /* 0x0056109501007387 */ /* 0x0007e40000100800 */
[----:B------:R-:W2:Y:S02]  /*140c20*/  LDL.LU R180, [R1+0x55a4] ;  /* 0x0055a40001b47983 */ /* 0x000ea40000300800 */
[----:B------:R-:W2:Y:S01]  /*140c30*/  LDL.LU R179, [R1+0x55a8] ;  /* 0x0055a80001b37983 */ /* 0x000ea20000300800 */
[----:B-1----:R-:W2:Y:S01]  /*140c40*/  LDL.LU R168, [R1+0x55a0] ;  /* 0x0055a00001a87983 */ /* 0x002ea20000300800 */
[----:B------:R-:W2:Y:S02]  /*140c50*/  LDL.LU R169, [R1+0x5598] ;  /* 0x0055980001a97983 */ /* 0x000ea40000300800 */
[----:B------:R-:W2:Y:S02]  /*140c60*/  LDL.LU R201, [R1+0x5590] ;  /* 0x0055900001c97983 */ /* 0x000ea40000300800 */
[----:B------:R-:W2:Y:S02]  /*140c70*/  LDL.LU R200, [R1+0x559c] ;  /* 0x00559c0001c87983 */ /* 0x000ea40000300800 */
[----:B------:R-:W-:Y:S01]  /*140c80*/  IMAD.MOV.U32 R119, RZ, RZ, R164 ;  /* 0x000000ffff777224 */ /* 0x000fe200078e00a4 */
[----:B------:R-:W-:-:S04]  /*140c90*/  ISETP.GT.AND P3, PT, R116, 0x1e, PT ;  /* 0x0000001e7400780c */ /* 0x000fc80003f64270 */
[----:B------:R1:W-:Y:S01]  /*140ca0*/  LDGSTS.E [R0+0x9400], [R118.64], P4 ;  /* 0x0940000076007fae */ /* 0x0003e2000a121844 */
[----:B------:R-:W-:Y:S01]  /*140cb0*/  ISETP.GT.AND P5, PT, R116, 0x22, PT ;  /* 0x000000227400780c */ /* 0x000fe20003fa4270 */
[----:B------:R-:W-:Y:S01]  /*140cc0*/  HMMA.1688.F32.TF32 R124, R8, R188, R124 ;  /* 0x000000bc087c723c */ /* 0x000fe2000008107c */
[----:B------:R-:W2:Y:S01]  /*140cd0*/  LDL.LU R189, [R1+0x5528] ;  /* 0x0055280001bd7983 */ /* 0x000ea20000300800 */
[----:B------:R-:W2:Y:S01]  /*140ce0*/  LDL.LU R188, [R1+0x5534] ;  /* 0x0055340001bc7983 */ /* 0x000ea20000300800 */
[----:B------:R-:W2:Y:S01]  /*140cf0*/  LDL.LU R164, [R1+0x552c] ;  /* 0x00552c0001a47983 */ /* 0x000ea20000300800 */
[----:B-1----:R-:W-:Y:S01]  /*140d00*/  MOV R118, R148 ;  /* 0x0000009400767202 */ /* 0x002fe20000000f00 */
[----:B------:R-:W-:Y:S02]  /*140d10*/  IMAD.MOV.U32 R119, RZ, RZ, R149 ;  /* 0x000000ffff777224 */ /* 0x000fe400078e0095 */
[----:B---3--:R-:W2:Y:S04]  /*140d20*/  LDL.LU R149, [R1+0x5524] ;  /* 0x0055240001957983 */ /* 0x008ea80000300800 */
[----:B------:R1:W-:Y:S01]  /*140d30*/  LDGSTS.E [R0+0x9600], [R118.64], P4 ;  /* 0x0960000076007fae */ /* 0x0003e2000a121844 */
[----:B------:R-:W2:Y:S01]  /*140d40*/  LDL.LU R148, [R1+0x551c] ;  /* 0x00551c0001947983 */ /* 0x000ea20000300800 */
[----:B-1----:R-:W-:-:S02]  /*140d50*/  SEL R119, RZ, 0x4, !P3 ;  /* 0x00000004ff777807 */ /* 0x002fc40005800000 */
[----:B------:R-:W-:Y:S02]  /*140d60*/  SEL R118, RZ, 0x4, !P5 ;  /* 0x00000004ff767807 */ /* 0x000fe40006800000 */
[----:B------:R-:W-:Y:S02]  /*140d70*/  SEL R119, R119, RZ, !P0 ;  /* 0x000000ff77777207 */ /* 0x000fe40004000000 */
[----:B------:R-:W-:Y:S01]  /*140d80*/  SEL R118, R118, RZ, !P0 ;  /* 0x000000ff76767207 */ /* 0x000fe20004000000 */
[----:B------:R-:W-:Y:S01]  /*140d90*/  HMMA.1688.F32.TF32 R16, R8, R144, R16 ;  /* 0x000000900810723c */ /* 0x000fe20000081010 */
[----:B----4-:R-:W-:-:S05]  /*140da0*/  IADD3 R165, P3, R165, R246, RZ ;  /* 0x000000f6a5a57210 */ /* 0x010fca0007f7e0ff */
[----:B------:R-:W-:Y:S01]  /*140db0*/  STL [R1+0x55b4], R165 ;  /* 0x0055b4a501007387 */ /* 0x000fe20000100800 */
[-C--:B--2---:R-:W-:Y:S02]  /*140dc0*/  IADD3 R152, P4, R152, R246.reuse, RZ ;  /* 0x000000f698987210 */ /* 0x084fe40007f9e0ff */
[----:B------:R-:W-:Y:S01]  /*140dd0*/  IADD3 R180, P5, R180, R246, RZ ;  /* 0x000000f6b4b47210 */ /* 0x000fe20007fbe0ff */
[--C-:B------:R-:W-:Y:S01]  /*140de0*/  IMAD.X R179, R179, 0x1, R244.reuse, P3 ;  /* 0x00000001b3b37824 */ /* 0x100fe200018e06f4 */
[----:B------:R-:W-:Y:S02]  /*140df0*/  IADD3.X R168, R168, R244, RZ, P4, !PT ;  /* 0x000000f4a8a87210 */ /* 0x000fe400027fe4ff */
[----:B------:R-:W-:Y:S01]  /*140e00*/  ISETP.NE.U32.AND P3, PT, R119, RZ, PT ;  /* 0x000000ff7700720c */ /* 0x000fe20003f65070 */
[----:B------:R-:W-:Y:S01]  /*140e10*/  ISETP.NE.U32.AND P4, PT, R118, RZ, PT ;  /* 0x000000ff7600720c */ /* 0x000fe20003f85070 */
[----:B------:R-:W-:Y:S01]  /*140e20*/  STL [R1+0x55ac], R152 ;  /* 0x0055ac9801007387 */ /* 0x000fe20000100800 */
[----:B------:R-:W-:-:S02]  /*140e30*/  IMAD.X R169, R169, 0x1, R244, P5 ;  /* 0x00000001a9a97824 */ /* 0x000fc400028e06f4 */
[----:B------:R-:W-:Y:S01]  /*140e40*/  IMAD.MOV.U32 R118, RZ, RZ, R165 ;  /* 0x000000ffff767224 */ /* 0x000fe200078e00a5 */
[----:B------:R-:W-:Y:S01]  /*140e50*/  MOV R119, R179 ;  /* 0x000000b300777202 */ /* 0x000fe20000000f00 */
[----:B------:R-:W-:Y:S01]  /*140e60*/  STL [R1+0x55a4], R180 ;  /* 0x0055a4b401007387 */ /* 0x000fe20000100800 */
[----:B------:R1:W-:Y:S02]  /*140e70*/  STL [R1+0x55a8], R179 ;  /* 0x0055a8b301007387 */ /* 0x0003e40000100800 */
[----:B------:R2:W-:Y:S01]  /*140e80*/  STL [R1+0x55a0], R168 ;  /* 0x0055a0a801007387 */ /* 0x0005e20000100800 */
[----:B------:R-:W-:Y:S01]  /*140e90*/  IADD3 R200, P5, R200, R246, RZ ;  /* 0x000000f6c8c87210 */ /* 0x000fe20007fbe0ff */
[----:B------:R4:W-:Y:S04]  /*140ea0*/  LDGSTS.E [R0+0xb000], [R118.64], P1 ;  /* 0x0b00000076007fae */ /* 0x0009e80008921844 */
[----:B-1----:R-:W3:Y:S01]  /*140eb0*/  LDL.LU R179, [R1+0x61a0] ;  /* 0x0061a00001b37983 */ /* 0x002ee20000300800 */
[----:B------:R1:W-:Y:S02]  /*140ec0*/  STL [R1+0x5598], R169 ;  /* 0x005598a901007387 */ /* 0x0003e40000100800 */
[----:B------:R-:W3:Y:S02]  /*140ed0*/  LDL.LU R165, [R1+0x5520] ;  /* 0x0055200001a57983 */ /* 0x000ee40000300800 */
[----:B----4-:R-:W-:Y:S01]  /*140ee0*/  IMAD.MOV.U32 R118, RZ, RZ, R152 ;  /* 0x000000ffff767224 */ /* 0x010fe200078e0098 */
[----:B------:R-:W-:Y:S01]  /*140ef0*/  MOV R119, R168 ;  /* 0x000000a800777202 */ /* 0x000fe20000000f00 */
[----:B------:R-:W-:Y:S01]  /*140f00*/  STL [R1+0x559c], R200 ;  /* 0x00559cc801007387 */ /* 0x000fe20000100800 */
[----:B------:R-:W4:Y:S02]  /*140f10*/  LDL.LU R145, [R1+0x5518] ;  /* 0x0055180001917983 */ /* 0x000f240000300800 */
[----:B------:R-:W-:-:S02]  /*140f20*/  IMAD.X R201, R201, 0x1, R244, P5 ;  /* 0x00000001c9c97824 */ /* 0x000fc400028e06f4 */
[----:B--2---:R-:W2:Y:S01]  /*140f30*/  LDL.LU R168, [R1+0x619c] ;  /* 0x00619c0001a87983 */ /* 0x004ea20000300800 */
[----:B------:R1:W-:Y:S04]  /*140f40*/  LDGSTS.E [R0+0xb200], [R118.64], P1 ;  /* 0x0b20000076007fae */ /* 0x0003e80008921844 */
[----:B------:R-:W2:Y:S01]  /*140f50*/  LDL.LU R152, [R1+0x6198] ;  /* 0x0061980001987983 */ /* 0x000ea20000300800 */
[----:B-1----:R-:W-:Y:S02]  /*140f60*/  IMAD.MOV.U32 R119, RZ, RZ, R169 ;  /* 0x000000ffff777224 */ /* 0x002fe400078e00a9 */
[----:B------:R-:W-:Y:S01]  /*140f70*/  IMAD.MOV.U32 R118, RZ, RZ, R180 ;  /* 0x000000ffff767224 */ /* 0x000fe200078e00b4 */
[----:B------:R-:W2:Y:S01]  /*140f80*/  LDL.LU R169, [R1+0x6194] ;  /* 0x0061940001a97983 */ /* 0x000ea20000300800 */
[----:B------:R-:W2:Y:S02]  /*140f90*/  LDL.LU R180, [R1+0x6190] ;  /* 0x0061900001b47983 */ /* 0x000ea40000300800 */
[----:B------:R-:W-:Y:S02]  /*140fa0*/  STL [R1+0x5590], R201 ;  /* 0x005590c901007387 */ /* 0x000fe40000100800 */
[----:B------:R-:W2:Y:S01]  /*140fb0*/  LDL.LU R144, [R1+0x5510] ;  /* 0x0055100001907983 */ /* 0x000ea20000300800 */
[----:B------:R1:W-:Y:S01]  /*140fc0*/  LDGSTS.E [R0+0xb400], [R118.64], P1 ;  /* 0x0b40000076007fae */ /* 0x0003e20008921844 */
[----:B------:R-:W-:-:S05]  /*140fd0*/  IADD3 R188, P5, R188, R246, RZ ;  /* 0x000000f6bcbc7210 */ /* 0x000fca0007fbe0ff */
[----:B------:R-:W-:Y:S01]  /*140fe0*/  IMAD.X R189, R189, 0x1, R244, P5 ;  /* 0x00000001bdbd7824 */ /* 0x000fe200028e06f4 */
[----:B-1----:R-:W-:Y:S01]  /*140ff0*/  MOV R118, R200 ;  /* 0x000000c800767202 */ /* 0x002fe20000000f00 */
[----:B------:R-:W-:-:S05]  /*141000*/  IMAD.MOV.U32 R119, RZ, RZ, R201 ;  /* 0x000000ffff777224 */ /* 0x000fca00078e00c9 */
[----:B------:R1:W-:Y:S01]  /*141010*/  LDGSTS.E [R0+0xb600], [R118.64], P1 ;  /* 0x0b60000076007fae */ /* 0x0003e20008921844 */
[-C--:B------:R-:W-:Y:S02]  /*141020*/  IADD3 R164, P1, R164, R246.reuse, RZ ;  /* 0x000000f6a4a47210 */ /* 0x080fe40007f3e0ff */
[----:B------:R-:W-:Y:S01]  /*141030*/  IADD3 R149, P5, R149, R246, RZ ;  /* 0x000000f695957210 */ /* 0x000fe20007fbe0ff */
[----:B------:R-:W-:Y:S02]  /*141040*/  STL [R1+0x5534], R188 ;  /* 0x005534bc01007387 */ /* 0x000fe40000100800 */
[----:B------:R-:W-:Y:S02]  /*141050*/  STL [R1+0x552c], R164 ;  /* 0x00552ca401007387 */ /* 0x000fe40000100800 */
[----:B-1----:R-:W-:Y:S01]  /*141060*/  IMAD.MOV.U32 R118, RZ, RZ, R188 ;  /* 0x000000ffff767224 */ /* 0x002fe200078e00bc */
[----:B------:R-:W-:Y:S01]  /*141070*/  MOV R119, R189 ;  /* 0x000000bd00777202 */ /* 0x000fe20000000f00 */
[----:B------:R-:W-:Y:S04]  /*141080*/  STL [R1+0x5528], R189 ;  /* 0x005528bd01007387 */ /* 0x000fe80000100800 */
[----:B------:R1:W-:Y:S01]  /*141090*/  LDGSTS.E [R0+0xd000], [R118.64], P2 ;  /* 0x0d00000076007fae */ /* 0x0003e20009121844 */
[----:B------:R1:W-:Y:S01]  /*1410a0*/  STL [R1+0x5524], R149 ;  /* 0x0055249501007387 */ /* 0x0003e20000100800 */
[----:B------:R-:W-:Y:S01]  /*1410b0*/  HMMA.1688.F32.TF32 R12, R8, R224, R12 ;  /* 0x000000e0080c723c */ /* 0x000fe2000008100c */
[----:B-1----:R-:W-:Y:S01]  /*1410c0*/  IMAD.MOV.U32 R118, RZ, RZ, R164 ;  /* 0x000000ffff767224 */ /* 0x002fe200078e00a4 */
[----:B---3--:R-:W-:Y:S01]  /*1410d0*/  IADD3.X R165, R165, R244, RZ, P1, !PT ;  /* 0x000000f4a5a57210 */ /* 0x008fe20000ffe4ff */
[----:B------:R-:W-:-:S04]  /*1410e0*/  IADD3 R148, P1, R148, R246, RZ ;  /* 0x000000f694947210 */ /* 0x000fc80007f3e0ff */
[----:B------:R-:W-:Y:S02]  /*1410f0*/  IMAD.MOV.U32 R119, RZ, RZ, R165 ;  /* 0x000000ffff777224 */ /* 0x000fe400078e00a5 */
[----:B----4-:R-:W-:Y:S01]  /*141100*/  IMAD.X R145, R145, 0x1, R244, P5 ;  /* 0x0000000191917824 */ /* 0x010fe200028e06f4 */
[----:B------:R-:W-:Y:S01]  /*141110*/  STL [R1+0x5520], R165 ;  /* 0x005520a501007387 */ /* 0x000fe20000100800 */
[----:B------:R-:W-:Y:S03]  /*141120*/  STL [R1+0x551c], R148 ;  /* 0x00551c9401007387 */ /* 0x000fe60000100800 */
[----:B------:R1:W-:Y:S04]  /*141130*/  LDGSTS.E [R0+0xd200], [R118.64], P2 ;  /* 0x0d20000076007fae */ /* 0x0003e80009121844 */
[----:B------:R3:W-:Y:S01]  /*141140*/  STL [R1+0x5518], R145 ;  /* 0x0055189101007387 */ /* 0x0007e20000100800 */
[----:B-1----:R-:W-:-:S03]  /*141150*/  IMAD.MOV.U32 R118, RZ, RZ, R149 ;  /* 0x000000ffff767224 */ /* 0x002fc600078e0095 */
[----:B------:R-:W4:Y:S01]  /*141160*/  LDL.LU R149, [R1+0x54b4] ;  /* 0x0054b40001957983 */ /* 0x000f220000300800 */
[----:B------:R-:W4:Y:S01]  /*141170*/  LDL.LU R225, [R1+0x54ac] ;  /* 0x0054ac0001e17983 */ /* 0x000f220000300800 */
[----:B--2---:R-:W-:Y:S01]  /*141180*/  IADD3.X R144, R144, R244, RZ, P1, !PT ;  /* 0x000000f490907210 */ /* 0x004fe20000ffe4ff */
[----:B------:R-:W-:-:S04]  /*141190*/  IMAD.MOV.U32 R119, RZ, RZ, R145 ;  /* 0x000000ffff777224 */ /* 0x000fc800078e0091 */
[----:B------:R1:W-:Y:S01]  /*1411a0*/  STL [R1+0x5510], R144 ;  /* 0x0055109001007387 */ /* 0x0003e20000100800 */
[----:B---3--:R-:W2:Y:S02]  /*1411b0*/  LDL.LU R145, [R1+0x54a4] ;  /* 0x0054a40001917983 */ /* 0x008ea40000300800 */
[----:B------:R-:W3:Y:S01]  /*1411c0*/  LDL.LU R165, [R1+0x54a8] ;  /* 0x0054a80001a57983 */ /* 0x000ee20000300800 */
[----:B------:R1:W-:Y:S01]  /*1411d0*/  LDGSTS.E [R0+0xd400], [R118.64], P2 ;  /* 0x0d40000076007fae */ /* 0x0003e20009121844 */
[----:B------:R-:W-:Y:S01]  /*1411e0*/  ISETP.GT.AND P1, PT, R116, 0x26, PT ;  /* 0x000000267400780c */ /* 0x000fe20003f24270 */
[----:B------:R-:W2:Y:S02]  /*1411f0*/  LDL.LU R224, [R1+0x5498] ;  /* 0x0054980001e07983 */ /* 0x000ea40000300800 */
[----:B------:R-:W2:Y:S01]  /*141200*/  LDL.LU R201, [R1+0x5490] ;  /* 0x0054900001c97983 */ /* 0x000ea20000300800 */
[----:B------:R-:W2:Y:S01]  /*141210*/  LDL.LU R200, [R1+0x549c] ;  /* 0x00549c0001c87983 */ /* 0x000ea20000300800 */
[----:B------:R-:W2:Y:S02]  /*141220*/  LDL.LU R189, [R1+0x5428] ;  /* 0x0054280001bd7983 */ /* 0x000ea40000300800 */
[----:B------:R-:W2:Y:S02]  /*141230*/  LDL.LU R188, [R1+0x5434] ;  /* 0x0054340001bc7983 */ /* 0x000ea40000300800 */
[----:B------:R-:W2:Y:S01]  /*141240*/  LDL.LU R164, [R1+0x542c] ;  /* 0x00542c0001a47983 */ /* 0x000ea20000300800 */
[----:B-1----:R-:W-:Y:S01]  /*141250*/  MOV R118, R148 ;  /* 0x0000009400767202 */ /* 0x002fe20000000f00 */
[----:B------:R-:W-:Y:S01]  /*141260*/  IMAD.MOV.U32 R119, RZ, RZ, R144 ;  /* 0x000000ffff777224 */ /* 0x000fe200078e0090 */
[----:B------:R-:W2:Y:S01]  /*141270*/  LDL.LU R148, [R1+0x5424] ;  /* 0x0054240001947983 */ /* 0x000ea20000300800 */
[----:B------:R-:W2:Y:S03]  /*141280*/  LDL.LU R144, [R1+0x541c] ;  /* 0x00541c0001907983 */ /* 0x000ea60000300800 */
[----:B------:R1:W-:Y:S02]  /*141290*/  LDGSTS.E [R0+0xd600], [R118.64], P2 ;  /* 0x0d60000076007fae */ /* 0x0003e40009121844 */
[----:B-1----:R-:W-:-:S04]  /*1412a0*/  SEL R119, RZ, 0x4, !P1 ;  /* 0x00000004ff777807 */ /* 0x002fc80004800000 */
[----:B------:R-:W-:Y:S02]  /*1412b0*/  SEL R119, R119, RZ, !P0 ;  /* 0x000000ff77777207 */ /* 0x000fe40004000000 */
[-C--:B----4-:R-:W-:Y:S02]  /*1412c0*/  IADD3 R149, P1, R149, R246.reuse, RZ ;  /* 0x000000f695957210 */ /* 0x090fe40007f3e0ff */
[----:B------:R-:W-:-:S03]  /*1412d0*/  IADD3 R225, P2, R225, R246, RZ ;  /* 0x000000f6e1e17210 */ /* 0x000fc60007f5e0ff */
[----:B------:R-:W-:Y:S02]  /*1412e0*/  STL [R1+0x54b4], R149 ;  /* 0x0054b49501007387 */ /* 0x000fe40000100800 */
[----:B------:R-:W-:Y:S02]  /*1412f0*/  STL [R1+0x54ac], R225 ;  /* 0x0054ace101007387 */ /* 0x000fe40000100800 */
[----:B---3--:R-:W-:Y:S01]  /*141300*/  IMAD.X R165, R165, 0x1, R244, P1 ;  /* 0x00000001a5a57824 */ /* 0x008fe200008e06f4 */
[----:B------:R-:W-:Y:S02]  /*141310*/  ISETP.NE.U32.AND P1, PT, R119, RZ, PT ;  /* 0x000000ff7700720c */ /* 0x000fe40003f25070 */
[----:B------:R-:W3:Y:S01]  /*141320*/  LDL.LU R119, [R1+0x54a0] ;  /* 0x0054a00001777983 */ /* 0x000ee20000300800 */
[----:B------:R-:W-:-:S04]  /*141330*/  ISETP.GT.AND P5, PT, R116, 0x2a, PT ;  /* 0x0000002a7400780c */ /* 0x000fc80003fa4270 */
[----:B------:R-:W-:Y:S01]  /*141340*/  SEL R118, RZ, 0x4, !P5 ;  /* 0x00000004ff767807 */ /* 0x000fe20006800000 */
[----:B--2---:R-:W-:-:S03]  /*141350*/  IADD3 R145, P5, R145, R246, RZ ;  /* 0x000000f691917210 */ /* 0x004fc60007fbe0ff */
[----:B------:R-:W-:Y:S01]  /*141360*/  SEL R118, R118, RZ, !P0 ;  /* 0x000000ff76767207 */ /* 0x000fe20004000000 */
[----:B------:R-:W-:Y:S01]  /*141370*/  HMMA.1688.F32.TF32 R4, R8, R220, R4 ;  /* 0x000000dc0804723c */ /* 0x000fe20000081004 */
[----:B------:R-:W-:Y:S01]  /*141380*/  STL [R1+0x54a4], R145 ;  /* 0x0054a49101007387 */ /* 0x000fe20000100800 */
[----:B------:R-:W-:Y:S02]  /*141390*/  STL [R1+0x54a8], R165 ;  /* 0x0054a8a501007387 */ /* 0x000fe40000100800 */
[----:B------:R-:W-:Y:S01]  /*1413a0*/  IMAD.X R224, R224, 0x1, R244, P5 ;  /* 0x00000001e0e07824 */ /* 0x000fe200028e06f4 */
[----:B------:R-:W-:-:S05]  /*1413b0*/  IADD3 R200, P5, R200, R246, RZ ;  /* 0x000000f6c8c87210 */ /* 0x000fca0007fbe0ff */
[----:B------:R-:W-:Y:S01]  /*1413c0*/  IMAD.X R201, R201, 0x1, R244, P5 ;  /* 0x00000001c9c97824 */ /* 0x000fe200028e06f4 */
[----:B---3--:R-:W-:Y:S01]  /*1413d0*/  IADD3.X R119, R119, R244, RZ, P2, !PT ;  /* 0x000000f477777210 */ /* 0x008fe200017fe4ff */
[----:B------:R-:W-:Y:S01]  /*1413e0*/  ISETP.NE.U32.AND P2, PT, R118, RZ, PT ;  /* 0x000000ff7600720c */ /* 0x000fe20003f45070 */
[----:B------:R-:W-:-:S03]  /*1413f0*/  MOV R118, R149 ;  /* 0x0000009500767202 */ /* 0x000fc60000000f00 */
[----:B------:R1:W-:Y:S01]  /*141400*/  STL [R1+0x54a0], R119 ;  /* 0x0054a07701007387 */ /* 0x0003e20000100800 */
[----:B------:R-:W-:Y:S02]  /*141410*/  IMAD.MOV.U32 R221, RZ, RZ, R119 ;  /* 0x000000ffffdd7224 */ /* 0x000fe400078e0077 */
[----:B------:R-:W-:Y:S02]  /*141420*/  STL [R1+0x5498], R224 ;  /* 0x005498e001007387 */ /* 0x000fe40000100800 */
[----:B-1----:R-:W-:Y:S02]  /*141430*/  IMAD.MOV.U32 R119, RZ, RZ, R165 ;  /* 0x000000ffff777224 */ /* 0x002fe400078e00a5 */
[----:B------:R-:W2:Y:S04]  /*141440*/  LDL.LU R165, [R1+0x5420] ;  /* 0x0054200001a57983 */ /* 0x000ea80000300800 */
[----:B------:R1:W-:Y:S01]  /*141450*/  LDGSTS.E [R0+0xf000], [R118.64], P3 ;  /* 0x0f00000076007fae */ /* 0x0003e20009921844 */
[----:B------:R-:W-:Y:S02]  /*141460*/  STL [R1+0x549c], R200 ;  /* 0x00549cc801007387 */ /* 0x000fe40000100800 */
[----:B------:R-:W3:Y:S02]  /*141470*/  LDL.LU R149, [R1+0x5418] ;  /* 0x0054180001957983 */ /* 0x000ee40000300800 */
[----:B------:R4:W-:Y:S01]  /*141480*/  STL [R1+0x5490], R201 ;  /* 0x005490c901007387 */ /* 0x0009e20000100800 */
[----:B-1----:R-:W-:Y:S01]  /*141490*/  MOV R118, R225 ;  /* 0x000000e100767202 */ /* 0x002fe20000000f00 */
[----:B------:R-:W-:-:S05]  /*1414a0*/  IMAD.MOV.U32 R119, RZ, RZ, R221 ;  /* 0x000000ffff777224 */ /* 0x000fca00078e00dd */
[----:B------:R1:W-:Y:S02]  /*1414b0*/  LDGSTS.E [R0+0xf200], [R118.64], P3 ;  /* 0x0f20000076007fae */ /* 0x0003e40009921844 */
[----:B-1----:R-:W-:Y:S02]  /*1414c0*/  IMAD.MOV.U32 R118, RZ, RZ, R145 ;  /* 0x000000ffff767224 */ /* 0x002fe400078e0091 */
[----:B------:R-:W4:Y:S01]  /*1414d0*/  LDL.LU R145, [R1+0x5410] ;  /* 0x0054100001917983 */ /* 0x000f220000300800 */
[----:B------:R-:W-:Y:S02]  /*1414e0*/  MOV R119, R224 ;  /* 0x000000e000777202 */ /* 0x000fe40000000f00 */
[----:B------:R-:W-:-:S03]  /*1414f0*/  IADD3 R188, P5, R188, R246, RZ ;  /* 0x000000f6bcbc7210 */ /* 0x000fc60007fbe0ff */
[----:B------:R1:W-:Y:S01]  /*141500*/  LDGSTS.E [R0+0xf400], [R118.64], P3 ;  /* 0x0f40000076007fae */ /* 0x0003e20009921844 */
[----:B------:R-:W-:Y:S01]  /*141510*/  IADD3.X R189, R189, R244, RZ, P5, !PT ;  /* 0x000000f4bdbd7210 */ /* 0x000fe20002ffe4ff */
[----:B------:R-:W-:Y:S02]  /*141520*/  IADD3 R148, P5, R148, R246, RZ ;  /* 0x000000f694947210 */ /* 0x000fe40007fbe0ff */
[----:B-1----:R-:W-:Y:S02]  /*141530*/  IMAD.MOV.U32 R118, RZ, RZ, R200 ;  /* 0x000000ffff767224 */ /* 0x002fe400078e00c8 */
[----:B------:R-:W-:-:S05]  /*141540*/  IMAD.MOV.U32 R119, RZ, RZ, R201 ;  /* 0x000000ffff777224 */ /* 0x000fca00078e00c9 */
[----:B------:R1:W-:Y:S01]  /*141550*/  LDGSTS.E [R0+0xf600], [R118.64], P3 ;  /* 0x0f60000076007fae */ /* 0x0003e20009921844 */
[----:B------:R-:W-:-:S03]  /*141560*/  IADD3 R164, P3, R164, R246, RZ ;  /* 0x000000f6a4a47210 */ /* 0x000fc60007f7e0ff */
[----:B------:R-:W-:Y:S04]  /*141570*/  STL [R1+0x5434], R188 ;  /* 0x005434bc01007387 */ /* 0x000fe80000100800 */
[----:B------:R-:W-:Y:S01]  /*141580*/  STL [R1+0x542c], R164 ;  /* 0x00542ca401007387 */ /* 0x000fe20000100800 */
[----:B------:R1:W-:Y:S02]  /*141590*/  STL [R1+0x5428], R189 ;  /* 0x005428bd01007387 */ /* 0x0003e40000100800 */
[----:B------:R-:W-:Y:S01]  /*1415a0*/  STL [R1+0x5424], R148 ;  /* 0x0054249401007387 */ /* 0x000fe20000100800 */
[----:B------:R-:W-:Y:S07]  /*1415b0*/  HMMA.1688.F32.TF32 R52, R8, R212, R52 ;  /* 0x000000d40834723c */ /* 0x000fee0000081034 */
[----:B------:R-:W-:Y:S01]  /*1415c0*/  MOV R8, R188 ;  /* 0x000000bc00087202 */ /* 0x000fe20000000f00 */
[----:B------:R-:W-:-:S05]  /*1415d0*/  IMAD.MOV.U32 R9, RZ, RZ, R189 ;  /* 0x000000ffff097224 */ /* 0x000fca00078e00bd */
[----:B------:R1:W-:Y:S02]  /*1415e0*/  LDGSTS.E [R0+0x11000], [R8.64], P4 ;  /* 0x1100000008007fae */ /* 0x0003e4000a121844 */
[----:B-1----:R-:W-:Y:S02]  /*1415f0*/  IMAD.MOV.U32 R8, RZ, RZ, R164 ;  /* 0x000000ffff087224 */ /* 0x002fe400078e00a4 */
[--C-:B--2---:R-:W-:Y:S01]  /*141600*/  IMAD.X R165, R165, 0x1, R244.reuse, P3 ;  /* 0x00000001a5a57824 */ /* 0x104fe200018e06f4 */
[----:B------:R-:W-:Y:S01]  /*141610*/  IADD3 R144, P3, R144, R246, RZ ;  /* 0x000000f690907210 */ /* 0x000fe20007f7e0ff */
[----:B---3--:R-:W-:-:S03]  /*141620*/  IMAD.X R149, R149, 0x1, R244, P5 ;  /* 0x0000000195957824 */ /* 0x008fc600028e06f4 */
[----:B------:R-:W-:Y:S01]  /*141630*/  STL [R1+0x5420], R165 ;  /* 0x005420a501007387 */ /* 0x000fe20000100800 */
[----:B------:R-:W-:Y:S02]  /*141640*/  STL [R1+0x541c], R144 ;  /* 0x00541c9001007387 */ /* 0x000fe40000100800 */
[----:B------:R1:W-:Y:S02]  /*141650*/  STL [R1+0x5418], R149 ;  /* 0x0054189501007387 */ /* 0x0003e40000100800 */
[----:B----4-:R-:W2:Y:S01]  /*141660*/  LDL.LU R201, [R1+0x53b4] ;  /* 0x0053b40001c97983 */ /* 0x010ea20000300800 */
[----:B------:R-:W3:Y:S01]  /*141670*/  LDL.LU R189, [R1+0x53ac] ;  /* 0x0053ac0001bd7983 */ /* 0x000ee20000300800 */
[----:B------:R-:W-:-:S05]  /*141680*/  MOV R9, R165 ;  /* 0x000000a500097202 */ /* 0x000fca0000000f00 */
[----:B------:R4:W-:Y:S01]  /*141690*/  LDGSTS.E [R0+0x11200], [R8.64], P4 ;  /* 0x1120000008007fae */ /* 0x0009e2000a121844 */
[----:B------:R-:W-:-:S05]  /*1416a0*/  IMAD.X R145, R145, 0x1, R244, P3 ;  /* 0x0000000191917824 */ /* 0x000fca00018e06f4 */
[----:B------:R2:W-:Y:S01]  /*1416b0*/  STL [R1+0x5410], R145 ;  /* 0x0054109101007387 */ /* 0x0005e20000100800 */
[----:B------:R-:W3:Y:S02]  /*1416c0*/  LDL.LU R11, [R1+0x53a4] ;  /* 0x0053a400010b7983 */ /* 0x000ee40000300800 */
[----:B------:R-:W3:Y:S02]  /*1416d0*/  LDL.LU R212, [R1+0x53a8] ;  /* 0x0053a80001d47983 */ /* 0x000ee40000300800 */
[----:B------:R-:W3:Y:S01]  /*1416e0*/  LDL.LU R200, [R1+0x53a0] ;  /* 0x0053a00001c87983 */ /* 0x000ee20000300800 */
[----:B------:R-:W3:Y:S01]  /*1416f0*/  LDL.LU R188, [R1+0x5398] ;  /* 0x0053980001bc7983 */ /* 0x000ee20000300800 */
[----:B----4-:R-:W-:Y:S01]  /*141700*/  MOV R9, R149 ;  /* 0x0000009500097202 */ /* 0x010fe20000000f00 */
[----:B------:R-:W-:Y:S02]  /*141710*/  IMAD.MOV.U32 R8, RZ, RZ, R148 ;  /* 0x000000ffff087224 */ /* 0x000fe400078e0094 */
[----:B-1----:R-:W4:Y:S04]  /*141720*/  LDL.LU R149, [R1+0x5390] ;  /* 0x0053900001957983 */ /* 0x002f280000300800 */
[----:B------:R-:W4:Y:S04]  /*141730*/  LDL.LU R148, [R1+0x539c] ;  /* 0x00539c0001947983 */ /* 0x000f280000300800 */
[----:B------:R1:W-:Y:S01]  /*141740*/  LDGSTS.E [R0+0x11400], [R8.64], P4 ;  /* 0x1140000008007fae */ /* 0x0003e2000a121844 */
[----:B------:R-:W-:Y:S01]  /*141750*/  HMMA.1688.F32.TF32 R48, R120, R166, R48 ;  /* 0x000000a67830723c */ /* 0x000fe20000081030 */
[----:B------:R-:W-:-:S02]  /*141760*/  ISETP.GT.AND P3, PT, R116, 0x2e, PT ;  /* 0x0000002e7400780c */ /* 0x000fc40003f64270 */
[----:B------:R-:W-:Y:S01]  /*141770*/  ISETP.GT.AND P5, PT, R116, 0x32, PT ;  /* 0x000000327400780c */ /* 0x000fe20003fa4270 */
[----:B-1----:R-:W-:Y:S02]  /*141780*/  IMAD.MOV.U32 R8, RZ, RZ, R144 ;  /* 0x000000ffff087224 */ /* 0x002fe400078e0090 */
[----:B------:R-:W-:Y:S01]  /*141790*/  IMAD.MOV.U32 R9, RZ, RZ, R145 ;  /* 0x000000ffff097224 */ /* 0x000fe200078e0091 */
[----:B------:R-:W4:Y:S01]  /*1417a0*/  LDL.LU R144, [R1+0x5334] ;  /* 0x0053340001907983 */ /* 0x000f220000300800 */
[----:B------:R-:W4:Y:S02]  /*1417b0*/  LDL.LU R119, [R1+0x532c] ;  /* 0x00532c0001777983 */ /* 0x000f240000300800 */
[----:B------:R-:W4:Y:S01]  /*1417c0*/  LDL.LU R118, [R1+0x5324] ;  /* 0x0053240001767983 */ /* 0x000f220000300800 */
[----:B------:R1:W-:Y:S02]  /*1417d0*/  LDGSTS.E [R0+0x11600], [R8.64], P4 ;  /* 0x1160000008007fae */ /* 0x0003e4000a121844 */
[----:B-1----:R-:W-:-:S02]  /*1417e0*/  SEL R9, RZ, 0x4, !P3 ;  /* 0x00000004ff097807 */ /* 0x002fc40005800000 */
[----:B------:R-:W-:Y:S02]  /*1417f0*/  SEL R8, RZ, 0x4, !P5 ;  /* 0x00000004ff087807 */ /* 0x000fe40006800000 */
[----:B------:R-:W-:Y:S02]  /*141800*/  SEL R9, R9, RZ, !P0 ;  /* 0x000000ff09097207 */ /* 0x000fe40004000000 */
[----:B------:R-:W-:Y:S02]  /*141810*/  SEL R8, R8, RZ, !P0 ;  /* 0x000000ff08087207 */ /* 0x000fe40004000000 */
[-C--:B--2---:R-:W-:Y:S02]  /*141820*/  IADD3 R201, P3, R201, R246.reuse, RZ ;  /* 0x000000f6c9c97210 */ /* 0x084fe40007f7e0ff */
[----:B---3--:R-:W-:-:S03]  /*141830*/  IADD3 R189, P4, R189, R246, RZ ;  /* 0x000000f6bdbd7210 */ /* 0x008fc60007f9e0ff */
[----:B------:R-:W-:Y:S04]  /*141840*/  STL [R1+0x53b4], R201 ;  /* 0x0053b4c901007387 */ /* 0x000fe80000100800 */
[----:B------:R-:W-:Y:S01]  /*141850*/  STL [R1+0x53ac], R189 ;  /* 0x0053acbd01007387 */ /* 0x000fe20000100800 */
[----:B------:R-:W-:Y:S02]  /*141860*/  IADD3 R11, P5, R11, R246, RZ ;  /* 0x000000f60b0b7210 */ /* 0x000fe40007fbe0ff */
[----:B------:R-:W-:Y:S01]  /*141870*/  IADD3.X R212, R212, R244, RZ, P3, !PT ;  /* 0x000000f4d4d47210 */ /* 0x000fe20001ffe4ff */
[--C-:B------:R-:W-:Y:S02]  /*141880*/  IMAD.X R200, R200, 0x1, R244.reuse, P4 ;  /* 0x00000001c8c87824 */ /* 0x100fe400020e06f4 */
[----:B------:R-:W-:Y:S02]  /*141890*/  STL [R1+0x53a4], R11 ;  /* 0x0053a40b01007387 */ /* 0x000fe40000100800 */
[----:B------:R-:W-:Y:S02]  /*1418a0*/  STL [R1+0x53a8], R212 ;  /* 0x0053a8d401007387 */ /* 0x000fe40000100800 */
[----:B------:R-:W-:-:S02]  /*1418b0*/  IMAD.X R188, R188, 0x1, R244, P5 ;  /* 0x00000001bcbc7824 */ /* 0x000fc400028e06f4 */
[----:B------:R-:W-:Y:S01]  /*1418c0*/  STL [R1+0x53a0], R200 ;  /* 0x0053a0c801007387 */ /* 0x000fe20000100800 */
[----:B------:R-:W-:Y:S02]  /*1418d0*/  ISETP.NE.U32.AND P3, PT, R9, RZ, PT ;  /* 0x000000ff0900720c */ /* 0x000fe40003f65070 */
[----:B------:R-:W-:Y:S01]  /*1418e0*/  ISETP.NE.U32.AND P4, PT, R8, RZ, PT ;  /* 0x000000ff0800720c */ /* 0x000fe20003f85070 */
[----:B------:R-:W2:Y:S01]  /*1418f0*/  LDL.LU.64 R166, [R1+0x6188] ;  /* 0x0061880001a67983 */ /* 0x000ea20000300a00 */
[----:B------:R-:W3:Y:S01]  /*141900*/  LDL.LU.64 R164, [R1+0x6180] ;  /* 0x0061800001a47983 */ /* 0x000ee20000300a00 */
[----:B------:R-:W-:Y:S01]  /*141910*/  MOV R8, R201 ;  /* 0x000000c900087202 */ /* 0x000fe20000000f00 */
[----:B------:R-:W-:Y:S01]  /*141920*/  IMAD.MOV.U32 R9, RZ, RZ, R212 ;  /* 0x000000ffff097224 */ /* 0x000fe200078e00d4 */
[----:B----4-:R-:W-:Y:S01]  /*141930*/  IADD3 R148, P5, R148, R246, RZ ;  /* 0x000000f694947210 */ /* 0x010fe20007fbe0ff */
[----:B------:R-:W4:Y:S01]  /*141940*/  LDL.LU R145, [R1+0x5328] ;  /* 0x0053280001917983 */ /* 0x000f220000300800 */
[----:B------:R-:W-:Y:S02]  /*141950*/  STL [R1+0x5398], R188 ;  /* 0x005398bc01007387 */ /* 0x000fe40000100800 */
[----:B------:R1:W-:Y:S02]  /*141960*/  STL.64 [R1+0x1db0], R48 ;  /* 0x001db03001007387 */ /* 0x0003e40000100a00 */
[----:B------:R-:W-:Y:S01]  /*141970*/  STL.64 [R1+0x1db8], R50 ;  /* 0x001db83201007387 */ /* 0x000fe20000100a00 */
[----:B------:R-:W2:Y:S04]  /*141980*/  LDL.LU R10, [R1+0x531c] ;  /* 0x00531c00010a7983 */ /* 0x000ea80000300800 */
[----:B------:R1:W-:Y:S01]  /*141990*/  LDGSTS.E [R0+0x13000], [R8.64], P1 ;  /* 0x1300000008007fae */ /* 0x0003e20008921844 */
[----:B------:R-:W-:Y:S02]  /*1419a0*/  STL [R1+0x539c], R148 ;  /* 0x00539c9401007387 */ /* 0x000fe40000100800 */
[----:B------:R-:W-:Y:S01]  /*1419b0*/  IMAD.X R149, R149, 0x1, R244, P5 ;  /* 0x0000000195957824 */ /* 0x000fe200028e06f4 */
[----:B-1----:R-:W2:Y:S01]  /*1419c0*/  LDL.LU R49, [R1+0x5320] ;  /* 0x0053200001317983 */ /* 0x002ea20000300800 */
[----:B------:R-:W3:Y:S01]  /*1419d0*/  LDL.LU R48, [R1+0x5318] ;  /* 0x0053180001307983 */ /* 0x000ee20000300800 */
[----:B------:R-:W-:Y:S01]  /*1419e0*/  MOV R8, R189 ;  /* 0x000000bd00087202 */ /* 0x000fe20000000f00 */
[----:B------:R-:W-:Y:S01]  /*1419f0*/  IMAD.MOV.U32 R9, RZ, RZ, R200 ;  /* 0x000000ffff097224 */ /* 0x000fe200078e00c8 */
[----:B------:R1:W-:Y:S04]  /*141a00*/  STL [R1+0x5390], R149 ;  /* 0x0053909501007387 */ /* 0x0003e80000100800 */
[----:B------:R1:W-:Y:S02]  /*141a10*/  LDGSTS.E [R0+0x13200], [R8.64], P1 ;  /* 0x1320000008007fae */ /* 0x0003e40008921844 */
[----:B-1----:R-:W-:-:S02]  /*141a20*/  IMAD.MOV.U32 R8, RZ, RZ, R11 ;  /* 0x000000ffff087224 */ /* 0x002fc400078e000b */
[----:B------:R-:W3:Y:S01]  /*141a30*/  LDL.LU R11, [R1+0x5310] ;  /* 0x00531000010b7983 */ /* 0x000ee20000300800 */
[----:B------:R-:W-:Y:S01]  /*141a40*/  HMMA.1688.F32.TF32 R104, R120, R150, R104 ;  /* 0x000000967868723c */ /* 0x000fe20000081068 */
[----:B------:R-:W-:Y:S02]  /*141a50*/  MOV R9, R188 ;  /* 0x000000bc00097202 */ /* 0x000fe40000000f00 */
[----:B------:R-:W-:-:S03]  /*141a60*/  IADD3 R144, P5, R144, R246, RZ ;  /* 0x000000f690907210 */ /* 0x000fc60007fbe0ff */
[----:B------:R1:W-:Y:S04]  /*141a70*/  LDGSTS.E [R0+0x13400], [R8.64], P1 ;  /* 0x1340000008007fae */ /* 0x0003e80008921844 */
[----:B------:R-:W-:Y:S01]  /*141a80*/  STL [R1+0x5334], R144 ;  /* 0x0053349001007387 */ /* 0x000fe20000100800 */
[----:B------:R-:W3:Y:S02]  /*141a90*/  LDL.LU.64 R150, [R1+0x6178] ;  /* 0x0061780001967983 */ /* 0x000ee40000300a00 */
[----:B-1----:R-:W-:Y:S02]  /*141aa0*/  IMAD.MOV.U32 R8, RZ, RZ, R148 ;  /* 0x000000ffff087224 */ /* 0x002fe400078e0094 */
[----:B------:R-:W-:Y:S02]  /*141ab0*/  IMAD.MOV.U32 R9, RZ, RZ, R149 ;  /* 0x000000ffff097224 */ /* 0x000fe400078e0095 */
[----:B------:R-:W3:Y:S04]  /*141ac0*/  LDL.LU.64 R148, [R1+0x6170] ;  /* 0x0061700001947983 */ /* 0x000ee80000300a00 */
[----:B------:R1:W-:Y:S01]  /*141ad0*/  LDGSTS.E [R0+0x13600], [R8.64], P1 ;  /* 0x1360000008007fae */ /* 0x0003e20008921844 */
[----:B------:R-:W-:-:S05]  /*141ae0*/  IADD3 R119, P1, R119, R246, RZ ;  /* 0x000000f677777210 */ /* 0x000fca0007f3e0ff */
[----:B------:R-:W-:Y:S01]  /*141af0*/  STL [R1+0x532c], R119 ;  /* 0x00532c7701007387 */ /* 0x000fe20000100800 */
[----:B-1----:R-:W-:Y:S02]  /*141b00*/  MOV R8, R144 ;  /* 0x0000009000087202 */ /* 0x002fe40000000f00 */
[----:B----4-:R-:W-:Y:S01]  /*141b10*/  IADD3.X R145, R145, R244, RZ, P5, !PT ;  /* 0x000000f491917210 */ /* 0x010fe20002ffe4ff */
[----:B------:R-:W-:-:S04]  /*141b20*/  IADD3 R118, P5, R118, R246, RZ ;  /* 0x000000f676767210 */ /* 0x000fc80007fbe0ff */
[----:B------:R-:W-:Y:S01]  /*141b30*/  IMAD.MOV.U32 R9, RZ, RZ, R145 ;  /* 0x000000ffff097224 */ /* 0x000fe200078e0091 */
[----:B------:R-:W-:Y:S01]  /*141b40*/  STL [R1+0x5328], R145 ;  /* 0x0053289101007387 */ /* 0x000fe20000100800 */
[----:B------:R-:W-:Y:S02]  /*141b50*/  STL.64 [R1+0x1da0], R104 ;  /* 0x001da06801007387 */ /* 0x000fe40000100a00 */
[----:B------:R-:W-:Y:S02]  /*141b60*/  STL.64 [R1+0x1da8], R106 ;  /* 0x001da86a01007387 */ /* 0x000fe40000100a00 */
[----:B------:R-:W-:Y:S01]  /*141b70*/  STL [R1+0x5324], R118 ;  /* 0x0053247601007387 */ /* 0x000fe20000100800 */
[----:B------:R1:W-:Y:S01]  /*141b80*/  LDGSTS.E [R0+0x15000], [R8.64], P2 ;  /* 0x1500000008007fae */ /* 0x0003e20009121844 */
[--C-:B--2---:R-:W-:Y:S01]  /*141b90*/  IMAD.X R49, R49, 0x1, R244.reuse, P1 ;  /* 0x0000000131317824 */ /* 0x104fe200008e06f4 */
[----:B------:R-:W-:Y:S01]  /*141ba0*/  IADD3 R10, P1, R10, R246, RZ ;  /* 0x000000f60a0a7210 */ /* 0x000fe20007f3e0ff */
[----:B---3--:R-:W-:-:S03]  /*141bb0*/  IMAD.X R48, R48, 0x1, R244, P5 ;  /* 0x0000000130307824 */ /* 0x008fc600028e06f4 */
[----:B------:R2:W-:Y:S01]  /*141bc0*/  STL [R1+0x5320], R49 ;  /* 0x0053203101007387 */ /* 0x0005e20000100800 */
[----:B------:R-:W-:Y:S02]  /*141bd0*/  STL [R1+0x531c], R10 ;  /* 0x00531c0a01007387 */ /* 0x000fe40000100800 */
[----:B-1----:R-:W-:Y:S01]  /*141be0*/  IMAD.MOV.U32 R8, RZ, RZ, R119 ;  /* 0x000000ffff087224 */ /* 0x002fe200078e0077 */
[----:B------:R-:W-:Y:S01]  /*141bf0*/  MOV R9, R49 ;  /* 0x0000003100097202 */ /* 0x000fe20000000f00 */
[----:B------:R1:W-:Y:S04]  /*141c00*/  STL [R1+0x5318], R48 ;  /* 0x0053183001007387 */ /* 0x0003e80000100800 */
[----:B------:R3:W-:Y:S04]  /*141c10*/  LDGSTS.E [R0+0x15200], [R8.64], P2 ;  /* 0x1520000008007fae */ /* 0x0007e80009121844 */
[----:B--2---:R-:W2:Y:S01]  /*141c20*/  LDL.LU R49, [R1+0x52b4] ;  /* 0x0052b40001317983 */ /* 0x004ea20000300800 */
[----:B------:R-:W4:Y:S02]  /*141c30*/  LDL.LU R119, [R1+0x52ac] ;  /* 0x0052ac0001777983 */ /* 0x000f240000300800 */
[----:B------:R-:W-:Y:S01]  /*141c40*/  IMAD.X R11, R11, 0x1, R244, P1 ;  /* 0x000000010b0b7824 */ /* 0x000fe200008e06f4 */
[----:B---3--:R-:W-:-:S04]  /*141c50*/  MOV R9, R48 ;  /* 0x0000003000097202 */ /* 0x008fc80000000f00 */
[----:B------:R3:W-:Y:S01]  /*141c60*/  STL [R1+0x5310], R11 ;  /* 0x0053100b01007387 */ /* 0x0007e20000100800 */
[----:B-1----:R-:W4:Y:S02]  /*141c70*/  LDL.LU R48, [R1+0x52a4] ;  /* 0x0052a40001307983 */ /* 0x002f240000300800 */
[----:B------:R-:W4:Y:S02]  /*141c80*/  LDL.LU R51, [R1+0x52a8] ;  /* 0x0052a80001337983 */ /* 0x000f240000300800 */
[----:B------:R-:W4:Y:S02]  /*141c90*/  LDL.LU R144, [R1+0x52a0] ;  /* 0x0052a00001907983 */ /* 0x000f240000300800 */
[----:B------:R-:W-:Y:S02]  /*141ca0*/  IMAD.MOV.U32 R8, RZ, RZ, R118 ;  /* 0x000000ffff087224 */ /* 0x000fe400078e0076 */
[----:B------:R-:W4:Y:S01]  /*141cb0*/  LDL.LU R118, [R1+0x5298] ;  /* 0x0052980001767983 */ /* 0x000f220000300800 */
[----:B------:R-:W4:Y:S02]  /*141cc0*/  LDL.LU R107, [R1+0x5290] ;  /* 0x00529000016b7983 */ /* 0x000f240000300800 */
[----:B------:R-:W4:Y:S01]  /*141cd0*/  LDL.LU R106, [R1+0x529c] ;  /* 0x00529c00016a7983 */ /* 0x000f220000300800 */
[----:B------:R-:W-:Y:S01]  /*141ce0*/  HMMA.1688.F32.TF32 R108, R120, R202, R108 ;  /* 0x000000ca786c723c */ /* 0x000fe2000008106c */
[----:B------:R1:W-:Y:S01]  /*141cf0*/  LDGSTS.E [R0+0x15400], [R8.64], P2 ;  /* 0x1540000008007fae */ /* 0x0003e20009121844 */
[----:B------:R-:W-:-:S02]  /*141d00*/  ISETP.GT.AND P1, PT, R116, 0x36, PT ;  /* 0x000000367400780c */ /* 0x000fc40003f24270 */
[----:B------:R-:W-:Y:S01]  /*141d10*/  ISETP.GT.AND P5, PT, R116, 0x3a, PT ;  /* 0x0000003a7400780c */ /* 0x000fe20003fa4270 */
[----:B------:R-:W4:Y:S01]  /*141d20*/  LDL.LU R104, [R1+0x5234] ;  /* 0x0052340001687983 */ /* 0x000f220000300800 */
[----:B------:R-:W4:Y:S02]  /*141d30*/  LDL.LU R50, [R1+0x522c] ;  /* 0x00522c0001327983 */ /* 0x000f240000300800 */
[----:B-1----:R-:W-:Y:S02]  /*141d40*/  IMAD.MOV.U32 R8, RZ, RZ, R10 ;  /* 0x000000ffff087224 */ /* 0x002fe400078e000a */
[----:B------:R-:W-:Y:S02]  /*141d50*/  IMAD.MOV.U32 R9, RZ, RZ, R11 ;  /* 0x000000ffff097224 */ /* 0x000fe400078e000b */
[----:B---3--:R-:W3:Y:S04]  /*141d60*/  LDL.LU R11, [R1+0x5224] ;  /* 0x00522400010b7983 */ /* 0x008ee80000300800 */
[----:B------:R1:W-:Y:S02]  /*141d70*/  LDGSTS.E [R0+0x15600], [R8.64], P2 ;  /* 0x1560000008007fae */ /* 0x0003e40009121844 */
[----:B-1----:R-:W-:-:S02]  /*141d80*/  SEL R9, RZ, 0x4, !P1 ;  /* 0x00000004ff097807 */ /* 0x002fc40004800000 */
[----:B------:R-:W-:Y:S02]  /*141d90*/  SEL R8, RZ, 0x4, !P5 ;  /* 0x00000004ff087807 */ /* 0x000fe40006800000 */
[----:B------:R-:W-:Y:S02]  /*141da0*/  SEL R9, R9, RZ, !P0 ;  /* 0x000000ff09097207 */ /* 0x000fe40004000000 */
[----:B------:R-:W-:Y:S02]  /*141db0*/  SEL R8, R8, RZ, !P0 ;  /* 0x000000ff08087207 */ /* 0x000fe40004000000 */
[-C--:B--2---:R-:W-:Y:S02]  /*141dc0*/  IADD3 R49, P1, R49, R246.reuse, RZ ;  /* 0x000000f631317210 */ /* 0x084fe40007f3e0ff */
[----:B----4-:R-:W-:-:S03]  /*141dd0*/  IADD3 R119, P2, R119, R246, RZ ;  /* 0x000000f677777210 */ /* 0x010fc60007f5e0ff */
[----:B------:R-:W-:Y:S04]  /*141de0*/  STL [R1+0x52b4], R49 ;  /* 0x0052b43101007387 */ /* 0x000fe80000100800 */
[----:B------:R-:W-:Y:S01]  /*141df0*/  STL [R1+0x52ac], R119 ;  /* 0x0052ac7701007387 */ /* 0x000fe20000100800 */
[----:B------:R-:W-:Y:S02]  /*141e00*/  IADD3 R48, P5, R48, R246, RZ ;  /* 0x000000f630307210 */ /* 0x000fe40007fbe0ff */
[----:B------:R-:W-:Y:S01]  /*141e10*/  IADD3.X R51, R51, R244, RZ, P1, !PT ;  /* 0x000000f433337210 */ /* 0x000fe20000ffe4ff */
[--C-:B------:R-:W-:Y:S02]  /*141e20*/  IMAD.X R144, R144, 0x1, R244.reuse, P2 ;  /* 0x0000000190907824 */ /* 0x100fe400010e06f4 */
[----:B------:R-:W-:Y:S02]  /*141e30*/  STL [R1+0x52a4], R48 ;  /* 0x0052a43001007387 */ /* 0x000fe40000100800 */
[----:B------:R-:W-:Y:S02]  /*141e40*/  STL [R1+0x52a8], R51 ;  /* 0x0052a83301007387 */ /* 0x000fe40000100800 */
[----:B------:R-:W-:Y:S02]  /*141e50*/  STL [R1+0x52a0], R144 ;  /* 0x0052a09001007387 */ /* 0x000fe40000100800 */
[----:B------:R-:W2:Y:S02]  /*141e60*/  LDL.LU.64 R202, [R1+0x6168] ;  /* 0x0061680001ca7983 */ /* 0x000ea40000300a00 */
[----:B------:R-:W-:Y:S01]  /*141e70*/  IMAD.X R118, R118, 0x1, R244, P5 ;  /* 0x0000000176767824 */ /* 0x000fe200028e06f4 */
[----:B------:R-:W4:Y:S01]  /*141e80*/  LDL.LU.64 R200, [R1+0x6160] ;  /* 0x0061600001c87983 */ /* 0x000f220000300a00 */
[----:B------:R-:W-:Y:S01]  /*141e90*/  STL.64 [R1+0x1d80], R108 ;  /* 0x001d806c01007387 */ /* 0x000fe20000100a00 */
[----:B------:R-:W-:Y:S01]  /*141ea0*/  IADD3 R106, P5, R106, R246, RZ ;  /* 0x000000f66a6a7210 */ /* 0x000fe20007fbe0ff */
[----:B------:R1:W-:Y:S01]  /*141eb0*/  STL.64 [R1+0x1d88], R110 ;  /* 0x001d886e01007387 */ /* 0x0003e20000100a00 */
[----:B------:R-:W-:-:S02]  /*141ec0*/  ISETP.NE.U32.AND P1, PT, R9, RZ, PT ;  /* 0x000000ff0900720c */ /* 0x000fc40003f25070 */
[----:B------:R-:W-:Y:S01]  /*141ed0*/  ISETP.NE.U32.AND P2, PT, R8, RZ, PT ;  /* 0x000000ff0800720c */ /* 0x000fe20003f45070 */
[----:B------:R-:W-:Y:S01]  /*141ee0*/  IMAD.MOV.U32 R8, RZ, RZ, R49 ;  /* 0x000000ffff087224 */ /* 0x000fe200078e0031 */
[----:B------:R-:W-:Y:S01]  /*141ef0*/  MOV R9, R51 ;  /* 0x0000003300097202 */ /* 0x000fe20000000f00 */
[----:B------:R-:W-:-:S04]  /*141f00*/  IMAD.X R107, R107, 0x1, R244, P5 ;  /* 0x000000016b6b7824 */ /* 0x000fc800028e06f4 */
[----:B------:R3:W-:Y:S01]  /*141f10*/  LDGSTS.E [R0+0x17000], [R8.64], P3 ;  /* 0x1700000008007fae */ /* 0x0007e20009921844 */
[----:B-1----:R-:W-:Y:S01]  /*141f20*/  MOV R110, R169 ;  /* 0x000000a9006e7202 */ /* 0x002fe20000000f00 */
[----:B------:R-:W-:Y:S02]  /*141f30*/  IMAD.MOV.U32 R111, RZ, RZ, R152 ;  /* 0x000000ffff6f7224 */ /* 0x000fe400078e0098 */
[----:B------:R-:W2:Y:S01]  /*141f40*/  LDL.LU R169, [R1+0x615c] ;  /* 0x00615c0001a97983 */ /* 0x000ea20000300800 */
[----:B------:R-:W-:Y:S02]  /*141f50*/  STL [R1+0x5298], R118 ;  /* 0x0052987601007387 */ /* 0x000fe40000100800 */
[----:B------:R-:W2:Y:S02]  /*141f60*/  LDL.LU R152, [R1+0x6158] ;  /* 0x0061580001987983 */ /* 0x000ea40000300800 */
[----:B------:R-:W-:Y:S01]  /*141f70*/  STL [R1+0x529c], R106 ;  /* 0x00529c6a01007387 */ /* 0x000fe20000100800 */
[----:B------:R-:W2:Y:S01]  /*141f80*/  LDL.LU R105, [R1+0x5228] ;  /* 0x0052280001697983 */ /* 0x000ea20000300800 */
[----:B------:R-:W4:Y:S02]  /*141f90*/  LDL.LU R10, [R1+0x521c] ;  /* 0x00521c00010a7983 */ /* 0x000f240000300800 */
[----:B------:R-:W4:Y:S02]  /*141fa0*/  LDL.LU R51, [R1+0x5220] ;  /* 0x0052200001337983 */ /* 0x000f240000300800 */
[----:B---3--:R-:W-:Y:S01]  /*141fb0*/  IMAD.MOV.U32 R8, RZ, RZ, R119 ;  /* 0x000000ffff087224 */ /* 0x008fe200078e0077 */
[----:B------:R-:W-:Y:S01]  /*141fc0*/  MOV R9, R144 ;  /* 0x0000009000097202 */ /* 0x000fe20000000f00 */
[----:B------:R-:W3:Y:S01]  /*141fd0*/  LDL.LU R49, [R1+0x5218] ;  /* 0x0052180001317983 */ /* 0x000ee20000300800 */
[----:B------:R-:W-:Y:S03]  /*141fe0*/  STL [R1+0x5290], R107 ;  /* 0x0052906b01007387 */ /* 0x000fe60000100800 */
[----:B------:R1:W-:Y:S02]  /*141ff0*/  LDGSTS.E [R0+0x17200], [R8.64], P3 ;  /* 0x1720000008007fae */ /* 0x0003e40009921844 */
[----:B-1----:R-:W-:-:S02]  /*142000*/  IMAD.MOV.U32 R8, RZ, RZ, R48 ;  /* 0x000000ffff087224 */ /* 0x002fc400078e0030 */
[----:B------:R-:W3:Y:S01]  /*142010*/  LDL.LU R48, [R1+0x5210] ;  /* 0x0052100001307983 */ /* 0x000ee20000300800 */
[----:B------:R-:W-:Y:S01]  /*142020*/  HMMA.1688.F32.TF32 R108, R120, R110, R112 ;  /* 0x0000006e786c723c */ /* 0x000fe20000081070 */
[----:B------:R-:W-:Y:S01]  /*142030*/  IMAD.MOV.U32 R9, RZ, RZ, R118 ;  /* 0x000000ffff097224 */ /* 0x000fe200078e0076 */
[----:B------:R-:W-:-:S04]  /*142040*/  IADD3 R104, P5, R104, R246, RZ ;  /* 0x000000f668687210 */ /* 0x000fc80007fbe0ff */
[----:B------:R1:W-:Y:S02]  /*142050*/  LDGSTS.E [R0+0x17400], [R8.64], P3 ;  /* 0x1740000008007fae */ /* 0x0003e40009921844 */
[----:B-1----:R-:W-:Y:S01]  /*142060*/  MOV R8, R106 ;  /* 0x0000006a00087202 */ /* 0x002fe20000000f00 */
[----:B------:R-:W-:-:S05]  /*142070*/  IMAD.MOV.U32 R9, RZ, RZ, R107 ;  /* 0x000000ffff097224 */ /* 0x000fca00078e006b */
[----:B------:R1:W-:Y:S01]  /*142080*/  LDGSTS.E [R0+0x17600], [R8.64], P3 ;  /* 0x1760000008007fae */ /* 0x0003e20009921844 */
[----:B------:R-:W-:-:S03]  /*142090*/  IADD3 R50, P3, R50, R246, RZ ;  /* 0x000000f632327210 */ /* 0x000fc60007f7e0ff */
[----:B------:R-:W-:Y:S04]  /*1420a0*/  STL [R1+0x5234], R104 ;  /* 0x0052346801007387 */ /* 0x000fe80000100800 */
[----:B------:R-:W-:Y:S01]  /*1420b0*/  STL [R1+0x522c], R50 ;  /* 0x00522c3201007387 */ /* 0x000fe20000100800 */
[----:B-1----:R-:W-:Y:S02]  /*1420c0*/  IMAD.MOV.U32 R8, RZ, RZ, R104 ;  /* 0x000000ffff087224 */ /* 0x002fe400078e0068 */
[----:B--2---:R-:W-:Y:S01]  /*1420d0*/  IMAD.X R105, R105, 0x1, R244, P5 ;  /* 0x0000000169697824 */ /* 0x004fe200028e06f4 */
[----:B------:R-:W-:Y:S02]  /*1420e0*/  IADD3 R11, P5, R11, R246, RZ ;  /* 0x000000f60b0b7210 */ /* 0x000fe40007fbe0ff */
[----:B----4-:R-:W-:-:S02]  /*1420f0*/  IADD3.X R51, R51, R244, RZ, P3, !PT ;  /* 0x000000f433337210 */ /* 0x010fc40001ffe4ff */
[----:B------:R-:W-:Y:S01]  /*142100*/  MOV R9, R105 ;  /* 0x0000006900097202 */ /* 0x000fe20000000f00 */
[----:B------:R-:W-:Y:S01]  /*142110*/  STL [R1+0x5228], R105 ;  /* 0x0052286901007387 */ /* 0x000fe20000100800 */
[----:B------:R-:W-:Y:S01]  /*142120*/  IADD3 R10, P3, R10, R246, RZ ;  /* 0x000000f60a0a7210 */ /* 0x000fe20007f7e0ff */
[----:B------:R-:W-:Y:S02]  /*142130*/  STL.64 [R1+0x1d50], R108 ;  /* 0x001d506c01007387 */ /* 0x000fe40000100a00 */
[----:B------:R1:W-:Y:S01]  /*142140*/  LDGSTS.E [R0+0x19000], [R8.64], P4 ;  /* 0x1900000008007fae */ /* 0x0003e2000a121844 */
[----:B---3--:R-:W-:-:S03]  /*142150*/  IMAD.X R49, R49, 0x1, R244, P5 ;  /* 0x0000000131317824 */ /* 0x008fc600028e06f4 */
[----:B------:R2:W-:Y:S01]  /*142160*/  STL.64 [R1+0x1d58], R110 ;  /* 0x001d586e01007387 */ /* 0x0005e20000100a00 */
[----:B------:R-:W-:Y:S03]  /*142170*/  STL [R1+0x5224], R11 ;  /* 0x0052240b01007387 */ /* 0x000fe60000100800 */
[----:B------:R-:W-:Y:S01]  /*142180*/  STL [R1+0x5220], R51 ;  /* 0x0052203301007387 */ /* 0x000fe20000100800 */
[----:B------:R-:W-:Y:S02]  /*142190*/  STL [R1+0x521c], R10 ;  /* 0x00521c0a01007387 */ /* 0x000fe40000100800 */
[----:B------:R3:W-:Y:S02]  /*1421a0*/  STL [R1+0x5218], R49 ;  /* 0x0052183101007387 */ /* 0x0007e40000100800 */
[----:B-1----:R-:W-:Y:S02]  /*1421b0*/  IMAD.MOV.U32 R8, RZ, RZ, R50 ;  /* 0x000000ffff087224 */ /* 0x002fe400078e0032 */
[----:B------:R-:W-:Y:S01]  /*1421c0*/  IMAD.MOV.U32 R9, RZ, RZ, R51 ;  /* 0x000000ffff097224 */ /* 0x000fe200078e0033 */
[----:B------:R-:W-:-:S04]  /*1421d0*/  IADD3.X R48, R48, R244, RZ, P3, !PT ;  /* 0x000000f430307210 */ /* 0x000fc80001ffe4ff */
[----:B------:R1:W-:Y:S01]  /*1421e0*/  LDGSTS.E [R0+0x19200], [R8.64], P4 ;  /* 0x1920000008007fae */ /* 0x0003e2000a121844 */
[----:B--2---:R-:W-:Y:S01]  /*1421f0*/  IMAD.MOV.U32 R110, RZ, RZ, R153 ;  /* 0x000000ffff6e7224 */ /* 0x004fe200078e0099 */
[----:B------:R-:W-:Y:S01]  /*142200*/  MOV R111, R181 ;  /* 0x000000b5006f7202 */ /* 0x000fe20000000f00 */
[----:B-1----:R-:W-:Y:S02]  /*142210*/  IMAD.MOV.U32 R9, RZ, RZ, R49 ;  /* 0x000000ffff097224 */ /* 0x002fe400078e0031 */
[----:B---3--:R-:W2:Y:S01]  /*142220*/  LDL.LU R49, [R1+0x51b4] ;  /* 0x0051b40001317983 */ /* 0x008ea20000300800 */
[----:B------:R-:W3:Y:S02]  /*142230*/  LDL.LU R109, [R1+0x51ac] ;  /* 0x0051ac00016d7983 */ /* 0x000ee40000300800 */
[----:B------:R-:W-:Y:S02]  /*142240*/  IMAD.MOV.U32 R8, RZ, RZ, R11 ;  /* 0x000000ffff087224 */ /* 0x000fe400078e000b */
        /* <DEDUP_REMOVED lines=9> */
[----:B------:R1:W-:Y:S01]  /*1422e0*/  LDGSTS.E [R0+0x19400], [R8.64], P4 ;  /* 0x1940000008007fae */ /* 0x0003e2000a121844 */
[----:B------:R-:W-:Y:S01]  /*1422f0*/  HMMA.1688.F32.TF32 R124, R120, R190, R124 ;  /* 0x000000be787c723c */ /* 0x000fe2000008107c */
[----:B------:R-:W-:-:S02]  /*142300*/  ISETP.GT.AND P3, PT, R116, 0x3e, PT ;  /* 0x0000003e7400780c */ /* 0x000fc40003f64270 */
[----:B------:R-:W-:Y:S01]  /*142310*/  ISETP.GT.AND P5, PT, R116, 0x42, PT ;  /* 0x000000427400780c */ /* 0x000fe20003fa4270 */
[----:B------:R-:W4:Y:S01]  /*142320*/  LDL.LU R104, [R1+0x5134] ;  /* 0x0051340001687983 */ /* 0x000f220000300800 */
[----:B------:R-:W4:Y:S01]  /*142330*/  LDL.LU R50, [R1+0x512c] ;  /* 0x00512c0001327983 */ /* 0x000f220000300800 */
[----:B-1----:R-:W-:Y:S01]  /*142340*/  MOV R8, R10 ;  /* 0x0000000a00087202 */ /* 0x002fe20000000f00 */
[----:B------:R-:W-:Y:S02]  /*142350*/  IMAD.MOV.U32 R9, RZ, RZ, R48 ;  /* 0x000000ffff097224 */ /* 0x000fe400078e0030 */
[----:B------:R-:W4:Y:S04]  /*142360*/  LDL.LU R48, [R1+0x5124] ;  /* 0x0051240001307983 */ /* 0x000f280000300800 */
[----:B------:R1:W-:Y:S02]  /*142370*/  LDGSTS.E [R0+0x19600], [R8.64], P4 ;  /* 0x1960000008007fae */ /* 0x0003e4000a121844 */
[----:B-1----:R-:W-:-:S02]  /*142380*/  SEL R9, RZ, 0x4, !P3 ;  /* 0x00000004ff097807 */ /* 0x002fc40005800000 */
[----:B------:R-:W-:Y:S02]  /*142390*/  SEL R8, RZ, 0x4, !P5 ;  /* 0x00000004ff087807 */ /* 0x000fe40006800000 */
[----:B------:R-:W-:Y:S02]  /*1423a0*/  SEL R9, R9, RZ, !P0 ;  /* 0x000000ff09097207 */ /* 0x000fe40004000000 */
[----:B------:R-:W-:Y:S02]  /*1423b0*/  SEL R8, R8, RZ, !P0 ;  /* 0x000000ff08087207 */ /* 0x000fe40004000000 */
[-C--:B--2---:R-:W-:Y:S02]  /*1423c0*/  IADD3 R49, P3, R49, R246.reuse, RZ ;  /* 0x000000f631317210 */ /* 0x084fe40007f7e0ff */
[-C--:B---3--:R-:W-:Y:S02]  /*1423d0*/  IADD3 R109, P4, R109, R246.reuse, RZ ;  /* 0x000000f66d6d7210 */ /* 0x088fe40007f9e0ff */
[----:B----4-:R-:W-:Y:S01]  /*1423e0*/  IADD3 R11, P5, R11, R246, RZ ;  /* 0x000000f60b0b7210 */ /* 0x010fe20007fbe0ff */
[----:B------:R-:W-:Y:S01]  /*1423f0*/  STL [R1+0x51b4], R49 ;  /* 0x0051b43101007387 */ /* 0x000fe20000100800 */
[----:B------:R-:W-:-:S02]  /*142400*/  IMAD.X R51, R51, 0x1, R244, P3 ;  /* 0x0000000133337824 */ /* 0x000fc400018e06f4 */
[----:B------:R-:W-:Y:S01]  /*142410*/  IMAD.X R112, R112, 0x1, R244, P4 ;  /* 0x0000000170707824 */ /* 0x000fe200020e06f4 */
[----:B------:R-:W-:Y:S01]  /*142420*/  STL [R1+0x51ac], R109 ;  /* 0x0051ac6d01007387 */ /* 0x000fe20000100800 */
[----:B------:R-:W-:Y:S02]  /*142430*/  STL [R1+0x51a4], R11 ;  /* 0x0051a40b01007387 */ /* 0x000fe40000100800 */
[----:B------:R1:W-:Y:S01]  /*142440*/  STL [R1+0x51a8], R51 ;  /* 0x0051a83301007387 */ /* 0x0003e20000100800 */
[----:B------:R-:W-:Y:S01]  /*142450*/  IADD3.X R108, R108, R244, RZ, P5, !PT ;  /* 0x000000f46c6c7210 */ /* 0x000fe20002ffe4ff */
[----:B------:R-:W-:Y:S01]  /*142460*/  STL [R1+0x51a0], R112 ;  /* 0x0051a07001007387 */ /* 0x000fe20000100800 */
[----:B------:R-:W-:Y:S02]  /*142470*/  ISETP.NE.U32.AND P3, PT, R9, RZ, PT ;  /* 0x000000ff0900720c */ /* 0x000fe40003f65070 */
[----:B------:R-:W-:Y:S01]  /*142480*/  ISETP.NE.U32.AND P4, PT, R8, RZ, PT ;  /* 0x000000ff0800720c */ /* 0x000fe20003f85070 */
[----:B------:R-:W2:Y:S01]  /*142490*/  LDL.LU.64 R190, [R1+0x6148] ;  /* 0x0061480001be7983 */ /* 0x000ea20000300a00 */
[----:B------:R-:W3:Y:S01]  /*1424a0*/  LDL.LU.64 R188, [R1+0x6140] ;  /* 0x0061400001bc7983 */ /* 0x000ee20000300a00 */
[----:B------:R-:W-:-:S02]  /*1424b0*/  IMAD.MOV.U32 R8, RZ, RZ, R49 ;  /* 0x000000ffff087224 */ /* 0x000fc400078e0031 */
[----:B------:R-:W-:Y:S01]  /*1424c0*/  IMAD.MOV.U32 R9, RZ, RZ, R51 ;  /* 0x000000ffff097224 */ /* 0x000fe200078e0033 */
[----:B------:R-:W-:Y:S01]  /*1424d0*/  IADD3 R106, P5, R106, R246, RZ ;  /* 0x000000f66a6a7210 */ /* 0x000fe20007fbe0ff */
[----:B------:R-:W4:Y:S01]  /*1424e0*/  LDL.LU R105, [R1+0x5128] ;  /* 0x0051280001697983 */ /* 0x000f220000300800 */
[----:B------:R1:W-:Y:S02]  /*1424f0*/  STL [R1+0x5198], R108 ;  /* 0x0051986c01007387 */ /* 0x0003e40000100800 */
[----:B------:R-:W-:Y:S02]  /*142500*/  STL.64 [R1+0x1cf0], R124 ;  /* 0x001cf07c01007387 */ /* 0x000fe40000100a00 */
[----:B------:R1:W-:Y:S01]  /*142510*/  STL.64 [R1+0x1cf8], R126 ;  /* 0x001cf87e01007387 */ /* 0x0003e20000100a00 */
        /* <DEDUP_REMOVED lines=12> */
[----:B------:R-:W-:-:S02]  /*1425e0*/  IMAD.MOV.U32 R9, RZ, RZ, R108 ;  /* 0x000000ffff097224 */ /* 0x000fc400078e006c */
[----:B------:R-:W-:Y:S03]  /*1425f0*/  HMMA.1688.F32.TF32 R108, R120, R110, R128 ;  /* 0x0000006e786c723c */ /* 0x000fe60000081080 */
[----:B------:R1:W-:Y:S01]  /*142600*/  LDGSTS.E [R0+0x1b400], [R8.64], P1 ;  /* 0x1b40000008007fae */ /* 0x0003e20008921844 */
[----:B------:R-:W-:Y:S01]  /*142610*/  IADD3 R104, P5, R104, R246, RZ ;  /* 0x000000f668687210 */ /* 0x000fe20007fbe0ff */
[----:B-1----:R-:W-:Y:S01]  /*142620*/  IMAD.MOV.U32 R8, RZ, RZ, R106 ;  /* 0x000000ffff087224 */ /* 0x002fe200078e006a */
[----:B------:R-:W-:-:S05]  /*142630*/  MOV R9, R107 ;  /* 0x0000006b00097202 */ /* 0x000fca0000000f00 */
[----:B------:R1:W-:Y:S01]  /*142640*/  LDGSTS.E [R0+0x1b600], [R8.64], P1 ;  /* 0x1b60000008007fae */ /* 0x0003e20008921844 */
[----:B------:R-:W-:-:S03]  /*142650*/  IADD3 R50, P1, R50, R246, RZ ;  /* 0x000000f632327210 */ /* 0x000fc60007f3e0ff */
[----:B------:R-:W-:Y:S04]  /*142660*/  STL [R1+0x5134], R104 ;  /* 0x0051346801007387 */ /* 0x000fe80000100800 */
[----:B------:R-:W-:Y:S01]  /*142670*/  STL [R1+0x512c], R50 ;  /* 0x00512c3201007387 */ /* 0x000fe20000100800 */
[----:B------:R-:W-:Y:S01]  /*142680*/  MOV R127, R182 ;  /* 0x000000b6007f7202 */ /* 0x000fe20000000f00 */
[----:B-1----:R-:W-:Y:S02]  /*142690*/  IMAD.MOV.U32 R8, RZ, RZ, R104 ;  /* 0x000000ffff087224 */ /* 0x002fe400078e0068 */
[----:B----4-:R-:W-:Y:S01]  /*1426a0*/  IMAD.X R105, R105, 0x1, R244, P5 ;  /* 0x0000000169697824 */ /* 0x010fe200028e06f4 */
[----:B------:R-:W-:-:S04]  /*1426b0*/  IADD3 R48, P5, R48, R246, RZ ;  /* 0x000000f630307210 */ /* 0x000fc80007fbe0ff */
[----:B------:R-:W-:Y:S01]  /*1426c0*/  STL [R1+0x5128], R105 ;  /* 0x0051286901007387 */ /* 0x000fe20000100800 */
[----:B--2---:R-:W-:Y:S01]  /*1426d0*/  IMAD.X R51, R51, 0x1, R244, P1 ;  /* 0x0000000133337824 */ /* 0x004fe200008e06f4 */
[----:B------:R-:W-:Y:S02]  /*1426e0*/  IADD3 R10, P1, R10, R246, RZ ;  /* 0x000000f60a0a7210 */ /* 0x000fe40007f3e0ff */
[----:B------:R-:W-:Y:S01]  /*1426f0*/  STL.64 [R1+0x1cb0], R108 ;  /* 0x001cb06c01007387 */ /* 0x000fe20000100a00 */
[----:B---3--:R-:W-:-:S03]  /*142700*/  IADD3.X R49, R49, R244, RZ, P5, !PT ;  /* 0x000000f431317210 */ /* 0x008fc60002ffe4ff */
[----:B------:R-:W-:Y:S01]  /*142710*/  STL.64 [R1+0x1cb8], R110 ;  /* 0x001cb86e01007387 */ /* 0x000fe20000100a00 */
[----:B------:R-:W-:Y:S02]  /*142720*/  STL [R1+0x5124], R48 ;  /* 0x0051243001007387 */ /* 0x000fe40000100800 */
[----:B------:R-:W-:Y:S01]  /*142730*/  IMAD.MOV.U32 R9, RZ, RZ, R105 ;  /* 0x000000ffff097224 */ /* 0x000fe200078e0069 */
[----:B------:R1:W-:Y:S01]  /*142740*/  STL [R1+0x5120], R51 ;  /* 0x0051203301007387 */ /* 0x0003e20000100800 */
[----:B------:R-:W-:Y:S02]  /*142750*/  STL [R1+0x511c], R10 ;  /* 0x00511c0a01007387 */ /* 0x000fe40000100800 */
[----:B------:R2:W-:Y:S02]  /*142760*/  STL [R1+0x5118], R49 ;  /* 0x0051183101007387 */ /* 0x0005e40000100800 */
[----:B------:R-:W-:Y:S01]  /*142770*/  IMAD.MOV.U32 R126, RZ, RZ, R191 ;  /* 0x000000ffff7e7224 */ /* 0x000fe200078e00bf */
[----:B------:R3:W-:Y:S04]  /*142780*/  LDGSTS.E [R0+0x1d000], [R8.64], P2 ;  /* 0x1d00000008007fae */ /* 0x0007e80009121844 */
[----:B------:R-:W4:Y:S01]  /*142790*/  LDL.LU R191, [R1+0x613c] ;  /* 0x00613c0001bf7983 */ /* 0x000f220000300800 */
[----:B------:R-:W4:Y:S02]  /*1427a0*/  LDL.LU R182, [R1+0x6138] ;  /* 0x0061380001b67983 */ /* 0x000f240000300800 */
[----:B---3--:R-:W-:-:S02]  /*1427b0*/  IMAD.MOV.U32 R9, RZ, RZ, R51 ;  /* 0x000000ffff097224 */ /* 0x008fc400078e0033 */
[----:B------:R-:W-:-:S05]  /*1427c0*/  IMAD.X R11, R11, 0x1, R244, P1 ;  /* 0x000000010b0b7824 */ /* 0x000fca00008e06f4 */
[----:B------:R3:W-:Y:S01]  /*1427d0*/  STL [R1+0x5110], R11 ;  /* 0x0051100b01007387 */ /* 0x0007e20000100800 */
[----:B-1----:R-:W4:Y:S02]  /*1427e0*/  LDL.LU R51, [R1+0x50b4] ;  /* 0x0050b40001337983 */ /* 0x002f240000300800 */
[----:B------:R-:W4:Y:S02]  /*1427f0*/  LDL.LU R109, [R1+0x50ac] ;  /* 0x0050ac00016d7983 */ /* 0x000f240000300800 */
[----:B------:R-:W4:Y:S01]  /*142800*/  LDL.LU R107, [R1+0x50a4] ;  /* 0x0050a400016b7983 */ /* 0x000f220000300800 */
[----:B------:R-:W4:Y:S01]  /*142810*/  LDL.LU R104, [R1+0x50a8] ;  /* 0x0050a80001687983 */ /* 0x000f220000300800 */
[----:B------:R-:W-:Y:S01]  /*142820*/  MOV R8, R50 ;  /* 0x0000003200087202 */ /* 0x000fe20000000f00 */
[----:B------:R-:W4:Y:S02]  /*142830*/  LDL.LU R112, [R1+0x50a0] ;  /* 0x0050a00001707983 */ /* 0x000f240000300800 */
[----:B------:R-:W4:Y:S01]  /*142840*/  LDL.LU R108, [R1+0x5098] ;  /* 0x00509800016c7983 */ /* 0x000f220000300800 */
[----:B------:R-:W4:Y:S04]  /*142850*/  LDL.LU R106, [R1+0x5090] ;  /* 0x00509000016a7983 */ /* 0x000f280000300800 */
[----:B------:R1:W-:Y:S02]  /*142860*/  LDGSTS.E [R0+0x1d200], [R8.64], P2 ;  /* 0x1d20000008007fae */ /* 0x0003e40009121844 */
[----:B-1----:R-:W-:-:S02]  /*142870*/  IMAD.MOV.U32 R9, RZ, RZ, R49 ;  /* 0x000000ffff097224 */ /* 0x002fc400078e0031 */
[----:B--2---:R-:W2:Y:S01]  /*142880*/  LDL.LU R49, [R1+0x509c] ;  /* 0x00509c0001317983 */ /* 0x004ea20000300800 */
[----:B------:R-:W-:Y:S01]  /*142890*/  MOV R8, R48 ;  /* 0x0000003000087202 */ /* 0x000fe20000000f00 */
[----:B------:R-:W-:Y:S01]  /*1428a0*/  HMMA.1688.F32.TF32 R124, R120, R126, R132 ;  /* 0x0000007e787c723c */ /* 0x000fe20000081084 */
[----:B------:R-:W-:-:S03]  /*1428b0*/  ISETP.GT.AND P1, PT, R116, 0x46, PT ;  /* 0x000000467400780c */ /* 0x000fc60003f24270 */
[----:B------:R1:W-:Y:S01]  /*1428c0*/  LDGSTS.E [R0+0x1d400], [R8.64], P2 ;  /* 0x1d40000008007fae */ /* 0x0003e20009121844 */
[----:B------:R-:W-:Y:S02]  /*1428d0*/  ISETP.GT.AND P5, PT, R116, 0x4a, PT ;  /* 0x0000004a7400780c */ /* 0x000fe40003fa4270 */
[----:B------:R-:W-:Y:S01]  /*1428e0*/  MOV R110, R170 ;  /* 0x000000aa006e7202 */ /* 0x000fe20000000f00 */
[----:B------:R-:W-:Y:S01]  /*1428f0*/  IMAD.MOV.U32 R111, RZ, RZ, R154 ;  /* 0x000000ffff6f7224 */ /* 0x000fe200078e009a */
[----:B------:R-:W2:Y:S01]  /*142900*/  LDL.LU R170, [R1+0x6134] ;  /* 0x0061340001aa7983 */ /* 0x000ea20000300800 */
[----:B------:R-:W2:Y:S02]  /*142910*/  LDL.LU R154, [R1+0x6130] ;  /* 0x00613000019a7983 */ /* 0x000ea40000300800 */
[----:B-1----:R-:W-:Y:S02]  /*142920*/  IMAD.MOV.U32 R8, RZ, RZ, R10 ;  /* 0x000000ffff087224 */ /* 0x002fe400078e000a */
[----:B------:R-:W-:Y:S01]  /*142930*/  IMAD.MOV.U32 R9, RZ, RZ, R11 ;  /* 0x000000ffff097224 */ /* 0x000fe200078e000b */
[----:B------:R-:W2:Y:S01]  /*142940*/  LDL.LU R10, [R1+0x5034] ;  /* 0x00503400010a7983 */ /* 0x000ea20000300800 */
[----:B---3--:R-:W3:Y:S02]  /*142950*/  LDL.LU R11, [R1+0x502c] ;  /* 0x00502c00010b7983 */ /* 0x008ee40000300800 */
[----:B------:R-:W3:Y:S01]  /*142960*/  LDL.LU R50, [R1+0x5024] ;  /* 0x0050240001327983 */ /* 0x000ee20000300800 */
[----:B------:R1:W-:Y:S02]  /*142970*/  LDGSTS.E [R0+0x1d600], [R8.64], P2 ;  /* 0x1d60000008007fae */ /* 0x0003e40009121844 */
[----:B-1----:R-:W-:-:S02]  /*142980*/  SEL R9, RZ, 0x4, !P1 ;  /* 0x00000004ff097807 */ /* 0x002fc40004800000 */
[----:B------:R-:W-:Y:S02]  /*142990*/  SEL R8, RZ, 0x4, !P5 ;  /* 0x00000004ff087807 */ /* 0x000fe40006800000 */
[----:B------:R-:W-:Y:S02]  /*1429a0*/  SEL R9, R9, RZ, !P0 ;  /* 0x000000ff09097207 */ /* 0x000fe40004000000 */
[----:B------:R-:W-:Y:S02]  /*1429b0*/  SEL R8, R8, RZ, !P0 ;  /* 0x000000ff08087207 */ /* 0x000fe40004000000 */
[-C--:B----4-:R-:W-:Y:S02]  /*1429c0*/  IADD3 R51, P1, R51, R246.reuse, RZ ;  /* 0x000000f633337210 */ /* 0x090fe40007f3e0ff */
[-C--:B------:R-:W-:Y:S02]  /*1429d0*/  IADD3 R109, P2, R109, R246.reuse, RZ ;  /* 0x000000f66d6d7210 */ /* 0x080fe40007f5e0ff */
[----:B------:R-:W-:Y:S01]  /*1429e0*/  IADD3 R107, P5, R107, R246, RZ ;  /* 0x000000f66b6b7210 */ /* 0x000fe20007fbe0ff */
[----:B------:R-:W-:Y:S01]  /*1429f0*/  IMAD.X R104, R104, 0x1, R244, P1 ;  /* 0x0000000168687824 */ /* 0x000fe200008e06f4 */
[----:B------:R-:W-:Y:S01]  /*142a00*/  IADD3.X R112, R112, R244, RZ, P2, !PT ;  /* 0x000000f470707210 */ /* 0x000fe200017fe4ff */
[----:B------:R-:W-:Y:S01]  /*142a10*/  STL [R1+0x50b4], R51 ;  /* 0x0050b43301007387 */ /* 0x000fe20000100800 */
[----:B------:R-:W-:Y:S01]  /*142a20*/  STL [R1+0x50ac], R109 ;  /* 0x0050ac6d01007387 */ /* 0x000fe20000100800 */
[----:B------:R-:W-:-:S02]  /*142a30*/  ISETP.NE.U32.AND P1, PT, R9, RZ, PT ;  /* 0x000000ff0900720c */ /* 0x000fc40003f25070 */
[----:B------:R-:W-:Y:S01]  /*142a40*/  ISETP.NE.U32.AND P2, PT, R8, RZ, PT ;  /* 0x000000ff0800720c */ /* 0x000fe20003f45070 */
[----:B------:R-:W-:Y:S01]  /*142a50*/  IMAD.X R108, R108, 0x1, R244, P5 ;  /* 0x000000016c6c7824 */ /* 0x000fe200028e06f4 */
[----:B------:R-:W-:Y:S01]  /*142a60*/  STL [R1+0x50a4], R107 ;  /* 0x0050a46b01007387 */ /* 0x000fe20000100800 */
[----:B------:R-:W-:Y:S01]  /*142a70*/  IMAD.MOV.U32 R8, RZ, RZ, R51 ;  /* 0x000000ffff087224 */ /* 0x000fe200078e0033 */
[----:B------:R-:W-:Y:S01]  /*142a80*/  MOV R9, R104 ;  /* 0x0000006800097202 */ /* 0x000fe20000000f00 */
[----:B------:R1:W-:Y:S01]  /*142a90*/  STL [R1+0x50a8], R104 ;  /* 0x0050a86801007387 */ /* 0x0003e20000100800 */
[----:B------:R-:W-:Y:S01]  /*142aa0*/  STL [R1+0x50a0], R112 ;  /* 0x0050a07001007387 */ /* 0x000fe20000100800 */
[----:B------:R-:W4:Y:S02]  /*142ab0*/  LDL.LU R105, [R1+0x5028] ;  /* 0x0050280001697983 */ /* 0x000f240000300800 */
[----:B------:R-:W-:Y:S02]  /*142ac0*/  STL [R1+0x5098], R108 ;  /* 0x0050986c01007387 */ /* 0x000fe40000100800 */
[----:B------:R-:W-:Y:S01]  /*142ad0*/  STL.64 [R1+0x1c90], R124 ;  /* 0x001c907c01007387 */ /* 0x000fe20000100a00 */
[----:B------:R2:W-:Y:S02]  /*142ae0*/  LDGSTS.E [R0+0x1f000], [R8.64], P3 ;  /* 0x1f00000008007fae */ /* 0x0005e40009921844 */
[----:B--2---:R-:W-:-:S02]  /*142af0*/  IADD3 R49, P5, R49, R246, RZ ;  /* 0x000000f631317210 */ /* 0x004fc40007fbe0ff */
[----:B------:R-:W-:Y:S01]  /*142b00*/  STL.64 [R1+0x1c98], R126 ;  /* 0x001c987e01007387 */ /* 0x000fe20000100a00 */
[----:B------:R-:W2:Y:S03]  /*142b10*/  LDL.LU R48, [R1+0x501c] ;  /* 0x00501c0001307983 */ /* 0x000ea60000300800 */
[----:B------:R3:W-:Y:S01]  /*142b20*/  STL [R1+0x509c], R49 ;  /* 0x00509c3101007387 */ /* 0x0007e20000100800 */
[----:B-1----:R-:W2:Y:S02]  /*142b30*/  LDL.LU R104, [R1+0x5020] ;  /* 0x0050200001687983 */ /* 0x002ea40000300800 */
[----:B------:R-:W2:Y:S02]  /*142b40*/  LDL.LU R51, [R1+0x5018] ;  /* 0x0050180001337983 */ /* 0x000ea40000300800 */
[----:B------:R-:W-:Y:S01]  /*142b50*/  IMAD.MOV.U32 R8, RZ, RZ, R109 ;  /* 0x000000ffff087224 */ /* 0x000fe200078e006d */
[----:B------:R-:W-:Y:S01]  /*142b60*/  MOV R9, R112 ;  /* 0x0000007000097202 */ /* 0x000fe20000000f00 */
[----:B------:R-:W-:-:S04]  /*142b70*/  IMAD.X R106, R106, 0x1, R244, P5 ;  /* 0x000000016a6a7824 */ /* 0x000fc800028e06f4 */
[----:B------:R1:W-:Y:S04]  /*142b80*/  LDGSTS.E [R0+0x1f200], [R8.64], P3 ;  /* 0x1f20000008007fae */ /* 0x0003e80009921844 */
[----:B------:R-:W-:Y:S01]  /*142b90*/  STL [R1+0x5090], R106 ;  /* 0x0050906a01007387 */ /* 0x000fe20000100800 */
[----:B-1----:R-:W-:Y:S02]  /*142ba0*/  IMAD.MOV.U32 R8, RZ, RZ, R107 ;  /* 0x000000ffff087224 */ /* 0x002fe400078e006b */
[----:B------:R-:W-:-:S05]  /*142bb0*/  IMAD.MOV.U32 R9, RZ, RZ, R108 ;  /* 0x000000ffff097224 */ /* 0x000fca00078e006c */
[----:B------:R1:W-:Y:S02]  /*142bc0*/  LDGSTS.E [R0+0x1f400], [R8.64], P3 ;  /* 0x1f40000008007fae */ /* 0x0003e40009921844 */
[----:B-1----:R-:W-:Y:S02]  /*142bd0*/  MOV R8, R49 ;  /* 0x0000003100087202 */ /* 0x002fe40000000f00 */
[----:B---3--:R-:W3:Y:S01]  /*142be0*/  LDL.LU R49, [R1+0x5010] ;  /* 0x0050100001317983 */ /* 0x008ee20000300800 */
[----:B------:R-:W-:Y:S01]  /*142bf0*/  HMMA.1688.F32.TF32 R108, R120, R110, R136 ;  /* 0x0000006e786c723c */ /* 0x000fe20000081088 */
[----:B------:R-:W-:Y:S01]  /*142c00*/  IADD3 R10, P5, R10, R246, RZ ;  /* 0x000000f60a0a7210 */ /* 0x000fe20007fbe0ff */
[----:B------:R-:W-:-:S05]  /*142c10*/  IMAD.MOV.U32 R9, RZ, RZ, R106 ;  /* 0x000000ffff097224 */ /* 0x000fca00078e006a */
[----:B------:R1:W-:Y:S01]  /*142c20*/  LDGSTS.E [R0+0x1f600], [R8.64], P3 ;  /* 0x1f60000008007fae */ /* 0x0003e20009921844 */
[----:B------:R-:W-:-:S03]  /*142c30*/  IADD3 R11, P3, R11, R246, RZ ;  /* 0x000000f60b0b7210 */ /* 0x000fc60007f7e0ff */
[----:B------:R1:W-:Y:S04]  /*142c40*/  STL [R1+0x5034], R10 ;  /* 0x0050340a01007387 */ /* 0x0003e80000100800 */
[----:B------:R2:W-:Y:S01]  /*142c50*/  STL [R1+0x502c], R11 ;  /* 0x00502c0b01007387 */ /* 0x0005e20000100800 */
[----:B-1----:R-:W-:Y:S02]  /*142c60*/  IMAD.MOV.U32 R8, RZ, RZ, R10 ;  /* 0x000000ffff087224 */ /* 0x002fe400078e000a */
[----:B----4-:R-:W-:Y:S01]  /*142c70*/  IMAD.X R105, R105, 0x1, R244, P5 ;  /* 0x0000000169697824 */ /* 0x010fe200028e06f4 */
[----:B------:R-:W-:-:S04]  /*142c80*/  IADD3 R50, P5, R50, R246, RZ ;  /* 0x000000f632327210 */ /* 0x000fc80007fbe0ff */
[----:B------:R-:W-:Y:S01]  /*142c90*/  MOV R9, R105 ;  /* 0x0000006900097202 */ /* 0x000fe20000000f00 */
[----:B------:R-:W-:Y:S01]  /*142ca0*/  STL [R1+0x5028], R105 ;  /* 0x0050286901007387 */ /* 0x000fe20000100800 */
[----:B------:R-:W-:Y:S02]  /*142cb0*/  STL.64 [R1+0x1c20], R108 ;  /* 0x001c206c01007387 */ /* 0x000fe40000100a00 */
[----:B------:R-:W-:Y:S01]  /*142cc0*/  STL.64 [R1+0x1c28], R110 ;  /* 0x001c286e01007387 */ /* 0x000fe20000100a00 */
[----:B--2---:R-:W-:Y:S01]  /*142cd0*/  IADD3.X R104, R104, R244, RZ, P3, !PT ;  /* 0x000000f468687210 */ /* 0x004fe20001ffe4ff */
[----:B------:R-:W-:Y:S02]  /*142ce0*/  IADD3 R48, P3, R48, R246, RZ ;  /* 0x000000f630307210 */ /* 0x000fe40007f7e0ff */
[----:B------:R-:W-:Y:S01]  /*142cf0*/  IMAD.X R51, R51, 0x1, R244, P5 ;  /* 0x0000000133337824 */ /* 0x000fe200028e06f4 */
[----:B------:R1:W-:Y:S04]  /*142d00*/  STL [R1+0x5024], R50 ;  /* 0x0050243201007387 */ /* 0x0003e80000100800 */
[----:B------:R2:W-:Y:S01]  /*142d10*/  LDGSTS.E [R0+0x21000], [R8.64], P4 ;  /* 0x2100000008007fae */ /* 0x0005e2000a121844 */
[----:B------:R-:W-:Y:S02]  /*142d20*/  STL [R1+0x5020], R104 ;  /* 0x0050206801007387 */ /* 0x000fe40000100800 */
[----:B------:R-:W4:Y:S02]  /*142d30*/  LDL.LU R10, [R1+0x4fb4] ;  /* 0x004fb400010a7983 */ /* 0x000f240000300800 */
[----:B------:R-:W-:Y:S01]  /*142d40*/  STL [R1+0x501c], R48 ;  /* 0x00501c3001007387 */ /* 0x000fe20000100800 */
[----:B------:R1:W-:Y:S01]  /*142d50*/  STL [R1+0x5018], R51 ;  /* 0x0050183301007387 */ /* 0x0003e20000100800 */
[----:B------:R-:W4:Y:S02]  /*142d60*/  LDL.LU R119, [R1+0x4fa8] ;  /* 0x004fa80001777983 */ /* 0x000f240000300800 */
[----:B------:R-:W4:Y:S02]  /*142d70*/  LDL.LU R118, [R1+0x4fa0] ;  /* 0x004fa00001767983 */ /* 0x000f240000300800 */
[----:B--2---:R-:W-:-:S02]  /*142d80*/  IMAD.MOV.U32 R8, RZ, RZ, R11 ;  /* 0x000000ffff087224 */ /* 0x004fc400078e000b */
[----:B------:R-:W-:Y:S01]  /*142d90*/  IMAD.MOV.U32 R9, RZ, RZ, R104 ;  /* 0x000000ffff097224 */ /* 0x000fe200078e0068 */
[----:B------:R-:W2:Y:S01]  /*142da0*/  LDL.LU R11, [R1+0x4fac] ;  /* 0x004fac00010b7983 */ /* 0x000ea20000300800 */
[----:B------:R-:W2:Y:S03]  /*142db0*/  LDL.LU R113, [R1+0x4f98] ;  /* 0x004f980001717983 */ /* 0x000ea60000300800 */
[----:B------:R1:W-:Y:S02]  /*142dc0*/  LDGSTS.E [R0+0x21200], [R8.64], P4 ;  /* 0x2120000008007fae */ /* 0x0003e4000a121844 */
[----:B-1----:R-:W-:Y:S02]  /*142dd0*/  IMAD.MOV.U32 R8, RZ, RZ, R50 ;  /* 0x000000ffff087224 */ /* 0x002fe400078e0032 */
[----:B------:R-:W-:Y:S01]  /*142de0*/  IMAD.MOV.U32 R9, RZ, RZ, R51 ;  /* 0x000000ffff097224 */ /* 0x000fe200078e0033 */
[----:B------:R-:W-:Y:S01]  /*142df0*/  MOV R50, R171 ;  /* 0x000000ab00327202 */ /* 0x000fe20000000f00 */
[----:B------:R-:W-:Y:S01]  /*142e00*/  IMAD.MOV.U32 R51, RZ, RZ, R155 ;  /* 0x000000ffff337224 */ /* 0x000fe200078e009b */
[----:B------:R-:W2:Y:S01]  /*142e10*/  LDL.LU R171, [R1+0x612c] ;  /* 0x00612c0001ab7983 */ /* 0x000ea20000300800 */
[----:B------:R-:W2:Y:S03]  /*142e20*/  LDL.LU R155, [R1+0x6128] ;  /* 0x00612800019b7983 */ /* 0x000ea60000300800 */
[----:B------:R1:W-:Y:S01]  /*142e30*/  LDGSTS.E [R0+0x21400], [R8.64], P4 ;  /* 0x2140000008007fae */ /* 0x0003e2000a121844 */
[----:B---3--:R-:W-:-:S05]  /*142e40*/  IADD3.X R49, R49, R244, RZ, P3, !PT ;  /* 0x000000f431317210 */ /* 0x008fca0001ffe4ff */
[----:B------:R-:W-:Y:S01]  /*142e50*/  STL [R1+0x5010], R49 ;  /* 0x0050103101007387 */ /* 0x000fe20000100800 */
[----:B------:R-:W3:Y:S02]  /*142e60*/  LDL.LU R112, [R1+0x4fa4] ;  /* 0x004fa40001707983 */ /* 0x000ee40000300800 */
[----:B------:R-:W3:Y:S02]  /*142e70*/  LDL.LU R111, [R1+0x4f90] ;  /* 0x004f9000016f7983 */ /* 0x000ee40000300800 */
[----:B------:R-:W3:Y:S02]  /*142e80*/  LDL.LU R110, [R1+0x4f9c] ;  /* 0x004f9c00016e7983 */ /* 0x000ee40000300800 */
[----:B-1----:R-:W-:Y:S01]  /*142e90*/  IMAD.MOV.U32 R8, RZ, RZ, R48 ;  /* 0x000000ffff087224 */ /* 0x002fe200078e0030 */
[----:B------:R-:W-:Y:S02]  /*142ea0*/  MOV R9, R49 ;  /* 0x0000003100097202 */ /* 0x000fe40000000f00 */
[----:B------:R-:W-:-:S02]  /*142eb0*/  ISETP.GT.AND P3, PT, R116, 0x4e, PT ;  /* 0x0000004e7400780c */ /* 0x000fc40003f64270 */
[----:B------:R-:W-:Y:S01]  /*142ec0*/  ISETP.GT.AND P5, PT, R116, 0x52, PT ;  /* 0x000000527400780c */ /* 0x000fe20003fa4270 */
[----:B------:R-:W-:Y:S02]  /*142ed0*/  IMAD.MOV.U32 R114, RZ, RZ, R228 ;  /* 0x000000ffff727224 */ /* 0x000fe400078e00e4 */
[----:B------:R-:W-:Y:S01]  /*142ee0*/  IMAD.MOV.U32 R115, RZ, RZ, R229 ;  /* 0x000000ffff737224 */ /* 0x000fe200078e00e5 */
[----:B------:R1:W5:Y:S04]  /*142ef0*/  LDL.LU R228, [R1+0x6124] ;  /* 0x0061240001e47983 */ /* 0x0003680000300800 */
[----:B------:R1:W-:Y:S01]  /*142f00*/  LDGSTS.E [R0+0x21600], [R8.64], P4 ;  /* 0x2160000008007fae */ /* 0x0003e2000a121844 */
[----:B------:R1:W5:Y:S02]  /*142f10*/  LDL.LU R229, [R1+0x6120] ;  /* 0x0061200001e57983 */ /* 0x0003640000300800 */
[----:B------:R-:W3:Y:S02]  /*142f20*/  LDL.LU R109, [R1+0x4f28] ;  /* 0x004f2800016d7983 */ /* 0x000ee40000300800 */
[----:B------:R-:W3:Y:S01]  /*142f30*/  LDL.LU R108, [R1+0x4f34] ;  /* 0x004f3400016c7983 */ /* 0x000ee20000300800 */
[----:B------:R-:W3:Y:S01]  /*142f40*/  LDL.LU R107, [R1+0x4f20] ;  /* 0x004f2000016b7983 */ /* 0x000ee20000300800 */
[----:B------:R-:W3:Y:S02]  /*142f50*/  LDL.LU R106, [R1+0x4f2c] ;  /* 0x004f2c00016a7983 */ /* 0x000ee40000300800 */
[----:B------:R-:W3:Y:S02]  /*142f60*/  LDL.LU R105, [R1+0x4f18] ;  /* 0x004f180001697983 */ /* 0x000ee40000300800 */
[----:B------:R-:W3:Y:S01]  /*142f70*/  LDL.LU R104, [R1+0x4f24] ;  /* 0x004f240001687983 */ /* 0x000ee20000300800 */
[----:B-1----:R-:W-:-:S02]  /*142f80*/  SEL R9, RZ, 0x4, !P3 ;  /* 0x00000004ff097807 */ /* 0x002fc40005800000 */
[----:B------:R-:W-:-:S04]  /*142f90*/  SEL R8, RZ, 0x4, !P5 ;  /* 0x00000004ff087807 */ /* 0x000fc80006800000 */
[----:B------:R-:W-:Y:S02]  /*142fa0*/  SEL R8, R8, RZ, !P0 ;  /* 0x000000ff08087207 */ /* 0x000fe40004000000 */
[----:B------:R-:W-:Y:S02]  /*142fb0*/  SEL R9, R9, RZ, !P0 ;  /* 0x000000ff09097207 */ /* 0x000fe40004000000 */
[----:B----4-:R-:W-:-:S04]  /*142fc0*/  IADD3 R10, P3, R10, R246, RZ ;  /* 0x000000f60a0a7210 */ /* 0x010fc80007f7e0ff */
[----:B------:R-:W-:Y:S01]  /*142fd0*/  IADD3.X R119, R119, R244, RZ, P3, !PT ;  /* 0x000000f477777210 */ /* 0x000fe20001ffe4ff */
[----:B------:R1:W-:Y:S01]  /*142fe0*/  STL [R1+0x4fb4], R10 ;  /* 0x004fb40a01007387 */ /* 0x0003e20000100800 */
[----:B--2---:R-:W-:-:S05]  /*142ff0*/  IADD3 R11, P4, R11, R246, RZ ;  /* 0x000000f60b0b7210 */ /* 0x004fca0007f9e0ff */
[----:B------:R-:W-:Y:S01]  /*143000*/  IMAD.X R118, R118, 0x1, R244, P4 ;  /* 0x0000000176767824 */ /* 0x000fe200020e06f4 */
[----:B------:R2:W-:Y:S01]  /*143010*/  STL [R1+0x4fac], R11 ;  /* 0x004fac0b01007387 */ /* 0x0005e20000100800 */
[----:B------:R-:W-:Y:S01]  /*143020*/  ISETP.NE.U32.AND P4, PT, R8, RZ, PT ;  /* 0x000000ff0800720c */ /* 0x000fe20003f85070 */
[----:B------:R-:W-:Y:S01]  /*143030*/  MOV R8, R10 ;  /* 0x0000000a00087202 */ /* 0x000fe20000000f00 */
[----:B---3--:R-:W-:-:S05]  /*143040*/  IADD3 R112, P5, R112, R246, RZ ;  /* 0x000000f670707210 */ /* 0x008fca0007fbe0ff */
[----:B------:R-:W-:Y:S01]  /*143050*/  IMAD.X R113, R113, 0x1, R244, P5 ;  /* 0x0000000171717824 */ /* 0x000fe200028e06f4 */
[----:B------:R-:W-:Y:S01]  /*143060*/  STL [R1+0x4fa4], R112 ;  /* 0x004fa47001007387 */ /* 0x000fe20000100800 */
[----:B------:R-:W-:Y:S02]  /*143070*/  STL [R1+0x4fa8], R119 ;  /* 0x004fa87701007387 */ /* 0x000fe40000100800 */
[----:B------:R-:W-:Y:S01]  /*143080*/  STL [R1+0x4fa0], R118 ;  /* 0x004fa07601007387 */ /* 0x000fe20000100800 */
[----:B------:R-:W-:Y:S01]  /*143090*/  STL [R1+0x4f98], R113 ;  /* 0x004f987101007387 */ /* 0x000fe20000100800 */
[----:B-1----:R-:W3:Y:S01]  /*1430a0*/  LDL.LU R10, [R1+0x4f1c] ;  /* 0x004f1c00010a7983 */ /* 0x002ee20000300800 */
[----:B------:R-:W-:Y:S01]  /*1430b0*/  ISETP.NE.U32.AND P3, PT, R9, RZ, PT ;  /* 0x000000ff0900720c */ /* 0x000fe20003f65070 */
[----:B------:R-:W-:Y:S01]  /*1430c0*/  IMAD.MOV.U32 R9, RZ, RZ, R119 ;  /* 0x000000ffff097224 */ /* 0x000fe200078e0077 */
[----:B------:R-:W-:-:S04]  /*1430d0*/  IADD3 R110, P5, R110, R246, RZ ;  /* 0x000000f66e6e7210 */ /* 0x000fc80007fbe0ff */
[----:B------:R1:W-:Y:S04]  /*1430e0*/  LDGSTS.E [R0+0x23000], [R8.64], P1 ;  /* 0x2300000008007fae */ /* 0x0003e80008921844 */
[----:B------:R4:W-:Y:S01]  /*1430f0*/  STL [R1+0x4f9c], R110 ;  /* 0x004f9c6e01007387 */ /* 0x0009e20000100800 */
[----:B-1----:R-:W-:-:S03]  /*143100*/  MOV R8, R11 ;  /* 0x0000000b00087202 */ /* 0x002fc60000000f00 */
[----:B--2---:R-:W2:Y:S01]  /*143110*/  LDL.LU R11, [R1+0x4f10] ;  /* 0x004f1000010b7983 */ /* 0x004ea20000300800 */
[----:B------:R-:W-:Y:S02]  /*143120*/  IMAD.MOV.U32 R9, RZ, RZ, R118 ;  /* 0x000000ffff097224 */ /* 0x000fe400078e0076 */
[----:B------:R-:W-:-:S03]  /*143130*/  IMAD.X R111, R111, 0x1, R244, P5 ;  /* 0x000000016f6f7824 */ /* 0x000fc600028e06f4 */
[----:B------:R1:W-:Y:S01]  /*143140*/  LDGSTS.E [R0+0x23200], [R8.64], P1 ;  /* 0x2320000008007fae */ /* 0x0003e20008921844 */
[----:B------:R-:W-:Y:S01]  /*143150*/  IADD3 R108, P5, R108, R246, RZ ;  /* 0x000000f66c6c7210 */ /* 0x000fe20007fbe0ff */
[----:B-1----:R-:W-:Y:S01]  /*143160*/  IMAD.MOV.U32 R8, RZ, RZ, R112 ;  /* 0x000000ffff087224 */ /* 0x002fe200078e0070 */
[----:B------:R-:W-:-:S05]  /*143170*/  MOV R9, R113 ;  /* 0x0000007100097202 */ /* 0x000fca0000000f00 */
[----:B------:R1:W-:Y:S01]  /*143180*/  LDGSTS.E [R0+0x23400], [R8.64], P1 ;  /* 0x2340000008007fae */ /* 0x0003e20008921844 */
[----:B------:R-:W-:Y:S01]  /*143190*/  IADD3.X R109, R109, R244, RZ, P5, !PT ;  /* 0x000000f46d6d7210 */ /* 0x000fe20002ffe4ff */
[----:B------:R-:W-:Y:S02]  /*1431a0*/  IADD3 R104, P5, R104, R246, RZ ;  /* 0x000000f668687210 */ /* 0x000fe40007fbe0ff */
[----:B-1----:R-:W-:Y:S02]  /*1431b0*/  IMAD.MOV.U32 R8, RZ, RZ, R110 ;  /* 0x000000ffff087224 */ /* 0x002fe400078e006e */
[----:B------:R-:W-:-:S05]  /*1431c0*/  IMAD.MOV.U32 R9, RZ, RZ, R111 ;  /* 0x000000ffff097224 */ /* 0x000fca00078e006f */
[----:B------:R1:W-:Y:S01]  /*1431d0*/  LDGSTS.E [R0+0x23600], [R8.64], P1 ;  /* 0x2360000008007fae */ /* 0x0003e20008921844 */
[----:B------:R-:W-:-:S03]  /*1431e0*/  IADD3 R106, P1, R106, R246, RZ ;  /* 0x000000f66a6a7210 */ /* 0x000fc60007f3e0ff */
[----:B------:R1:W-:Y:S01]  /*1431f0*/  STL [R1+0x4f90], R111 ;  /* 0x004f906f01007387 */ /* 0x0003e20000100800 */
[----:B------:R-:W-:Y:S02]  /*143200*/  STL [R1+0x4f34], R108 ;  /* 0x004f346c01007387 */ /* 0x000fe40000100800 */
[--C-:B------:R-:W-:Y:S01]  /*143210*/  IMAD.X R107, R107, 0x1, R244.reuse, P1 ;  /* 0x000000016b6b7824 */ /* 0x100fe200008e06f4 */
[----:B------:R-:W-:Y:S01]  /*143220*/  STL [R1+0x4f2c], R106 ;  /* 0x004f2c6a01007387 */ /* 0x000fe20000100800 */
[----:B------:R-:W-:Y:S02]  /*143230*/  STL [R1+0x4f28], R109 ;  /* 0x004f286d01007387 */ /* 0x000fe40000100800 */
[----:B----4-:R-:W3:Y:S02]  /*143240*/  LDL.LU R110, [R1+0x4eb4] ;  /* 0x004eb400016e7983 */ /* 0x010ee40000300800 */
[----:B------:R-:W-:Y:S01]  /*143250*/  IMAD.X R105, R105, 0x1, R244, P5 ;  /* 0x0000000169697824 */ /* 0x000fe200028e06f4 */
[----:B------:R-:W-:Y:S01]  /*143260*/  STL [R1+0x4f24], R104 ;  /* 0x004f246801007387 */ /* 0x000fe20000100800 */
[----:B------:R3:W-:Y:S02]  /*143270*/  STL [R1+0x4f20], R107 ;  /* 0x004f206b01007387 */ /* 0x0007e40000100800 */
[----:B------:R-:W3:Y:S01]  /*143280*/  LDL.LU R113, [R1+0x4eac] ;  /* 0x004eac0001717983 */ /* 0x000ee20000300800 */
[----:B-1----:R-:W-:Y:S01]  /*143290*/  MOV R8, R108 ;  /* 0x0000006c00087202 */ /* 0x002fe20000000f00 */
[----:B------:R-:W-:-:S02]  /*1432a0*/  IMAD.MOV.U32 R9, RZ, RZ, R109 ;  /* 0x000000ffff097224 */ /* 0x000fc400078e006d */
[----:B------:R-:W-:Y:S02]  /*1432b0*/  IMAD.MOV.U32 R126, RZ, RZ, R230 ;  /* 0x000000ffff7e7224 */ /* 0x000fe400078e00e6 */
[----:B------:R-:W-:Y:S01]  /*1432c0*/  IMAD.MOV.U32 R127, RZ, RZ, R231 ;  /* 0x000000ffff7f7224 */ /* 0x000fe200078e00e7 */
[----:B------:R1:W-:Y:S02]  /*1432d0*/  LDGSTS.E [R0+0x25000], [R8.64], P2 ;  /* 0x2500000008007fae */ /* 0x0003e40009121844 */
[----:B-1----:R-:W-:Y:S02]  /*1432e0*/  MOV R9, R107 ;  /* 0x0000006b00097202 */ /* 0x002fe40000000f00 */
[----:B---3--:R-:W-:-:S05]  /*1432f0*/  IADD3 R10, P1, R10, R246, RZ ;  /* 0x000000f60a0a7210 */ /* 0x008fca0007f3e0ff */
[----:B------:R1:W-:Y:S01]  /*143300*/  STL [R1+0x4f1c], R10 ;  /* 0x004f1c0a01007387 */ /* 0x0003e20000100800 */
[----:B------:R3:W-:Y:S02]  /*143310*/  STL [R1+0x4f18], R105 ;  /* 0x004f186901007387 */ /* 0x0007e40000100800 */
[----:B------:R-:W4:Y:S02]  /*143320*/  LDL.LU R111, [R1+0x4ea4] ;  /* 0x004ea400016f7983 */ /* 0x000f240000300800 */
[----:B------:R-:W4:Y:S01]  /*143330*/  LDL.LU R119, [R1+0x4ea8] ;  /* 0x004ea80001777983 */ /* 0x000f220000300800 */
[----:B------:R-:W4:Y:S01]  /*143340*/  LDL.LU R118, [R1+0x4ea0] ;  /* 0x004ea00001767983 */ /* 0x000f220000300800 */
[----:B------:R-:W4:Y:S02]  /*143350*/  LDL.LU R112, [R1+0x4e98] ;  /* 0x004e980001707983 */ /* 0x000f240000300800 */
[----:B------:R-:W4:Y:S02]  /*143360*/  LDL.LU R107, [R1+0x4e9c] ;  /* 0x004e9c00016b7983 */ /* 0x000f240000300800 */
[----:B------:R1:W5:Y:S01]  /*143370*/  LDL.LU R230, [R1+0x611c] ;  /* 0x00611c0001e67983 */ /* 0x0003620000300800 */
[----:B------:R1:W5:Y:S01]  /*143380*/  LDL.LU R231, [R1+0x6118] ;  /* 0x0061180001e77983 */ /* 0x0003620000300800 */
[----:B--2---:R-:W-:-:S05]  /*143390*/  IMAD.X R11, R11, 0x1, R244, P1 ;  /* 0x000000010b0b7824 */ /* 0x004fca00008e06f4 */
[----:B------:R2:W-:Y:S01]  /*1433a0*/  STL [R1+0x4f10], R11 ;  /* 0x004f100b01007387 */ /* 0x0005e20000100800 */
[----:B------:R-:W4:Y:S02]  /*1433b0*/  LDL.LU R109, [R1+0x4e90] ;  /* 0x004e9000016d7983 */ /* 0x000f240000300800 */
[----:B------:R-:W-:-:S05]  /*1433c0*/  IMAD.MOV.U32 R8, RZ, RZ, R106 ;  /* 0x000000ffff087224 */ /* 0x000fca00078e006a */
[----:B------:R1:W-:Y:S01]  /*1433d0*/  LDGSTS.E [R0+0x25200], [R8.64], P2 ;  /* 0x2520000008007fae */ /* 0x0003e20009121844 */
[C---:B------:R-:W-:Y:S02]  /*1433e0*/  ISETP.GT.AND P1, PT, R116.reuse, 0x56, PT ;  /* 0x000000567400780c */ /* 0x040fe40003f24270 */
[----:B------:R-:W-:Y:S01]  /*1433f0*/  ISETP.GT.AND P5, PT, R116, 0x5a, PT ;  /* 0x0000005a7400780c */ /* 0x000fe20003fa4270 */
[----:B-1----:R-:W-:Y:S01]  /*143400*/  IMAD.MOV.U32 R8, RZ, RZ, R104 ;  /* 0x000000ffff087224 */ /* 0x002fe200078e0068 */
[----:B------:R-:W-:-:S05]  /*143410*/  MOV R9, R105 ;  /* 0x0000006900097202 */ /* 0x000fca0000000f00 */
[----:B------:R1:W-:Y:S01]  /*143420*/  LDGSTS.E [R0+0x25400], [R8.64], P2 ;  /* 0x2540000008007fae */ /* 0x0003e20009121844 */
[----:B------:R-:W-:Y:S01]  /*143430*/  HMMA.1688.F32.TF32 R44, R120, R114, R44 ;  /* 0x00000072782c723c */ /* 0x000fe2000008102c */
[----:B-1----:R-:W-:Y:S01]  /*143440*/  MOV R8, R10 ;  /* 0x0000000a00087202 */ /* 0x002fe20000000f00 */
[----:B------:R-:W-:-:S05]  /*143450*/  IMAD.MOV.U32 R9, RZ, RZ, R11 ;  /* 0x000000ffff097224 */ /* 0x000fca00078e000b */
[----:B------:R-:W-:Y:S01]  /*143460*/  IMAD.MOV.U32 R114, RZ, RZ, R183 ;  /* 0x000000ffff727224 */ /* 0x000fe200078e00b7 */
[----:B------:R-:W-:Y:S01]  /*143470*/  MOV R115, R172 ;  /* 0x000000ac00737202 */ /* 0x000fe20000000f00 */
[----:B------:R-:W4:Y:S04]  /*143480*/  LDL.LU R183, [R1+0x6114] ;  /* 0x0061140001b77983 */ /* 0x000f280000300800 */
[----:B------:R1:W-:Y:S01]  /*143490*/  LDGSTS.E [R0+0x25600], [R8.64], P2 ;  /* 0x2560000008007fae */ /* 0x0003e20009121844 */
[----:B------:R-:W4:Y:S02]  /*1434a0*/  LDL.LU R172, [R1+0x6110] ;  /* 0x0061100001ac7983 */ /* 0x000f240000300800 */
[----:B------:R-:W4:Y:S02]  /*1434b0*/  LDL.LU R108, [R1+0x4e28] ;  /* 0x004e2800016c7983 */ /* 0x000f240000300800 */
[----:B------:R-:W4:Y:S01]  /*1434c0*/  LDL.LU R10, [R1+0x4e34] ;  /* 0x004e3400010a7983 */ /* 0x000f220000300800 */
[----:B---3--:R-:W2:Y:S02]  /*1434d0*/  LDL.LU R105, [R1+0x4e20] ;  /* 0x004e200001697983 */ /* 0x008ea40000300800 */
[----:B--2---:R-:W2:Y:S02]  /*1434e0*/  LDL.LU R11, [R1+0x4e2c] ;  /* 0x004e2c00010b7983 */ /* 0x004ea40000300800 */
[----:B------:R-:W2:Y:S01]  /*1434f0*/  LDL.LU R104, [R1+0x4e24] ;  /* 0x004e240001687983 */ /* 0x000ea20000300800 */
[----:B------:R-:W2:Y:S01]  /*143500*/  LDL.LU R106, [R1+0x4e1c] ;  /* 0x004e1c00016a7983 */ /* 0x000ea20000300800 */
[----:B------:R-:W-:-:S02]  /*143510*/  IADD3 R113, P2, R113, R246, RZ ;  /* 0x000000f671717210 */ /* 0x000fc40007f5e0ff */
[----:B-1----:R-:W-:Y:S01]  /*143520*/  SEL R9, RZ, 0x4, !P1 ;  /* 0x00000004ff097807 */ /* 0x002fe20004800000 */
[-C--:B------:R-:W-:Y:S01]  /*143530*/  IADD3 R110, P1, R110, R246.reuse, RZ ;  /* 0x000000f66e6e7210 */ /* 0x080fe20007f3e0ff */
[----:B------:R-:W-:Y:S02]  /*143540*/  SEL R8, RZ, 0x4, !P5 ;  /* 0x00000004ff087807 */ /* 0x000fe40006800000 */
[----:B------:R-:W-:Y:S02]  /*143550*/  SEL R9, R9, RZ, !P0 ;  /* 0x000000ff09097207 */ /* 0x000fe40004000000 */
[----:B------:R-:W-:Y:S01]  /*143560*/  SEL R8, R8, RZ, !P0 ;  /* 0x000000ff08087207 */ /* 0x000fe20004000000 */
[----:B------:R1:W-:Y:S01]  /*143570*/  STL [R1+0x4eb4], R110 ;  /* 0x004eb46e01007387 */ /* 0x0003e20000100800 */
[----:B------:R-:W-:Y:S01]  /*143580*/  STL [R1+0x4eac], R113 ;  /* 0x004eac7101007387 */ /* 0x000fe20000100800 */
[----:B----4-:R-:W-:Y:S01]  /*143590*/  IADD3 R111, P5, R111, R246, RZ ;  /* 0x000000f66f6f7210 */ /* 0x010fe20007fbe0ff */
[----:B------:R-:W-:-:S02]  /*1435a0*/  IMAD.X R119, R119, 0x1, R244, P1 ;  /* 0x0000000177777824 */ /* 0x000fc400008e06f4 */
[----:B------:R-:W-:Y:S01]  /*1435b0*/  IMAD.X R118, R118, 0x1, R244, P2 ;  /* 0x0000000176767824 */ /* 0x000fe200010e06f4 */
[----:B------:R-:W-:Y:S02]  /*1435c0*/  ISETP.NE.U32.AND P1, PT, R9, RZ, PT ;  /* 0x000000ff0900720c */ /* 0x000fe40003f25070 */
[----:B------:R-:W-:Y:S01]  /*1435d0*/  ISETP.NE.U32.AND P2, PT, R8, RZ, PT ;  /* 0x000000ff0800720c */ /* 0x000fe20003f45070 */
[----:B------:R-:W-:Y:S02]  /*1435e0*/  IMAD.MOV.U32 R8, RZ, RZ, R110 ;  /* 0x000000ffff087224 */ /* 0x000fe400078e006e */
[----:B------:R-:W-:Y:S01]  /*1435f0*/  IMAD.MOV.U32 R9, RZ, RZ, R119 ;  /* 0x000000ffff097224 */ /* 0x000fe200078e0077 */
[----:B------:R-:W-:Y:S01]  /*143600*/  IADD3.X R112, R112, R244, RZ, P5, !PT ;  /* 0x000000f470707210 */ /* 0x000fe20002ffe4ff */
[----:B------:R-:W-:Y:S01]  /*143610*/  STL [R1+0x4ea4], R111 ;  /* 0x004ea46f01007387 */ /* 0x000fe20000100800 */
[----:B------:R-:W-:Y:S02]  /*143620*/  STL [R1+0x4ea8], R119 ;  /* 0x004ea87701007387 */ /* 0x000fe40000100800 */
[----:B------:R-:W-:Y:S01]  /*143630*/  STL [R1+0x4ea0], R118 ;  /* 0x004ea07601007387 */ /* 0x000fe20000100800 */
[----:B------:R4:W-:Y:S04]  /*143640*/  LDGSTS.E [R0+0x27000], [R8.64], P3 ;  /* 0x2700000008007fae */ /* 0x0009e80009921844 */
[----:B------:R-:W-:Y:S01]  /*143650*/  STL [R1+0x4e98], R112 ;  /* 0x004e987001007387 */ /* 0x000fe20000100800 */
[----:B-1----:R-:W3:Y:S01]  /*143660*/  LDL.LU R110, [R1+0x4e18] ;  /* 0x004e1800016e7983 */ /* 0x002ee20000300800 */
[----:B------:R-:W-:Y:S01]  /*143670*/  IADD3 R107, P5, R107, R246, RZ ;  /* 0x000000f66b6b7210 */ /* 0x000fe20007fbe0ff */
[----:B----4-:R-:W-:-:S02]  /*143680*/  IMAD.MOV.U32 R8, RZ, RZ, R113 ;  /* 0x000000ffff087224 */ /* 0x010fc400078e0071 */
[----:B------:R-:W-:Y:S01]  /*143690*/  IMAD.MOV.U32 R9, RZ, RZ, R118 ;  /* 0x000000ffff097224 */ /* 0x000fe200078e0076 */
[----:B------:R-:W-:-:S04]  /*1436a0*/  IADD3.X R109, R109, R244, RZ, P5, !PT ;  /* 0x000000f46d6d7210 */ /* 0x000fc80002ffe4ff */
[----:B------:R1:W-:Y:S04]  /*1436b0*/  LDGSTS.E [R0+0x27200], [R8.64], P3 ;  /* 0x2720000008007fae */ /* 0x0003e80009921844 */
[----:B------:R4:W-:Y:S01]  /*1436c0*/  STL [R1+0x4e9c], R107 ;  /* 0x004e9c6b01007387 */ /* 0x0009e20000100800 */
[----:B------:R-:W-:Y:S01]  /*1436d0*/  STL [R1+0x4e90], R109 ;  /* 0x004e906d01007387 */ /* 0x000fe20000100800 */
[----:B-1----:R-:W-:Y:S01]  /*1436e0*/  MOV R8, R111 ;  /* 0x0000006f00087202 */ /* 0x002fe20000000f00 */
[----:B------:R-:W-:-:S05]  /*1436f0*/  IMAD.MOV.U32 R9, RZ, RZ, R112 ;  /* 0x000000ffff097224 */ /* 0x000fca00078e0070 */
[----:B------:R1:W-:Y:S02]  /*143700*/  LDGSTS.E [R0+0x27400], [R8.64], P3 ;  /* 0x2740000008007fae */ /* 0x0003e40009921844 */
[----:B-1----:R-:W-:Y:S02]  /*143710*/  IMAD.MOV.U32 R8, RZ, RZ, R107 ;  /* 0x000000ffff087224 */ /* 0x002fe400078e006b */
[----:B----4-:R-:W4:Y:S01]  /*143720*/  LDL.LU R107, [R1+0x4e10] ;  /* 0x004e1000016b7983 */ /* 0x010f220000300800 */
[----:B------:R-:W-:Y:S01]  /*143730*/  HMMA.1688.F32.TF32 R100, R120, R114, R100 ;  /* 0x000000727864723c */ /* 0x000fe20000081064 */
[----:B------:R-:W-:Y:S02]  /*143740*/  MOV R9, R109 ;  /* 0x0000006d00097202 */ /* 0x000fe40000000f00 */
[----:B------:R-:W-:-:S03]  /*143750*/  IADD3 R10, P5, R10, R246, RZ ;  /* 0x000000f60a0a7210 */ /* 0x000fc60007fbe0ff */
[----:B------:R1:W-:Y:S01]  /*143760*/  LDGSTS.E [R0+0x27600], [R8.64], P3 ;  /* 0x2760000008007fae */ /* 0x0003e20009921844 */
[-C--:B--2---:R-:W-:Y:S01]  /*143770*/  IADD3 R11, P3, R11, R246.reuse, RZ ;  /* 0x000000f60b0b7210 */ /* 0x084fe20007f7e0ff */
[--C-:B------:R-:W-:Y:S02]  /*143780*/  IMAD.X R108, R108, 0x1, R244.reuse, P5 ;  /* 0x000000016c6c7824 */ /* 0x100fe400028e06f4 */
[----:B------:R2:W-:Y:S01]  /*143790*/  STL [R1+0x4e34], R10 ;  /* 0x004e340a01007387 */ /* 0x0005e20000100800 */
[-C--:B------:R-:W-:Y:S01]  /*1437a0*/  IADD3 R104, P5, R104, R246.reuse, RZ ;  /* 0x000000f668687210 */ /* 0x080fe20007fbe0ff */
[----:B------:R2:W-:Y:S02]  /*1437b0*/  STL [R1+0x4e2c], R11 ;  /* 0x004e2c0b01007387 */ /* 0x0005e40000100800 */
[----:B------:R-:W-:Y:S01]  /*1437c0*/  IMAD.X R105, R105, 0x1, R244, P3 ;  /* 0x0000000169697824 */ /* 0x000fe200018e06f4 */
[----:B------:R2:W-:Y:S01]  /*1437d0*/  STL [R1+0x4e28], R108 ;  /* 0x004e286c01007387 */ /* 0x0005e20000100800 */
[----:B------:R-:W-:Y:S01]  /*1437e0*/  IADD3 R106, P3, R106, R246, RZ ;  /* 0x000000f66a6a7210 */ /* 0x000fe20007f7e0ff */
[----:B-1----:R-:W-:-:S02]  /*1437f0*/  IMAD.MOV.U32 R8, RZ, RZ, R10 ;  /* 0x000000ffff087224 */ /* 0x002fc400078e000a */
[----:B------:R-:W-:-:S04]  /*143800*/  IMAD.MOV.U32 R9, RZ, RZ, R108 ;  /* 0x000000ffff097224 */ /* 0x000fc800078e006c */
[----:B------:R-:W-:Y:S01]  /*143810*/  STL.64 [R1+0xad0], R100 ;  /* 0x000ad06401007387 */ /* 0x000fe20000100a00 */
[----:B------:R-:W-:Y:S02]  /*143820*/  STL.64 [R1+0xad8], R102 ;  /* 0x000ad86601007387 */ /* 0x000fe40000100a00 */
[----:B------:R-:W-:Y:S02]  /*143830*/  STL [R1+0x4e24], R104 ;  /* 0x004e246801007387 */ /* 0x000fe40000100800 */
[----:B------:R1:W-:Y:S01]  /*143840*/  STL [R1+0x4e20], R105 ;  /* 0x004e206901007387 */ /* 0x0003e20000100800 */
[----:B------:R-:W4:Y:S01]  /*143850*/  LDL.LU R112, [R1+0x4da8] ;  /* 0x004da80001707983 */ /* 0x000f220000300800 */
[----:B------:R-:W-:Y:S03]  /*143860*/  STL [R1+0x4e1c], R106 ;  /* 0x004e1c6a01007387 */ /* 0x000fe60000100800 */
[----:B------:R1:W-:Y:S01]  /*143870*/  LDGSTS.E [R0+0x29000], [R8.64], P4 ;  /* 0x2900000008007fae */ /* 0x0003e2000a121844 */
[----:B------:R-:W-:Y:S01]  /*143880*/  HMMA.1688.F32.TF32 R40, R120, R126, R40 ;  /* 0x0000007e7828723c */ /* 0x000fe20000081028 */
[----:B-1----:R-:W-:Y:S01]  /*143890*/  MOV R8, R11 ;  /* 0x0000000b00087202 */ /* 0x002fe20000000f00 */
[----:B------:R-:W-:-:S05]  /*1438a0*/  IMAD.MOV.U32 R9, RZ, RZ, R105 ;  /* 0x000000ffff097224 */ /* 0x000fca00078e0069 */
[----:B------:R-:W-:Y:S01]  /*1438b0*/  IMAD.MOV.U32 R126, RZ, RZ, R156 ;  /* 0x000000ffff7e7224 */ /* 0x000fe200078e009c */
[----:B------:R-:W-:Y:S01]  /*1438c0*/  MOV R127, R173 ;  /* 0x000000ad007f7202 */ /* 0x000fe20000000f00 */
[----:B------:R1:W-:Y:S02]  /*1438d0*/  LDGSTS.E [R0+0x29200], [R8.64], P4 ;  /* 0x2920000008007fae */ /* 0x0003e4000a121844 */
[----:B-1----:R-:W-:Y:S02]  /*1438e0*/  MOV R8, R104 ;  /* 0x0000006800087202 */ /* 0x002fe40000000f00 */
[----:B---3--:R-:W-:-:S05]  /*1438f0*/  IADD3.X R110, R110, R244, RZ, P5, !PT ;  /* 0x000000f46e6e7210 */ /* 0x008fca0002ffe4ff */
[----:B------:R1:W-:Y:S01]  /*143900*/  STL [R1+0x4e18], R110 ;  /* 0x004e186e01007387 */ /* 0x0003e20000100800 */
[----:B--2---:R-:W2:Y:S02]  /*143910*/  LDL.LU R10, [R1+0x4db4] ;  /* 0x004db400010a7983 */ /* 0x004ea40000300800 */
[----:B------:R-:W3:Y:S02]  /*143920*/  LDL.LU R109, [R1+0x4da0] ;  /* 0x004da000016d7983 */ /* 0x000ee40000300800 */
[----:B------:R-:W3:Y:S01]  /*143930*/  LDL.LU R11, [R1+0x4dac] ;  /* 0x004dac00010b7983 */ /* 0x000ee20000300800 */
[----:B------:R-:W3:Y:S01]  /*143940*/  LDL.LU R108, [R1+0x4d98] ;  /* 0x004d9800016c7983 */ /* 0x000ee20000300800 */
[----:B------:R-:W3:Y:S02]  /*143950*/  LDL.LU R105, [R1+0x4da4] ;  /* 0x004da40001697983 */ /* 0x000ee40000300800 */
[----:B------:R-:W3:Y:S02]  /*143960*/  LDL.LU R156, [R1+0x610c] ;  /* 0x00610c00019c7983 */ /* 0x000ee40000300800 */
[----:B------:R-:W3:Y:S02]  /*143970*/  LDL.LU R173, [R1+0x6108] ;  /* 0x0061080001ad7983 */ /* 0x000ee40000300800 */
[----:B----4-:R-:W-:-:S05]  /*143980*/  IMAD.X R107, R107, 0x1, R244, P3 ;  /* 0x000000016b6b7824 */ /* 0x010fca00018e06f4 */
[----:B------:R4:W-:Y:S01]  /*143990*/  STL [R1+0x4e10], R107 ;  /* 0x004e106b01007387 */ /* 0x0009e20000100800 */
[----:B------:R-:W4:Y:S02]  /*1439a0*/  LDL.LU R104, [R1+0x4d90] ;  /* 0x004d900001687983 */ /* 0x000f240000300800 */
[----:B------:R-:W4:Y:S02]  /*1439b0*/  LDL.LU R102, [R1+0x4d9c] ;  /* 0x004d9c0001667983 */ /* 0x000f240000300800 */
[----:B------:R-:W-:Y:S01]  /*1439c0*/  IMAD.MOV.U32 R9, RZ, RZ, R110 ;  /* 0x000000ffff097224 */ /* 0x000fe200078e006e */
[----:B------:R-:W-:Y:S01]  /*1439d0*/  HMMA.1688.F32.TF32 R96, R120, R126, R96 ;  /* 0x0000007e7860723c */ /* 0x000fe20000081060 */
[----:B------:R-:W-:-:S03]  /*1439e0*/  ISETP.GT.AND P3, PT, R116, 0x5e, PT ;  /* 0x0000005e7400780c */ /* 0x000fc60003f64270 */
[----:B------:R1:W-:Y:S01]  /*1439f0*/  LDGSTS.E [R0+0x29400], [R8.64], P4 ;  /* 0x2940000008007fae */ /* 0x0003e2000a121844 */
[----:B------:R-:W-:Y:S02]  /*143a00*/  ISETP.GT.AND P5, PT, R116, 0x62, PT ;  /* 0x000000627400780c */ /* 0x000fe40003fa4270 */
[----:B-1----:R-:W-:Y:S01]  /*143a10*/  MOV R110, R157 ;  /* 0x0000009d006e7202 */ /* 0x002fe20000000f00 */
[----:B------:R-:W-:Y:S01]  /*143a20*/  IMAD.MOV.U32 R111, RZ, RZ, R174 ;  /* 0x000000ffff6f7224 */ /* 0x000fe200078e00ae */
[----:B------:R-:W4:Y:S01]  /*143a30*/  LDL.LU R157, [R1+0x6104] ;  /* 0x00610400019d7983 */ /* 0x000f220000300800 */
[----:B------:R-:W4:Y:S02]  /*143a40*/  LDL.LU R174, [R1+0x6100] ;  /* 0x0061000001ae7983 */ /* 0x000f240000300800 */
[----:B------:R-:W4:Y:S02]  /*143a50*/  LDL.LU R101, [R1+0x4d34] ;  /* 0x004d340001657983 */ /* 0x000f240000300800 */
[----:B------:R-:W-:-:S02]  /*143a60*/  IMAD.MOV.U32 R8, RZ, RZ, R106 ;  /* 0x000000ffff087224 */ /* 0x000fc400078e006a */
[----:B------:R-:W-:Y:S01]  /*143a70*/  IMAD.MOV.U32 R9, RZ, RZ, R107 ;  /* 0x000000ffff097224 */ /* 0x000fe200078e006b */
[----:B------:R-:W4:Y:S01]  /*143a80*/  LDL.LU R106, [R1+0x4d2c] ;  /* 0x004d2c00016a7983 */ /* 0x000f220000300800 */
[----:B------:R-:W4:Y:S03]  /*143a90*/  LDL.LU R100, [R1+0x4d24] ;  /* 0x004d240001647983 */ /* 0x000f260000300800 */
[----:B------:R1:W-:Y:S02]  /*143aa0*/  LDGSTS.E [R0+0x29600], [R8.64], P4 ;  /* 0x2960000008007fae */ /* 0x0003e4000a121844 */
[----:B-1----:R-:W-:Y:S02]  /*143ab0*/  SEL R9, RZ, 0x4, !P3 ;  /* 0x00000004ff097807 */ /* 0x002fe40005800000 */
[----:B------:R-:W-:-:S04]  /*143ac0*/  SEL R8, RZ, 0x4, !P5 ;  /* 0x00000004ff087807 */ /* 0x000fc80006800000 */
[----:B------:R-:W-:Y:S02]  /*143ad0*/  SEL R8, R8, RZ, !P0 ;  /* 0x000000ff08087207 */ /* 0x000fe40004000000 */
[-C--:B--2---:R-:W-:Y:S02]  /*143ae0*/  IADD3 R10, P3, R10, R246.reuse, RZ ;  /* 0x000000f60a0a7210 */ /* 0x084fe40007f7e0ff */
[-C--:B---3--:R-:W-:Y:S02]  /*143af0*/  IADD3 R11, P4, R11, R246.reuse, RZ ;  /* 0x000000f60b0b7210 */ /* 0x088fe40007f9e0ff */
[----:B------:R-:W-:Y:S01]  /*143b00*/  IADD3 R105, P5, R105, R246, RZ ;  /* 0x000000f669697210 */ /* 0x000fe20007fbe0ff */
[--C-:B------:R-:W-:Y:S01]  /*143b10*/  IMAD.X R112, R112, 0x1, R244.reuse, P3 ;  /* 0x0000000170707824 */ /* 0x100fe200018e06f4 */
[----:B------:R-:W-:Y:S01]  /*143b20*/  IADD3.X R109, R109, R244, RZ, P4, !PT ;  /* 0x000000f46d6d7210 */ /* 0x000fe200027fe4ff */
[----:B------:R-:W-:Y:S01]  /*143b30*/  STL [R1+0x4db4], R10 ;  /* 0x004db40a01007387 */ /* 0x000fe20000100800 */
[----:B------:R-:W-:Y:S02]  /*143b40*/  STL [R1+0x4dac], R11 ;  /* 0x004dac0b01007387 */ /* 0x000fe40000100800 */
[----:B------:R-:W-:Y:S02]  /*143b50*/  STL [R1+0x4da4], R105 ;  /* 0x004da46901007387 */ /* 0x000fe40000100800 */
[----:B------:R-:W-:Y:S01]  /*143b60*/  IMAD.X R108, R108, 0x1, R244, P5 ;  /* 0x000000016c6c7824 */ /* 0x000fe200028e06f4 */
[----:B------:R-:W-:Y:S01]  /*143b70*/  STL [R1+0x4da8], R112 ;  /* 0x004da87001007387 */ /* 0x000fe20000100800 */
[----:B------:R-:W-:Y:S02]  /*143b80*/  STL [R1+0x4da0], R109 ;  /* 0x004da06d01007387 */ /* 0x000fe40000100800 */
[----:B------:R-:W2:Y:S01]  /*143b90*/  LDL.LU R103, [R1+0x4d28] ;  /* 0x004d280001677983 */ /* 0x000ea20000300800 */
[----:B------:R-:W-:Y:S01]  /*143ba0*/  STL [R1+0x4d98], R108 ;  /* 0x004d986c01007387 */ /* 0x000fe20000100800 */
[----:B------:R1:W-:Y:S02]  /*143bb0*/  STL.64 [R1+0xac0], R96 ;  /* 0x000ac06001007387 */ /* 0x0003e40000100a00 */
[----:B------:R-:W-:Y:S02]  /*143bc0*/  STL.64 [R1+0xac8], R98 ;  /* 0x000ac86201007387 */ /* 0x000fe40000100a00 */
[----:B----4-:R-:W3:Y:S01]  /*143bd0*/  LDL.LU R107, [R1+0x4d20] ;  /* 0x004d2000016b7983 */ /* 0x010ee20000300800 */
[----:B------:R-:W-:Y:S01]  /*143be0*/  ISETP.NE.U32.AND P4, PT, R8, RZ, PT ;  /* 0x000000ff0800720c */ /* 0x000fe20003f85070 */
[----:B------:R-:W-:Y:S01]  /*143bf0*/  IMAD.MOV.U32 R8, RZ, RZ, R10 ;  /* 0x000000ffff087224 */ /* 0x000fe200078e000a */
[----:B------:R-:W-:-:S05]  /*143c00*/  IADD3 R102, P5, R102, R246, RZ ;  /* 0x000000f666667210 */ /* 0x000fca0007fbe0ff */
[----:B------:R-:W-:Y:S01]  /*143c10*/  STL [R1+0x4d9c], R102 ;  /* 0x004d9c6601007387 */ /* 0x000fe20000100800 */
[----:B-1----:R-:W4:Y:S02]  /*143c20*/  LDL.LU R96, [R1+0x4d18] ;  /* 0x004d180001607983 */ /* 0x002f240000300800 */
[----:B------:R-:W4:Y:S01]  /*143c30*/  LDL.LU R10, [R1+0x4d1c] ;  /* 0x004d1c00010a7983 */ /* 0x000f220000300800 */
[----:B------:R-:W-:-:S04]  /*143c40*/  SEL R9, R9, RZ, !P0 ;  /* 0x000000ff09097207 */ /* 0x000fc80004000000 */
[----:B------:R-:W-:Y:S01]  /*143c50*/  ISETP.NE.U32.AND P3, PT, R9, RZ, PT ;  /* 0x000000ff0900720c */ /* 0x000fe20003f65070 */
[----:B------:R-:W-:Y:S01]  /*143c60*/  MOV R9, R112 ;  /* 0x0000007000097202 */ /* 0x000fe20000000f00 */
[----:B------:R-:W-:Y:S04]  /*143c70*/  HMMA.1688.F32.TF32 R92, R120, R110, R92 ;  /* 0x0000006e785c723c */ /* 0x000fe8000008105c */
[----:B------:R1:W-:Y:S01]  /*143c80*/  LDGSTS.E [R0+0x2b000], [R8.64], P1 ;  /* 0x2b00000008007fae */ /* 0x0003e20008921844 */
[----:B------:R-:W-:Y:S02]  /*143c90*/  IMAD.X R104, R104, 0x1, R244, P5 ;  /* 0x0000000168687824 */ /* 0x000fe400028e06f4 */
[----:B-1----:R-:W-:Y:S01]  /*143ca0*/  IMAD.MOV.U32 R8, RZ, RZ, R11 ;  /* 0x000000ffff087224 */ /* 0x002fe200078e000b */
[----:B------:R-:W-:-:S02]  /*143cb0*/  MOV R9, R109 ;  /* 0x0000006d00097202 */ /* 0x000fc40000000f00 */
[----:B------:R-:W-:Y:S01]  /*143cc0*/  IADD3 R101, P5, R101, R246, RZ ;  /* 0x000000f665657210 */ /* 0x000fe20007fbe0ff */
[----:B------:R-:W4:Y:S04]  /*143cd0*/  LDL.LU R11, [R1+0x4d10] ;  /* 0x004d1000010b7983 */ /* 0x000f280000300800 */
[----:B------:R1:W-:Y:S02]  /*143ce0*/  LDGSTS.E [R0+0x2b200], [R8.64], P1 ;  /* 0x2b20000008007fae */ /* 0x0003e40008921844 */
[----:B-1----:R-:W-:Y:S02]  /*143cf0*/  IMAD.MOV.U32 R8, RZ, RZ, R105 ;  /* 0x000000ffff087224 */ /* 0x002fe400078e0069 */
[----:B------:R-:W-:-:S05]  /*143d00*/  IMAD.MOV.U32 R9, RZ, RZ, R108 ;  /* 0x000000ffff097224 */ /* 0x000fca00078e006c */
[----:B------:R1:W-:Y:S04]  /*143d10*/  LDGSTS.E [R0+0x2b400], [R8.64], P1 ;  /* 0x2b40000008007fae */ /* 0x0003e80008921844 */
[----:B------:R1:W-:Y:S01]  /*143d20*/  STL [R1+0x4d90], R104 ;  /* 0x004d906801007387 */ /* 0x0003e20000100800 */
[----:B------:R-:W-:Y:S01]  /*143d30*/  STL [R1+0x4d34], R101 ;  /* 0x004d346501007387 */ /* 0x000fe20000100800 */
[----:B-1----:R-:W-:Y:S01]  /*143d40*/  MOV R8, R102 ;  /* 0x0000006600087202 */ /* 0x002fe20000000f00 */
[----:B------:R-:W-:-:S05]  /*143d50*/  IMAD.MOV.U32 R9, RZ, RZ, R104 ;  /* 0x000000ffff097224 */ /* 0x000fca00078e0068 */
[----:B------:R1:W-:Y:S01]  /*143d60*/  LDGSTS.E [R0+0x2b600], [R8.64], P1 ;  /* 0x2b60000008007fae */ /* 0x0003e20008921844 */
[----:B------:R-:W-:-:S05]  /*143d70*/  IADD3 R106, P1, R106, R246, RZ ;  /* 0x000000f66a6a7210 */ /* 0x000fca0007f3e0ff */
[----:B------:R-:W-:Y:S01]  /*143d80*/  STL [R1+0x4d2c], R106 ;  /* 0x004d2c6a01007387 */ /* 0x000fe20000100800 */
[----:B-1----:R-:W-:Y:S02]  /*143d90*/  IMAD.MOV.U32 R8, RZ, RZ, R101 ;  /* 0x000000ffff087224 */ /* 0x002fe400078e0065 */
[----:B--2---:R-:W-:Y:S01]  /*143da0*/  IMAD.X R103, R103, 0x1, R244, P5 ;  /* 0x0000000167677824 */ /* 0x004fe200028e06f4 */
[----:B------:R-:W-:-:S04]  /*143db0*/  IADD3 R100, P5, R100, R246, RZ ;  /* 0x000000f664647210 */ /* 0x000fc80007fbe0ff */
[----:B------:R1:W-:Y:S01]  /*143dc0*/  STL [R1+0x4d28], R103 ;  /* 0x004d286701007387 */ /* 0x0003e20000100800 */
[----:B------:R-:W-:Y:S01]  /*143dd0*/  STL.64 [R1+0xab0], R92 ;  /* 0x000ab05c01007387 */ /* 0x000fe20000100a00 */
[----:B---3--:R-:W-:Y:S02]  /*143de0*/  IADD3.X R107, R107, R244, RZ, P1, !PT ;  /* 0x000000f46b6b7210 */ /* 0x008fe40000ffe4ff */
[----:B------:R2:W-:Y:S04]  /*143df0*/  STL.64 [R1+0xab8], R94 ;  /* 0x000ab85e01007387 */ /* 0x0005e80000100a00 */
[----:B------:R-:W3:Y:S01]  /*143e00*/  LDL.LU R104, [R1+0x4cb4] ;  /* 0x004cb40001687983 */ /* 0x000ee20000300800 */
[----:B------:R-:W3:Y:S02]  /*143e10*/  LDL.LU R102, [R1+0x4cac] ;  /* 0x004cac0001667983 */ /* 0x000ee40000300800 */
[----:B------:R-:W-:Y:S02]  /*143e20*/  STL [R1+0x4d24], R100 ;  /* 0x004d246401007387 */ /* 0x000fe40000100800 */
[----:B------:R-:W-:Y:S01]  /*143e30*/  STL [R1+0x4d20], R107 ;  /* 0x004d206b01007387 */ /* 0x000fe20000100800 */
[----:B------:R-:W3:Y:S01]  /*143e40*/  LDL.LU R105, [R1+0x4ca8] ;  /* 0x004ca80001697983 */ /* 0x000ee20000300800 */
[----:B------:R-:W-:-:S05]  /*143e50*/  MOV R9, R103 ;  /* 0x0000006700097202 */ /* 0x000fca0000000f00 */
[----:B------:R1:W-:Y:S01]  /*143e60*/  LDGSTS.E [R0+0x2d000], [R8.64], P2 ;  /* 0x2d00000008007fae */ /* 0x0003e20009121844 */
[----:B----4-:R-:W-:Y:S01]  /*143e70*/  IMAD.X R96, R96, 0x1, R244, P5 ;  /* 0x0000000160607824 */ /* 0x010fe200028e06f4 */
[----:B------:R-:W-:-:S05]  /*143e80*/  IADD3 R10, P1, R10, R246, RZ ;  /* 0x000000f60a0a7210 */ /* 0x000fca0007f3e0ff */
[----:B------:R-:W-:Y:S01]  /*143e90*/  STL [R1+0x4d1c], R10 ;  /* 0x004d1c0a01007387 */ /* 0x000fe20000100800 */
[----:B------:R4:W-:Y:S02]  /*143ea0*/  STL [R1+0x4d18], R96 ;  /* 0x004d186001007387 */ /* 0x0009e40000100800 */
[----:B-1----:R-:W3:Y:S02]  /*143eb0*/  LDL.LU R103, [R1+0x4ca0] ;  /* 0x004ca00001677983 */ /* 0x002ee40000300800 */
[----:B------:R-:W3:Y:S01]  /*143ec0*/  LDL.LU R101, [R1+0x4c98] ;  /* 0x004c980001657983 */ /* 0x000ee20000300800 */
[----:B------:R-:W3:Y:S01]  /*143ed0*/  LDL.LU R97, [R1+0x4ca4] ;  /* 0x004ca40001617983 */ /* 0x000ee20000300800 */
[----:B--2---:R-:W2:Y:S02]  /*143ee0*/  LDL.LU R94, [R1+0x4c9c] ;  /* 0x004c9c00015e7983 */ /* 0x004ea40000300800 */
[----:B------:R-:W-:Y:S02]  /*143ef0*/  IMAD.MOV.U32 R8, RZ, RZ, R106 ;  /* 0x000000ffff087224 */ /* 0x000fe400078e006a */
[----:B------:R-:W-:-:S05]  /*143f00*/  IMAD.MOV.U32 R9, RZ, RZ, R107 ;  /* 0x000000ffff097224 */ /* 0x000fca00078e006b */
[----:B------:R1:W-:Y:S01]  /*143f10*/  LDGSTS.E [R0+0x2d200], [R8.64], P2 ;  /* 0x2d20000008007fae */ /* 0x0003e20009121844 */
[C---:B------:R-:W-:Y:S01]  /*143f20*/  ISETP.GT.AND P5, PT, R116.reuse, 0x6a, PT ;  /* 0x0000006a7400780c */ /* 0x040fe20003fa4270 */
[----:B------:R-:W-:Y:S01]  /*143f30*/  IMAD.X R11, R11, 0x1, R244, P1 ;  /* 0x000000010b0b7824 */ /* 0x000fe200008e06f4 */
[----:B-1----:R-:W-:Y:S01]  /*143f40*/  MOV R8, R100 ;  /* 0x0000006400087202 */ /* 0x002fe20000000f00 */
[----:B------:R-:W-:Y:S01]  /*143f50*/  IMAD.MOV.U32 R9, RZ, RZ, R96 ;  /* 0x000000ffff097224 */ /* 0x000fe200078e0060 */
[----:B------:R-:W-:-:S04]  /*143f60*/  ISETP.GT.AND P1, PT, R116, 0x66, PT ;  /* 0x000000667400780c */ /* 0x000fc80003f24270 */
[----:B------:R1:W-:Y:S01]  /*143f70*/  LDGSTS.E [R0+0x2d400], [R8.64], P2 ;  /* 0x2d40000008007fae */ /* 0x0003e20009121844 */
[----:B------:R-:W-:Y:S01]  /*143f80*/  MOV R110, R158 ;  /* 0x0000009e006e7202 */ /* 0x000fe20000000f00 */
[----:B------:R-:W-:Y:S02]  /*143f90*/  IMAD.MOV.U32 R111, RZ, RZ, R159 ;  /* 0x000000ffff6f7224 */ /* 0x000fe400078e009f */
[----:B------:R-:W2:Y:S01]  /*143fa0*/  LDL.LU R158, [R1+0x60fc] ;  /* 0x0060fc00019e7983 */ /* 0x000ea20000300800 */
[----:B------:R-:W2:Y:S01]  /*143fb0*/  LDL.LU R159, [R1+0x60f8] ;  /* 0x0060f800019f7983 */ /* 0x000ea20000300800 */
[----:B----4-:R-:W4:Y:S02]  /*143fc0*/  LDL.LU R96, [R1+0x4c90] ;  /* 0x004c900001607983 */ /* 0x010f240000300800 */
[----:B-1----:R-:W-:Y:S01]  /*143fd0*/  IMAD.MOV.U32 R8, RZ, RZ, R10 ;  /* 0x000000ffff087224 */ /* 0x002fe200078e000a */
[----:B------:R-:W-:-:S05]  /*143fe0*/  MOV R9, R11 ;  /* 0x0000000b00097202 */ /* 0x000fca0000000f00 */
[----:B------:R1:W-:Y:S04]  /*143ff0*/  LDGSTS.E [R0+0x2d600], [R8.64], P2 ;  /* 0x2d60000008007fae */ /* 0x0003e80009121844 */
[----:B------:R1:W-:Y:S02]  /*144000*/  STL [R1+0x4d10], R11 ;  /* 0x004d100b01007387 */ /* 0x0003e40000100800 */
[----:B-1----:R-:W-:Y:S02]  /*144010*/  SEL R9, RZ, 0x4, !P1 ;  /* 0x00000004ff097807 */ /* 0x002fe40004800000 */
[----:B------:R-:W-:Y:S02]  /*144020*/  SEL R8, RZ, 0x4, !P5 ;  /* 0x00000004ff087807 */ /* 0x000fe40006800000 */
[----:B------:R-:W-:-:S02]  /*144030*/  SEL R9, R9, RZ, !P0 ;  /* 0x000000ff09097207 */ /* 0x000fc40004000000 */
[----:B------:R-:W-:Y:S01]  /*144040*/  SEL R8, R8, RZ, !P0 ;  /* 0x000000ff08087207 */ /* 0x000fe20004000000 */
[----:B------:R-:W-:Y:S02]  /*144050*/  IMAD.MOV.U32 R106, RZ, RZ, R160 ;  /* 0x000000ffff6a7224 */ /* 0x000fe400078e00a0 */
[----:B------:R-:W-:Y:S01]  /*144060*/  IMAD.MOV.U32 R107, RZ, RZ, R161 ;  /* 0x000000ffff6b7224 */ /* 0x000fe200078e00a1 */
[----:B------:R-:W4:Y:S01]  /*144070*/  LDL.LU R160, [R1+0x60f4] ;  /* 0x0060f40001a07983 */ /* 0x000f220000300800 */
[----:B------:R-:W4:Y:S02]  /*144080*/  LDL.LU R161, [R1+0x60f0] ;  /* 0x0060f00001a17983 */ /* 0x000f240000300800 */
[----:B------:R-:W4:Y:S02]  /*144090*/  LDL.LU R93, [R1+0x4c34] ;  /* 0x004c3400015d7983 */ /* 0x000f240000300800 */
[----:B------:R-:W4:Y:S01]  /*1440a0*/  LDL.LU R99, [R1+0x4c2c] ;  /* 0x004c2c0001637983 */ /* 0x000f220000300800 */
[----:B------:R-:W4:Y:S01]  /*1440b0*/  LDL.LU R92, [R1+0x4c24] ;  /* 0x004c2400015c7983 */ /* 0x000f220000300800 */
[----:B---3--:R-:W-:-:S02]  /*1440c0*/  IADD3 R104, P1, R104, R246, RZ ;  /* 0x000000f668687210 */ /* 0x008fc40007f3e0ff */
[----:B------:R-:W-:Y:S02]  /*1440d0*/  IADD3 R102, P2, R102, R246, RZ ;  /* 0x000000f666667210 */ /* 0x000fe40007f5e0ff */
[----:B------:R-:W-:Y:S01]  /*1440e0*/  IADD3.X R105, R105, R244, RZ, P1, !PT ;  /* 0x000000f469697210 */ /* 0x000fe20000ffe4ff */
[----:B------:R-:W-:Y:S01]  /*1440f0*/  ISETP.NE.U32.AND P1, PT, R9, RZ, PT ;  /* 0x000000ff0900720c */ /* 0x000fe20003f25070 */
[----:B------:R-:W-:Y:S01]  /*144100*/  STL [R1+0x4cb4], R104 ;  /* 0x004cb46801007387 */ /* 0x000fe20000100800 */
[----:B------:R-:W-:Y:S02]  /*144110*/  STL [R1+0x4cac], R102 ;  /* 0x004cac6601007387 */ /* 0x000fe40000100800 */
[----:B------:R-:W-:Y:S01]  /*144120*/  IMAD.X R103, R103, 0x1, R244, P2 ;  /* 0x0000000167677824 */ /* 0x000fe200010e06f4 */
[----:B------:R-:W-:Y:S02]  /*144130*/  ISETP.NE.U32.AND P2, PT, R8, RZ, PT ;  /* 0x000000ff0800720c */ /* 0x000fe40003f45070 */
[----:B------:R-:W-:Y:S01]  /*144140*/  HMMA.1688.F32.TF32 R8, R120, R110, R88 ;  /* 0x0000006e7808723c */ /* 0x000fe20000081058 */
[----:B------:R-:W-:-:S05]  /*144150*/  IADD3 R97, P5, R97, R246, RZ ;  /* 0x000000f661617210 */ /* 0x000fca0007fbe0ff */
[----:B------:R-:W-:Y:S01]  /*144160*/  STL [R1+0x4ca4], R97 ;  /* 0x004ca46101007387 */ /* 0x000fe20000100800 */
[----:B------:R-:W-:Y:S02]  /*144170*/  IMAD.X R101, R101, 0x1, R244, P5 ;  /* 0x0000000165657824 */ /* 0x000fe400028e06f4 */
[----:B------:R-:W-:Y:S02]  /*144180*/  STL [R1+0x4ca8], R105 ;  /* 0x004ca86901007387 */ /* 0x000fe40000100800 */
[----:B------:R-:W-:Y:S01]  /*144190*/  STL [R1+0x4ca0], R103 ;  /* 0x004ca06701007387 */ /* 0x000fe20000100800 */
[----:B------:R-:W3:Y:S01]  /*1441a0*/  LDL.LU R95, [R1+0x4c28] ;  /* 0x004c2800015f7983 */ /* 0x000ee20000300800 */
[----:B--2---:R-:W-:-:S03]  /*1441b0*/  IADD3 R94, P5, R94, R246, RZ ;  /* 0x000000f65e5e7210 */ /* 0x004fc60007fbe0ff */
[----:B------:R-:W-:Y:S07]  /*1441c0*/  STL [R1+0x4c98], R101 ;  /* 0x004c986501007387 */ /* 0x000fee0000100800 */
[----:B------:R-:W-:Y:S01]  /*1441d0*/  STL.64 [R1+0xaa0], R8 ;  /* 0x000aa00801007387 */ /* 0x000fe20000100a00 */
[----:B------:R1:W-:Y:S02]  /*1441e0*/  STL.64 [R1+0xaa8], R10 ;  /* 0x000aa80a01007387 */ /* 0x0003e40000100a00 */
[----:B------:R-:W2:Y:S02]  /*1441f0*/  LDL.LU R100, [R1+0x4c20] ;  /* 0x004c200001647983 */ /* 0x000ea40000300800 */
[----:B------:R-:W-:Y:S01]  /*144200*/  STL [R1+0x4c9c], R94 ;  /* 0x004c9c5e01007387 */ /* 0x000fe20000100800 */
[----:B------:R-:W2:Y:S04]  /*144210*/  LDL.LU R98, [R1+0x4c18] ;  /* 0x004c180001627983 */ /* 0x000ea80000300800 */
[----:B-1----:R-:W2:Y:S01]  /*144220*/  LDL.LU R11, [R1+0x4c10] ;  /* 0x004c1000010b7983 */ /* 0x002ea20000300800 */
[----:B------:R-:W2:Y:S01]  /*144230*/  LDL.LU R10, [R1+0x4c1c] ;  /* 0x004c1c00010a7983 */ /* 0x000ea20000300800 */
[----:B------:R-:W-:Y:S01]  /*144240*/  MOV R8, R104 ;  /* 0x0000006800087202 */ /* 0x000fe20000000f00 */
[----:B------:R-:W-:Y:S01]  /*144250*/  IMAD.MOV.U32 R9, RZ, RZ, R105 ;  /* 0x000000ffff097224 */ /* 0x000fe200078e0069 */
[----:B------:R-:W-:Y:S04]  /*144260*/  HMMA.1688.F32.TF32 R84, R120, R106, R84 ;  /* 0x0000006a7854723c */ /* 0x000fe80000081054 */
[----:B------:R1:W-:Y:S01]  /*144270*/  LDGSTS.E [R0+0x2f000], [R8.64], P3 ;  /* 0x2f00000008007fae */ /* 0x0003e20009921844 */
[----:B----4-:R-:W-:Y:S01]  /*144280*/  IMAD.X R96, R96, 0x1, R244, P5 ;  /* 0x0000000160607824 */ /* 0x010fe200028e06f4 */
[----:B-1----:R-:W-:Y:S01]  /*144290*/  MOV R8, R102 ;  /* 0x0000006600087202 */ /* 0x002fe20000000f00 */
[----:B------:R-:W-:-:S05]  /*1442a0*/  IMAD.MOV.U32 R9, RZ, RZ, R103 ;  /* 0x000000ffff097224 */ /* 0x000fca00078e0067 */
[----:B------:R1:W-:Y:S01]  /*1442b0*/  LDGSTS.E [R0+0x2f200], [R8.64], P3 ;  /* 0x2f20000008007fae */ /* 0x0003e20009921844 */
[----:B------:R-:W-:Y:S01]  /*1442c0*/  IADD3 R93, P5, R93, R246, RZ ;  /* 0x000000f65d5d7210 */ /* 0x000fe20007fbe0ff */
[----:B-1----:R-:W-:Y:S01]  /*1442d0*/  IMAD.MOV.U32 R8, RZ, RZ, R97 ;  /* 0x000000ffff087224 */ /* 0x002fe200078e0061 */
[----:B------:R-:W-:-:S05]  /*1442e0*/  MOV R9, R101 ;  /* 0x0000006500097202 */ /* 0x000fca0000000f00 */
[----:B------:R1:W-:Y:S04]  /*1442f0*/  LDGSTS.E [R0+0x2f400], [R8.64], P3 ;  /* 0x2f40000008007fae */ /* 0x0003e80009921844 */
[----:B------:R4:W-:Y:S01]  /*144300*/  STL [R1+0x4c90], R96 ;  /* 0x004c906001007387 */ /* 0x0009e20000100800 */
[----:B------:R-:W-:Y:S02]  /*144310*/  STL [R1+0x4c34], R93 ;  /* 0x004c345d01007387 */ /* 0x000fe40000100800 */
[----:B-1----:R-:W-:Y:S02]  /*144320*/  IMAD.MOV.U32 R8, RZ, RZ, R94 ;  /* 0x000000ffff087224 */ /* 0x002fe400078e005e */
[----:B------:R-:W-:-:S05]  /*144330*/  IMAD.MOV.U32 R9, RZ, RZ, R96 ;  /* 0x000000ffff097224 */ /* 0x000fca00078e0060 */
[----:B------:R1:W-:Y:S01]  /*144340*/  LDGSTS.E [R0+0x2f600], [R8.64], P3 ;  /* 0x2f60000008007fae */ /* 0x0003e20009921844 */
[----:B------:R-:W-:-:S05]  /*144350*/  IADD3 R99, P3, R99, R246, RZ ;  /* 0x000000f663637210 */ /* 0x000fca0007f7e0ff */
[----:B------:R-:W-:Y:S01]  /*144360*/  STL [R1+0x4c2c], R99 ;  /* 0x004c2c6301007387 */ /* 0x000fe20000100800 */
[----:B-1----:R-:W-:Y:S02]  /*144370*/  MOV R8, R93 ;  /* 0x0000005d00087202 */ /* 0x002fe40000000f00 */
[----:B---3--:R-:W-:Y:S01]  /*144380*/  IADD3.X R95, R95, R244, RZ, P5, !PT ;  /* 0x000000f45f5f7210 */ /* 0x008fe20002ffe4ff */
[----:B------:R-:W-:-:S04]  /*144390*/  IADD3 R92, P5, R92, R246, RZ ;  /* 0x000000f65c5c7210 */ /* 0x000fc80007fbe0ff */
[----:B------:R1:W-:Y:S01]  /*1443a0*/  STL [R1+0x4c28], R95 ;  /* 0x004c285f01007387 */ /* 0x0003e20000100800 */
[----:B------:R3:W-:Y:S02]  /*1443b0*/  STL.64 [R1+0xa80], R84 ;  /* 0x000a805401007387 */ /* 0x0007e40000100a00 */
[----:B------:R1:W-:Y:S02]  /*1443c0*/  STL.64 [R1+0xa88], R86 ;  /* 0x000a885601007387 */ /* 0x0003e40000100a00 */
[----:B----4-:R-:W4:Y:S01]  /*1443d0*/  LDL.LU R96, [R1+0x4bb4] ;  /* 0x004bb40001607983 */ /* 0x010f220000300800 */
[----:B------:R-:W4:Y:S01]  /*1443e0*/  LDL.LU R94, [R1+0x4bac] ;  /* 0x004bac00015e7983 */ /* 0x000f220000300800 */
[----:B------:R1:W-:Y:S02]  /*1443f0*/  STL [R1+0x4c24], R92 ;  /* 0x004c245c01007387 */ /* 0x0003e40000100800 */
[----:B------:R-:W4:Y:S02]  /*144400*/  LDL.LU R88, [R1+0x4ba4] ;  /* 0x004ba40001587983 */ /* 0x000f240000300800 */
[----:B--2---:R-:W-:-:S02]  /*144410*/  IMAD.X R100, R100, 0x1, R244, P3 ;  /* 0x0000000164647824 */ /* 0x004fc400018e06f4 */
[----:B------:R-:W-:-:S03]  /*144420*/  IMAD.X R98, R98, 0x1, R244, P5 ;  /* 0x0000000162627824 */ /* 0x000fc600028e06f4 */
[----:B------:R-:W-:Y:S01]  /*144430*/  STL [R1+0x4c20], R100 ;  /* 0x004c206401007387 */ /* 0x000fe20000100800 */
[----:B------:R-:W2:Y:S01]  /*144440*/  LDL.LU R97, [R1+0x4ba8] ;  /* 0x004ba80001617983 */ /* 0x000ea20000300800 */
[----:B------:R-:W-:Y:S01]  /*144450*/  IADD3 R10, P3, R10, R246, RZ ;  /* 0x000000f60a0a7210 */ /* 0x000fe20007f7e0ff */
[----:B------:R-:W-:-:S04]  /*144460*/  IMAD.MOV.U32 R9, RZ, RZ, R95 ;  /* 0x000000ffff097224 */ /* 0x000fc800078e005f */
[----:B------:R-:W-:Y:S01]  /*144470*/  STL [R1+0x4c1c], R10 ;  /* 0x004c1c0a01007387 */ /* 0x000fe20000100800 */
[----:B------:R-:W-:Y:S02]  /*144480*/  STL [R1+0x4c18], R98 ;  /* 0x004c186201007387 */ /* 0x000fe40000100800 */
[----:B-1----:R-:W2:Y:S02]  /*144490*/  LDL.LU R95, [R1+0x4ba0] ;  /* 0x004ba000015f7983 */ /* 0x002ea40000300800 */
[----:B------:R-:W2:Y:S01]  /*1444a0*/  LDL.LU R93, [R1+0x4b98] ;  /* 0x004b9800015d7983 */ /* 0x000ea20000300800 */
[----:B---3--:R-:W3:Y:S04]  /*1444b0*/  LDL.LU R84, [R1+0x4b9c] ;  /* 0x004b9c0001547983 */ /* 0x008ee80000300800 */
[----:B------:R1:W-:Y:S01]  /*1444c0*/  LDGSTS.E [R0+0x31000], [R8.64], P4 ;  /* 0x3100000008007fae */ /* 0x0003e2000a121844 */
[----:B------:R-:W-:-:S02]  /*1444d0*/  IMAD.X R11, R11, 0x1, R244, P3 ;  /* 0x000000010b0b7824 */ /* 0x000fc400018e06f4 */
[----:B-1----:R-:W-:Y:S01]  /*1444e0*/  IMAD.MOV.U32 R8, RZ, RZ, R99 ;  /* 0x000000ffff087224 */ /* 0x002fe200078e0063 */
[----:B------:R-:W-:-:S05]  /*1444f0*/  MOV R9, R100 ;  /* 0x0000006400097202 */ /* 0x000fca0000000f00 */
[----:B------:R1:W-:Y:S01]  /*144500*/  LDGSTS.E [R0+0x31200], [R8.64], P4 ;  /* 0x3120000008007fae */ /* 0x0003e2000a121844 */
[C---:B------:R-:W-:Y:S02]  /*144510*/  ISETP.GT.AND P3, PT, R116.reuse, 0x6e, PT ;  /* 0x0000006e7400780c */ /* 0x040fe40003f64270 */
[----:B------:R-:W-:Y:S01]  /*144520*/  ISETP.GT.AND P5, PT, R116, 0x72, PT ;  /* 0x000000727400780c */ /* 0x000fe20003fa4270 */
[----:B-1----:R-:W-:Y:S01]  /*144530*/  IMAD.MOV.U32 R8, RZ, RZ, R92 ;  /* 0x000000ffff087224 */ /* 0x002fe200078e005c */
[----:B------:R-:W-:-:S05]  /*144540*/  MOV R9, R98 ;  /* 0x0000006200097202 */ /* 0x000fca0000000f00 */
[----:B------:R1:W-:Y:S01]  /*144550*/  LDGSTS.E [R0+0x31400], [R8.64], P4 ;  /* 0x3140000008007fae */ /* 0x0003e2000a121844 */
[----:B------:R-:W-:Y:S02]  /*144560*/  IMAD.MOV.U32 R110, RZ, RZ, R162 ;  /* 0x000000ffff6e7224 */ /* 0x000fe400078e00a2 */
[----:B------:R-:W-:Y:S02]  /*144570*/  IMAD.MOV.U32 R111, RZ, RZ, R163 ;  /* 0x000000ffff6f7224 */ /* 0x000fe400078e00a3 */
[----:B------:R-:W3:Y:S01]  /*144580*/  LDL.LU R162, [R1+0x60ec] ;  /* 0x0060ec0001a27983 */ /* 0x000ee20000300800 */
[----:B------:R-:W3:Y:S01]  /*144590*/  LDL.LU R163, [R1+0x60e8] ;  /* 0x0060e80001a37983 */ /* 0x000ee20000300800 */
[----:B-1----:R-:W-:Y:S01]  /*1445a0*/  MOV R8, R10 ;  /* 0x0000000a00087202 */ /* 0x002fe20000000f00 */
[----:B------:R-:W-:-:S05]  /*1445b0*/  IMAD.MOV.U32 R9, RZ, RZ, R11 ;  /* 0x000000ffff097224 */ /* 0x000fca00078e000b */
[----:B------:R1:W-:Y:S04]  /*1445c0*/  LDGSTS.E [R0+0x31600], [R8.64], P4 ;  /* 0x3160000008007fae */ /* 0x0003e8000a121844 */
[----:B------:R1:W-:Y:S01]  /*1445d0*/  STL [R1+0x4c10], R11 ;  /* 0x004c100b01007387 */ /* 0x0003e20000100800 */
[----:B------:R-:W3:Y:S02]  /*1445e0*/  LDL.LU R86, [R1+0x4b90] ;  /* 0x004b900001567983 */ /* 0x000ee40000300800 */
[----:B------:R-:W3:Y:S01]  /*1445f0*/  LDL.LU R89, [R1+0x4b34] ;  /* 0x004b340001597983 */ /* 0x000ee20000300800 */
[----:B-1----:R-:W-:Y:S02]  /*144600*/  SEL R9, RZ, 0x4, !P3 ;  /* 0x00000004ff097807 */ /* 0x002fe40005800000 */
[----:B------:R-:W-:-:S02]  /*144610*/  SEL R8, RZ, 0x4, !P5 ;  /* 0x00000004ff087807 */ /* 0x000fc40006800000 */
[----:B------:R-:W-:Y:S02]  /*144620*/  SEL R9, R9, RZ, !P0 ;  /* 0x000000ff09097207 */ /* 0x000fe40004000000 */
[----:B------:R-:W-:Y:S01]  /*144630*/  SEL R8, R8, RZ, !P0 ;  /* 0x000000ff08087207 */ /* 0x000fe20004000000 */
[----:B------:R-:W-:Y:S01]  /*144640*/  IMAD.MOV.U32 R106, RZ, RZ, R245 ;  /* 0x000000ffff6a7224 */ /* 0x000fe200078e00f5 */
[----:B------:R-:W-:Y:S01]  /*144650*/  MOV R107, R232 ;  /* 0x000000e8006b7202 */ /* 0x000fe20000000f00 */
[----:B------:R-:W3:Y:S01]  /*144660*/  LDL.LU R245, [R1+0x60e4] ;  /* 0x0060e40001f57983 */ /* 0x000ee20000300800 */
[----:B------:R1:W5:Y:S02]  /*144670*/  LDL.LU R232, [R1+0x60e0] ;  /* 0x0060e00001e87983 */ /* 0x0003640000300800 */
[----:B------:R-:W3:Y:S02]  /*144680*/  LDL.LU R92, [R1+0x4b28] ;  /* 0x004b2800015c7983 */ /* 0x000ee40000300800 */
[----:B------:R-:W3:Y:S01]  /*144690*/  LDL.LU R87, [R1+0x4b20] ;  /* 0x004b200001577983 */ /* 0x000ee20000300800 */
[----:B------:R-:W3:Y:S01]  /*1446a0*/  LDL.LU R85, [R1+0x4b2c] ;  /* 0x004b2c0001557983 */ /* 0x000ee20000300800 */
[----:B------:R-:W3:Y:S01]  /*1446b0*/  LDL.LU R90, [R1+0x4b24] ;  /* 0x004b2400015a7983 */ /* 0x000ee20000300800 */
[----:B----4-:R-:W-:-:S02]  /*1446c0*/  IADD3 R96, P3, R96, R246, RZ ;  /* 0x000000f660607210 */ /* 0x010fc40007f7e0ff */
[----:B------:R-:W-:-:S03]  /*1446d0*/  IADD3 R94, P4, R94, R246, RZ ;  /* 0x000000f65e5e7210 */ /* 0x000fc60007f9e0ff */
[--C-:B--2---:R-:W-:Y:S01]  /*1446e0*/  IMAD.X R97, R97, 0x1, R244.reuse, P3 ;  /* 0x0000000161617824 */ /* 0x104fe200018e06f4 */
[----:B------:R-:W-:Y:S01]  /*1446f0*/  ISETP.NE.U32.AND P3, PT, R9, RZ, PT ;  /* 0x000000ff0900720c */ /* 0x000fe20003f65070 */
[----:B------:R-:W-:Y:S01]  /*144700*/  IMAD.X R95, R95, 0x1, R244, P4 ;  /* 0x000000015f5f7824 */ /* 0x000fe200020e06f4 */
[----:B------:R-:W-:Y:S02]  /*144710*/  ISETP.NE.U32.AND P4, PT, R8, RZ, PT ;  /* 0x000000ff0800720c */ /* 0x000fe40003f85070 */
[----:B------:R-:W-:Y:S01]  /*144720*/  HMMA.1688.F32.TF32 R8, R120, R110, R80 ;  /* 0x0000006e7808723c */ /* 0x000fe20000081050 */
[----:B------:R-:W-:Y:S01]  /*144730*/  IADD3 R88, P5, R88, R246, RZ ;  /* 0x000000f658587210 */ /* 0x000fe20007fbe0ff */
[----:B------:R-:W-:Y:S01]  /*144740*/  STL [R1+0x4bb4], R96 ;  /* 0x004bb46001007387 */ /* 0x000fe20000100800 */
[----:B------:R-:W-:Y:S02]  /*144750*/  STL [R1+0x4bac], R94 ;  /* 0x004bac5e01007387 */ /* 0x000fe40000100800 */
[----:B------:R-:W-:Y:S01]  /*144760*/  IADD3.X R93, R93, R244, RZ, P5, !PT ;  /* 0x000000f45d5d7210 */ /* 0x000fe20002ffe4ff */
[----:B------:R-:W-:Y:S01]  /*144770*/  STL [R1+0x4ba4], R88 ;  /* 0x004ba45801007387 */ /* 0x000fe20000100800 */
[----:B------:R-:W-:Y:S02]  /*144780*/  STL [R1+0x4ba8], R97 ;  /* 0x004ba86101007387 */ /* 0x000fe40000100800 */
[----:B------:R-:W-:Y:S01]  /*144790*/  STL [R1+0x4ba0], R95 ;  /* 0x004ba05f01007387 */ /* 0x000fe20000100800 */
[----:B---3--:R-:W-:Y:S01]  /*1447a0*/  IADD3 R84, P5, R84, R246, RZ ;  /* 0x000000f654547210 */ /* 0x008fe20007fbe0ff */
[----:B------:R-:W2:Y:S01]  /*1447b0*/  LDL.LU R91, [R1+0x4b18] ;  /* 0x004b1800015b7983 */ /* 0x000ea20000300800 */
[----:B------:R-:W-:Y:S11]  /*1447c0*/  STL [R1+0x4b98], R93 ;  /* 0x004b985d01007387 */ /* 0x000ff60000100800 */
[----:B------:R-:W-:Y:S01]  /*1447d0*/  STL.64 [R1+0xa60], R8 ;  /* 0x000a600801007387 */ /* 0x000fe20000100a00 */
[----:B------:R3:W-:Y:S03]  /*1447e0*/  STL.64 [R1+0xa68], R10 ;  /* 0x000a680a01007387 */ /* 0x0007e60000100a00 */
[----:B---3--:R-:W3:Y:S01]  /*1447f0*/  LDL.LU R11, [R1+0x4b10] ;  /* 0x004b1000010b7983 */ /* 0x008ee20000300800 */
[----:B------:R-:W-:Y:S02]  /*144800*/  STL [R1+0x4b9c], R84 ;  /* 0x004b9c5401007387 */ /* 0x000fe40000100800 */
[----:B------:R-:W4:Y:S02]  /*144810*/  LDL.LU R10, [R1+0x4b1c] ;  /* 0x004b1c00010a7983 */ /* 0x000f240000300800 */
[----:B------:R-:W-:-:S02]  /*144820*/  IMAD.MOV.U32 R8, RZ, RZ, R96 ;  /* 0x000000ffff087224 */ /* 0x000fc400078e0060 */
[----:B------:R-:W-:Y:S01]  /*144830*/  IMAD.MOV.U32 R9, RZ, RZ, R97 ;  /* 0x000000ffff097224 */ /* 0x000fe200078e0061 */
[----:B------:R-:W-:Y:S04]  /*144840*/  HMMA.1688.F32.TF32 R76, R120, R106, R76 ;  /* 0x0000006a784c723c */ /* 0x000fe8000008104c */
[----:B------:R1:W-:Y:S02]  /*144850*/  LDGSTS.E [R0+0x33000], [R8.64], P1 ;  /* 0x3300000008007fae */ /* 0x0003e40008921844 */
[----:B-1----:R-:W-:Y:S02]  /*144860*/  IMAD.MOV.U32 R8, RZ, RZ, R94 ;  /* 0x000000ffff087224 */ /* 0x002fe400078e005e */
[----:B------:R-:W-:Y:S01]  /*144870*/  IMAD.MOV.U32 R9, RZ, RZ, R95 ;  /* 0x000000ffff097224 */ /* 0x000fe200078e005f */
[----:B------:R-:W-:-:S04]  /*144880*/  IADD3.X R86, R86, R244, RZ, P5, !PT ;  /* 0x000000f456567210 */ /* 0x000fc80002ffe4ff */
[----:B------:R1:W-:Y:S01]  /*144890*/  LDGSTS.E [R0+0x33200], [R8.64], P1 ;  /* 0x3320000008007fae */ /* 0x0003e20008921844 */
[----:B------:R-:W-:Y:S02]  /*1448a0*/  IADD3 R89, P5, R89, R246, RZ ;  /* 0x000000f659597210 */ /* 0x000fe40007fbe0ff */
[----:B-1----:R-:W-:Y:S01]  /*1448b0*/  MOV R8, R88 ;  /* 0x0000005800087202 */ /* 0x002fe20000000f00 */
[----:B------:R-:W-:-:S05]  /*1448c0*/  IMAD.MOV.U32 R9, RZ, RZ, R93 ;  /* 0x000000ffff097224 */ /* 0x000fca00078e005d */
[----:B------:R1:W-:Y:S01]  /*1448d0*/  LDGSTS.E [R0+0x33400], [R8.64], P1 ;  /* 0x3340000008007fae */ /* 0x0003e20008921844 */
[----:B------:R-:W-:-:S03]  /*1448e0*/  IMAD.X R92, R92, 0x1, R244, P5 ;  /* 0x000000015c5c7824 */ /* 0x000fc600028e06f4 */
[----:B------:R1:W-:Y:S02]  /*1448f0*/  STL [R1+0x4b90], R86 ;  /* 0x004b905601007387 */ /* 0x0003e40000100800 */
[----:B-1----:R-:W-:Y:S01]  /*144900*/  IMAD.MOV.U32 R8, RZ, RZ, R84 ;  /* 0x000000ffff087224 */ /* 0x002fe200078e0054 */
[----:B------:R-:W-:-:S05]  /*144910*/  MOV R9, R86 ;  /* 0x0000005600097202 */ /* 0x000fca0000000f00 */
[----:B------:R1:W-:Y:S01]  /*144920*/  LDGSTS.E [R0+0x33600], [R8.64], P1 ;  /* 0x3360000008007fae */ /* 0x0003e20008921844 */
[----:B------:R-:W-:-:S03]  /*144930*/  IADD3 R85, P1, R85, R246, RZ ;  /* 0x000000f655557210 */ /* 0x000fc60007f3e0ff */
[----:B------:R1:W-:Y:S01]  /*144940*/  STL [R1+0x4b34], R89 ;  /* 0x004b345901007387 */ /* 0x0003e20000100800 */
[----:B------:R-:W-:-:S03]  /*144950*/  IADD3 R90, P5, R90, R246, RZ ;  /* 0x000000f65a5a7210 */ /* 0x000fc60007fbe0ff */
[----:B------:R-:W-:Y:S01]  /*144960*/  STL [R1+0x4b2c], R85 ;  /* 0x004b2c5501007387 */ /* 0x000fe20000100800 */
[----:B------:R-:W-:Y:S02]  /*144970*/  STL [R1+0x4b28], R92 ;  /* 0x004b285c01007387 */ /* 0x000fe40000100800 */
[----:B------:R-:W-:Y:S02]  /*144980*/  STL.64 [R1+0x980], R76 ;  /* 0x0009804c01007387 */ /* 0x000fe40000100a00 */
[----:B------:R2:W-:Y:S02]  /*144990*/  STL.64 [R1+0x988], R78 ;  /* 0x0009884e01007387 */ /* 0x0005e40000100a00 */
[----:B------:R-:W-:Y:S01]  /*1449a0*/  IMAD.X R87, R87, 0x1, R244, P1 ;  /* 0x0000000157577824 */ /* 0x000fe200008e06f4 */
[----:B------:R-:W3:Y:S01]  /*1449b0*/  LDL.LU R88, [R1+0x4ab4] ;  /* 0x004ab40001587983 */ /* 0x000ee20000300800 */
[----:B------:R-:W3:Y:S02]  /*1449c0*/  LDL.LU R86, [R1+0x4aac] ;  /* 0x004aac0001567983 */ /* 0x000ee40000300800 */
[----:B------:R-:W-:Y:S02]  /*1449d0*/  STL [R1+0x4b24], R90 ;  /* 0x004b245a01007387 */ /* 0x000fe40000100800 */
[----:B-1----:R-:W-:-:S02]  /*1449e0*/  IMAD.MOV.U32 R8, RZ, RZ, R89 ;  /* 0x000000ffff087224 */ /* 0x002fc400078e0059 */
[----:B------:R-:W-:Y:S01]  /*1449f0*/  IMAD.MOV.U32 R9, RZ, RZ, R92 ;  /* 0x000000ffff097224 */ /* 0x000fe200078e005c */
[----:B------:R-:W3:Y:S01]  /*144a00*/  LDL.LU R84, [R1+0x4aa4] ;  /* 0x004aa40001547983 */ /* 0x000ee20000300800 */
[----:B------:R1:W-:Y:S02]  /*144a10*/  STL [R1+0x4b20], R87 ;  /* 0x004b205701007387 */ /* 0x0003e40000100800 */
[----:B------:R-:W3:Y:S01]  /*144a20*/  LDL.LU R89, [R1+0x4aa8] ;  /* 0x004aa80001597983 */ /* 0x000ee20000300800 */
[----:B------:R1:W-:Y:S02]  /*144a30*/  LDGSTS.E [R0+0x35000], [R8.64], P2 ;  /* 0x3500000008007fae */ /* 0x0003e40009121844 */
[----:B-1----:R-:W-:Y:S01]  /*144a40*/  IMAD.MOV.U32 R9, RZ, RZ, R87 ;  /* 0x000000ffff097224 */ /* 0x002fe200078e0057 */
[----:B------:R-:W-:Y:S01]  /*144a50*/  MOV R8, R85 ;  /* 0x0000005500087202 */ /* 0x000fe20000000f00 */
[----:B------:R-:W-:Y:S01]  /*144a60*/  IMAD.MOV.U32 R110, RZ, RZ, R233 ;  /* 0x000000ffff6e7224 */ /* 0x000fe200078e00e9 */
[----:B------:R-:W-:-:S03]  /*144a70*/  MOV R111, R234 ;  /* 0x000000ea006f7202 */ /* 0x000fc60000000f00 */
[----:B------:R1:W-:Y:S01]  /*144a80*/  LDGSTS.E [R0+0x35200], [R8.64], P2 ;  /* 0x3520000008007fae */ /* 0x0003e20009121844 */
[----:B--2---:R-:W-:Y:S02]  /*144a90*/  IADD3.X R91, R91, R244, RZ, P5, !PT ;  /* 0x000000f45b5b7210 */ /* 0x004fe40002ffe4ff */
[----:B----4-:R-:W-:-:S05]  /*144aa0*/  IADD3 R10, P1, R10, R246, RZ ;  /* 0x000000f60a0a7210 */ /* 0x010fca0007f3e0ff */
[----:B------:R2:W-:Y:S01]  /*144ab0*/  STL [R1+0x4b1c], R10 ;  /* 0x004b1c0a01007387 */ /* 0x0005e20000100800 */
[----:B------:R-:W-:Y:S02]  /*144ac0*/  STL [R1+0x4b18], R91 ;  /* 0x004b185b01007387 */ /* 0x000fe40000100800 */
[----:B------:R-:W4:Y:S02]  /*144ad0*/  LDL.LU R79, [R1+0x4a9c] ;  /* 0x004a9c00014f7983 */ /* 0x000f240000300800 */
[----:B------:R-:W4:Y:S01]  /*144ae0*/  LDL.LU R87, [R1+0x4aa0] ;  /* 0x004aa00001577983 */ /* 0x000f220000300800 */
[----:B------:R-:W4:Y:S01]  /*144af0*/  LDL.LU R85, [R1+0x4a98] ;  /* 0x004a980001557983 */ /* 0x000f220000300800 */
[----:B-1----:R-:W-:Y:S01]  /*144b00*/  MOV R8, R90 ;  /* 0x0000005a00087202 */ /* 0x002fe20000000f00 */
[----:B------:R-:W-:Y:S02]  /*144b10*/  IMAD.MOV.U32 R9, RZ, RZ, R91 ;  /* 0x000000ffff097224 */ /* 0x000fe400078e005b */
[----:B---3--:R-:W-:Y:S01]  /*144b20*/  IMAD.X R11, R11, 0x1, R244, P1 ;  /* 0x000000010b0b7824 */ /* 0x008fe200008e06f4 */
[----:B------:R-:W-:Y:S01]  /*144b30*/  HMMA.1688.F32.TF32 R72, R120, R110, R72 ;  /* 0x0000006e7848723c */ /* 0x000fe20000081048 */
[----:B------:R1:W5:Y:S04]  /*144b40*/  LDL.LU R233, [R1+0x60dc] ;  /* 0x0060dc0001e97983 */ /* 0x0003680000300800 */
[----:B------:R3:W-:Y:S01]  /*144b50*/  LDGSTS.E [R0+0x35400], [R8.64], P2 ;  /* 0x3540000008007fae */ /* 0x0007e20009121844 */
[----:B------:R1:W5:Y:S02]  /*144b60*/  LDL.LU R234, [R1+0x60d8] ;  /* 0x0060d80001ea7983 */ /* 0x0003640000300800 */
[----:B------:R1:W-:Y:S02]  /*144b70*/  STL [R1+0x4b10], R11 ;  /* 0x004b100b01007387 */ /* 0x0003e40000100800 */
[----:B------:R-:W4:Y:S01]  /*144b80*/  LDL.LU R83, [R1+0x4a90] ;  /* 0x004a900001537983 */ /* 0x000f220000300800 */
[----:B------:R-:W-:-:S02]  /*144b90*/  ISETP.GT.AND P5, PT, R116, 0x7a, PT ;  /* 0x0000007a7400780c */ /* 0x000fc40003fa4270 */
[----:B------:R-:W-:Y:S01]  /*144ba0*/  ISETP.GT.AND P1, PT, R116, 0x76, PT ;  /* 0x000000767400780c */ /* 0x000fe20003f24270 */
[----:B------:R-:W4:Y:S01]  /*144bb0*/  LDL.LU R80, [R1+0x4a34] ;  /* 0x004a340001507983 */ /* 0x000f220000300800 */
[----:B------:R-:W-:Y:S02]  /*144bc0*/  MOV R106, R235 ;  /* 0x000000eb006a7202 */ /* 0x000fe40000000f00 */
[----:B------:R1:W5:Y:S02]  /*144bd0*/  LDL.LU R235, [R1+0x60d4] ;  /* 0x0060d40001eb7983 */ /* 0x0003640000300800 */
[----:B---3--:R-:W-:Y:S02]  /*144be0*/  IMAD.MOV.U32 R8, RZ, RZ, R10 ;  /* 0x000000ffff087224 */ /* 0x008fe400078e000a */
[----:B------:R-:W-:Y:S02]  /*144bf0*/  IMAD.MOV.U32 R9, RZ, RZ, R11 ;  /* 0x000000ffff097224 */ /* 0x000fe400078e000b */
[----:B------:R-:W-:-:S02]  /*144c00*/  IMAD.MOV.U32 R107, RZ, RZ, R236 ;  /* 0x000000ffff6b7224 */ /* 0x000fc400078e00ec */
[----:B------:R3:W5:Y:S04]  /*144c10*/  LDL.LU R236, [R1+0x60d0] ;  /* 0x0060d00001ec7983 */ /* 0x0007680000300800 */
[----:B------:R1:W-:Y:S01]  /*144c20*/  LDGSTS.E [R0+0x35600], [R8.64], P2 ;  /* 0x3560000008007fae */ /* 0x0003e20009121844 */
[----:B------:R-:W3:Y:S02]  /*144c30*/  LDL.LU R82, [R1+0x4a28] ;  /* 0x004a280001527983 */ /* 0x000ee40000300800 */
[----:B------:R-:W3:Y:S02]  /*144c40*/  LDL.LU R78, [R1+0x4a20] ;  /* 0x004a2000014e7983 */ /* 0x000ee40000300800 */
[----:B--2---:R-:W2:Y:S01]  /*144c50*/  LDL.LU R10, [R1+0x4a2c] ;  /* 0x004a2c00010a7983 */ /* 0x004ea20000300800 */
[----:B------:R-:W2:Y:S01]  /*144c60*/  LDL.LU R76, [R1+0x4a18] ;  /* 0x004a1800014c7983 */ /* 0x000ea20000300800 */
[----:B-1----:R-:W2:Y:S01]  /*144c70*/  LDL.LU R11, [R1+0x4a24] ;  /* 0x004a2400010b7983 */ /* 0x002ea20000300800 */
[----:B------:R-:W-:-:S02]  /*144c80*/  SEL R8, RZ, 0x4, !P5 ;  /* 0x00000004ff087807 */ /* 0x000fc40006800000 */
[----:B------:R-:W-:Y:S02]  /*144c90*/  SEL R9, RZ, 0x4, !P1 ;  /* 0x00000004ff097807 */ /* 0x000fe40004800000 */
[-C--:B------:R-:W-:Y:S02]  /*144ca0*/  IADD3 R88, P2, R88, R246.reuse, RZ ;  /* 0x000000f658587210 */ /* 0x080fe40007f5e0ff */
[-C--:B------:R-:W-:Y:S02]  /*144cb0*/  IADD3 R86, P5, R86, R246.reuse, RZ ;  /* 0x000000f656567210 */ /* 0x080fe40007fbe0ff */
[----:B------:R-:W-:Y:S01]  /*144cc0*/  IADD3 R84, P1, R84, R246, RZ ;  /* 0x000000f654547210 */ /* 0x000fe20007f3e0ff */
[--C-:B------:R-:W-:Y:S01]  /*144cd0*/  IMAD.X R89, R89, 0x1, R244.reuse, P2 ;  /* 0x0000000159597824 */ /* 0x100fe200010e06f4 */
[----:B------:R-:W-:Y:S01]  /*144ce0*/  STL [R1+0x4ab4], R88 ;  /* 0x004ab45801007387 */ /* 0x000fe20000100800 */
[----:B------:R-:W-:Y:S02]  /*144cf0*/  STL [R1+0x4aac], R86 ;  /* 0x004aac5601007387 */ /* 0x000fe40000100800 */
[----:B------:R-:W-:Y:S01]  /*144d00*/  STL [R1+0x4aa4], R84 ;  /* 0x004aa45401007387 */ /* 0x000fe20000100800 */
[----:B------:R-:W-:Y:S01]  /*144d10*/  STL [R1+0x4aa8], R89 ;  /* 0x004aa85901007387 */ /* 0x000fe20000100800 */
[----:B----4-:R-:W-:Y:S01]  /*144d20*/  IADD3.X R87, R87, R244, RZ, P5, !PT ;  /* 0x000000f457577210 */ /* 0x010fe20002ffe4ff */
[----:B------:R-:W-:-:S04]  /*144d30*/  IMAD.X R85, R85, 0x1, R244, P1 ;  /* 0x0000000155557824 */ /* 0x000fc800008e06f4 */
[----:B------:R-:W-:Y:S01]  /*144d40*/  STL [R1+0x4aa0], R87 ;  /* 0x004aa05701007387 */ /* 0x000fe20000100800 */
[----:B------:R-:W4:Y:S02]  /*144d50*/  LDL.LU R81, [R1+0x4a10] ;  /* 0x004a100001517983 */ /* 0x000f240000300800 */
[----:B------:R-:W-:Y:S02]  /*144d60*/  STL [R1+0x4a98], R85 ;  /* 0x004a985501007387 */ /* 0x000fe40000100800 */
[----:B------:R-:W-:Y:S01]  /*144d70*/  STL.64 [R1+0x970], R72 ;  /* 0x0009704801007387 */ /* 0x000fe20000100a00 */
[----:B------:R-:W-:Y:S01]  /*144d80*/  STL.64 [R1+0x978], R74 ;  /* 0x0009784a01007387 */ /* 0x000fe20000100a00 */
[----:B------:R-:W4:Y:S01]  /*144d90*/  LDL.LU R77, [R1+0x4a1c] ;  /* 0x004a1c00014d7983 */ /* 0x000f220000300800 */
[----:B------:R-:W-:Y:S02]  /*144da0*/  SEL R9, R9, RZ, !P0 ;  /* 0x000000ff09097207 */ /* 0x000fe40004000000 */
[----:B------:R-:W-:-:S02]  /*144db0*/  SEL R8, R8, RZ, !P0 ;  /* 0x000000ff08087207 */ /* 0x000fc40004000000 */
[----:B------:R-:W-:Y:S02]  /*144dc0*/  ISETP.NE.U32.AND P2, PT, R9, RZ, PT ;  /* 0x000000ff0900720c */ /* 0x000fe40003f45070 */
[----:B------:R-:W-:Y:S01]  /*144dd0*/  ISETP.NE.U32.AND P5, PT, R8, RZ, PT ;  /* 0x000000ff0800720c */ /* 0x000fe20003fa5070 */
[----:B------:R-:W-:Y:S01]  /*144de0*/  IMAD.MOV.U32 R8, RZ, RZ, R88 ;  /* 0x000000ffff087224 */ /* 0x000fe200078e0058 */
[----:B------:R-:W-:Y:S01]  /*144df0*/  MOV R9, R89 ;  /* 0x0000005900097202 */ /* 0x000fe20000000f00 */
[----:B------:R-:W-:Y:S04]  /*144e00*/  HMMA.1688.F32.TF32 R68, R120, R106, R68 ;  /* 0x0000006a7844723c */ /* 0x000fe80000081044 */
[----:B------:R1:W-:Y:S01]  /*144e10*/  LDGSTS.E [R0+0x37000], [R8.64], P3 ;  /* 0x3700000008007fae */ /* 0x0003e20009921844 */
[----:B------:R-:W-:Y:S01]  /*144e20*/  IADD3 R79, P1, R79, R246, RZ ;  /* 0x000000f64f4f7210 */ /* 0x000fe20007f3e0ff */
[----:B-1----:R-:W-:Y:S01]  /*144e30*/  IMAD.MOV.U32 R8, RZ, RZ, R86 ;  /* 0x000000ffff087224 */ /* 0x002fe200078e0056 */
[----:B------:R-:W-:-:S03]  /*144e40*/  MOV R9, R87 ;  /* 0x0000005700097202 */ /* 0x000fc60000000f00 */
[----:B------:R-:W-:Y:S02]  /*144e50*/  IMAD.X R83, R83, 0x1, R244, P1 ;  /* 0x0000000153537824 */ /* 0x000fe400008e06f4 */
[----:B------:R1:W-:Y:S01]  /*144e60*/  LDGSTS.E [R0+0x37200], [R8.64], P3 ;  /* 0x3720000008007fae */ /* 0x0003e20009921844 */
[----:B------:R-:W-:Y:S01]  /*144e70*/  IADD3 R80, P1, R80, R246, RZ ;  /* 0x000000f650507210 */ /* 0x000fe20007f3e0ff */
[----:B-1----:R-:W-:Y:S02]  /*144e80*/  IMAD.MOV.U32 R8, RZ, RZ, R84 ;  /* 0x000000ffff087224 */ /* 0x002fe400078e0054 */
[----:B------:R-:W-:-:S05]  /*144e90*/  IMAD.MOV.U32 R9, RZ, RZ, R85 ;  /* 0x000000ffff097224 */ /* 0x000fca00078e0055 */
[----:B------:R1:W-:Y:S01]  /*144ea0*/  LDGSTS.E [R0+0x37400], [R8.64], P3 ;  /* 0x3740000008007fae */ /* 0x0003e20009921844 */
[----:B---3--:R-:W-:-:S03]  /*144eb0*/  IMAD.X R82, R82, 0x1, R244, P1 ;  /* 0x0000000152527824 */ /* 0x008fc600008e06f4 */
[----:B------:R3:W-:Y:S01]  /*144ec0*/  STL [R1+0x4a9c], R79 ;  /* 0x004a9c4f01007387 */ /* 0x0007e20000100800 */
[----:B------:R-:W-:Y:S01]  /*144ed0*/  STL [R1+0x4a90], R83 ;  /* 0x004a905301007387 */ /* 0x000fe20000100800 */
[----:B-1----:R-:W-:Y:S01]  /*144ee0*/  MOV R8, R79 ;  /* 0x0000004f00087202 */ /* 0x002fe20000000f00 */
[----:B------:R-:W-:-:S05]  /*144ef0*/  IMAD.MOV.U32 R9, RZ, RZ, R83 ;  /* 0x000000ffff097224 */ /* 0x000fca00078e0053 */
[----:B------:R1:W-:Y:S01]  /*144f00*/  LDGSTS.E [R0+0x37600], [R8.64], P3 ;  /* 0x3760000008007fae */ /* 0x0003e20009921844 */
[----:B--2---:R-:W-:-:S03]  /*144f10*/  IADD3 R10, P3, R10, R246, RZ ;  /* 0x000000f60a0a7210 */ /* 0x004fc60007f7e0ff */
[----:B------:R2:W-:Y:S01]  /*144f20*/  STL [R1+0x4a34], R80 ;  /* 0x004a345001007387 */ /* 0x0005e20000100800 */
[----:B------:R-:W-:-:S03]  /*144f30*/  IADD3 R11, P1, R11, R246, RZ ;  /* 0x000000f60b0b7210 */ /* 0x000fc60007f3e0ff */
[----:B------:R-:W-:Y:S01]  /*144f40*/  STL [R1+0x4a2c], R10 ;  /* 0x004a2c0a01007387 */ /* 0x000fe20000100800 */
[----:B------:R-:W-:Y:S02]  /*144f50*/  STL [R1+0x4a28], R82 ;  /* 0x004a285201007387 */ /* 0x000fe40000100800 */
[----:B------:R-:W-:Y:S02]  /*144f60*/  STL.64 [R1+0x940], R68 ;  /* 0x0009404401007387 */ /* 0x000fe40000100a00 */
[----:B------:R-:W-:Y:S01]  /*144f70*/  STL.64 [R1+0x948], R70 ;  /* 0x0009484601007387 */ /* 0x000fe20000100a00 */
[----:B------:R-:W-:Y:S01]  /*144f80*/  IADD3.X R78, R78, R244, RZ, P3, !PT ;  /* 0x000000f44e4e7210 */ /* 0x000fe20001ffe4ff */
[----:B---3--:R-:W3:Y:S01]  /*144f90*/  LDL.LU R79, [R1+0x49cc] ;  /* 0x0049cc00014f7983 */ /* 0x008ee20000300800 */
[----:B------:R-:W3:Y:S02]  /*144fa0*/  LDL.LU R73, [R1+0x49c4] ;  /* 0x0049c40001497983 */ /* 0x000ee40000300800 */
[----:B------:R-:W-:-:S02]  /*144fb0*/  IMAD.X R76, R76, 0x1, R244, P1 ;  /* 0x000000014c4c7824 */ /* 0x000fc400008e06f4 */
[----:B-1----:R-:W-:Y:S01]  /*144fc0*/  IMAD.MOV.U32 R8, RZ, RZ, R80 ;  /* 0x000000ffff087224 */ /* 0x002fe200078e0050 */
[----:B------:R-:W-:Y:S01]  /*144fd0*/  MOV R9, R82 ;  /* 0x0000005200097202 */ /* 0x000fe20000000f00 */
[----:B------:R-:W-:Y:S01]  /*144fe0*/  STL [R1+0x4a24], R11 ;  /* 0x004a240b01007387 */ /* 0x000fe20000100800 */
[----:B------:R-:W3:Y:S02]  /*144ff0*/  LDL.LU R72, [R1+0x49bc] ;  /* 0x0049bc0001487983 */ /* 0x000ee40000300800 */
[----:B------:R1:W-:Y:S01]  /*145000*/  STL [R1+0x4a20], R78 ;  /* 0x004a204e01007387 */ /* 0x0003e20000100800 */
[----:B------:R1:W-:Y:S02]  /*145010*/  LDGSTS.E [R0+0x39000], [R8.64], P4 ;  /* 0x3900000008007fae */ /* 0x0003e4000a121844 */
[----:B-1----:R-:W-:Y:S01]  /*145020*/  IMAD.MOV.U32 R9, RZ, RZ, R78 ;  /* 0x000000ffff097224 */ /* 0x002fe200078e004e */
[----:B----4-:R-:W-:-:S05]  /*145030*/  IADD3 R77, P3, R77, R246, RZ ;  /* 0x000000f64d4d7210 */ /* 0x010fca0007f7e0ff */
[----:B------:R-:W-:Y:S01]  /*145040*/  STL [R1+0x4a1c], R77 ;  /* 0x004a1c4d01007387 */ /* 0x000fe20000100800 */
[----:B------:R1:W-:Y:S02]  /*145050*/  STL [R1+0x4a18], R76 ;  /* 0x004a184c01007387 */ /* 0x0003e40000100800 */
[----:B--2---:R-:W2:Y:S02]  /*145060*/  LDL.LU R80, [R1+0x49c0] ;  /* 0x0049c00001507983 */ /* 0x004ea40000300800 */
[----:B------:R-:W4:Y:S01]  /*145070*/  LDL.LU R78, [R1+0x49b8] ;  /* 0x0049b800014e7983 */ /* 0x000f220000300800 */
[----:B------:R-:W4:Y:S01]  /*145080*/  LDL.LU R71, [R1+0x49b0] ;  /* 0x0049b00001477983 */ /* 0x000f220000300800 */
[----:B------:R-:W-:Y:S01]  /*145090*/  IMAD.MOV.U32 R8, RZ, RZ, R10 ;  /* 0x000000ffff087224 */ /* 0x000fe200078e000a */
[----:B------:R-:W-:Y:S01]  /*1450a0*/  IADD3.X R81, R81, R244, RZ, P3, !PT ;  /* 0x000000f451517210 */ /* 0x000fe20001ffe4ff */
[----:B------:R-:W4:Y:S01]  /*1450b0*/  LDL.LU R10, [R1+0x49b4] ;  /* 0x0049b400010a7983 */ /* 0x000f220000300800 */
[----:B------:R-:W-:Y:S01]  /*1450c0*/  MOV R110, R237 ;  /* 0x000000ed006e7202 */ /* 0x000fe20000000f00 */
[----:B------:R-:W-:Y:S01]  /*1450d0*/  IMAD.MOV.U32 R111, RZ, RZ, R238 ;  /* 0x000000ffff6f7224 */ /* 0x000fe200078e00ee */
[----:B------:R1:W5:Y:S04]  /*1450e0*/  LDL.LU R237, [R1+0x60cc] ;  /* 0x0060cc0001ed7983 */ /* 0x0003680000300800 */
[----:B------:R1:W-:Y:S01]  /*1450f0*/  LDGSTS.E [R0+0x39200], [R8.64], P4 ;  /* 0x3920000008007fae */ /* 0x0003e2000a121844 */
[----:B------:R1:W5:Y:S02]  /*145100*/  LDL.LU R238, [R1+0x60c8] ;  /* 0x0060c80001ee7983 */ /* 0x0003640000300800 */
[----:B------:R-:W-:Y:S02]  /*145110*/  STL [R1+0x4a10], R81 ;  /* 0x004a105101007387 */ /* 0x000fe40000100800 */
[----:B------:R-:W-:-:S02]  /*145120*/  IMAD.MOV.U32 R106, RZ, RZ, R239 ;  /* 0x000000ffff6a7224 */ /* 0x000fc400078e00ef */
[----:B------:R-:W-:Y:S02]  /*145130*/  IMAD.MOV.U32 R107, RZ, RZ, R240 ;  /* 0x000000ffff6b7224 */ /* 0x000fe400078e00f0 */
[----:B-1----:R-:W-:Y:S02]  /*145140*/  IMAD.MOV.U32 R8, RZ, RZ, R11 ;  /* 0x000000ffff087224 */ /* 0x002fe400078e000b */
[----:B------:R-:W-:Y:S01]  /*145150*/  IMAD.MOV.U32 R9, RZ, RZ, R76 ;  /* 0x000000ffff097224 */ /* 0x000fe200078e004c */
[----:B------:R-:W4:Y:S01]  /*145160*/  LDL.LU R11, [R1+0x49a8] ;  /* 0x0049a800010b7983 */ /* 0x000f220000300800 */
[----:B------:R-:W4:Y:S02]  /*145170*/  LDL.LU R76, [R1+0x498c] ;  /* 0x00498c00014c7983 */ /* 0x000f240000300800 */
[----:B------:R1:W5:Y:S02]  /*145180*/  LDL.LU R239, [R1+0x60c4] ;  /* 0x0060c40001ef7983 */ /* 0x0003640000300800 */
[----:B------:R1:W5:Y:S01]  /*145190*/  LDL.LU R240, [R1+0x60c0] ;  /* 0x0060c00001f07983 */ /* 0x0003620000300800 */
[----:B------:R1:W-:Y:S02]  /*1451a0*/  LDGSTS.E [R0+0x39400], [R8.64], P4 ;  /* 0x3940000008007fae */ /* 0x0003e4000a121844 */
[----:B-1----:R-:W-:-:S02]  /*1451b0*/  IMAD.MOV.U32 R8, RZ, RZ, R77 ;  /* 0x000000ffff087224 */ /* 0x002fc400078e004d */
[----:B------:R-:W4:Y:S01]  /*1451c0*/  LDL.LU R77, [R1+0x4940] ;  /* 0x00494000014d7983 */ /* 0x000f220000300800 */
[----:B------:R-:W4:Y:S02]  /*1451d0*/  LDL.LU R75, [R1+0x4938] ;  /* 0x00493800014b7983 */ /* 0x000f240000300800 */
[----:B------:R-:W4:Y:S02]  /*1451e0*/  LDL.LU R74, [R1+0x4944] ;  /* 0x00494400014a7983 */ /* 0x000f240000300800 */
[----:B------:R-:W4:Y:S01]  /*1451f0*/  LDL.LU R70, [R1+0x4930] ;  /* 0x0049300001467983 */ /* 0x000f220000300800 */
[----:B------:R-:W4:Y:S01]  /*145200*/  LDL.LU R69, [R1+0x493c] ;  /* 0x00493c0001457983 */ /* 0x000f220000300800 */
[----:B------:R-:W-:Y:S01]  /*145210*/  HMMA.1688.F32.TF32 R64, R120, R110, R64 ;  /* 0x0000006e7840723c */ /* 0x000fe20000081040 */
[----:B------:R-:W-:Y:S01]  /*145220*/  MOV R9, R81 ;  /* 0x0000005100097202 */ /* 0x000fe20000000f00 */
[----:B------:R-:W4:Y:S01]  /*145230*/  LDL.LU R68, [R1+0x4934] ;  /* 0x0049340001447983 */ /* 0x000f220000300800 */
[----:B------:R-:W-:-:S03]  /*145240*/  ISETP.GT.AND P1, PT, R116, 0x7e, PT ;  /* 0x0000007e7400780c */ /* 0x000fc60003f24270 */
[----:B------:R1:W-:Y:S02]  /*145250*/  LDGSTS.E [R0+0x39600], [R8.64], P4 ;  /* 0x3960000008007fae */ /* 0x0003e4000a121844 */
[----:B-1----:R-:W-:Y:S02]  /*145260*/  SEL R9, RZ, 0x4, !P1 ;  /* 0x00000004ff097807 */ /* 0x002fe40004800000 */
[-C--:B---3--:R-:W-:Y:S02]  /*145270*/  IADD3 R79, P1, R79, R246.reuse, RZ ;  /* 0x000000f64f4f7210 */ /* 0x088fe40007f3e0ff */
[-C--:B------:R-:W-:Y:S02]  /*145280*/  IADD3 R73, P6, R73, R246.reuse, RZ ;  /* 0x000000f649497210 */ /* 0x080fe40007fde0ff */
[----:B------:R-:W-:Y:S01]  /*145290*/  IADD3 R72, P4, R72, R246, RZ ;  /* 0x000000f648487210 */ /* 0x000fe20007f9e0ff */
[----:B------:R-:W-:Y:S02]  /*1452a0*/  STL [R1+0x49cc], R79 ;  /* 0x0049cc4f01007387 */ /* 0x000fe40000100800 */
[----:B------:R-:W-:Y:S02]  /*1452b0*/  STL [R1+0x49c4], R73 ;  /* 0x0049c44901007387 */ /* 0x000fe40000100800 */
[----:B------:R-:W-:Y:S01]  /*1452c0*/  STL [R1+0x49bc], R72 ;  /* 0x0049bc4801007387 */ /* 0x000fe20000100800 */
[----:B--2---:R-:W-:Y:S01]  /*1452d0*/  IADD3.X R80, R80, R244, RZ, P1, !PT ;  /* 0x000000f450507210 */ /* 0x004fe20000ffe4ff */
[----:B----4-:R-:W-:-:S02]  /*1452e0*/  IMAD.X R78, R78, 0x1, R244, P6 ;  /* 0x000000014e4e7824 */ /* 0x010fc400030e06f4 */
[----:B------:R-:W-:Y:S02]  /*1452f0*/  IMAD.X R71, R71, 0x1, R244, P4 ;  /* 0x0000000147477824 */ /* 0x000fe400020e06f4 */
[----:B------:R-:W-:Y:S01]  /*145300*/  STL [R1+0x49c0], R80 ;  /* 0x0049c05001007387 */ /* 0x000fe20000100800 */
[----:B------:R-:W-:Y:S03]  /*145310*/  STL [R1+0x49b8], R78 ;  /* 0x0049b84e01007387 */ /* 0x000fe60000100800 */
[----:B------:R-:W-:Y:S01]  /*145320*/  STL [R1+0x49b0], R71 ;  /* 0x0049b04701007387 */ /* 0x000fe20000100800 */
[----:B------:R1:W-:Y:S03]  /*145330*/  STL.64 [R1+0x920], R64 ;  /* 0x0009204001007387 */ /* 0x0003e60000100a00 */
[----:B------:R2:W-:Y:S04]  /*145340*/  STL.64 [R1+0x928], R66 ;  /* 0x0009284201007387 */ /* 0x0005e80000100a00 */
[----:B-1----:R-:W3:Y:S01]  /*145350*/  LDL.LU R65, [R1+0x4928] ;  /* 0x0049280001417983 */ /* 0x002ee20000300800 */
[----:B------:R-:W-:-:S04]  /*145360*/  ISETP.GT.AND P3, PT, R116, 0x3, PT ;  /* 0x000000037400780c */ /* 0x000fc80003f64270 */
[----:B------:R-:W-:Y:S02]  /*145370*/  SEL R8, RZ, 0x4, !P3 ;  /* 0x00000004ff087807 */ /* 0x000fe40005800000 */
[----:B------:R-:W-:Y:S02]  /*145380*/  SEL R9, R9, RZ, !P0 ;  /* 0x000000ff09097207 */ /* 0x000fe40004000000 */
[----:B------:R-:W-:Y:S02]  /*145390*/  SEL R8, R8, RZ, !P0 ;  /* 0x000000ff08087207 */ /* 0x000fe40004000000 */
[----:B------:R-:W-:Y:S01]  /*1453a0*/  ISETP.NE.U32.AND P3, PT, R9, RZ, PT ;  /* 0x000000ff0900720c */ /* 0x000fe20003f65070 */
[----:B------:R-:W-:Y:S01]  /*1453b0*/  IMAD.MOV.U32 R9, RZ, RZ, R80 ;  /* 0x000000ffff097224 */ /* 0x000fe200078e0050 */
[----:B------:R-:W-:Y:S01]  /*1453c0*/  ISETP.NE.U32.AND P1, PT, R8, RZ, PT ;  /* 0x000000ff0800720c */ /* 0x000fe20003f25070 */
[----:B------:R-:W-:Y:S01]  /*1453d0*/  MOV R8, R79 ;  /* 0x0000004f00087202 */ /* 0x000fe20000000f00 */
[----:B------:R-:W-:Y:S04]  /*1453e0*/  HMMA.1688.F32.TF32 R60, R120, R106, R60 ;  /* 0x0000006a783c723c */ /* 0x000fe8000008103c */
[----:B------:R1:W-:Y:S01]  /*1453f0*/  LDGSTS.E [R0+0x3b000], [R8.64], P2 ;  /* 0x3b00000008007fae */ /* 0x0003e20009121844 */
[----:B------:R-:W-:-:S02]  /*145400*/  IADD3 R10, P4, R10, R246, RZ ;  /* 0x000000f60a0a7210 */ /* 0x000fc40007f9e0ff */
[----:B-1----:R-:W-:Y:S01]  /*145410*/  MOV R8, R73 ;  /* 0x0000004900087202 */ /* 0x002fe20000000f00 */
[----:B------:R-:W-:Y:S02]  /*145420*/  IMAD.MOV.U32 R9, RZ, RZ, R78 ;  /* 0x000000ffff097224 */ /* 0x000fe400078e004e */
[----:B------:R-:W-:-:S03]  /*145430*/  IMAD.X R11, R11, 0x1, R244, P4 ;  /* 0x000000010b0b7824 */ /* 0x000fc600020e06f4 */
[----:B------:R1:W-:Y:S01]  /*145440*/  LDGSTS.E [R0+0x3b200], [R8.64], P2 ;  /* 0x3b20000008007fae */ /* 0x0003e20009121844 */
[----:B------:R-:W-:Y:S01]  /*145450*/  IADD3 R76, P4, R76, R246, RZ ;  /* 0x000000f64c4c7210 */ /* 0x000fe20007f9e0ff */
[----:B-1----:R-:W-:Y:S01]  /*145460*/  IMAD.MOV.U32 R8, RZ, RZ, R72 ;  /* 0x000000ffff087224 */ /* 0x002fe200078e0048 */
[----:B------:R-:W-:-:S05]  /*145470*/  MOV R9, R71 ;  /* 0x0000004700097202 */ /* 0x000fca0000000f00 */
[----:B------:R1:W-:Y:S04]  /*145480*/  LDGSTS.E [R0+0x3b400], [R8.64], P2 ;  /* 0x3b40000008007fae */ /* 0x0003e80009121844 */
[----:B------:R4:W-:Y:S01]  /*145490*/  STL [R1+0x49b4], R10 ;  /* 0x0049b40a01007387 */ /* 0x0009e20000100800 */
[----:B------:R1:W-:Y:S02]  /*1454a0*/  STL [R1+0x49a8], R11 ;  /* 0x0049a80b01007387 */ /* 0x0003e40000100800 */
[----:B--2---:R-:W2:Y:S01]  /*1454b0*/  LDL.LU R66, [R1+0x48fc] ;  /* 0x0048fc0001427983 */ /* 0x004ea20000300800 */
[----:B------:R-:W-:Y:S01]  /*1454c0*/  IADD3.X R77, R77, R244, RZ, P4, !PT ;  /* 0x000000f44d4d7210 */ /* 0x000fe200027fe4ff */
[----:B------:R-:W2:Y:S01]  /*1454d0*/  LDL.LU R64, [R1+0x48b4] ;  /* 0x0048b40001407983 */ /* 0x000ea20000300800 */
[----:B-1----:R-:W-:-:S02]  /*1454e0*/  IMAD.MOV.U32 R8, RZ, RZ, R10 ;  /* 0x000000ffff087224 */ /* 0x002fc400078e000a */
[----:B------:R-:W-:Y:S01]  /*1454f0*/  IMAD.MOV.U32 R9, RZ, RZ, R11 ;  /* 0x000000ffff097224 */ /* 0x000fe200078e000b */
[----:B------:R-:W-:Y:S01]  /*145500*/  STL [R1+0x498c], R76 ;  /* 0x00498c4c01007387 */ /* 0x000fe20000100800 */
[----:B----4-:R-:W2:Y:S03]  /*145510*/  LDL.LU R10, [R1+0x48ac] ;  /* 0x0048ac00010a7983 */ /* 0x010ea60000300800 */
[----:B------:R1:W-:Y:S01]  /*145520*/  LDGSTS.E [R0+0x3b600], [R8.64], P2 ;  /* 0x3b60000008007fae */ /* 0x0003e20009121844 */
[----:B------:R-:W-:-:S05]  /*145530*/  IADD3 R74, P2, R74, R246, RZ ;  /* 0x000000f64a4a7210 */ /* 0x000fca0007f5e0ff */
[----:B------:R-:W-:Y:S01]  /*145540*/  STL [R1+0x4944], R74 ;  /* 0x0049444a01007387 */ /* 0x000fe20000100800 */
[----:B------:R-:W-:Y:S02]  /*145550*/  STL [R1+0x4940], R77 ;  /* 0x0049404d01007387 */ /* 0x000fe40000100800 */
[----:B------:R1:W-:Y:S02]  /*145560*/  STL.64 [R1+0x820], R60 ;  /* 0x0008203c01007387 */ /* 0x0003e40000100a00 */
[----:B------:R-:W-:Y:S01]  /*145570*/  STL.64 [R1+0x828], R62 ;  /* 0x0008283e01007387 */ /* 0x000fe20000100a00 */
[----:B------:R-:W2:Y:S01]  /*145580*/  LDL.LU R73, [R1+0x48b0] ;  /* 0x0048b00001497983 */ /* 0x000ea20000300800 */
[----:B------:R-:W2:Y:S01]  /*145590*/  LDL.LU R72, [R1+0x48a8] ;  /* 0x0048a80001487983 */ /* 0x000ea20000300800 */
[-C--:B------:R-:W-:Y:S01]  /*1455a0*/  IADD3 R69, P4, R69, R246.reuse, RZ ;  /* 0x000000f645457210 */ /* 0x080fe20007f9e0ff */
[----:B------:R-:W-:Y:S01]  /*1455b0*/  IMAD.X R75, R75, 0x1, R244, P2 ;  /* 0x000000014b4b7824 */ /* 0x000fe200010e06f4 */
[----:B------:R-:W-:-:S03]  /*1455c0*/  IADD3 R68, P2, R68, R246, RZ ;  /* 0x000000f644447210 */ /* 0x000fc60007f5e0ff */
[----:B------:R-:W-:Y:S01]  /*1455d0*/  STL [R1+0x493c], R69 ;  /* 0x00493c4501007387 */ /* 0x000fe20000100800 */
[----:B------:R-:W2:Y:S02]  /*1455e0*/  LDL.LU R71, [R1+0x48a0] ;  /* 0x0048a00001477983 */ /* 0x000ea40000300800 */
[----:B------:R-:W-:Y:S02]  /*1455f0*/  IMAD.X R70, R70, 0x1, R244, P4 ;  /* 0x0000000146467824 */ /* 0x000fe400020e06f4 */
[----:B------:R-:W2:Y:S01]  /*145600*/  LDL.LU R11, [R1+0x48a4] ;  /* 0x0048a400010b7983 */ /* 0x000ea20000300800 */
[----:B------:R-:W-:Y:S01]  /*145610*/  STL [R1+0x4938], R75 ;  /* 0x0049384b01007387 */ /* 0x000fe20000100800 */
[----:B------:R-:W-:Y:S02]  /*145620*/  STL [R1+0x4934], R68 ;  /* 0x0049344401007387 */ /* 0x000fe40000100800 */
[----:B------:R3:W-:Y:S02]  /*145630*/  STL [R1+0x4930], R70 ;  /* 0x0049304601007387 */ /* 0x0007e40000100800 */
[----:B------:R-:W-:-:S02]  /*145640*/  IMAD.MOV.U32 R106, RZ, RZ, R241 ;  /* 0x000000ffff6a7224 */ /* 0x000fc400078e00f1 */
[----:B------:R-:W-:Y:S01]  /*145650*/  IMAD.MOV.U32 R107, RZ, RZ, R242 ;  /* 0x000000ffff6b7224 */ /* 0x000fe200078e00f2 */
[----:B------:R2:W5:Y:S01]  /*145660*/  LDL.LU R241, [R1+0x60bc] ;  /* 0x0060bc0001f17983 */ /* 0x0005620000300800 */
[----:B------:R2:W5:Y:S02]  /*145670*/  LDL.LU R242, [R1+0x60b8] ;  /* 0x0060b80001f27983 */ /* 0x0005640000300800 */
[----:B-1----:R-:W2:Y:S01]  /*145680*/  LDL.LU R60, [R1+0x4898] ;  /* 0x00489800013c7983 */ /* 0x002ea20000300800 */
[----:B------:R-:W-:Y:S01]  /*145690*/  MOV R8, R76 ;  /* 0x0000004c00087202 */ /* 0x000fe20000000f00 */
[----:B------:R-:W-:-:S05]  /*1456a0*/  IMAD.MOV.U32 R9, RZ, RZ, R77 ;  /* 0x000000ffff097224 */ /* 0x000fca00078e004d */
[----:B------:R1:W-:Y:S02]  /*1456b0*/  LDGSTS.E [R0+0x3d000], [R8.64], P5 ;  /* 0x3d00000008007fae */ /* 0x0003e4000a921844 */
[----:B-1----:R-:W-:Y:S01]  /*1456c0*/  IMAD.MOV.U32 R8, RZ, RZ, R74 ;  /* 0x000000ffff087224 */ /* 0x002fe200078e004a */
[----:B------:R-:W-:-:S05]  /*1456d0*/  MOV R9, R75 ;  /* 0x0000004b00097202 */ /* 0x000fca0000000f00 */
[----:B------:R1:W-:Y:S02]  /*1456e0*/  LDGSTS.E [R0+0x3d200], [R8.64], P5 ;  /* 0x3d20000008007fae */ /* 0x0003e4000a921844 */
[----:B-1----:R-:W-:Y:S02]  /*1456f0*/  IMAD.MOV.U32 R9, RZ, RZ, R70 ;  /* 0x000000ffff097224 */ /* 0x002fe400078e0046 */
[----:B------:R-:W-:-:S05]  /*145700*/  IMAD.MOV.U32 R8, RZ, RZ, R69 ;  /* 0x000000ffff087224 */ /* 0x000fca00078e0045 */
[----:B------:R1:W-:Y:S01]  /*145710*/  LDGSTS.E [R0+0x3d400], [R8.64], P5 ;  /* 0x3d40000008007fae */ /* 0x0003e2000a921844 */
[----:B---3--:R-:W-:-:S05]  /*145720*/  IADD3.X R65, R65, R244, RZ, P2, !PT ;  /* 0x000000f441417210 */ /* 0x008fca00017fe4ff */
[----:B------:R3:W-:Y:S01]  /*145730*/  STL [R1+0x4928], R65 ;  /* 0x0049284101007387 */ /* 0x0007e20000100800 */
[----:B------:R-:W4:Y:S02]  /*145740*/  LDL.LU R70, [R1+0x5808] ;  /* 0x0058080001467983 */ /* 0x000f240000300800 */
[----:B------:R-:W4:Y:S01]  /*145750*/  LDL.LU R69, [R1+0x5814] ;  /* 0x0058140001457983 */ /* 0x000f220000300800 */
[----:B-1----:R-:W-:Y:S01]  /*145760*/  MOV R8, R68 ;  /* 0x0000004400087202 */ /* 0x002fe20000000f00 */
[----:B------:R-:W-:Y:S01]  /*145770*/  IMAD.MOV.U32 R9, RZ, RZ, R65 ;  /* 0x000000ffff097224 */ /* 0x000fe200078e0041 */
[----:B------:R-:W-:Y:S01]  /*145780*/  ISETP.GT.AND P2, PT, R116, 0x7, PT ;  /* 0x000000077400780c */ /* 0x000fe20003f44270 */
[----:B------:R-:W4:Y:S04]  /*145790*/  LDL.LU R67, [R1+0x580c] ;  /* 0x00580c0001437983 */ /* 0x000f280000300800 */
[----:B------:R1:W-:Y:S01]  /*1457a0*/  LDGSTS.E [R0+0x3d600], [R8.64], P5 ;  /* 0x3d60000008007fae */ /* 0x0003e2000a921844 */
[----:B------:R-:W-:Y:S03]  /*1457b0*/  HMMA.1688.F32.TF32 R56, R120, R106, R56 ;  /* 0x0000006a7838723c */ /* 0x000fe60000081038 */
[----:B---3--:R-:W3:Y:S01]  /*1457c0*/  LDL.LU R65, [R1+0x5804] ;  /* 0x0058040001417983 */ /* 0x008ee20000300800 */
[----:B-1----:R-:W-:-:S02]  /*1457d0*/  SEL R9, RZ, 0x4, !P2 ;  /* 0x00000004ff097807 */ /* 0x002fc40005000000 */
[----:B------:R-:W-:-:S04]  /*1457e0*/  ISETP.GT.AND P4, PT, R116, 0xb, PT ;  /* 0x0000000b7400780c */ /* 0x000fc80003f84270 */
[----:B------:R-:W-:Y:S02]  /*1457f0*/  SEL R8, RZ, 0x4, !P4 ;  /* 0x00000004ff087807 */ /* 0x000fe40006000000 */
[----:B------:R-:W-:Y:S02]  /*145800*/  SEL R9, R9, RZ, !P0 ;  /* 0x000000ff09097207 */ /* 0x000fe40004000000 */
[-C--:B--2---:R-:W-:Y:S02]  /*145810*/  IADD3 R66, P2, R66, R246.reuse, RZ ;  /* 0x000000f642427210 */ /* 0x084fe40007f5e0ff */
[----:B------:R-:W-:-:S03]  /*145820*/  IADD3 R64, P6, R64, R246, RZ ;  /* 0x000000f640407210 */ /* 0x000fc60007fde0ff */
[----:B------:R1:W-:Y:S02]  /*145830*/  STL [R1+0x48fc], R66 ;  /* 0x0048fc4201007387 */ /* 0x0003e40000100800 */
[----:B------:R2:W-:Y:S01]  /*145840*/  STL [R1+0x48b4], R64 ;  /* 0x0048b44001007387 */ /* 0x0005e20000100800 */
[----:B------:R-:W-:-:S05]  /*145850*/  IADD3 R10, P5, R10, R246, RZ ;  /* 0x000000f60a0a7210 */ /* 0x000fca0007fbe0ff */
[----:B------:R-:W-:Y:S01]  /*145860*/  STL [R1+0x48ac], R10 ;  /* 0x0048ac0a01007387 */ /* 0x000fe20000100800 */
[----:B------:R-:W-:Y:S01]  /*145870*/  IMAD.X R73, R73, 0x1, R244, P2 ;  /* 0x0000000149497824 */ /* 0x000fe200010e06f4 */
[----:B------:R-:W-:-:S04]  /*145880*/  IADD3.X R72, R72, R244, RZ, P6, !PT ;  /* 0x000000f448487210 */ /* 0x000fc800037fe4ff */
[----:B------:R-:W-:Y:S01]  /*145890*/  STL [R1+0x48b0], R73 ;  /* 0x0048b04901007387 */ /* 0x000fe20000100800 */
[----:B------:R-:W-:Y:S02]  /*1458a0*/  STL [R1+0x48a8], R72 ;  /* 0x0048a84801007387 */ /* 0x000fe40000100800 */
[----:B------:R-:W3:Y:S02]  /*1458b0*/  LDL.LU R68, [R1+0x5800] ;  /* 0x0058000001447983 */ /* 0x000ee40000300800 */
[----:B------:R-:W-:Y:S01]  /*1458c0*/  IMAD.X R71, R71, 0x1, R244, P5 ;  /* 0x0000000147477824 */ /* 0x000fe200028e06f4 */
[----:B------:R-:W-:Y:S02]  /*1458d0*/  SEL R8, R8, RZ, !P0 ;  /* 0x000000ff08087207 */ /* 0x000fe40004000000 */
[----:B------:R-:W-:Y:S02]  /*1458e0*/  IADD3 R11, P5, R11, R246, RZ ;  /* 0x000000f60b0b7210 */ /* 0x000fe40007fbe0ff */
[----:B------:R-:W-:Y:S01]  /*1458f0*/  STL [R1+0x48a0], R71 ;  /* 0x0048a04701007387 */ /* 0x000fe20000100800 */
[----:B------:R-:W-:Y:S02]  /*145900*/  STL.64 [R1+0x810], R56 ;  /* 0x0008103801007387 */ /* 0x000fe40000100a00 */
[----:B------:R2:W-:Y:S01]  /*145910*/  STL.64 [R1+0x818], R58 ;  /* 0x0008183a01007387 */ /* 0x0005e20000100a00 */
[----:B------:R-:W-:-:S02]  /*145920*/  ISETP.NE.U32.AND P4, PT, R9, RZ, PT ;  /* 0x000000ff0900720c */ /* 0x000fc40003f85070 */
[----:B------:R-:W-:Y:S01]  /*145930*/  ISETP.NE.U32.AND P2, PT, R8, RZ, PT ;  /* 0x000000ff0800720c */ /* 0x000fe20003f45070 */
[----:B------:R-:W3:Y:S01]  /*145940*/  LDL.LU R63, [R1+0x57fc] ;  /* 0x0057fc00013f7983 */ /* 0x000ee20000300800 */
[----:B------:R-:W-:Y:S02]  /*145950*/  STL [R1+0x48a4], R11 ;  /* 0x0048a40b01007387 */ /* 0x000fe40000100800 */
[----:B------:R-:W-:Y:S01]  /*145960*/  IMAD.MOV.U32 R8, RZ, RZ, R66 ;  /* 0x000000ffff087224 */ /* 0x000fe200078e0042 */
[----:B------:R-:W-:Y:S01]  /*145970*/  MOV R9, R73 ;  /* 0x0000004900097202 */ /* 0x000fe20000000f00 */
[----:B------:R-:W-:Y:S01]  /*145980*/  IMAD.X R60, R60, 0x1, R244, P5 ;  /* 0x000000013c3c7824 */ /* 0x000fe200028e06f4 */
[----:B-1----:R-:W3:Y:S01]  /*145990*/  LDL.LU R66, [R1+0x57f8] ;  /* 0x0057f80001427983 */ /* 0x002ee20000300800 */
[----:B------:R-:W-:Y:S02]  /*1459a0*/  IMAD.MOV.U32 R110, RZ, RZ, R243 ;  /* 0x000000ffff6e7224 */ /* 0x000fe400078e00f3 */
[----:B------:R1:W5:Y:S01]  /*1459b0*/  LDL.LU R243, [R1+0x60b4] ;  /* 0x0060b40001f37983 */ /* 0x0003620000300800 */
[----:B------:R1:W-:Y:S04]  /*1459c0*/  LDGSTS.E [R0+0x3f000], [R8.64], P3 ;  /* 0x3f00000008007fae */ /* 0x0003e80009921844 */
[----:B------:R1:W-:Y:S01]  /*1459d0*/  STL [R1+0x4898], R60 ;  /* 0x0048983c01007387 */ /* 0x0003e20000100800 */
[----:B------:R-:W-:-:S02]  /*1459e0*/  IMAD.MOV.U32 R111, RZ, RZ, R248 ;  /* 0x000000ffff6f7224 */ /* 0x000fc400078e00f8 */
[----:B------:R1:W5:Y:S01]  /*1459f0*/  LDL.LU R248, [R1+0x60b0] ;  /* 0x0060b00001f87983 */ /* 0x0003620000300800 */
[----:B------:R-:W-:Y:S01]  /*145a00*/  ISETP.GT.AND P5, PT, R116, 0xf, PT ;  /* 0x0000000f7400780c */ /* 0x000fe20003fa4270 */
[----:B------:R-:W-:Y:S02]  /*145a10*/  IMAD.MOV.U32 R106, RZ, RZ, R249 ;  /* 0x000000ffff6a7224 */ /* 0x000fe400078e00f9 */
[----:B-1----:R-:W-:Y:S01]  /*145a20*/  IMAD.MOV.U32 R8, RZ, RZ, R64 ;  /* 0x000000ffff087224 */ /* 0x002fe200078e0040 */
[----:B------:R-:W-:Y:S01]  /*145a30*/  MOV R9, R72 ;  /* 0x0000004800097202 */ /* 0x000fe20000000f00 */
[----:B--2---:R-:W2:Y:S01]  /*145a40*/  LDL.LU R64, [R1+0x57f0] ;  /* 0x0057f00001407983 */ /* 0x004ea20000300800 */
[----:B------:R-:W2:Y:S02]  /*145a50*/  LDL.LU R61, [R1+0x5794] ;  /* 0x00579400013d7983 */ /* 0x000ea40000300800 */
[----:B------:R1:W5:Y:S01]  /*145a60*/  LDL.LU R249, [R1+0x60ac] ;  /* 0x0060ac0001f97983 */ /* 0x0003620000300800 */
[----:B------:R-:W-:Y:S01]  /*145a70*/  MOV R107, R250 ;  /* 0x000000fa006b7202 */ /* 0x000fe20000000f00 */
[----:B------:R1:W-:Y:S04]  /*145a80*/  LDGSTS.E [R0+0x3f200], [R8.64], P3 ;  /* 0x3f20000008007fae */ /* 0x0003e80009921844 */
[----:B------:R1:W5:Y:S01]  /*145a90*/  LDL.LU R250, [R1+0x60a8] ;  /* 0x0060a80001fa7983 */ /* 0x0003620000300800 */
[----:B------:R-:W2:Y:S02]  /*145aa0*/  LDL.LU R62, [R1+0x5788] ;  /* 0x00578800013e7983 */ /* 0x000ea40000300800 */
[----:B------:R-:W2:Y:S02]  /*145ab0*/  LDL.LU R59, [R1+0x578c] ;  /* 0x00578c00013b7983 */ /* 0x000ea40000300800 */
[----:B------:R-:W2:Y:S01]  /*145ac0*/  LDL.LU R57, [R1+0x5784] ;  /* 0x0057840001397983 */ /* 0x000ea20000300800 */
[----:B-1----:R-:W-:Y:S01]  /*145ad0*/  MOV R8, R10 ;  /* 0x0000000a00087202 */ /* 0x002fe20000000f00 */
[----:B------:R-:W-:Y:S01]  /*145ae0*/  IMAD.MOV.U32 R9, RZ, RZ, R71 ;  /* 0x000000ffff097224 */ /* 0x000fe200078e0047 */
[----:B------:R-:W-:-:S04]  /*145af0*/  SEL R10, RZ, 0x4, !P5 ;  /* 0x00000004ff0a7807 */ /* 0x000fc80006800000 */
[----:B------:R1:W-:Y:S02]  /*145b00*/  LDGSTS.E [R0+0x3f400], [R8.64], P3 ;  /* 0x3f40000008007fae */ /* 0x0003e40009921844 */
[----:B-1----:R-:W-:Y:S02]  /*145b10*/  IMAD.MOV.U32 R9, RZ, RZ, R60 ;  /* 0x000000ffff097224 */ /* 0x002fe400078e003c */
[----:B------:R-:W2:Y:S01]  /*145b20*/  LDL.LU R60, [R1+0x5780] ;  /* 0x00578000013c7983 */ /* 0x000ea20000300800 */
[----:B------:R-:W2:Y:S02]  /*145b30*/  LDL.LU R58, [R1+0x5778] ;  /* 0x00577800013a7983 */ /* 0x000ea40000300800 */
[----:B------:R-:W-:Y:S01]  /*145b40*/  IMAD.MOV.U32 R8, RZ, RZ, R11 ;  /* 0x000000ffff087224 */ /* 0x000fe200078e000b */
[----:B------:R-:W1:Y:S04]  /*145b50*/  S2R R145, SR_TID.X ;  /* 0x0000000000917919 */ /* 0x000e680000002100 */
[----:B------:R1:W-:Y:S01]  /*145b60*/  LDGSTS.E [R0+0x3f600], [R8.64], P3 ;  /* 0x3f60000008007fae */ /* 0x0003e20009921844 */
[----:B----4-:R-:W-:-:S05]  /*145b70*/  IADD3 R69, P5, R69, R246, RZ ;  /* 0x000000f645457210 */ /* 0x010fca0007fbe0ff */
[----:B------:R2:W-:Y:S01]  /*145b80*/  STL [R1+0x5814], R69 ;  /* 0x0058144501007387 */ /* 0x0005e20000100800 */
[----:B------:R-:W4:Y:S01]  /*145b90*/  LDL.LU R11, [R1+0x577c] ;  /* 0x00577c00010b7983 */ /* 0x000f220000300800 */
[-C--:B------:R-:W-:Y:S01]  /*145ba0*/  IADD3 R67, P3, R67, R246.reuse, RZ ;  /* 0x000000f643437210 */ /* 0x080fe20007f7e0ff */
[----:B------:R-:W-:Y:S01]  /*145bb0*/  IMAD.X R70, R70, 0x1, R244, P5 ;  /* 0x0000000146467824 */ /* 0x000fe200028e06f4 */
[----:B---3--:R-:W-:Y:S02]  /*145bc0*/  IADD3 R65, P5, R65, R246, RZ ;  /* 0x000000f641417210 */ /* 0x008fe40007fbe0ff */
[----:B-1----:R-:W-:Y:S01]  /*145bd0*/  LOP3.LUT R145, R145, 0x7f, RZ, 0xc0, !PT ;  /* 0x0000007f91917812 */ /* 0x002fe200078ec0ff */
[----:B------:R1:W-:Y:S01]  /*145be0*/  STL [R1+0x580c], R67 ;  /* 0x00580c4301007387 */ /* 0x0003e20000100800 */
[----:B------:R-:W-:Y:S02]  /*145bf0*/  STL [R1+0x5808], R70 ;  /* 0x0058084601007387 */ /* 0x000fe40000100800 */
[----:B------:R-:W-:Y:S01]  /*145c00*/  SHF.L.U32 R145, R145, 0x2, RZ ;  /* 0x0000000291917819 */ /* 0x000fe200000006ff */
[----:B------:R3:W-:Y:S01]  /*145c10*/  STL [R1+0x5804], R65 ;  /* 0x0058044101007387 */ /* 0x0007e20000100800 */
[----:B------:R-:W-:-:S02]  /*145c20*/  SEL R8, R10, RZ, !P0 ;  /* 0x000000ff0a087207 */ /* 0x000fc40004000000 */
[----:B------:R-:W-:Y:S02]  /*145c30*/  LOP3.LUT R56, R145, 0x60, RZ, 0x3c, !PT ;  /* 0x0000006091387812 */ /* 0x000fe400078e3cff */
[----:B------:R-:W-:Y:S02]  /*145c40*/  MOV R9, R70 ;  /* 0x0000004600097202 */ /* 0x000fe40000000f00 */
[----:B------:R-:W-:Y:S01]  /*145c50*/  LEA R56, R218, R56, 0x12 ;  /* 0x00000038da387211 */ /* 0x000fe200078e90ff */
[----:B------:R-:W-:-:S05]  /*145c60*/  IMAD.X R68, R68, 0x1, R244, P3 ;  /* 0x0000000144447824 */ /* 0x000fca00018e06f4 */
[----:B------:R1:W-:Y:S01]  /*145c70*/  STL [R1+0x5800], R68 ;  /* 0x0058004401007387 */ /* 0x0003e20000100800 */
[----:B------:R-:W4:Y:S01]  /*145c80*/  LDL.LU R10, [R1+0x5770] ;  /* 0x00577000010a7983 */ /* 0x000f220000300800 */
[----:B------:R-:W-:Y:S01]  /*145c90*/  ISETP.NE.U32.AND P3, PT, R8, RZ, PT ;  /* 0x000000ff0800720c */ /* 0x000fe20003f65070 */
[----:B------:R-:W-:-:S05]  /*145ca0*/  IMAD.MOV.U32 R8, RZ, RZ, R69 ;  /* 0x000000ffff087224 */ /* 0x000fca00078e0045 */
[----:B------:R1:W-:Y:S01]  /*145cb0*/  LDGSTS.E [R56+0x1800], [R8.64], P1 ;  /* 0x0180000008387fae */ /* 0x0003e20008921844 */
[----:B------:R-:W-:Y:S01]  /*145cc0*/  IMAD.X R66, R66, 0x1, R244, P5 ;  /* 0x0000000142427824 */ /* 0x000fe200028e06f4 */
[----:B------:R-:W-:Y:S01]  /*145cd0*/  IADD3 R63, P5, R63, R246, RZ ;  /* 0x000000f63f3f7210 */ /* 0x000fe20007fbe0ff */
[----:B-1----:R-:W-:Y:S01]  /*145ce0*/  IMAD.MOV.U32 R8, RZ, RZ, R67 ;  /* 0x000000ffff087224 */ /* 0x002fe200078e0043 */
[----:B------:R-:W-:-:S05]  /*145cf0*/  MOV R9, R68 ;  /* 0x0000004400097202 */ /* 0x000fca0000000f00 */
[----:B------:R1:W-:Y:S01]  /*145d00*/  LDGSTS.E [R56+0x1a00], [R8.64], P1 ;  /* 0x01a0000008387fae */ /* 0x0003e20008921844 */
[----:B--2---:R-:W-:Y:S01]  /*145d10*/  IMAD.X R64, R64, 0x1, R244, P5 ;  /* 0x0000000140407824 */ /* 0x004fe200028e06f4 */
[----:B------:R-:W-:Y:S01]  /*145d20*/  IADD3 R61, P5, R61, R246, RZ ;  /* 0x000000f63d3d7210 */ /* 0x000fe20007fbe0ff */
[----:B-1----:R-:W-:Y:S02]  /*145d30*/  IMAD.MOV.U32 R8, RZ, RZ, R65 ;  /* 0x000000ffff087224 */ /* 0x002fe400078e0041 */
[----:B------:R-:W-:-:S05]  /*145d40*/  IMAD.MOV.U32 R9, RZ, RZ, R66 ;  /* 0x000000ffff097224 */ /* 0x000fca00078e0042 */
[----:B------:R1:W-:Y:S04]  /*145d50*/  LDGSTS.E [R56+0x1c00], [R8.64], P1 ;  /* 0x01c0000008387fae */ /* 0x0003e80008921844 */
[----:B------:R2:W-:Y:S01]  /*145d60*/  STL [R1+0x57f8], R66 ;  /* 0x0057f84201007387 */ /* 0x0005e20000100800 */
[----:B------:R-:W-:Y:S02]  /*145d70*/  IMAD.X R62, R62, 0x1, R244, P5 ;  /* 0x000000013e3e7824 */ /* 0x000fe400028e06f4 */
[----:B------:R-:W-:Y:S01]  /*145d80*/  STL [R1+0x57fc], R63 ;  /* 0x0057fc3f01007387 */ /* 0x000fe20000100800 */
[----:B-1----:R-:W-:Y:S01]  /*145d90*/  MOV R8, R63 ;  /* 0x0000003f00087202 */ /* 0x002fe20000000f00 */
[----:B------:R-:W-:Y:S01]  /*145da0*/  IMAD.MOV.U32 R9, RZ, RZ, R64 ;  /* 0x000000ffff097224 */ /* 0x000fe200078e0040 */
[----:B------:R-:W-:Y:S04]  /*145db0*/  STL [R1+0x57f0], R64 ;  /* 0x0057f04001007387 */ /* 0x000fe80000100800 */
[----:B------:R1:W-:Y:S01]  /*145dc0*/  LDGSTS.E [R56+0x1e00], [R8.64], P1 ;  /* 0x01e0000008387fae */ /* 0x0003e20008921844 */
[----:B------:R-:W-:-:S02]  /*145dd0*/  IADD3 R59, P1, R59, R246, RZ ;  /* 0x000000f63b3b7210 */ /* 0x000fc40007f3e0ff */
[----:B------:R-:W-:Y:S01]  /*145de0*/  IADD3 R57, P5, R57, R246, RZ ;  /* 0x000000f639397210 */ /* 0x000fe20007fbe0ff */
[----:B------:R-:W-:Y:S01]  /*145df0*/  STL [R1+0x5794], R61 ;  /* 0x0057943d01007387 */ /* 0x000fe20000100800 */
[----:B------:R-:W-:Y:S01]  /*145e00*/  IADD3.X R60, R60, R244, RZ, P1, !PT ;  /* 0x000000f43c3c7210 */ /* 0x000fe20000ffe4ff */
[----:B------:R-:W-:Y:S01]  /*145e10*/  STL [R1+0x578c], R59 ;  /* 0x00578c3b01007387 */ /* 0x000fe20000100800 */
[----:B------:R1:W-:Y:S02]  /*145e20*/  STL [R1+0x5788], R62 ;  /* 0x0057883e01007387 */ /* 0x0003e40000100800 */
[----:B------:R-:W4:Y:S02]  /*145e30*/  LDL.LU R69, [R1+0x5714] ;  /* 0x0057140001457983 */ /* 0x000f240000300800 */
[----:B------:R-:W4:Y:S02]  /*145e40*/  LDL.LU R67, [R1+0x570c] ;  /* 0x00570c0001437983 */ /* 0x000f240000300800 */
[----:B------:R-:W-:Y:S01]  /*145e50*/  IMAD.X R58, R58, 0x1, R244, P5 ;  /* 0x000000013a3a7824 */ /* 0x000fe200028e06f4 */
[----:B------:R1:W-:Y:S01]  /*145e60*/  STL [R1+0x5784], R57 ;  /* 0x0057843901007387 */ /* 0x0003e20000100800 */
[----:B---3--:R-:W3:Y:S02]  /*145e70*/  LDL.LU R65, [R1+0x5704] ;  /* 0x0057040001417983 */ /* 0x008ee40000300800 */
[----:B------:R1:W-:Y:S01]  /*145e80*/  STL [R1+0x5780], R60 ;  /* 0x0057803c01007387 */ /* 0x0003e20000100800 */
[----:B----4-:R-:W-:-:S05]  /*145e90*/  IADD3 R11, P1, R11, R246, RZ ;  /* 0x000000f60b0b7210 */ /* 0x010fca0007f3e0ff */
[----:B------:R-:W-:Y:S01]  /*145ea0*/  STL [R1+0x577c], R11 ;  /* 0x00577c0b01007387 */ /* 0x000fe20000100800 */
[----:B------:R-:W-:Y:S02]  /*145eb0*/  STL [R1+0x5778], R58 ;  /* 0x0057783a01007387 */ /* 0x000fe40000100800 */
[----:B------:R-:W4:Y:S02]  /*145ec0*/  LDL.LU R70, [R1+0x5708] ;  /* 0x0057080001467983 */ /* 0x000f240000300800 */
[----:B------:R-:W4:Y:S01]  /*145ed0*/  LDL.LU R68, [R1+0x5700] ;  /* 0x0057000001447983 */ /* 0x000f220000300800 */
[----:B--2---:R-:W2:Y:S01]  /*145ee0*/  LDL.LU R66, [R1+0x56f8] ;  /* 0x0056f80001427983 */ /* 0x004ea20000300800 */
[----:B-1----:R-:W-:Y:S01]  /*145ef0*/  IMAD.MOV.U32 R8, RZ, RZ, R61 ;  /* 0x000000ffff087224 */ /* 0x002fe200078e003d */
[----:B------:R-:W-:Y:S02]  /*145f00*/  MOV R9, R62 ;  /* 0x0000003e00097202 */ /* 0x000fe40000000f00 */
[----:B------:R-:W2:Y:S04]  /*145f10*/  LDL.LU R62, [R1+0x56fc] ;  /* 0x0056fc00013e7983 */ /* 0x000ea80000300800 */
[----:B------:R1:W-:Y:S02]  /*145f20*/  LDGSTS.E [R56+0x3800], [R8.64], P4 ;  /* 0x0380000008387fae */ /* 0x0003e4000a121844 */
[----:B-1----:R-:W-:-:S02]  /*145f30*/  IMAD.MOV.U32 R8, RZ, RZ, R59 ;  /* 0x000000ffff087224 */ /* 0x002fc400078e003b */
[----:B------:R-:W-:-:S05]  /*145f40*/  IMAD.MOV.U32 R9, RZ, RZ, R60 ;  /* 0x000000ffff097224 */ /* 0x000fca00078e003c */
[----:B------:R1:W-:Y:S02]  /*145f50*/  LDGSTS.E [R56+0x3a00], [R8.64], P4 ;  /* 0x03a0000008387fae */ /* 0x0003e4000a121844 */
[----:B-1----:R-:W-:Y:S02]  /*145f60*/  IMAD.MOV.U32 R8, RZ, RZ, R57 ;  /* 0x000000ffff087224 */ /* 0x002fe400078e0039 */
[----:B------:R-:W-:-:S05]  /*145f70*/  IMAD.MOV.U32 R9, RZ, RZ, R58 ;  /* 0x000000ffff097224 */ /* 0x000fca00078e003a */
[----:B------:R1:W-:Y:S01]  /*145f80*/  LDGSTS.E [R56+0x3c00], [R8.64], P4 ;  /* 0x03c0000008387fae */ /* 0x0003e2000a121844 */
[----:B------:R-:W-:-:S05]  /*145f90*/  IADD3.X R10, R10, R244, RZ, P1, !PT ;  /* 0x000000f40a0a7210 */ /* 0x000fca0000ffe4ff */
[----:B------:R1:W-:Y:S01]  /*145fa0*/  STL [R1+0x5770], R10 ;  /* 0x0057700a01007387 */ /* 0x0003e20000100800 */
[----:B------:R-:W2:Y:S02]  /*145fb0*/  LDL.LU R64, [R1+0x56f0] ;  /* 0x0056f00001407983 */ /* 0x000ea40000300800 */
[----:B------:R-:W2:Y:S02]  /*145fc0*/  LDL.LU R57, [R1+0x5694] ;  /* 0x0056940001397983 */ /* 0x000ea40000300800 */
[----:B------:R-:W2:Y:S01]  /*145fd0*/  LDL.LU R63, [R1+0x5688] ;  /* 0x00568800013f7983 */ /* 0x000ea20000300800 */
[----:B------:R-:W2:Y:S01]  /*145fe0*/  LDL.LU R61, [R1+0x5680] ;  /* 0x00568000013d7983 */ /* 0x000ea20000300800 */
[----:B------:R-:W2:Y:S01]  /*145ff0*/  LDL.LU R60, [R1+0x568c] ;  /* 0x00568c00013c7983 */ /* 0x000ea20000300800 */
[----:B-1----:R-:W-:Y:S02]  /*146000*/  MOV R9, R10 ;  /* 0x0000000a00097202 */ /* 0x002fe40000000f00 */
[----:B------:R-:W2:Y:S04]  /*146010*/  LDL.LU R59, [R1+0x5678] ;  /* 0x00567800013b7983 */ /* 0x000ea80000300800 */
[----:B------:R-:W2:Y:S01]  /*146020*/  LDL.LU R10, [R1+0x5684] ;  /* 0x00568400010a7983 */ /* 0x000ea20000300800 */
[----:B------:R-:W-:-:S02]  /*146030*/  IMAD.MOV.U32 R8, RZ, RZ, R11 ;  /* 0x000000ffff087224 */ /* 0x000fc400078e000b */
[----:B------:R-:W2:Y:S01]  /*146040*/  LDL.LU R11, [R1+0x567c] ;  /* 0x00567c00010b7983 */ /* 0x000ea20000300800 */
[C---:B------:R-:W-:Y:S02]  /*146050*/  ISETP.GT.AND P1, PT, R116.reuse, 0x13, PT ;  /* 0x000000137400780c */ /* 0x040fe40003f24270 */
[----:B------:R-:W-:Y:S01]  /*146060*/  ISETP.GT.AND P5, PT, R116, 0x17, PT ;  /* 0x000000177400780c */ /* 0x000fe20003fa4270 */
[----:B------:R1:W-:Y:S02]  /*146070*/  LDGSTS.E [R56+0x3e00], [R8.64], P4 ;  /* 0x03e0000008387fae */ /* 0x0003e4000a121844 */
[----:B-1----:R-:W-:Y:S02]  /*146080*/  SEL R9, RZ, 0x4, !P1 ;  /* 0x00000004ff097807 */ /* 0x002fe40004800000 */
[----:B------:R-:W-:Y:S02]  /*146090*/  SEL R8, RZ, 0x4, !P5 ;  /* 0x00000004ff087807 */ /* 0x000fe40006800000 */
[----:B------:R-:W-:-:S02]  /*1460a0*/  IADD3 R69, P1, R69, R246, RZ ;  /* 0x000000f645457210 */ /* 0x000fc40007f3e0ff */
[-C--:B------:R-:W-:Y:S02]  /*1460b0*/  IADD3 R67, P4, R67, R246.reuse, RZ ;  /* 0x000000f643437210 */ /* 0x080fe40007f9e0ff */
[----:B---3--:R-:W-:Y:S01]  /*1460c0*/  IADD3 R65, P5, R65, R246, RZ ;  /* 0x000000f641417210 */ /* 0x008fe20007fbe0ff */
[----:B------:R1:W-:Y:S02]  /*1460d0*/  STL [R1+0x5714], R69 ;  /* 0x0057144501007387 */ /* 0x0003e40000100800 */
[----:B------:R3:W-:Y:S02]  /*1460e0*/  STL [R1+0x570c], R67 ;  /* 0x00570c4301007387 */ /* 0x0007e40000100800 */
[----:B------:R-:W-:Y:S01]  /*1460f0*/  STL [R1+0x5704], R65 ;  /* 0x0057044101007387 */ /* 0x000fe20000100800 */
[----:B----4-:R-:W-:Y:S01]  /*146100*/  IADD3.X R70, R70, R244, RZ, P1, !PT ;  /* 0x000000f446467210 */ /* 0x010fe20000ffe4ff */
[----:B------:R-:W-:-:S04]  /*146110*/  IMAD.X R68, R68, 0x1, R244, P4 ;  /* 0x0000000144447824 */ /* 0x000fc800020e06f4 */
[----:B------:R-:W-:Y:S01]  /*146120*/  STL [R1+0x5708], R70 ;  /* 0x0057084601007387 */ /* 0x000fe20000100800 */
[----:B------:R-:W-:Y:S02]  /*146130*/  STL [R1+0x5700], R68 ;  /* 0x0057004401007387 */ /* 0x000fe40000100800 */
[----:B------:R-:W4:Y:S01]  /*146140*/  LDL.LU R58, [R1+0x5670] ;  /* 0x00567000013a7983 */ /* 0x000f220000300800 */
[----:B------:R-:W-:Y:S02]  /*146150*/  SEL R9, R9, RZ, !P0 ;  /* 0x000000ff09097207 */ /* 0x000fe40004000000 */
[----:B------:R-:W-:Y:S02]  /*146160*/  SEL R8, R8, RZ, !P0 ;  /* 0x000000ff08087207 */ /* 0x000fe40004000000 */
[----:B------:R-:W-:Y:S02]  /*146170*/  ISETP.NE.U32.AND P1, PT, R9, RZ, PT ;  /* 0x000000ff0900720c */ /* 0x000fe40003f25070 */
[----:B------:R-:W-:Y:S01]  /*146180*/  ISETP.NE.U32.AND P4, PT, R8, RZ, PT ;  /* 0x000000ff0800720c */ /* 0x000fe20003f85070 */
[----:B------:R-:W-:-:S02]  /*146190*/  MOV R8, R69 ;  /* 0x0000004500087202 */ /* 0x000fc40000000f00 */
[----:B------:R-:W-:Y:S02]  /*1461a0*/  IMAD.MOV.U32 R9, RZ, RZ, R70 ;  /* 0x000000ffff097224 */ /* 0x000fe400078e0046 */
[----:B--2---:R-:W-:-:S03]  /*1461b0*/  IMAD.X R66, R66, 0x1, R244, P5 ;  /* 0x0000000142427824 */ /* 0x004fc600028e06f4 */
[----:B------:R2:W-:Y:S01]  /*1461c0*/  LDGSTS.E [R56+0x5800], [R8.64], P2 ;  /* 0x0580000008387fae */ /* 0x0005e20009121844 */
[----:B------:R-:W-:Y:S02]  /*1461d0*/  IADD3 R62, P5, R62, R246, RZ ;  /* 0x000000f63e3e7210 */ /* 0x000fe40007fbe0ff */
[----:B--2---:R-:W-:Y:S01]  /*1461e0*/  MOV R8, R67 ;  /* 0x0000004300087202 */ /* 0x004fe20000000f00 */
[----:B------:R-:W-:-:S05]  /*1461f0*/  IMAD.MOV.U32 R9, RZ, RZ, R68 ;  /* 0x000000ffff097224 */ /* 0x000fca00078e0044 */
[----:B------:R2:W-:Y:S02]  /*146200*/  LDGSTS.E [R56+0x5a00], [R8.64], P2 ;  /* 0x05a0000008387fae */ /* 0x0005e40009121844 */
[----:B--2---:R-:W-:Y:S01]  /*146210*/  IMAD.MOV.U32 R8, RZ, RZ, R65 ;  /* 0x000000ffff087224 */ /* 0x004fe200078e0041 */
[----:B------:R-:W-:-:S05]  /*146220*/  MOV R9, R66 ;  /* 0x0000004200097202 */ /* 0x000fca0000000f00 */
[----:B------:R2:W-:Y:S04]  /*146230*/  LDGSTS.E [R56+0x5c00], [R8.64], P2 ;  /* 0x05c0000008387fae */ /* 0x0005e80009121844 */
[----:B------:R-:W-:Y:S01]  /*146240*/  STL [R1+0x56f8], R66 ;  /* 0x0056f84201007387 */ /* 0x000fe20000100800 */
[----:B------:R1:W-:Y:S02]  /*146250*/  STL [R1+0x56fc], R62 ;  /* 0x0056fc3e01007387 */ /* 0x0003e40000100800 */
[----:B--2---:R-:W-:Y:S02]  /*146260*/  IMAD.MOV.U32 R8, RZ, RZ, R62 ;  /* 0x000000ffff087224 */ /* 0x004fe400078e003e */
[----:B------:R-:W-:-:S04]  /*146270*/  IMAD.X R64, R64, 0x1, R244, P5 ;  /* 0x0000000140407824 */ /* 0x000fc800028e06f4 */
[----:B------:R-:W-:Y:S01]  /*146280*/  IMAD.MOV.U32 R9, RZ, RZ, R64 ;  /* 0x000000ffff097224 */ /* 0x000fe200078e0040 */
[-C--:B------:R-:W-:Y:S01]  /*146290*/  IADD3 R57, P5, R57, R246.reuse, RZ ;  /* 0x000000f639397210 */ /* 0x080fe20007fbe0ff */
[----:B------:R-:W-:Y:S04]  /*1462a0*/  STL [R1+0x56f0], R64 ;  /* 0x0056f04001007387 */ /* 0x000fe80000100800 */
[----:B------:R2:W-:Y:S01]  /*1462b0*/  LDGSTS.E [R56+0x5e00], [R8.64], P2 ;  /* 0x05e0000008387fae */ /* 0x0005e20009121844 */
[----:B------:R-:W-:Y:S02]  /*1462c0*/  IADD3 R60, P2, R60, R246, RZ ;  /* 0x000000f63c3c7210 */ /* 0x000fe40007f5e0ff */
[----:B------:R-:W-:Y:S01]  /*1462d0*/  IADD3.X R63, R63, R244, RZ, P5, !PT ;  /* 0x000000f43f3f7210 */ /* 0x000fe20002ffe4ff */
[----:B-1----:R-:W4:Y:S01]  /*1462e0*/  LDL.LU R69, [R1+0x5614] ;  /* 0x0056140001457983 */ /* 0x002f220000300800 */
[----:B------:R-:W-:Y:S01]  /*1462f0*/  IADD3 R10, P5, R10, R246, RZ ;  /* 0x000000f60a0a7210 */ /* 0x000fe20007fbe0ff */
[----:B---3--:R-:W3:Y:S01]  /*146300*/  LDL.LU R67, [R1+0x560c] ;  /* 0x00560c0001437983 */ /* 0x008ee20000300800 */
[----:B------:R-:W-:Y:S02]  /*146310*/  STL [R1+0x5694], R57 ;  /* 0x0056943901007387 */ /* 0x000fe40000100800 */
[----:B------:R-:W-:-:S02]  /*146320*/  IMAD.X R61, R61, 0x1, R244, P2 ;  /* 0x000000013d3d7824 */ /* 0x000fc400010e06f4 */
[----:B------:R-:W3:Y:S01]  /*146330*/  LDL.LU R62, [R1+0x5604] ;  /* 0x00560400013e7983 */ /* 0x000ee20000300800 */
[----:B------:R-:W-:Y:S01]  /*146340*/  STL [R1+0x568c], R60 ;  /* 0x00568c3c01007387 */ /* 0x000fe20000100800 */
[----:B------:R-:W-:Y:S01]  /*146350*/  IADD3 R11, P2, R11, R246, RZ ;  /* 0x000000f60b0b7210 */ /* 0x000fe20007f5e0ff */
[----:B------:R1:W-:Y:S02]  /*146360*/  STL [R1+0x5688], R63 ;  /* 0x0056883f01007387 */ /* 0x0003e40000100800 */
[----:B------:R-:W-:Y:S01]  /*146370*/  IMAD.X R59, R59, 0x1, R244, P5 ;  /* 0x000000013b3b7824 */ /* 0x000fe200028e06f4 */
[----:B------:R-:W-:Y:S01]  /*146380*/  STL [R1+0x5684], R10 ;  /* 0x0056840a01007387 */ /* 0x000fe20000100800 */
[----:B------:R4:W-:Y:S02]  /*146390*/  STL [R1+0x5680], R61 ;  /* 0x0056803d01007387 */ /* 0x0009e40000100800 */
[----:B------:R-:W3:Y:S02]  /*1463a0*/  LDL.LU R70, [R1+0x5608] ;  /* 0x0056080001467983 */ /* 0x000ee40000300800 */
[----:B------:R-:W-:Y:S01]  /*1463b0*/  STL [R1+0x567c], R11 ;  /* 0x00567c0b01007387 */ /* 0x000fe20000100800 */
[----:B------:R-:W-:Y:S01]  /*1463c0*/  STL [R1+0x5678], R59 ;  /* 0x0056783b01007387 */ /* 0x000fe20000100800 */
[----:B------:R-:W3:Y:S01]  /*1463d0*/  LDL.LU R68, [R1+0x5600] ;  /* 0x0056000001447983 */ /* 0x000ee20000300800 */
[----:B--2---:R-:W-:Y:S01]  /*1463e0*/  MOV R8, R57 ;  /* 0x0000003900087202 */ /* 0x004fe20000000f00 */
[----:B------:R-:W-:-:S02]  /*1463f0*/  IMAD.MOV.U32 R9, RZ, RZ, R63 ;  /* 0x000000ffff097224 */ /* 0x000fc400078e003f */
[----:B-1----:R-:W2:Y:S04]  /*146400*/  LDL.LU R63, [R1+0x55f8] ;  /* 0x0055f800013f7983 */ /* 0x002ea80000300800 */
[----:B------:R1:W-:Y:S01]  /*146410*/  LDGSTS.E [R56+0x7800], [R8.64], P3 ;  /* 0x0780000008387fae */ /* 0x0003e20009921844 */
[----:B------:R-:W2:Y:S02]  /*146420*/  LDL.LU R57, [R1+0x55fc] ;  /* 0x0055fc0001397983 */ /* 0x000ea40000300800 */
[----:B-1----:R-:W-:Y:S01]  /*146430*/  IMAD.MOV.U32 R8, RZ, RZ, R60 ;  /* 0x000000ffff087224 */ /* 0x002fe200078e003c */
[----:B------:R-:W-:-:S05]  /*146440*/  MOV R9, R61 ;  /* 0x0000003d00097202 */ /* 0x000fca0000000f00 */
[----:B------:R1:W-:Y:S02]  /*146450*/  LDGSTS.E [R56+0x7a00], [R8.64], P3 ;  /* 0x07a0000008387fae */ /* 0x0003e40009921844 */
[----:B-1----:R-:W-:Y:S01]  /*146460*/  IMAD.MOV.U32 R8, RZ, RZ, R10 ;  /* 0x000000ffff087224 */ /* 0x002fe200078e000a */
[----:B------:R-:W-:-:S05]  /*146470*/  MOV R9, R59 ;  /* 0x0000003b00097202 */ /* 0x000fca0000000f00 */
[----:B------:R1:W-:Y:S02]  /*146480*/  LDGSTS.E [R56+0x7c00], [R8.64], P3 ;  /* 0x07c0000008387fae */ /* 0x0003e40009921844 */
[----:B-1----:R-:W-:Y:S01]  /*146490*/  MOV R8, R11 ;  /* 0x0000000b00087202 */ /* 0x002fe20000000f00 */
[----:B----4-:R-:W-:-:S05]  /*1464a0*/  IMAD.X R58, R58, 0x1, R244, P2 ;  /* 0x000000013a3a7824 */ /* 0x010fca00010e06f4 */
[----:B------:R1:W-:Y:S01]  /*1464b0*/  STL [R1+0x5670], R58 ;  /* 0x0056703a01007387 */ /* 0x0003e20000100800 */
[----:B------:R-:W4:Y:S02]  /*1464c0*/  LDL.LU R61, [R1+0x55f0] ;  /* 0x0055f000013d7983 */ /* 0x000f240000300800 */
[----:B------:R-:W4:Y:S02]  /*1464d0*/  LDL.LU R10, [R1+0x5594] ;  /* 0x00559400010a7983 */ /* 0x000f240000300800 */
[----:B------:R-:W-:Y:S01]  /*1464e0*/  IMAD.MOV.U32 R9, RZ, RZ, R58 ;  /* 0x000000ffff097224 */ /* 0x000fe200078e003a */
[C---:B------:R-:W-:Y:S02]  /*1464f0*/  ISETP.GT.AND P2, PT, R116.reuse, 0x1b, PT ;  /* 0x0000001b7400780c */ /* 0x040fe40003f44270 */
[----:B------:R-:W-:Y:S02]  /*146500*/  ISETP.GT.AND P5, PT, R116, 0x1f, PT ;  /* 0x0000001f7400780c */ /* 0x000fe40003fa4270 */
[----:B------:R1:W-:Y:S04]  /*146510*/  LDGSTS.E [R56+0x7e00], [R8.64], P3 ;  /* 0x07e0000008387fae */ /* 0x0003e80009921844 */
[----:B-1----:R-:W4:Y:S01]  /*146520*/  LDL.LU R58, [R1+0x5588] ;  /* 0x00558800013a7983 */ /* 0x002f220000300800 */
[----:B------:R-:W4:Y:S02]  /*146530*/  LDL.LU R66, [R1+0x5580] ;  /* 0x0055800001427983 */ /* 0x000f240000300800 */
[----:B------:R-:W4:Y:S02]  /*146540*/  LDL.LU R65, [R1+0x558c] ;  /* 0x00558c0001417983 */ /* 0x000f240000300800 */
[----:B------:R-:W4:Y:S01]  /*146550*/  LDL.LU R59, [R1+0x5578] ;  /* 0x00557800013b7983 */ /* 0x000f220000300800 */
[----:B------:R-:W4:Y:S01]  /*146560*/  LDL.LU R11, [R1+0x5584] ;  /* 0x00558400010b7983 */ /* 0x000f220000300800 */
[----:B------:R-:W4:Y:S01]  /*146570*/  LDL.LU R60, [R1+0x557c] ;  /* 0x00557c00013c7983 */ /* 0x000f220000300800 */
[----:B------:R-:W-:-:S02]  /*146580*/  SEL R9, RZ, 0x4, !P2 ;  /* 0x00000004ff097807 */ /* 0x000fc40005000000 */
[----:B------:R-:W-:Y:S02]  /*146590*/  SEL R8, RZ, 0x4, !P5 ;  /* 0x00000004ff087807 */ /* 0x000fe40006800000 */
[----:B------:R-:W-:Y:S02]  /*1465a0*/  SEL R9, R9, RZ, !P0 ;  /* 0x000000ff09097207 */ /* 0x000fe40004000000 */
[----:B------:R-:W-:Y:S02]  /*1465b0*/  SEL R8, R8, RZ, !P0 ;  /* 0x000000ff08087207 */ /* 0x000fe40004000000 */
[-C--:B------:R-:W-:Y:S02]  /*1465c0*/  IADD3 R69, P2, R69, R246.reuse, RZ ;  /* 0x000000f645457210 */ /* 0x080fe40007f5e0ff */
[-C--:B---3--:R-:W-:Y:S02]  /*1465d0*/  IADD3 R67, P3, R67, R246.reuse, RZ ;  /* 0x000000f643437210 */ /* 0x088fe40007f7e0ff */
[----:B------:R-:W-:Y:S01]  /*1465e0*/  IADD3 R62, P5, R62, R246, RZ ;  /* 0x000000f63e3e7210 */ /* 0x000fe20007fbe0ff */
[----:B------:R-:W-:Y:S02]  /*1465f0*/  STL [R1+0x5614], R69 ;  /* 0x0056144501007387 */ /* 0x000fe40000100800 */
[----:B------:R-:W-:Y:S02]  /*146600*/  STL [R1+0x560c], R67 ;  /* 0x00560c4301007387 */ /* 0x000fe40000100800 */
[----:B------:R-:W-:Y:S01]  /*146610*/  IMAD.X R70, R70, 0x1, R244, P2 ;  /* 0x0000000146467824 */ /* 0x000fe200010e06f4 */
[----:B------:R-:W-:Y:S01]  /*146620*/  IADD3.X R68, R68, R244, RZ, P3, !PT ;  /* 0x000000f444447210 */ /* 0x000fe20001ffe4ff */
[----:B------:R-:W-:Y:S03]  /*146630*/  STL [R1+0x5604], R62 ;  /* 0x0056043e01007387 */ /* 0x000fe60000100800 */
[----:B------:R-:W-:Y:S01]  /*146640*/  STL [R1+0x5608], R70 ;  /* 0x0056084601007387 */ /* 0x000fe20000100800 */
[----:B------:R-:W-:Y:S01]  /*146650*/  STL [R1+0x5600], R68 ;  /* 0x0056004401007387 */ /* 0x000fe20000100800 */
[----:B------:R-:W3:Y:S01]  /*146660*/  LDL.LU R64, [R1+0x5570] ;  /* 0x0055700001407983 */ /* 0x000ee20000300800 */
[----:B------:R-:W-:-:S02]  /*146670*/  ISETP.NE.U32.AND P2, PT, R9, RZ, PT ;  /* 0x000000ff0900720c */ /* 0x000fc40003f45070 */
[----:B------:R-:W-:Y:S01]  /*146680*/  ISETP.NE.U32.AND P3, PT, R8, RZ, PT ;  /* 0x000000ff0800720c */ /* 0x000fe20003f65070 */
[----:B------:R-:W-:Y:S01]  /*146690*/  IMAD.MOV.U32 R8, RZ, RZ, R69 ;  /* 0x000000ffff087224 */ /* 0x000fe200078e0045 */
[----:B------:R-:W-:Y:S01]  /*1466a0*/  MOV R9, R70 ;  /* 0x0000004600097202 */ /* 0x000fe20000000f00 */
[----:B--2---:R-:W-:-:S04]  /*1466b0*/  IMAD.X R63, R63, 0x1, R244, P5 ;  /* 0x000000013f3f7824 */ /* 0x004fc800028e06f4 */
[----:B------:R1:W-:Y:S01]  /*1466c0*/  LDGSTS.E [R56+0x9800], [R8.64], P1 ;  /* 0x0980000008387fae */ /* 0x0003e20008921844 */
[----:B------:R-:W-:Y:S01]  /*1466d0*/  IADD3 R57, P5, R57, R246, RZ ;  /* 0x000000f639397210 */ /* 0x000fe20007fbe0ff */
[----:B-1----:R-:W-:Y:S01]  /*1466e0*/  IMAD.MOV.U32 R8, RZ, RZ, R67 ;  /* 0x000000ffff087224 */ /* 0x002fe200078e0043 */
[----:B------:R-:W-:-:S05]  /*1466f0*/  MOV R9, R68 ;  /* 0x0000004400097202 */ /* 0x000fca0000000f00 */
[----:B------:R1:W-:Y:S04]  /*146700*/  LDGSTS.E [R56+0x9a00], [R8.64], P1 ;  /* 0x09a0000008387fae */ /* 0x0003e80008921844 */
[----:B------:R2:W-:Y:S01]  /*146710*/  STL [R1+0x55f8], R63 ;  /* 0x0055f83f01007387 */ /* 0x0005e20000100800 */
[----:B-1----:R-:W-:Y:S02]  /*146720*/  IMAD.MOV.U32 R8, RZ, RZ, R62 ;  /* 0x000000ffff087224 */ /* 0x002fe400078e003e */
[----:B------:R-:W-:-:S05]  /*146730*/  IMAD.MOV.U32 R9, RZ, RZ, R63 ;  /* 0x000000ffff097224 */ /* 0x000fca00078e003f */
[----:B------:R1:W-:Y:S04]  /*146740*/  LDGSTS.E [R56+0x9c00], [R8.64], P1 ;  /* 0x09c0000008387fae */ /* 0x0003e80008921844 */
[----:B------:R-:W-:Y:S01]  /*146750*/  STL [R1+0x55fc], R57 ;  /* 0x0055fc3901007387 */ /* 0x000fe20000100800 */
[----:B-1----:R-:W-:Y:S01]  /*146760*/  MOV R8, R57 ;  /* 0x0000003900087202 */ /* 0x002fe20000000f00 */
[----:B----4-:R-:W-:Y:S01]  /*146770*/  IMAD.X R61, R61, 0x1, R244, P5 ;  /* 0x000000013d3d7824 */ /* 0x010fe200028e06f4 */
[----:B------:R-:W-:-:S03]  /*146780*/  IADD3 R10, P5, R10, R246, RZ ;  /* 0x000000f60a0a7210 */ /* 0x000fc60007fbe0ff */
[----:B------:R-:W-:Y:S01]  /*146790*/  IMAD.MOV.U32 R9, RZ, RZ, R61 ;  /* 0x000000ffff097224 */ /* 0x000fe200078e003d */
[----:B------:R1:W-:Y:S01]  /*1467a0*/  STL [R1+0x55f0], R61 ;  /* 0x0055f03d01007387 */ /* 0x0003e20000100800 */
[----:B--2---:R-:W2:Y:S03]  /*1467b0*/  LDL.LU R63, [R1+0x5514] ;  /* 0x00551400013f7983 */ /* 0x004ea60000300800 */
[----:B------:R4:W-:Y:S01]  /*1467c0*/  LDGSTS.E [R56+0x9e00], [R8.64], P1 ;  /* 0x09e0000008387fae */ /* 0x0009e20008921844 */
[-C--:B------:R-:W-:Y:S01]  /*1467d0*/  IADD3 R65, P1, R65, R246.reuse, RZ ;  /* 0x000000f641417210 */ /* 0x080fe20007f3e0ff */
[--C-:B------:R-:W-:Y:S01]  /*1467e0*/  IMAD.X R58, R58, 0x1, R244.reuse, P5 ;  /* 0x000000013a3a7824 */ /* 0x100fe200028e06f4 */
[----:B------:R-:W-:Y:S02]  /*1467f0*/  IADD3 R11, P5, R11, R246, RZ ;  /* 0x000000f60b0b7210 */ /* 0x000fe40007fbe0ff */
[----:B------:R-:W-:Y:S01]  /*146800*/  IADD3.X R66, R66, R244, RZ, P1, !PT ;  /* 0x000000f442427210 */ /* 0x000fe20000ffe4ff */
[----:B-1----:R-:W2:Y:S01]  /*146810*/  LDL.LU R61, [R1+0x550c] ;  /* 0x00550c00013d7983 */ /* 0x002ea20000300800 */
[----:B------:R-:W-:Y:S02]  /*146820*/  STL [R1+0x5594], R10 ;  /* 0x0055940a01007387 */ /* 0x000fe40000100800 */
[----:B------:R-:W2:Y:S02]  /*146830*/  LDL.LU R57, [R1+0x5504] ;  /* 0x0055040001397983 */ /* 0x000ea40000300800 */
[----:B------:R-:W-:Y:S01]  /*146840*/  STL [R1+0x558c], R65 ;  /* 0x00558c4101007387 */ /* 0x000fe20000100800 */
[----:B------:R-:W-:Y:S01]  /*146850*/  IADD3 R60, P1, R60, R246, RZ ;  /* 0x000000f63c3c7210 */ /* 0x000fe20007f3e0ff */
[----:B------:R1:W-:Y:S01]  /*146860*/  STL [R1+0x5588], R58 ;  /* 0x0055883a01007387 */ /* 0x0003e20000100800 */
[----:B------:R-:W-:-:S02]  /*146870*/  IMAD.X R59, R59, 0x1, R244, P5 ;  /* 0x000000013b3b7824 */ /* 0x000fc400028e06f4 */
[----:B------:R1:W-:Y:S02]  /*146880*/  STL [R1+0x5584], R11 ;  /* 0x0055840b01007387 */ /* 0x0003e40000100800 */
[----:B------:R-:W-:Y:S01]  /*146890*/  STL [R1+0x5580], R66 ;  /* 0x0055804201007387 */ /* 0x000fe20000100800 */
[----:B------:R-:W2:Y:S01]  /*1468a0*/  LDL.LU R70, [R1+0x5508] ;  /* 0x0055080001467983 */ /* 0x000ea20000300800 */
[----:B------:R-:W-:Y:S02]  /*1468b0*/  STL [R1+0x557c], R60 ;  /* 0x00557c3c01007387 */ /* 0x000fe40000100800 */
[----:B------:R1:W-:Y:S02]  /*1468c0*/  STL [R1+0x5578], R59 ;  /* 0x0055783b01007387 */ /* 0x0003e40000100800 */
[----:B------:R-:W2:Y:S02]  /*1468d0*/  LDL.LU R62, [R1+0x5500] ;  /* 0x00550000013e7983 */ /* 0x000ea40000300800 */
[----:B----4-:R-:W-:Y:S01]  /*1468e0*/  IMAD.MOV.U32 R8, RZ, RZ, R10 ;  /* 0x000000ffff087224 */ /* 0x010fe200078e000a */
[----:B------:R-:W-:-:S02]  /*1468f0*/  MOV R9, R58 ;  /* 0x0000003a00097202 */ /* 0x000fc40000000f00 */
[----:B-1----:R-:W4:Y:S04]  /*146900*/  LDL.LU R58, [R1+0x54f8] ;  /* 0x0054f800013a7983 */ /* 0x002f280000300800 */
[----:B------:R1:W-:Y:S01]  /*146910*/  LDGSTS.E [R56+0xb800], [R8.64], P4 ;  /* 0x0b80000008387fae */ /* 0x0003e2000a121844 */
[----:B------:R-:W4:Y:S02]  /*146920*/  LDL.LU R10, [R1+0x54fc] ;  /* 0x0054fc00010a7983 */ /* 0x000f240000300800 */
[----:B-1----:R-:W-:Y:S02]  /*146930*/  IMAD.MOV.U32 R8, RZ, RZ, R65 ;  /* 0x000000ffff087224 */ /* 0x002fe400078e0041 */
[----:B------:R-:W-:-:S05]  /*146940*/  IMAD.MOV.U32 R9, RZ, RZ, R66 ;  /* 0x000000ffff097224 */ /* 0x000fca00078e0042 */
[----:B------:R1:W-:Y:S02]  /*146950*/  LDGSTS.E [R56+0xba00], [R8.64], P4 ;  /* 0x0ba0000008387fae */ /* 0x0003e4000a121844 */
[----:B-1----:R-:W-:Y:S02]  /*146960*/  IMAD.MOV.U32 R8, RZ, RZ, R11 ;  /* 0x000000ffff087224 */ /* 0x002fe400078e000b */
[----:B------:R-:W4:Y:S01]  /*146970*/  LDL.LU R11, [R1+0x54f0] ;  /* 0x0054f000010b7983 */ /* 0x000f220000300800 */
[----:B------:R-:W-:Y:S02]  /*146980*/  IMAD.MOV.U32 R9, RZ, RZ, R59 ;  /* 0x000000ffff097224 */ /* 0x000fe400078e003b */
[----:B------:R-:W4:Y:S03]  /*146990*/  LDL.LU R59, [R1+0x5494] ;  /* 0x00549400013b7983 */ /* 0x000f260000300800 */
[----:B------:R1:W-:Y:S02]  /*1469a0*/  LDGSTS.E [R56+0xbc00], [R8.64], P4 ;  /* 0x0bc0000008387fae */ /* 0x0003e4000a121844 */
[----:B-1----:R-:W-:-:S02]  /*1469b0*/  MOV R8, R60 ;  /* 0x0000003c00087202 */ /* 0x002fc40000000f00 */
[----:B---3--:R-:W-:-:S05]  /*1469c0*/  IADD3.X R64, R64, R244, RZ, P1, !PT ;  /* 0x000000f440407210 */ /* 0x008fca0000ffe4ff */
[----:B------:R1:W-:Y:S01]  /*1469d0*/  STL [R1+0x5570], R64 ;  /* 0x0055704001007387 */ /* 0x0003e20000100800 */
[----:B------:R-:W2:Y:S02]  /*1469e0*/  LDL.LU R69, [R1+0x5488] ;  /* 0x0054880001457983 */ /* 0x000ea40000300800 */
[----:B------:R-:W2:Y:S02]  /*1469f0*/  LDL.LU R68, [R1+0x5480] ;  /* 0x0054800001447983 */ /* 0x000ea40000300800 */
[----:B------:R-:W2:Y:S01]  /*146a00*/  LDL.LU R67, [R1+0x548c] ;  /* 0x00548c0001437983 */ /* 0x000ea20000300800 */
[----:B------:R-:W2:Y:S01]  /*146a10*/  LDL.LU R66, [R1+0x5478] ;  /* 0x0054780001427983 */ /* 0x000ea20000300800 */
[----:B------:R-:W2:Y:S02]  /*146a20*/  LDL.LU R60, [R1+0x5484] ;  /* 0x00548400013c7983 */ /* 0x000ea40000300800 */
[----:B------:R-:W-:Y:S02]  /*146a30*/  IMAD.MOV.U32 R9, RZ, RZ, R64 ;  /* 0x000000ffff097224 */ /* 0x000fe400078e0040 */
[----:B-1----:R-:W2:Y:S01]  /*146a40*/  LDL.LU R64, [R1+0x547c] ;  /* 0x00547c0001407983 */ /* 0x002ea20000300800 */
[----:B------:R-:W-:-:S02]  /*146a50*/  ISETP.GT.AND P5, PT, R116, 0x27, PT ;  /* 0x000000277400780c */ /* 0x000fc40003fa4270 */
[----:B------:R-:W-:Y:S01]  /*146a60*/  ISETP.GT.AND P1, PT, R116, 0x23, PT ;  /* 0x000000237400780c */ /* 0x000fe20003f24270 */
[----:B------:R1:W-:Y:S02]  /*146a70*/  LDGSTS.E [R56+0xbe00], [R8.64], P4 ;  /* 0x0be0000008387fae */ /* 0x0003e4000a121844 */
[----:B-1----:R-:W-:Y:S02]  /*146a80*/  SEL R8, RZ, 0x4, !P5 ;  /* 0x00000004ff087807 */ /* 0x002fe40006800000 */
[----:B------:R-:W-:Y:S02]  /*146a90*/  SEL R9, RZ, 0x4, !P1 ;  /* 0x00000004ff097807 */ /* 0x000fe40004800000 */
[-C--:B--2---:R-:W-:Y:S02]  /*146aa0*/  IADD3 R63, P4, R63, R246.reuse, RZ ;  /* 0x000000f63f3f7210 */ /* 0x084fe40007f9e0ff */
[-C--:B------:R-:W-:Y:S02]  /*146ab0*/  IADD3 R61, P5, R61, R246.reuse, RZ ;  /* 0x000000f63d3d7210 */ /* 0x080fe40007fbe0ff */
[----:B------:R-:W-:Y:S01]  /*146ac0*/  IADD3 R57, P1, R57, R246, RZ ;  /* 0x000000f639397210 */ /* 0x000fe20007f3e0ff */
[----:B------:R-:W-:Y:S02]  /*146ad0*/  STL [R1+0x5514], R63 ;  /* 0x0055143f01007387 */ /* 0x000fe40000100800 */
[----:B------:R1:W-:Y:S02]  /*146ae0*/  STL [R1+0x550c], R61 ;  /* 0x00550c3d01007387 */ /* 0x0003e40000100800 */
[----:B------:R-:W-:Y:S01]  /*146af0*/  IMAD.X R70, R70, 0x1, R244, P4 ;  /* 0x0000000146467824 */ /* 0x000fe200020e06f4 */
[----:B------:R-:W-:Y:S01]  /*146b00*/  IADD3.X R62, R62, R244, RZ, P5, !PT ;  /* 0x000000f43e3e7210 */ /* 0x000fe20002ffe4ff */
[----:B------:R2:W-:Y:S03]  /*146b10*/  STL [R1+0x5504], R57 ;  /* 0x0055043901007387 */ /* 0x0005e60000100800 */
[----:B------:R-:W-:Y:S01]  /*146b20*/  STL [R1+0x5508], R70 ;  /* 0x0055084601007387 */ /* 0x000fe20000100800 */
[----:B------:R1:W-:Y:S01]  /*146b30*/  STL [R1+0x5500], R62 ;  /* 0x0055003e01007387 */ /* 0x0003e20000100800 */
[----:B------:R-:W3:Y:S01]  /*146b40*/  LDL.LU R65, [R1+0x5470] ;  /* 0x0054700001417983 */ /* 0x000ee20000300800 */
[----:B------:R-:W-:-:S02]  /*146b50*/  SEL R9, R9, RZ, !P0 ;  /* 0x000000ff09097207 */ /* 0x000fc40004000000 */
[----:B------:R-:W-:Y:S02]  /*146b60*/  SEL R8, R8, RZ, !P0 ;  /* 0x000000ff08087207 */ /* 0x000fe40004000000 */
[----:B------:R-:W-:Y:S02]  /*146b70*/  ISETP.NE.U32.AND P4, PT, R9, RZ, PT ;  /* 0x000000ff0900720c */ /* 0x000fe40003f85070 */
[----:B------:R-:W-:Y:S01]  /*146b80*/  ISETP.NE.U32.AND P5, PT, R8, RZ, PT ;  /* 0x000000ff0800720c */ /* 0x000fe20003fa5070 */
[----:B------:R-:W-:Y:S01]  /*146b90*/  IMAD.MOV.U32 R8, RZ, RZ, R63 ;  /* 0x000000ffff087224 */ /* 0x000fe200078e003f */
[----:B------:R-:W-:Y:S01]  /*146ba0*/  MOV R9, R70 ;  /* 0x0000004600097202 */ /* 0x000fe20000000f00 */
[----:B----4-:R-:W-:-:S04]  /*146bb0*/  IMAD.X R58, R58, 0x1, R244, P1 ;  /* 0x000000013a3a7824 */ /* 0x010fc800008e06f4 */
[----:B------:R4:W-:Y:S01]  /*146bc0*/  LDGSTS.E [R56+0xd800], [R8.64], P2 ;  /* 0x0d80000008387fae */ /* 0x0009e20009121844 */
[----:B------:R-:W-:Y:S01]  /*146bd0*/  IADD3 R10, P1, R10, R246, RZ ;  /* 0x000000f60a0a7210 */ /* 0x000fe20007f3e0ff */
[----:B----4-:R-:W-:Y:S01]  /*146be0*/  IMAD.MOV.U32 R8, RZ, RZ, R61 ;  /* 0x000000ffff087224 */ /* 0x010fe200078e003d */
[----:B------:R-:W-:-:S05]  /*146bf0*/  MOV R9, R62 ;  /* 0x0000003e00097202 */ /* 0x000fca0000000f00 */
[----:B------:R4:W-:Y:S01]  /*146c00*/  LDGSTS.E [R56+0xda00], [R8.64], P2 ;  /* 0x0da0000008387fae */ /* 0x0009e20009121844 */
[----:B------:R-:W-:Y:S01]  /*146c10*/  IMAD.X R11, R11, 0x1, R244, P1 ;  /* 0x000000010b0b7824 */ /* 0x000fe200008e06f4 */
[----:B------:R-:W-:Y:S01]  /*146c20*/  IADD3 R59, P1, R59, R246, RZ ;  /* 0x000000f63b3b7210 */ /* 0x000fe20007f3e0ff */
[----:B----4-:R-:W-:Y:S02]  /*146c30*/  IMAD.MOV.U32 R8, RZ, RZ, R57 ;  /* 0x000000ffff087224 */ /* 0x010fe400078e0039 */
[----:B------:R-:W-:-:S05]  /*146c40*/  IMAD.MOV.U32 R9, RZ, RZ, R58 ;  /* 0x000000ffff097224 */ /* 0x000fca00078e003a */
[----:B------:R4:W-:Y:S04]  /*146c50*/  LDGSTS.E [R56+0xdc00], [R8.64], P2 ;  /* 0x0dc0000008387fae */ /* 0x0009e80009121844 */
[----:B------:R2:W-:Y:S01]  /*146c60*/  STL [R1+0x54f8], R58 ;  /* 0x0054f83a01007387 */ /* 0x0005e20000100800 */
[----:B------:R-:W-:Y:S02]  /*146c70*/  STL [R1+0x54fc], R10 ;  /* 0x0054fc0a01007387 */ /* 0x000fe40000100800 */
[----:B------:R2:W-:Y:S02]  /*146c80*/  STL [R1+0x54f0], R11 ;  /* 0x0054f00b01007387 */ /* 0x0005e40000100800 */
[----:B-1----:R-:W3:Y:S01]  /*146c90*/  LDL.LU R61, [R1+0x5414] ;  /* 0x00541400013d7983 */ /* 0x002ee20000300800 */
[----:B--2---:R-:W2:Y:S01]  /*146ca0*/  LDL.LU R57, [R1+0x540c] ;  /* 0x00540c0001397983 */ /* 0x004ea20000300800 */
[----:B----4-:R-:W-:Y:S01]  /*146cb0*/  MOV R8, R10 ;  /* 0x0000000a00087202 */ /* 0x010fe20000000f00 */
[----:B------:R-:W-:-:S02]  /*146cc0*/  IMAD.MOV.U32 R9, RZ, RZ, R11 ;  /* 0x000000ffff097224 */ /* 0x000fc400078e000b */
[----:B------:R1:W-:Y:S01]  /*146cd0*/  STL [R1+0x5494], R59 ;  /* 0x0054943b01007387 */ /* 0x0003e20000100800 */
[----:B------:R-:W4:Y:S03]  /*146ce0*/  LDL.LU R62, [R1+0x5404] ;  /* 0x00540400013e7983 */ /* 0x000f260000300800 */
[----:B------:R1:W-:Y:S01]  /*146cf0*/  LDGSTS.E [R56+0xde00], [R8.64], P2 ;  /* 0x0de0000008387fae */ /* 0x0003e20009121844 */
[--C-:B------:R-:W-:Y:S01]  /*146d00*/  IMAD.X R69, R69, 0x1, R244.reuse, P1 ;  /* 0x0000000145457824 */ /* 0x100fe200008e06f4 */
[-C--:B------:R-:W-:Y:S02]  /*146d10*/  IADD3 R67, P2, R67, R246.reuse, RZ ;  /* 0x000000f643437210 */ /* 0x080fe40007f5e0ff */
[----:B------:R-:W-:Y:S02]  /*146d20*/  IADD3 R60, P1, R60, R246, RZ ;  /* 0x000000f63c3c7210 */ /* 0x000fe40007f3e0ff */
[----:B------:R-:W-:Y:S01]  /*146d30*/  IADD3.X R68, R68, R244, RZ, P2, !PT ;  /* 0x000000f444447210 */ /* 0x000fe200017fe4ff */
[----:B------:R-:W-:Y:S01]  /*146d40*/  STL [R1+0x548c], R67 ;  /* 0x00548c4301007387 */ /* 0x000fe20000100800 */
[----:B------:R-:W-:Y:S02]  /*146d50*/  STL [R1+0x5488], R69 ;  /* 0x0054884501007387 */ /* 0x000fe40000100800 */
[----:B------:R-:W4:Y:S01]  /*146d60*/  LDL.LU R63, [R1+0x5408] ;  /* 0x00540800013f7983 */ /* 0x000f220000300800 */
[----:B------:R-:W-:Y:S01]  /*146d70*/  IADD3 R64, P2, R64, R246, RZ ;  /* 0x000000f640407210 */ /* 0x000fe20007f5e0ff */
[----:B------:R-:W4:Y:S01]  /*146d80*/  LDL.LU R58, [R1+0x53fc] ;  /* 0x0053fc00013a7983 */ /* 0x000f220000300800 */
[----:B------:R-:W-:Y:S01]  /*146d90*/  IMAD.X R66, R66, 0x1, R244, P1 ;  /* 0x0000000142427824 */ /* 0x000fe200008e06f4 */
[----:B-1----:R-:W-:Y:S01]  /*146da0*/  HMMA.1688.F32.TF32 R8, R120, R222, R4 ;  /* 0x000000de7808723c */ /* 0x002fe20000081004 */
[----:B------:R1:W-:Y:S01]  /*146db0*/  STL [R1+0x5484], R60 ;  /* 0x0054843c01007387 */ /* 0x0003e20000100800 */
[----:B------:R1:W-:Y:S05]  /*146dc0*/  STL [R1+0x5480], R68 ;  /* 0x0054804401007387 */ /* 0x0003ea0000100800 */
[----:B------:R-:W-:-:S02]  /*146dd0*/  IMAD.MOV.U32 R4, RZ, RZ, R59 ;  /* 0x000000ffff047224 */ /* 0x000fc400078e003b */
[----:B------:R-:W4:Y:S01]  /*146de0*/  LDL.LU R59, [R1+0x5400] ;  /* 0x00540000013b7983 */ /* 0x000f220000300800 */
[----:B------:R-:W-:Y:S02]  /*146df0*/  STL [R1+0x547c], R64 ;  /* 0x00547c4001007387 */ /* 0x000fe40000100800 */
[----:B------:R-:W-:Y:S02]  /*146e00*/  STL [R1+0x5478], R66 ;  /* 0x0054784201007387 */ /* 0x000fe40000100800 */
[----:B------:R-:W4:Y:S01]  /*146e10*/  LDL.LU R75, [R1+0x53f8] ;  /* 0x0053f800014b7983 */ /* 0x000f220000300800 */
[----:B------:R-:W-:-:S05]  /*146e20*/  MOV R5, R69 ;  /* 0x0000004500057202 */ /* 0x000fca0000000f00 */
[----:B------:R1:W-:Y:S02]  /*146e30*/  LDGSTS.E [R56+0xf800], [R4.64], P3 ;  /* 0x0f80000004387fae */ /* 0x0003e40009921844 */
[----:B-1----:R-:W-:Y:S02]  /*146e40*/  IMAD.MOV.U32 R4, RZ, RZ, R67 ;  /* 0x000000ffff047224 */ /* 0x002fe400078e0043 */
[----:B------:R-:W-:-:S05]  /*146e50*/  IMAD.MOV.U32 R5, RZ, RZ, R68 ;  /* 0x000000ffff057224 */ /* 0x000fca00078e0044 */
[----:B------:R1:W-:Y:S02]  /*146e60*/  LDGSTS.E [R56+0xfa00], [R4.64], P3 ;  /* 0x0fa0000004387fae */ /* 0x0003e40009921844 */
[----:B-1----:R-:W-:Y:S02]  /*146e70*/  IMAD.MOV.U32 R4, RZ, RZ, R60 ;  /* 0x000000ffff047224 */ /* 0x002fe400078e003c */
[----:B------:R-:W4:Y:S01]  /*146e80*/  LDL.LU R60, [R1+0x53f0] ;  /* 0x0053f000013c7983 */ /* 0x000f220000300800 */
[----:B------:R-:W4:Y:S01]  /*146e90*/  LDL.LU R73, [R1+0x5394] ;  /* 0x0053940001497983 */ /* 0x000f220000300800 */
[----:B---3--:R-:W-:-:S05]  /*146ea0*/  IADD3.X R65, R65, R244, RZ, P2, !PT ;  /* 0x000000f441417210 */ /* 0x008fca00017fe4ff */
[----:B------:R1:W-:Y:S01]  /*146eb0*/  STL [R1+0x5470], R65 ;  /* 0x0054704101007387 */ /* 0x0003e20000100800 */
[----:B------:R-:W3:Y:S02]  /*146ec0*/  LDL.LU R74, [R1+0x5388] ;  /* 0x00538800014a7983 */ /* 0x000ee40000300800 */
[----:B------:R-:W3:Y:S02]  /*146ed0*/  LDL.LU R72, [R1+0x5380] ;  /* 0x0053800001487983 */ /* 0x000ee40000300800 */
[----:B------:R-:W3:Y:S02]  /*146ee0*/  LDL.LU R71, [R1+0x538c] ;  /* 0x00538c0001477983 */ /* 0x000ee40000300800 */
[----:B------:R-:W-:Y:S01]  /*146ef0*/  IMAD.MOV.U32 R5, RZ, RZ, R66 ;  /* 0x000000ffff057224 */ /* 0x000fe200078e0042 */
[C---:B------:R-:W-:Y:S02]  /*146f00*/  ISETP.GT.AND P1, PT, R116.reuse, 0x2b, PT ;  /* 0x0000002b7400780c */ /* 0x040fe40003f24270 */
[----:B------:R-:W-:Y:S01]  /*146f10*/  ISETP.GT.AND P2, PT, R116, 0x2f, PT ;  /* 0x0000002f7400780c */ /* 0x000fe20003f44270 */
[----:B------:R-:W3:Y:S04]  /*146f20*/  LDL.LU R69, [R1+0x5384] ;  /* 0x0053840001457983 */ /* 0x000ee80000300800 */
[----:B------:R1:W-:Y:S01]  /*146f30*/  LDGSTS.E [R56+0xfc00], [R4.64], P3 ;  /* 0x0fc0000004387fae */ /* 0x0003e20009921844 */
[----:B------:R-:W3:Y:S01]  /*146f40*/  LDL.LU R67, [R1+0x537c] ;  /* 0x00537c0001437983 */ /* 0x000ee20000300800 */
[----:B-1----:R-:W-:Y:S01]  /*146f50*/  MOV R4, R64 ;  /* 0x0000004000047202 */ /* 0x002fe20000000f00 */
[----:B------:R-:W-:-:S05]  /*146f60*/  IMAD.MOV.U32 R5, RZ, RZ, R65 ;  /* 0x000000ffff057224 */ /* 0x000fca00078e0041 */
[----:B------:R1:W-:Y:S02]  /*146f70*/  LDGSTS.E [R56+0xfe00], [R4.64], P3 ;  /* 0x0fe0000004387fae */ /* 0x0003e40009921844 */
[----:B-1----:R-:W-:Y:S02]  /*146f80*/  SEL R5, RZ, 0x4, !P1 ;  /* 0x00000004ff057807 */ /* 0x002fe40004800000 */
[----:B------:R-:W-:Y:S02]  /*146f90*/  SEL R4, RZ, 0x4, !P2 ;  /* 0x00000004ff047807 */ /* 0x000fe40005000000 */
[-C--:B------:R-:W-:Y:S02]  /*146fa0*/  IADD3 R61, P1, R61, R246.reuse, RZ ;  /* 0x000000f63d3d7210 */ /* 0x080fe40007f3e0ff */
[----:B--2---:R-:W-:-:S03]  /*146fb0*/  IADD3 R57, P6, R57, R246, RZ ;  /* 0x000000f639397210 */ /* 0x004fc60007fde0ff */
[----:B------:R-:W-:Y:S01]  /*146fc0*/  STL [R1+0x5414], R61 ;  /* 0x0054143d01007387 */ /* 0x000fe20000100800 */
[----:B----4-:R-:W-:-:S03]  /*146fd0*/  IADD3 R62, P2, R62, R246, RZ ;  /* 0x000000f63e3e7210 */ /* 0x010fc60007f5e0ff */
[----:B------:R-:W-:Y:S04]  /*146fe0*/  STL [R1+0x540c], R57 ;  /* 0x00540c3901007387 */ /* 0x000fe80000100800 */
[----:B------:R-:W-:Y:S01]  /*146ff0*/  STL [R1+0x5404], R62 ;  /* 0x0054043e01007387 */ /* 0x000fe20000100800 */
[----:B------:R-:W-:Y:S01]  /*147000*/  SEL R5, R5, RZ, !P0 ;  /* 0x000000ff05057207 */ /* 0x000fe20004000000 */
[----:B------:R-:W-:-:S05]  /*147010*/  IMAD.X R63, R63, 0x1, R244, P1 ;  /* 0x000000013f3f7824 */ /* 0x000fca00008e06f4 */
[----:B------:R1:W-:Y:S01]  /*147020*/  STL [R1+0x5408], R63 ;  /* 0x0054083f01007387 */ /* 0x0003e20000100800 */
[----:B------:R-:W-:Y:S01]  /*147030*/  IADD3.X R59, R59, R244, RZ, P6, !PT ;  /* 0x000000f43b3b7210 */ /* 0x000fe200037fe4ff */
[----:B------:R-:W-:-:S04]  /*147040*/  IMAD.X R75, R75, 0x1, R244, P2 ;  /* 0x000000014b4b7824 */ /* 0x000fc800010e06f4 */
[----:B------:R2:W-:Y:S01]  /*147050*/  STL [R1+0x5400], R59 ;  /* 0x0054003b01007387 */ /* 0x0005e20000100800 */
[----:B------:R-:W-:Y:S01]  /*147060*/  STL [R1+0x53f8], R75 ;  /* 0x0053f84b01007387 */ /* 0x000fe20000100800 */
[----:B------:R-:W-:Y:S01]  /*147070*/  IADD3 R58, P2, R58, R246, RZ ;  /* 0x000000f63a3a7210 */ /* 0x000fe20007f5e0ff */
[----:B------:R-:W4:Y:S01]  /*147080*/  LDL.LU R70, [R1+0x5378] ;  /* 0x0053780001467983 */ /* 0x000f220000300800 */
[----:B------:R-:W-:-:S03]  /*147090*/  SEL R4, R4, RZ, !P0 ;  /* 0x000000ff04047207 */ /* 0x000fc60004000000 */
[----:B------:R-:W-:Y:S01]  /*1470a0*/  STL [R1+0x53fc], R58 ;  /* 0x0053fc3a01007387 */ /* 0x000fe20000100800 */
[----:B------:R-:W4:Y:S01]  /*1470b0*/  LDL.LU R68, [R1+0x5370] ;  /* 0x0053700001447983 */ /* 0x000f220000300800 */
[----:B------:R-:W-:Y:S02]  /*1470c0*/  ISETP.NE.U32.AND P3, PT, R5, RZ, PT ;  /* 0x000000ff0500720c */ /* 0x000fe40003f65070 */
[----:B------:R-:W-:Y:S01]  /*1470d0*/  ISETP.NE.U32.AND P1, PT, R4, RZ, PT ;  /* 0x000000ff0400720c */ /* 0x000fe20003f25070 */
[----:B------:R-:W4:Y:S01]  /*1470e0*/  LDL.LU R65, [R1+0x5314] ;  /* 0x0053140001417983 */ /* 0x000f220000300800 */
[----:B------:R-:W-:Y:S07]  /*1470f0*/  HMMA.1688.F32.TF32 R4, R120, R214, R52 ;  /* 0x000000d67804723c */ /* 0x000fee0000081034 */
[----:B------:R-:W-:Y:S01]  /*147100*/  MOV R53, R63 ;  /* 0x0000003f00357202 */ /* 0x000fe20000000f00 */
[----:B------:R-:W-:Y:S01]  /*147110*/  IMAD.MOV.U32 R52, RZ, RZ, R61 ;  /* 0x000000ffff347224 */ /* 0x000fe200078e003d */
[----:B-1----:R-:W4:Y:S01]  /*147120*/  LDL.LU R63, [R1+0x530c] ;  /* 0x00530c00013f7983 */ /* 0x002f220000300800 */
[----:B------:R-:W4:Y:S03]  /*147130*/  LDL.LU R66, [R1+0x5308] ;  /* 0x0053080001427983 */ /* 0x000f260000300800 */
[----:B------:R1:W-:Y:S01]  /*147140*/  LDGSTS.E [R56+0x11800], [R52.64], P4 ;  /* 0x1180000034387fae */ /* 0x0003e2000a121844 */
[----:B------:R-:W-:Y:S01]  /*147150*/  IMAD.X R60, R60, 0x1, R244, P2 ;  /* 0x000000013c3c7824 */ /* 0x000fe200010e06f4 */
[----:B------:R-:W-:Y:S01]  /*147160*/  IADD3 R73, P2, R73, R246, RZ ;  /* 0x000000f649497210 */ /* 0x000fe20007f5e0ff */
[----:B-1----:R-:W-:Y:S01]  /*147170*/  IMAD.MOV.U32 R52, RZ, RZ, R57 ;  /* 0x000000ffff347224 */ /* 0x002fe200078e0039 */
[----:B------:R-:W-:-:S02]  /*147180*/  MOV R53, R59 ;  /* 0x0000003b00357202 */ /* 0x000fc40000000f00 */
[----:B------:R1:W-:Y:S01]  /*147190*/  STL [R1+0x53f0], R60 ;  /* 0x0053f03c01007387 */ /* 0x0003e20000100800 */
[----:B------:R-:W4:Y:S02]  /*1471a0*/  LDL.LU R64, [R1+0x5300] ;  /* 0x0053000001407983 */ /* 0x000f240000300800 */
[----:B------:R-:W-:Y:S02]  /*1471b0*/  STL [R1+0x5394], R73 ;  /* 0x0053944901007387 */ /* 0x000fe40000100800 */
[----:B------:R-:W4:Y:S01]  /*1471c0*/  LDL.LU R61, [R1+0x5304] ;  /* 0x00530400013d7983 */ /* 0x000f220000300800 */
[----:B--2---:R-:W2:Y:S04]  /*1471d0*/  LDL.LU R59, [R1+0x52fc] ;  /* 0x0052fc00013b7983 */ /* 0x004ea80000300800 */
[----:B------:R1:W-:Y:S01]  /*1471e0*/  LDGSTS.E [R56+0x11a00], [R52.64], P4 ;  /* 0x11a0000034387fae */ /* 0x0003e2000a121844 */
[----:B------:R-:W2:Y:S02]  /*1471f0*/  LDL.LU R57, [R1+0x5294] ;  /* 0x0052940001397983 */ /* 0x000ea40000300800 */
[----:B-1----:R-:W-:-:S02]  /*147200*/  IMAD.MOV.U32 R52, RZ, RZ, R62 ;  /* 0x000000ffff347224 */ /* 0x002fc400078e003e */
[----:B------:R-:W-:Y:S01]  /*147210*/  IMAD.MOV.U32 R53, RZ, RZ, R75 ;  /* 0x000000ffff357224 */ /* 0x000fe200078e004b */
[----:B------:R-:W2:Y:S01]  /*147220*/  LDL.LU R62, [R1+0x52f8] ;  /* 0x0052f800013e7983 */ /* 0x000ea20000300800 */
[----:B------:R-:W2:Y:S03]  /*147230*/  LDL.LU R54, [R1+0x528c] ;  /* 0x00528c0001367983 */ /* 0x000ea60000300800 */
[----:B------:R1:W-:Y:S02]  /*147240*/  LDGSTS.E [R56+0x11c00], [R52.64], P4 ;  /* 0x11c0000034387fae */ /* 0x0003e4000a121844 */
[----:B-1----:R-:W-:Y:S02]  /*147250*/  IMAD.MOV.U32 R53, RZ, RZ, R60 ;  /* 0x000000ffff357224 */ /* 0x002fe400078e003c */
[----:B------:R-:W2:Y:S01]  /*147260*/  LDL.LU R60, [R1+0x52f0] ;  /* 0x0052f000013c7983 */ /* 0x000ea20000300800 */
[----:B------:R-:W-:-:S05]  /*147270*/  IMAD.MOV.U32 R52, RZ, RZ, R58 ;  /* 0x000000ffff347224 */ /* 0x000fca00078e003a */
[----:B------:R1:W-:Y:S01]  /*147280*/  LDGSTS.E [R56+0x11e00], [R52.64], P4 ;  /* 0x11e0000034387fae */ /* 0x0003e2000a121844 */
[----:B---3--:R-:W-:Y:S02]  /*147290*/  IADD3.X R74, R74, R244, RZ, P2, !PT ;  /* 0x000000f44a4a7210 */ /* 0x008fe400017fe4ff */
[----:B------:R-:W-:-:S03]  /*1472a0*/  IADD3 R71, P2, R71, R246, RZ ;  /* 0x000000f647477210 */ /* 0x000fc60007f5e0ff */
[----:B------:R-:W-:Y:S01]  /*1472b0*/  STL [R1+0x5388], R74 ;  /* 0x0053884a01007387 */ /* 0x000fe20000100800 */
[----:B------:R-:W3:Y:S02]  /*1472c0*/  LDL.LU R58, [R1+0x5288] ;  /* 0x00528800013a7983 */ /* 0x000ee40000300800 */
[----:B------:R-:W-:Y:S02]  /*1472d0*/  STL [R1+0x538c], R71 ;  /* 0x00538c4701007387 */ /* 0x000fe40000100800 */
[----:B------:R-:W3:Y:S02]  /*1472e0*/  LDL.LU R55, [R1+0x5280] ;  /* 0x0052800001377983 */ /* 0x000ee40000300800 */
[----:B-1----:R-:W-:Y:S02]  /*1472f0*/  IMAD.MOV.U32 R52, RZ, RZ, R73 ;  /* 0x000000ffff347224 */ /* 0x002fe400078e0049 */
[----:B------:R-:W-:Y:S01]  /*147300*/  IMAD.MOV.U32 R53, RZ, RZ, R74 ;  /* 0x000000ffff357224 */ /* 0x000fe200078e004a */
[----:B------:R-:W-:-:S02]  /*147310*/  IADD3.X R72, R72, R244, RZ, P2, !PT ;  /* 0x000000f448487210 */ /* 0x000fc400017fe4ff */
[-C--:B------:R-:W-:Y:S02]  /*147320*/  IADD3 R69, P4, R69, R246.reuse, RZ ;  /* 0x000000f645457210 */ /* 0x080fe40007f9e0ff */
[----:B------:R1:W-:Y:S01]  /*147330*/  LDGSTS.E [R56+0x13800], [R52.64], P5 ;  /* 0x1380000034387fae */ /* 0x0003e2000a921844 */
[----:B------:R-:W-:Y:S01]  /*147340*/  IADD3 R67, P2, R67, R246, RZ ;  /* 0x000000f643437210 */ /* 0x000fe20007f5e0ff */
[----:B-1----:R-:W-:Y:S02]  /*147350*/  IMAD.MOV.U32 R52, RZ, RZ, R71 ;  /* 0x000000ffff347224 */ /* 0x002fe400078e0047 */
[----:B------:R-:W-:-:S05]  /*147360*/  IMAD.MOV.U32 R53, RZ, RZ, R72 ;  /* 0x000000ffff357224 */ /* 0x000fca00078e0048 */
[----:B------:R1:W-:Y:S02]  /*147370*/  LDGSTS.E [R56+0x13a00], [R52.64], P5 ;  /* 0x13a0000034387fae */ /* 0x0003e4000a921844 */
[----:B-1----:R-:W-:Y:S02]  /*147380*/  IMAD.MOV.U32 R52, RZ, RZ, R69 ;  /* 0x000000ffff347224 */ /* 0x002fe400078e0045 */
[----:B------:R-:W-:Y:S01]  /*147390*/  STL [R1+0x5384], R69 ;  /* 0x0053844501007387 */ /* 0x000fe20000100800 */
[----:B------:R-:W-:Y:S02]  /*1473a0*/  STL [R1+0x5380], R72 ;  /* 0x0053804801007387 */ /* 0x000fe40000100800 */
[----:B------:R-:W-:Y:S01]  /*1473b0*/  STL [R1+0x537c], R67 ;  /* 0x00537c4301007387 */ /* 0x000fe20000100800 */
[----:B------:R-:W-:Y:S07]  /*1473c0*/  HMMA.1688.F32.TF32 R32, R120, R106, R32 ;  /* 0x0000006a7820723c */ /* 0x000fee0000081020 */
[----:B------:R-:W-:-:S02]  /*1473d0*/  IMAD.MOV.U32 R106, RZ, RZ, R251 ;  /* 0x000000ffff6a7224 */ /* 0x000fc400078e00fb */
[----:B------:R-:W-:Y:S01]  /*1473e0*/  IMAD.MOV.U32 R107, RZ, RZ, R217 ;  /* 0x000000ffff6b7224 */ /* 0x000fe200078e00d9 */
[----:B----4-:R-:W-:-:S05]  /*1473f0*/  IADD3.X R70, R70, R244, RZ, P4, !PT ;  /* 0x000000f446467210 */ /* 0x010fca00027fe4ff */
[----:B------:R-:W-:Y:S01]  /*147400*/  IMAD.MOV.U32 R53, RZ, RZ, R70 ;  /* 0x000000ffff357224 */ /* 0x000fe200078e0046 */
[----:B------:R-:W-:Y:S02]  /*147410*/  IADD3.X R68, R68, R244, RZ, P2, !PT ;  /* 0x000000f444447210 */ /* 0x000fe400017fe4ff */
[----:B------:R-:W-:Y:S02]  /*147420*/  IADD3 R65, P4, R65, R246, RZ ;  /* 0x000000f641417210 */ /* 0x000fe40007f9e0ff */
[----:B------:R1:W-:Y:S02]  /*147430*/  LDGSTS.E [R56+0x13c00], [R52.64], P5 ;  /* 0x13c0000034387fae */ /* 0x0003e4000a921844 */
[----:B------:R-:W-:Y:S01]  /*147440*/  IADD3.X R66, R66, R244, RZ, P4, !PT ;  /* 0x000000f442427210 */ /* 0x000fe200027fe4ff */
[----:B-1----:R-:W-:Y:S02]  /*147450*/  IMAD.MOV.U32 R52, RZ, RZ, R67 ;  /* 0x000000ffff347224 */ /* 0x002fe400078e0043 */
[----:B------:R-:W-:Y:S01]  /*147460*/  IMAD.MOV.U32 R53, RZ, RZ, R68 ;  /* 0x000000ffff357224 */ /* 0x000fe200078e0044 */
[----:B------:R-:W-:-:S04]  /*147470*/  IADD3 R63, P2, R63, R246, RZ ;  /* 0x000000f63f3f7210 */ /* 0x000fc80007f5e0ff */
[----:B------:R1:W-:Y:S04]  /*147480*/  LDGSTS.E [R56+0x13e00], [R52.64], P5 ;  /* 0x13e0000034387fae */ /* 0x0003e8000a921844 */
[----:B------:R-:W-:Y:S01]  /*147490*/  STL [R1+0x5378], R70 ;  /* 0x0053784601007387 */ /* 0x000fe20000100800 */
[----:B------:R-:W-:Y:S01]  /*1474a0*/  IADD3.X R64, R64, R244, RZ, P2, !PT ;  /* 0x000000f440407210 */ /* 0x000fe200017fe4ff */
[----:B-1----:R-:W-:Y:S02]  /*1474b0*/  IMAD.MOV.U32 R52, RZ, RZ, R65 ;  /* 0x000000ffff347224 */ /* 0x002fe400078e0041 */
[----:B------:R-:W-:Y:S01]  /*1474c0*/  IMAD.MOV.U32 R53, RZ, RZ, R66 ;  /* 0x000000ffff357224 */ /* 0x000fe200078e0042 */
[----:B------:R-:W-:-:S04]  /*1474d0*/  IADD3 R61, P4, R61, R246, RZ ;  /* 0x000000f63d3d7210 */ /* 0x000fc80007f9e0ff */
[----:B------:R1:W-:Y:S01]  /*1474e0*/  LDGSTS.E [R56+0x15800], [R52.64], P3 ;  /* 0x1580000034387fae */ /* 0x0003e20009921844 */
[----:B--2---:R-:W-:-:S03]  /*1474f0*/  IADD3 R59, P2, R59, R246, RZ ;  /* 0x000000f63b3b7210 */ /* 0x004fc60007f5e0ff */
[----:B------:R-:W-:Y:S01]  /*147500*/  STL [R1+0x5314], R65 ;  /* 0x0053144101007387 */ /* 0x000fe20000100800 */
[----:B------:R-:W-:Y:S01]  /*147510*/  STL [R1+0x5370], R68 ;  /* 0x0053704401007387 */ /* 0x000fe20000100800 */
[----:B------:R-:W-:Y:S01]  /*147520*/  IADD3 R57, P5, R57, R246, RZ ;  /* 0x000000f639397210 */ /* 0x000fe20007fbe0ff */
[----:B-1----:R-:W-:Y:S02]  /*147530*/  IMAD.MOV.U32 R52, RZ, RZ, R63 ;  /* 0x000000ffff347224 */ /* 0x002fe400078e003f */
[----:B------:R-:W-:Y:S01]  /*147540*/  IMAD.MOV.U32 R53, RZ, RZ, R64 ;  /* 0x000000ffff357224 */ /* 0x000fe200078e0040 */
[----:B------:R-:W-:Y:S01]  /*147550*/  IADD3.X R62, R62, R244, RZ, P4, !PT ;  /* 0x000000f43e3e7210 */ /* 0x000fe200027fe4ff */
[----:B------:R-:W-:Y:S04]  /*147560*/  STL [R1+0x530c], R63 ;  /* 0x00530c3f01007387 */ /* 0x000fe80000100800 */
[----:B------:R1:W-:Y:S01]  /*147570*/  LDGSTS.E [R56+0x15a00], [R52.64], P3 ;  /* 0x15a0000034387fae */ /* 0x0003e20009921844 */
[----:B------:R-:W-:Y:S01]  /*147580*/  IADD3 R54, P4, R54, R246, RZ ;  /* 0x000000f636367210 */ /* 0x000fe20007f9e0ff */
[----:B------:R-:W-:Y:S02]  /*147590*/  STL [R1+0x5308], R66 ;  /* 0x0053084201007387 */ /* 0x000fe40000100800 */
[----:B------:R-:W-:Y:S01]  /*1475a0*/  STL [R1+0x5304], R61 ;  /* 0x0053043d01007387 */ /* 0x000fe20000100800 */
[----:B------:R-:W-:Y:S01]  /*1475b0*/  STL [R1+0x5300], R64 ;  /* 0x0053004001007387 */ /* 0x000fe20000100800 */
[----:B------:R-:W-:Y:S02]  /*1475c0*/  STL [R1+0x52fc], R59 ;  /* 0x0052fc3b01007387 */ /* 0x000fe40000100800 */
[----:B-1----:R-:W-:Y:S01]  /*1475d0*/  IMAD.MOV.U32 R52, RZ, RZ, R61 ;  /* 0x000000ffff347224 */ /* 0x002fe200078e003d */
[----:B------:R-:W-:-:S02]  /*1475e0*/  MOV R53, R62 ;  /* 0x0000003e00357202 */ /* 0x000fc40000000f00 */
[----:B------:R-:W-:Y:S01]  /*1475f0*/  IADD3.X R60, R60, R244, RZ, P2, !PT ;  /* 0x000000f43c3c7210 */ /* 0x000fe200017fe4ff */
[----:B------:R1:W-:Y:S04]  /*147600*/  STL [R1+0x52f8], R62 ;  /* 0x0052f83e01007387 */ /* 0x0003e80000100800 */
[----:B------:R2:W-:Y:S01]  /*147610*/  LDGSTS.E [R56+0x15c00], [R52.64], P3 ;  /* 0x15c0000034387fae */ /* 0x0005e20009921844 */
[----:B------:R-:W-:Y:S02]  /*147620*/  STL [R1+0x5294], R57 ;  /* 0x0052943901007387 */ /* 0x000fe40000100800 */
[----:B------:R-:W-:Y:S02]  /*147630*/  STL [R1+0x528c], R54 ;  /* 0x00528c3601007387 */ /* 0x000fe40000100800 */
[----:B------:R4:W-:Y:S01]  /*147640*/  STL [R1+0x52f0], R60 ;  /* 0x0052f03c01007387 */ /* 0x0009e20000100800 */
[C---:B------:R-:W-:Y:S08]  /*147650*/  HMMA.1688.F32.TF32 R36, R120.reuse, R110, R36 ;  /* 0x0000006e7824723c */ /* 0x040ff00000081024 */
[----:B------:R-:W-:Y:S01]  /*147660*/  HMMA.1688.F32.TF32 R24, R120, R106, R24 ;  /* 0x0000006a7818723c */ /* 0x000fe20000081018 */
[----:B--2---:R-:W-:Y:S01]  /*147670*/  IMAD.MOV.U32 R52, RZ, RZ, R59 ;  /* 0x000000ffff347224 */ /* 0x004fe200078e003b */
[----:B------:R-:W-:-:S02]  /*147680*/  MOV R53, R60 ;  /* 0x0000003c00357202 */ /* 0x000fc40000000f00 */
[----:B------:R-:W-:Y:S01]  /*147690*/  MOV R110, R247 ;  /* 0x000000f7006e7202 */ /* 0x000fe20000000f00 */
[----:B------:R-:W-:Y:S02]  /*1476a0*/  IMAD.MOV.U32 R111, RZ, RZ, R252 ;  /* 0x000000ffff6f7224 */ /* 0x000fe400078e00fc */
[----:B------:R-:W-:Y:S02]  /*1476b0*/  IMAD.MOV.U32 R106, RZ, RZ, R216 ;  /* 0x000000ffff6a7224 */ /* 0x000fe400078e00d8 */
[----:B------:R-:W-:Y:S01]  /*1476c0*/  IMAD.MOV.U32 R107, RZ, RZ, R210 ;  /* 0x000000ffff6b7224 */ /* 0x000fe200078e00d2 */
[----:B------:R2:W-:Y:S01]  /*1476d0*/  LDGSTS.E [R56+0x15e00], [R52.64], P3 ;  /* 0x15e0000034387fae */ /* 0x0005e20009921844 */
[C---:B------:R-:W-:Y:S08]  /*1476e0*/  HMMA.1688.F32.TF32 R48, R120.reuse, R50, R140 ;  /* 0x000000327830723c */ /* 0x040ff0000008108c */
[C---:B------:R-:W-:Y:S08]  /*1476f0*/  HMMA.1688.F32.TF32 R28, R120.reuse, R110, R28 ;  /* 0x0000006e781c723c */ /* 0x040ff0000008101c */
[C---:B------:R-:W-:Y:S08]  /*147700*/  HMMA.1688.F32.TF32 R20, R120.reuse, R106, R20 ;  /* 0x0000006a7814723c */ /* 0x040ff00000081014 */
[C---:B------:R-:W-:Y:S08]  /*147710*/  HMMA.1688.F32.TF32 R16, R120.reuse, R146, R16 ;  /* 0x000000927810723c */ /* 0x040ff00000081010 */
[----:B------:R-:W-:Y:S01]  /*147720*/  HMMA.1688.F32.TF32 R12, R120, R226, R12 ;  /* 0x000000e2780c723c */ /* 0x000fe2000008100c */
[----:B--2---:R-:W-:-:S02]  /*147730*/  IMAD.MOV.U32 R52, RZ, RZ, R57 ;  /* 0x000000ffff347224 */ /* 0x004fc400078e0039 */
[--C-:B---3--:R-:W-:Y:S02]  /*147740*/  IMAD.X R58, R58, 0x1, R244.reuse, P5 ;  /* 0x000000013a3a7824 */ /* 0x108fe400028e06f4 */
[----:B------:R-:W-:Y:S02]  /*147750*/  IMAD.X R55, R55, 0x1, R244, P4 ;  /* 0x0000000137377824 */ /* 0x000fe400020e06f4 */
[----:B------:R-:W-:Y:S01]  /*147760*/  IMAD.MOV.U32 R53, RZ, RZ, R58 ;  /* 0x000000ffff357224 */ /* 0x000fe200078e003a */
[----:B------:R2:W-:Y:S02]  /*147770*/  STL [R1+0x5288], R58 ;  /* 0x0052883a01007387 */ /* 0x0005e40000100800 */
[----:B------:R2:W-:Y:S02]  /*147780*/  STL [R1+0x5280], R55 ;  /* 0x0052803701007387 */ /* 0x0005e40000100800 */
[----:B-1----:R-:W3:Y:S02]  /*147790*/  LDL.LU R62, [R1+0x527c] ;  /* 0x00527c00013e7983 */ /* 0x002ee40000300800 */
[----:B------:R-:W3:Y:S01]  /*1477a0*/  LDL.LU R61, [R1+0x5214] ;  /* 0x00521400013d7983 */ /* 0x000ee20000300800 */
[----:B----4-:R-:W4:Y:S01]  /*1477b0*/  LDL.LU R60, [R1+0x520c] ;  /* 0x00520c00013c7983 */ /* 0x010f220000300800 */
[----:B------:R-:W4:Y:S03]  /*1477c0*/  LDL.LU R59, [R1+0x5204] ;  /* 0x00520400013b7983 */ /* 0x000f260000300800 */
[----:B------:R1:W-:Y:S04]  /*1477d0*/  LDGSTS.E [R56+0x17800], [R52.64], P1 ;  /* 0x1780000034387fae */ /* 0x0003e80008921844 */
[----:B--2---:R-:W2:Y:S01]  /*1477e0*/  LDL.LU R58, [R1+0x5278] ;  /* 0x00527800013a7983 */ /* 0x004ea20000300800 */
[----:B------:R-:W2:Y:S02]  /*1477f0*/  LDL.LU R57, [R1+0x51fc] ;  /* 0x0051fc0001397983 */ /* 0x000ea40000300800 */
[----:B-1----:R-:W-:-:S02]  /*147800*/  IMAD.MOV.U32 R53, RZ, RZ, R55 ;  /* 0x000000ffff357224 */ /* 0x002fc400078e0037 */
        /* <DEDUP_REMOVED lines=76> */
[----:B------:R-:W2:Y:S04]  /*147cd0*/  LDL.LU R123, [R1+0x485c] ;  /* 0x00485c00017b7983 */ /* 0x000ea80000300800 */
[----:B------:R1:W-:Y:S04]  /*147ce0*/  LDGSTS.E [R56+0x17a00], [R52.64], P1 ;  /* 0x17a0000034387fae */ /* 0x0003e80008921844 */
[----:B-1----:R-:W2:Y:S01]  /*147cf0*/  LDL.LU R53, [R1+0x5284] ;  /* 0x0052840001357983 */ /* 0x002ea20000300800 */
[----:B------:R-:W2:Y:S01]  /*147d00*/  LDL.LU R52, [R1+0x5194] ;  /* 0x0051940001347983 */ /* 0x000ea20000300800 */
[----:B---3--:R-:W-:-:S02]  /*147d10*/  IADD3 R62, P4, R62, R246, RZ ;  /* 0x000000f63e3e7210 */ /* 0x008fc40007f9e0ff */
[-C--:B------:R-:W-:Y:S02]  /*147d20*/  IADD3 R61, P5, R61, R246.reuse, RZ ;  /* 0x000000f63d3d7210 */ /* 0x080fe40007fbe0ff */
[-C--:B----4-:R-:W-:Y:S02]  /*147d30*/  IADD3 R60, P6, R60, R246.reuse, RZ ;  /* 0x000000f63c3c7210 */ /* 0x090fe40007fde0ff */
[----:B------:R-:W-:Y:S01]  /*147d40*/  IADD3 R59, P2, R59, R246, RZ ;  /* 0x000000f63b3b7210 */ /* 0x000fe20007f5e0ff */
[----:B------:R-:W-:Y:S01]  /*147d50*/  STL [R1+0x527c], R62 ;  /* 0x00527c3e01007387 */ /* 0x000fe20000100800 */
[----:B--2---:R-:W-:Y:S02]  /*147d60*/  IADD3.X R55, R55, R244, RZ, P4, !PT ;  /* 0x000000f437377210 */ /* 0x004fe400027fe4ff */
[----:B------:R-:W-:-:S05]  /*147d70*/  IADD3 R53, P3, R53, R246, RZ ;  /* 0x000000f635357210 */ /* 0x000fca0007f7e0ff */
[----:B------:R-:W-:Y:S01]  /*147d80*/  STL [R1+0x5284], R53 ;  /* 0x0052843501007387 */ /* 0x000fe20000100800 */
[----:B------:R-:W-:Y:S02]  /*147d90*/  STL [R1+0x5214], R61 ;  /* 0x0052143d01007387 */ /* 0x000fe40000100800 */
[----:B------:R-:W-:Y:S02]  /*147da0*/  IMAD.X R58, R58, 0x1, R244, P3 ;  /* 0x000000013a3a7824 */ /* 0x000fe400018e06f4 */
[----:B------:R-:W-:Y:S01]  /*147db0*/  STL [R1+0x520c], R60 ;  /* 0x00520c3c01007387 */ /* 0x000fe20000100800 */
[----:B------:R1:W-:Y:S01]  /*147dc0*/  STL [R1+0x5204], R59 ;  /* 0x0052043b01007387 */ /* 0x0003e20000100800 */
[----:B------:R-:W-:-:S03]  /*147dd0*/  IADD3 R57, P3, R57, R246, RZ ;  /* 0x000000f639397210 */ /* 0x000fc60007f7e0ff */
[----:B-1----:R-:W2:Y:S01]  /*147de0*/  LDL.LU R59, [R1+0x5208] ;  /* 0x00520800013b7983 */ /* 0x002ea20000300800 */
[----:B------:R-:W3:Y:S02]  /*147df0*/  LDL.LU R81, [R1+0x518c] ;  /* 0x00518c0001517983 */ /* 0x000ee40000300800 */
[----:B------:R1:W-:Y:S02]  /*147e00*/  STL [R1+0x5278], R58 ;  /* 0x0052783a01007387 */ /* 0x0003e40000100800 */
[----:B-1----:R-:W4:Y:S01]  /*147e10*/  LDL.LU R58, [R1+0x5200] ;  /* 0x00520000013a7983 */ /* 0x002f220000300800 */
[----:B------:R-:W4:Y:S02]  /*147e20*/  LDL.LU R80, [R1+0x5184] ;  /* 0x0051840001507983 */ /* 0x000f240000300800 */
[----:B------:R1:W-:Y:S02]  /*147e30*/  STL [R1+0x51fc], R57 ;  /* 0x0051fc3901007387 */ /* 0x0003e40000100800 */
[----:B-1----:R-:W4:Y:S01]  /*147e40*/  LDL.LU R57, [R1+0x51f8] ;  /* 0x0051f80001397983 */ /* 0x002f220000300800 */
[----:B------:R-:W4:Y:S02]  /*147e50*/  LDL.LU R79, [R1+0x517c] ;  /* 0x00517c00014f7983 */ /* 0x000f240000300800 */
        /* <DEDUP_REMOVED lines=20> */
[----:B-1----:R-:W4:Y:S01]  /*147fa0*/  LDL.LU R55, [R1+0x500c] ;  /* 0x00500c0001377983 */ /* 0x002f220000300800 */
[----:B------:R-:W-:-:S05]  /*147fb0*/  IADD3 R52, P4, R52, R246, RZ ;  /* 0x000000f634347210 */ /* 0x000fca0007f9e0ff */
[----:B------:R1:W-:Y:S04]  /*147fc0*/  STL [R1+0x5194], R52 ;  /* 0x0051943401007387 */ /* 0x0003e80000100800 */
[----:B-1----:R-:W4:Y:S01]  /*147fd0*/  LDL.LU R52, [R1+0x5080] ;  /* 0x0050800001347983 */ /* 0x002f220000300800 */
[----:B--2---:R-:W-:Y:S01]  /*147fe0*/  IMAD.X R59, R59, 0x1, R244, P5 ;  /* 0x000000013b3b7824 */ /* 0x004fe200028e06f4 */
[----:B---3--:R-:W-:-:S04]  /*147ff0*/  IADD3 R81, P5, R81, R246, RZ ;  /* 0x000000f651517210 */ /* 0x008fc80007fbe0ff */
[----:B------:R1:W-:Y:S01]  /*148000*/  STL [R1+0x5208], R59 ;  /* 0x0052083b01007387 */ /* 0x0003e20000100800 */
[----:B----4-:R-:W-:-:S03]  /*148010*/  IMAD.X R58, R58, 0x1, R244, P6 ;  /* 0x000000013a3a7824 */ /* 0x010fc600030e06f4 */
[----:B-1----:R-:W2:Y:S04]  /*148020*/  LDL.LU R59, [R1+0x5004] ;  /* 0x00500400013b7983 */ /* 0x002ea80000300800 */
[----:B------:R1:W-:Y:S01]  /*148030*/  STL [R1+0x5200], R58 ;  /* 0x0052003a01007387 */ /* 0x0003e20000100800 */
[----:B------:R-:W-:Y:S02]  /*148040*/  IADD3 R80, P6, R80, R246, RZ ;  /* 0x000000f650507210 */ /* 0x000fe40007fde0ff */
[----:B------:R-:W-:Y:S01]  /*148050*/  IADD3.X R57, R57, R244, RZ, P2, !PT ;  /* 0x000000f439397210 */ /* 0x000fe200017fe4ff */
[----:B------:R-:W-:Y:S01]  /*148060*/  IADD3 R79, P2, R79, R246, RZ ;  /* 0x000000f64f4f7210 */ /* 0x000fe20007f5e0ff */
[----:B-1----:R-:W3:Y:S01]  /*148070*/  LDL.LU R58, [R1+0x5078] ;  /* 0x00507800013a7983 */ /* 0x002ee20000300800 */
[----:B------:R-:W-:Y:S02]  /*148080*/  STL [R1+0x518c], R81 ;  /* 0x00518c5101007387 */ /* 0x000fe40000100800 */
[----:B------:R-:W-:-:S02]  /*148090*/  IMAD.X R78, R78, 0x1, R244, P3 ;  /* 0x000000014e4e7824 */ /* 0x000fc400018e06f4 */
[----:B------:R1:W-:Y:S01]  /*1480a0*/  STL [R1+0x51f8], R57 ;  /* 0x0051f83901007387 */ /* 0x0003e20000100800 */
[-C--:B------:R-:W-:Y:S01]  /*1480b0*/  IADD3 R77, P3, R77, R246.reuse, RZ ;  /* 0x000000f64d4d7210 */ /* 0x080fe20007f7e0ff */
[--C-:B------:R-:W-:Y:S01]  /*1480c0*/  IMAD.X R76, R76, 0x1, R244.reuse, P4 ;  /* 0x000000014c4c7824 */ /* 0x100fe200020e06f4 */
[----:B------:R-:W-:Y:S02]  /*1480d0*/  IADD3 R75, P4, R75, R246, RZ ;  /* 0x000000f64b4b7210 */ /* 0x000fe40007f9e0ff */
[----:B------:R-:W-:Y:S01]  /*1480e0*/  IADD3.X R74, R74, R244, RZ, P5, !PT ;  /* 0x000000f44a4a7210 */ /* 0x000fe20002ffe4ff */
[-C--:B------:R-:W-:Y:S02]  /*1480f0*/  IADD3 R73, P5, R73, R246.reuse, RZ ;  /* 0x000000f649497210 */ /* 0x080fe40007fbe0ff */
[--C-:B------:R-:W-:Y:S01]  /*148100*/  IMAD.X R72, R72, 0x1, R244.reuse, P6 ;  /* 0x0000000148487824 */ /* 0x100fe200030e06f4 */
[----:B-1----:R-:W4:Y:S01]  /*148110*/  LDL.LU R57, [R1+0x4ffc] ;  /* 0x004ffc0001397983 */ /* 0x002f220000300800 */
[----:B------:R-:W-:Y:S02]  /*148120*/  STL [R1+0x5184], R80 ;  /* 0x0051845001007387 */ /* 0x000fe40000100800 */
[----:B------:R-:W-:Y:S02]  /*148130*/  STL [R1+0x517c], R79 ;  /* 0x00517c4f01007387 */ /* 0x000fe40000100800 */
[----:B------:R-:W-:Y:S01]  /*148140*/  STL [R1+0x51f0], R78 ;  /* 0x0051f04e01007387 */ /* 0x000fe20000100800 */
[----:B------:R-:W-:Y:S01]  /*148150*/  STL [R1+0x5114], R77 ;  /* 0x0051144d01007387 */ /* 0x000fe20000100800 */
[----:B------:R-:W-:Y:S01]  /*148160*/  STL [R1+0x5188], R76 ;  /* 0x0051884c01007387 */ /* 0x000fe20000100800 */
[-C--:B------:R-:W-:Y:S01]  /*148170*/  IADD3 R71, P6, R71, R246.reuse, RZ ;  /* 0x000000f647477210 */ /* 0x080fe20007fde0ff */
[----:B------:R-:W-:Y:S02]  /*148180*/  STL [R1+0x510c], R75 ;  /* 0x00510c4b01007387 */ /* 0x000fe40000100800 */
[--C-:B------:R-:W-:Y:S01]  /*148190*/  IMAD.X R70, R70, 0x1, R244.reuse, P2 ;  /* 0x0000000146467824 */ /* 0x100fe200010e06f4 */
[----:B------:R-:W-:Y:S01]  /*1481a0*/  STL [R1+0x5180], R74 ;  /* 0x0051804a01007387 */ /* 0x000fe20000100800 */
[----:B------:R-:W-:Y:S01]  /*1481b0*/  IADD3 R69, P2, R69, R246, RZ ;  /* 0x000000f645457210 */ /* 0x000fe20007f5e0ff */
[----:B------:R-:W-:Y:S01]  /*1481c0*/  STL [R1+0x5104], R73 ;  /* 0x0051044901007387 */ /* 0x000fe20000100800 */
[----:B------:R-:W-:Y:S01]  /*1481d0*/  IADD3.X R68, R68, R244, RZ, P3, !PT ;  /* 0x000000f444447210 */ /* 0x000fe20001ffe4ff */
[----:B------:R-:W-:Y:S01]  /*1481e0*/  STL [R1+0x5178], R72 ;  /* 0x0051784801007387 */ /* 0x000fe20000100800 */
[-C--:B------:R-:W-:Y:S01]  /*1481f0*/  IADD3 R67, P3, R67, R246.reuse, RZ ;  /* 0x000000f643437210 */ /* 0x080fe20007f7e0ff */
[----:B------:R-:W-:Y:S02]  /*148200*/  STL [R1+0x50fc], R71 ;  /* 0x0050fc4701007387 */ /* 0x000fe40000100800 */
[--C-:B------:R-:W-:Y:S01]  /*148210*/  IMAD.X R66, R66, 0x1, R244.reuse, P4 ;  /* 0x0000000142427824 */ /* 0x100fe200020e06f4 */
        /* <DEDUP_REMOVED lines=8> */
[--C-:B------:R-:W-:Y:S01]  /*1482a0*/  IMAD.X R60, R60, 0x1, R244.reuse, P2 ;  /* 0x000000013c3c7824 */ /* 0x100fe200010e06f4 */
[----:B------:R-:W-:Y:S01]  /*1482b0*/  STL [R1+0x5100], R66 ;  /* 0x0051004201007387 */ /* 0x000fe20000100800 */
[-C--:B------:R-:W-:Y:S01]  /*1482c0*/  IADD3 R55, P2, R55, R246.reuse, RZ ;  /* 0x000000f637377210 */ /* 0x080fe20007f5e0ff */
[----:B------:R-:W-:Y:S01]  /*1482d0*/  STL [R1+0x5084], R65 ;  /* 0x0050844101007387 */ /* 0x000fe20000100800 */
[----:B------:R-:W-:Y:S01]  /*1482e0*/  IADD3 R61, P6, R61, R246, RZ ;  /* 0x000000f63d3d7210 */ /* 0x000fe20007fde0ff */
[----:B------:R-:W-:Y:S01]  /*1482f0*/  STL [R1+0x50f8], R64 ;  /* 0x0050f84001007387 */ /* 0x000fe20000100800 */
[----:B------:R-:W-:Y:S02]  /*148300*/  STL [R1+0x507c], R63 ;  /* 0x00507c3f01007387 */ /* 0x000fe40000100800 */
[----:B------:R-:W-:Y:S02]  /*148310*/  STL [R1+0x50f0], R62 ;  /* 0x0050f03e01007387 */ /* 0x000fe40000100800 */
[----:B------:R1:W-:Y:S01]  /*148320*/  STL [R1+0x500c], R55 ;  /* 0x00500c3701007387 */ /* 0x0003e20000100800 */
[----:B------:R-:W-:Y:S04]  /*148330*/  STL [R1+0x5014], R61 ;  /* 0x0050143d01007387 */ /* 0x000fe80000100800 */
[----:B-1----:R-:W4:Y:S01]  /*148340*/  LDL.LU R55, [R1+0x5070] ;  /* 0x0050700001377983 */ /* 0x002f220000300800 */
[----:B------:R-:W-:-:S02]  /*148350*/  IMAD.X R52, R52, 0x1, R244, P3 ;  /* 0x0000000134347824 */ /* 0x000fc400018e06f4 */
[----:B------:R-:W-:Y:S03]  /*148360*/  STL [R1+0x5088], R60 ;  /* 0x0050883c01007387 */ /* 0x000fe60000100800 */
[----:B------:R1:W-:Y:S04]  /*148370*/  STL [R1+0x5080], R52 ;  /* 0x0050803401007387 */ /* 0x0003e80000100800 */
[----:B-1----:R-:W4:Y:S01]  /*148380*/  LDL.LU R52, [R1+0x4f94] ;  /* 0x004f940001347983 */ /* 0x002f220000300800 */
[----:B------:R-:W4:Y:S01]  /*148390*/  LDL.LU R81, [R1+0x5008] ;  /* 0x0050080001517983 */ /* 0x000f220000300800 */
[----:B--2---:R-:W-:-:S05]  /*1483a0*/  IADD3 R59, P3, R59, R246, RZ ;  /* 0x000000f63b3b7210 */ /* 0x004fca0007f7e0ff */
[----:B------:R1:W-:Y:S01]  /*1483b0*/  STL [R1+0x5004], R59 ;  /* 0x0050043b01007387 */ /* 0x0003e20000100800 */
[----:B---3--:R-:W-:-:S03]  /*1483c0*/  IADD3.X R58, R58, R244, RZ, P4, !PT ;  /* 0x000000f43a3a7210 */ /* 0x008fc600027fe4ff */
[----:B-1----:R-:W2:Y:S01]  /*1483d0*/  LDL.LU R59, [R1+0x4f8c] ;  /* 0x004f8c00013b7983 */ /* 0x002ea20000300800 */
[----:B------:R-:W3:Y:S03]  /*1483e0*/  LDL.LU R80, [R1+0x5000] ;  /* 0x0050000001507983 */ /* 0x000ee60000300800 */
[----:B------:R1:W-:Y:S01]  /*1483f0*/  STL [R1+0x5078], R58 ;  /* 0x0050783a01007387 */ /* 0x0003e20000100800 */
[----:B----4-:R-:W-:-:S03]  /*148400*/  IADD3 R57, P4, R57, R246, RZ ;  /* 0x000000f639397210 */ /* 0x010fc60007f9e0ff */
        /* <DEDUP_REMOVED lines=23> */
[----:B------:R-:W-:-:S05]  /*148580*/  IMAD.X R55, R55, 0x1, R244, P5 ;  /* 0x0000000137377824 */ /* 0x000fca00028e06f4 */
[----:B------:R1:W-:Y:S04]  /*148590*/  STL [R1+0x5070], R55 ;  /* 0x0050703701007387 */ /* 0x0003e80000100800 */
[----:B-1----:R-:W4:Y:S01]  /*1485a0*/  LDL.LU R55, [R1+0x4e0c] ;  /* 0x004e0c0001377983 */ /* 0x002f220000300800 */
[----:B------:R-:W-:-:S05]  /*1485b0*/  IADD3 R52, P5, R52, R246, RZ ;  /* 0x000000f634347210 */ /* 0x000fca0007fbe0ff */
[----:B------:R1:W-:Y:S04]  /*1485c0*/  STL [R1+0x4f94], R52 ;  /* 0x004f943401007387 */ /* 0x0003e80000100800 */
[----:B-1----:R-:W4:Y:S01]  /*1485d0*/  LDL.LU R52, [R1+0x4e80] ;  /* 0x004e800001347983 */ /* 0x002f220000300800 */
[----:B------:R-:W-:Y:S01]  /*1485e0*/  IMAD.X R81, R81, 0x1, R244, P6 ;  /* 0x0000000151517824 */ /* 0x000fe200030e06f4 */
[----:B--2---:R-:W-:Y:S02]  /*1485f0*/  IADD3 R59, P6, R59, R246, RZ ;  /* 0x000000f63b3b7210 */ /* 0x004fe40007fde0ff */
[----:B---3--:R-:W-:-:S03]  /*148600*/  IADD3.X R80, R80, R244, RZ, P2, !PT ;  /* 0x000000f450507210 */ /* 0x008fc600017fe4ff */
[----:B------:R1:W-:Y:S01]  /*148610*/  STL [R1+0x4f8c], R59 ;  /* 0x004f8c3b01007387 */ /* 0x0003e20000100800 */
[-C--:B----4-:R-:W-:Y:S01]  /*148620*/  IADD3 R58, P2, R58, R246.reuse, RZ ;  /* 0x000000f63a3a7210 */ /* 0x090fe20007f5e0ff */
[--C-:B------:R-:W-:Y:S02]  /*148630*/  IMAD.X R79, R79, 0x1, R244.reuse, P3 ;  /* 0x000000014f4f7824 */ /* 0x100fe400018e06f4 */
[----:B-1----:R-:W2:Y:S01]  /*148640*/  LDL.LU R59, [R1+0x4e04] ;  /* 0x004e0400013b7983 */ /* 0x002ea20000300800 */
[----:B------:R-:W-:Y:S01]  /*148650*/  STL [R1+0x5008], R81 ;  /* 0x0050085101007387 */ /* 0x000fe20000100800 */
[-C--:B------:R-:W-:Y:S01]  /*148660*/  IADD3 R78, P3, R78, R246.reuse, RZ ;  /* 0x000000f64e4e7210 */ /* 0x080fe20007f7e0ff */
[----:B------:R1:W-:Y:S02]  /*148670*/  STL [R1+0x4f84], R58 ;  /* 0x004f843a01007387 */ /* 0x0003e40000100800 */
[----:B------:R-:W-:Y:S01]  /*148680*/  IMAD.X R77, R77, 0x1, R244, P4 ;  /* 0x000000014d4d7824 */ /* 0x000fe200020e06f4 */
[----:B------:R-:W-:-:S02]  /*148690*/  IADD3 R76, P4, R76, R246, RZ ;  /* 0x000000f64c4c7210 */ /* 0x000fc40007f9e0ff */
[----:B------:R-:W-:Y:S01]  /*1486a0*/  IADD3.X R75, R75, R244, RZ, P5, !PT ;  /* 0x000000f44b4b7210 */ /* 0x000fe20002ffe4ff */
[-C--:B------:R-:W-:Y:S02]  /*1486b0*/  IADD3 R74, P5, R74, R246.reuse, RZ ;  /* 0x000000f64a4a7210 */ /* 0x080fe40007fbe0ff */
[--C-:B------:R-:W-:Y:S01]  /*1486c0*/  IMAD.X R73, R73, 0x1, R244.reuse, P6 ;  /* 0x0000000149497824 */ /* 0x100fe200030e06f4 */
[----:B------:R-:W-:Y:S01]  /*1486d0*/  IADD3 R72, P6, R72, R246, RZ ;  /* 0x000000f648487210 */ /* 0x000fe20007fde0ff */
[----:B-1----:R-:W3:Y:S01]  /*1486e0*/  LDL.LU R58, [R1+0x4e78] ;  /* 0x004e7800013a7983 */ /* 0x002ee20000300800 */
[----:B------:R-:W-:Y:S02]  /*1486f0*/  STL [R1+0x5000], R80 ;  /* 0x0050005001007387 */ /* 0x000fe40000100800 */
[----:B------:R-:W-:Y:S02]  /*148700*/  STL [R1+0x4ff8], R79 ;  /* 0x004ff84f01007387 */ /* 0x000fe40000100800 */
[----:B------:R-:W-:Y:S01]  /*148710*/  STL [R1+0x4f7c], R78 ;  /* 0x004f7c4e01007387 */ /* 0x000fe20000100800 */
[----:B------:R-:W-:Y:S01]  /*148720*/  STL [R1+0x4ff0], R77 ;  /* 0x004ff04d01007387 */ /* 0x000fe20000100800 */
[----:B------:R-:W-:Y:S02]  /*148730*/  STL [R1+0x4f14], R76 ;  /* 0x004f144c01007387 */ /* 0x000fe40000100800 */
[----:B------:R-:W-:-:S02]  /*148740*/  IMAD.X R71, R71, 0x1, R244, P2 ;  /* 0x0000000147477824 */ /* 0x000fc400010e06f4 */
[----:B------:R-:W-:Y:S01]  /*148750*/  STL [R1+0x4f88], R75 ;  /* 0x004f884b01007387 */ /* 0x000fe20000100800 */
[----:B------:R-:W-:Y:S01]  /*148760*/  IADD3 R70, P2, R70, R246, RZ ;  /* 0x000000f646467210 */ /* 0x000fe20007f5e0ff */
[----:B------:R-:W-:Y:S01]  /*148770*/  STL [R1+0x4f0c], R74 ;  /* 0x004f0c4a01007387 */ /* 0x000fe20000100800 */
[----:B------:R-:W-:Y:S01]  /*148780*/  IADD3.X R69, R69, R244, RZ, P3, !PT ;  /* 0x000000f445457210 */ /* 0x000fe20001ffe4ff */
[----:B------:R-:W-:Y:S01]  /*148790*/  STL [R1+0x4f80], R73 ;  /* 0x004f804901007387 */ /* 0x000fe20000100800 */
[-C--:B------:R-:W-:Y:S01]  /*1487a0*/  IADD3 R68, P3, R68, R246.reuse, RZ ;  /* 0x000000f644447210 */ /* 0x080fe20007f7e0ff */
[----:B------:R-:W-:Y:S01]  /*1487b0*/  STL [R1+0x4f04], R72 ;  /* 0x004f044801007387 */ /* 0x000fe20000100800 */
[--C-:B------:R-:W-:Y:S02]  /*1487c0*/  IMAD.X R67, R67, 0x1, R244.reuse, P4 ;  /* 0x0000000143437824 */ /* 0x100fe400020e06f4 */
[----:B------:R-:W-:Y:S01]  /*1487d0*/  STL [R1+0x4f78], R71 ;  /* 0x004f784701007387 */ /* 0x000fe20000100800 */
[----:B------:R-:W-:Y:S01]  /*1487e0*/  IADD3 R66, P4, R66, R246, RZ ;  /* 0x000000f642427210 */ /* 0x000fe20007f9e0ff */
[----:B------:R-:W-:Y:S01]  /*1487f0*/  STL [R1+0x4efc], R70 ;  /* 0x004efc4601007387 */ /* 0x000fe20000100800 */
        /* <DEDUP_REMOVED lines=9> */
[----:B------:R-:W-:Y:S02]  /*148890*/  STL [R1+0x4f00], R65 ;  /* 0x004f004101007387 */ /* 0x000fe40000100800 */
[----:B------:R-:W-:Y:S01]  /*1488a0*/  IMAD.X R61, R61, 0x1, R244, P2 ;  /* 0x000000013d3d7824 */ /* 0x000fe200010e06f4 */
[----:B------:R-:W-:Y:S01]  /*1488b0*/  STL [R1+0x4e84], R64 ;  /* 0x004e844001007387 */ /* 0x000fe20000100800 */
[-C--:B------:R-:W-:Y:S01]  /*1488c0*/  IADD3 R60, P2, R60, R246.reuse, RZ ;  /* 0x000000f63c3c7210 */ /* 0x080fe20007f5e0ff */
[----:B------:R-:W-:Y:S02]  /*1488d0*/  STL [R1+0x4ef8], R63 ;  /* 0x004ef83f01007387 */ /* 0x000fe40000100800 */
[----:B------:R-:W-:Y:S01]  /*1488e0*/  STL [R1+0x4e7c], R62 ;  /* 0x004e7c3e01007387 */ /* 0x000fe20000100800 */
[----:B------:R1:W-:Y:S01]  /*1488f0*/  STL [R1+0x4e88], R57 ;  /* 0x004e883901007387 */ /* 0x0003e20000100800 */
[----:B------:R-:W-:Y:S01]  /*148900*/  STL [R1+0x4ef0], R61 ;  /* 0x004ef03d01007387 */ /* 0x000fe20000100800 */
[----:B------:R-:W-:-:S02]  /*148910*/  IADD3 R55, P3, R55, R246, RZ ;  /* 0x000000f637377210 */ /* 0x000fc40007f7e0ff */
[----:B-1----:R-:W4:Y:S01]  /*148920*/  LDL.LU R57, [R1+0x4dfc] ;  /* 0x004dfc0001397983 */ /* 0x002f220000300800 */
[----:B------:R-:W-:Y:S02]  /*148930*/  STL [R1+0x4e14], R60 ;  /* 0x004e143c01007387 */ /* 0x000fe40000100800 */
[----:B------:R1:W-:Y:S02]  /*148940*/  STL [R1+0x4e0c], R55 ;  /* 0x004e0c3701007387 */ /* 0x0003e40000100800 */
[----:B-1----:R-:W4:Y:S01]  /*148950*/  LDL.LU R55, [R1+0x4e70] ;  /* 0x004e700001377983 */ /* 0x002f220000300800 */
[----:B------:R-:W-:Y:S01]  /*148960*/  IADD3.X R52, R52, R244, RZ, P4, !PT ;  /* 0x000000f434347210 */ /* 0x000fe200027fe4ff */
[----:B------:R-:W4:Y:S04]  /*148970*/  LDL.LU R81, [R1+0x4d94] ;  /* 0x004d940001517983 */ /* 0x000f280000300800 */
[----:B------:R1:W-:Y:S04]  /*148980*/  STL [R1+0x4e80], R52 ;  /* 0x004e803401007387 */ /* 0x0003e80000100800 */
[----:B-1----:R-:W4:Y:S01]  /*148990*/  LDL.LU R52, [R1+0x4e08] ;  /* 0x004e080001347983 */ /* 0x002f220000300800 */
[----:B------:R-:W4:Y:S01]  /*1489a0*/  LDL.LU R80, [R1+0x4d8c] ;  /* 0x004d8c0001507983 */ /* 0x000f220000300800 */
[----:B--2---:R-:W-:-:S05]  /*1489b0*/  IADD3 R59, P4, R59, R246, RZ ;  /* 0x000000f63b3b7210 */ /* 0x004fca0007f9e0ff */
[----:B------:R1:W-:Y:S01]  /*1489c0*/  STL [R1+0x4e04], R59 ;  /* 0x004e043b01007387 */ /* 0x0003e20000100800 */
[----:B---3--:R-:W-:-:S03]  /*1489d0*/  IMAD.X R58, R58, 0x1, R244, P5 ;  /* 0x000000013a3a7824 */ /* 0x008fc600028e06f4 */
[----:B-1----:R-:W2:Y:S01]  /*1489e0*/  LDL.LU R59, [R1+0x4e00] ;  /* 0x004e0000013b7983 */ /* 0x002ea20000300800 */
        /* <DEDUP_REMOVED lines=21> */
[----:B-1----:R-:W3:Y:S01]  /*148b40*/  LDL.LU R58, [R1+0x4c14] ;  /* 0x004c1400013a7983 */ /* 0x002ee20000300800 */
[----:B----4-:R-:W-:-:S05]  /*148b50*/  IADD3 R57, P5, R57, R246, RZ ;  /* 0x000000f639397210 */ /* 0x010fca0007fbe0ff */
[----:B------:R1:W-:Y:S01]  /*148b60*/  STL [R1+0x4dfc], R57 ;  /* 0x004dfc3901007387 */ /* 0x0003e20000100800 */
[----:B------:R-:W-:-:S03]  /*148b70*/  IMAD.X R55, R55, 0x1, R244, P6 ;  /* 0x0000000137377824 */ /* 0x000fc600030e06f4 */
[----:B-1----:R-:W4:Y:S02]  /*148b80*/  LDL.LU R57, [R1+0x4c88] ;  /* 0x004c880001397983 */ /* 0x002f240000300800 */
[----:B------:R1:W-:Y:S02]  /*148b90*/  STL [R1+0x4e70], R55 ;  /* 0x004e703701007387 */ /* 0x0003e40000100800 */
[----:B-1----:R-:W4:Y:S01]  /*148ba0*/  LDL.LU R55, [R1+0x4c0c] ;  /* 0x004c0c0001377983 */ /* 0x002f220000300800 */
[----:B------:R-:W-:-:S05]  /*148bb0*/  IADD3.X R52, R52, R244, RZ, P2, !PT ;  /* 0x000000f434347210 */ /* 0x000fca00017fe4ff */
[----:B------:R1:W-:Y:S04]  /*148bc0*/  STL [R1+0x4e08], R52 ;  /* 0x004e083401007387 */ /* 0x0003e80000100800 */
[----:B-1----:R-:W4:Y:S01]  /*148bd0*/  LDL.LU R52, [R1+0x4c80] ;  /* 0x004c800001347983 */ /* 0x002f220000300800 */
[-C--:B------:R-:W-:Y:S02]  /*148be0*/  IADD3 R81, P6, R81, R246.reuse, RZ ;  /* 0x000000f651517210 */ /* 0x080fe40007fde0ff */
[----:B------:R-:W-:-:S03]  /*148bf0*/  IADD3 R80, P2, R80, R246, RZ ;  /* 0x000000f650507210 */ /* 0x000fc60007f5e0ff */
[----:B------:R-:W-:Y:S01]  /*148c00*/  STL [R1+0x4d94], R81 ;  /* 0x004d945101007387 */ /* 0x000fe20000100800 */
[--C-:B--2---:R-:W-:Y:S01]  /*148c10*/  IMAD.X R59, R59, 0x1, R244.reuse, P3 ;  /* 0x000000013b3b7824 */ /* 0x104fe200018e06f4 */
[-C--:B---3--:R-:W-:Y:S01]  /*148c20*/  IADD3 R79, P3, R79, R246.reuse, RZ ;  /* 0x000000f64f4f7210 */ /* 0x088fe20007f7e0ff */
[--C-:B------:R-:W-:Y:S01]  /*148c30*/  IMAD.X R78, R78, 0x1, R244.reuse, P4 ;  /* 0x000000014e4e7824 */ /* 0x100fe200020e06f4 */
[----:B------:R-:W-:Y:S02]  /*148c40*/  IADD3 R77, P4, R77, R246, RZ ;  /* 0x000000f64d4d7210 */ /* 0x000fe40007f9e0ff */
[----:B------:R1:W-:Y:S01]  /*148c50*/  STL [R1+0x4e00], R59 ;  /* 0x004e003b01007387 */ /* 0x0003e20000100800 */
[----:B------:R-:W-:Y:S01]  /*148c60*/  IADD3.X R76, R76, R244, RZ, P5, !PT ;  /* 0x000000f44c4c7210 */ /* 0x000fe20002ffe4ff */
[-C--:B------:R-:W-:Y:S02]  /*148c70*/  IADD3 R75, P5, R75, R246.reuse, RZ ;  /* 0x000000f64b4b7210 */ /* 0x080fe40007fbe0ff */
[--C-:B------:R-:W-:Y:S01]  /*148c80*/  IMAD.X R74, R74, 0x1, R244.reuse, P6 ;  /* 0x000000014a4a7824 */ /* 0x100fe200030e06f4 */
[-C--:B------:R-:W-:Y:S01]  /*148c90*/  IADD3 R73, P6, R73, R246.reuse, RZ ;  /* 0x000000f649497210 */ /* 0x080fe20007fde0ff */
[--C-:B------:R-:W-:Y:S01]  /*148ca0*/  IMAD.X R72, R72, 0x1, R244.reuse, P2 ;  /* 0x0000000148487824 */ /* 0x100fe200010e06f4 */
[----:B-1----:R-:W2:Y:S01]  /*148cb0*/  LDL.LU R59, [R1+0x4c04] ;  /* 0x004c0400013b7983 */ /* 0x002ea20000300800 */
[----:B------:R-:W-:Y:S02]  /*148cc0*/  STL [R1+0x4d8c], R80 ;  /* 0x004d8c5001007387 */ /* 0x000fe40000100800 */
[----:B------:R-:W-:Y:S02]  /*148cd0*/  STL [R1+0x4d84], R79 ;  /* 0x004d844f01007387 */ /* 0x000fe40000100800 */
[----:B------:R-:W-:Y:S01]  /*148ce0*/  STL [R1+0x4df8], R78 ;  /* 0x004df84e01007387 */ /* 0x000fe20000100800 */
[----:B------:R-:W-:Y:S01]  /*148cf0*/  STL [R1+0x4d7c], R77 ;  /* 0x004d7c4d01007387 */ /* 0x000fe20000100800 */
        /* <DEDUP_REMOVED lines=17> */
[----:B------:R-:W-:Y:S01]  /*148e10*/  IADD3 R63, P6, R63, R246, RZ ;  /* 0x000000f63f3f7210 */ /* 0x000fe20007fde0ff */
[----:B------:R-:W-:Y:S02]  /*148e20*/  STL [R1+0x4c94], R67 ;  /* 0x004c944301007387 */ /* 0x000fe40000100800 */
[----:B------:R-:W-:-:S02]  /*148e30*/  IMAD.X R62, R62, 0x1, R244, P2 ;  /* 0x000000013e3e7824 */ /* 0x000fc400010e06f4 */
[----:B------:R-:W-:Y:S01]  /*148e40*/  IMAD.X R60, R60, 0x1, R244, P3 ;  /* 0x000000013c3c7824 */ /* 0x000fe200018e06f4 */
        /* <DEDUP_REMOVED lines=8> */
[----:B------:R-:W-:Y:S01]  /*148ed0*/  STL [R1+0x4c7c], R61 ;  /* 0x004c7c3d01007387 */ /* 0x000fe20000100800 */
[----:B----4-:R-:W-:-:S03]  /*148ee0*/  IADD3.X R57, R57, R244, RZ, P4, !PT ;  /* 0x000000f439397210 */ /* 0x010fc600027fe4ff */
[----:B-1----:R-:W3:Y:S01]  /*148ef0*/  LDL.LU R58, [R1+0x4c78] ;  /* 0x004c7800013a7983 */ /* 0x002ee20000300800 */
[----:B------:R-:W-:Y:S03]  /*148f00*/  STL [R1+0x4cf0], R60 ;  /* 0x004cf03c01007387 */ /* 0x000fe60000100800 */
[----:B------:R1:W-:Y:S01]  /*148f10*/  STL [R1+0x4c88], R57 ;  /* 0x004c883901007387 */ /* 0x0003e20000100800 */
[----:B------:R-:W-:-:S03]  /*148f20*/  IADD3 R55, P4, R55, R246, RZ ;  /* 0x000000f637377210 */ /* 0x000fc60007f9e0ff */
[----:B-1----:R-:W4:Y:S01]  /*148f30*/  LDL.LU R57, [R1+0x4bfc] ;  /* 0x004bfc0001397983 */ /* 0x002f220000300800 */
[----:B------:R-:W4:Y:S02]  /*148f40*/  LDL.LU R81, [R1+0x4c70] ;  /* 0x004c700001517983 */ /* 0x000f240000300800 */
[----:B------:R1:W-:Y:S02]  /*148f50*/  STL [R1+0x4c0c], R55 ;  /* 0x004c0c3701007387 */ /* 0x0003e40000100800 */
[----:B-1----:R-:W4:Y:S01]  /*148f60*/  LDL.LU R55, [R1+0x4b94] ;  /* 0x004b940001377983 */ /* 0x002f220000300800 */
[----:B------:R-:W4:Y:S02]  /*148f70*/  LDL.LU R80, [R1+0x4c08] ;  /* 0x004c080001507983 */ /* 0x000f240000300800 */
[----:B------:R-:W-:-:S05]  /*148f80*/  IMAD.X R52, R52, 0x1, R244, P5 ;  /* 0x0000000134347824 */ /* 0x000fca00028e06f4 */
[----:B------:R1:W-:Y:S04]  /*148f90*/  STL [R1+0x4c80], R52 ;  /* 0x004c803401007387 */ /* 0x0003e80000100800 */
[----:B-1----:R-:W4:Y:S01]  /*148fa0*/  LDL.LU R52, [R1+0x4b8c] ;  /* 0x004b8c0001347983 */ /* 0x002f220000300800 */
[----:B------:R-:W4:Y:S02]  /*148fb0*/  LDL.LU R79, [R1+0x4c00] ;  /* 0x004c0000014f7983 */ /* 0x000f240000300800 */
[----:B------:R-:W4:Y:S02]  /*148fc0*/  LDL.LU R78, [R1+0x4b84] ;  /* 0x004b8400014e7983 */ /* 0x000f240000300800 */
[----:B------:R-:W4:Y:S01]  /*148fd0*/  LDL.LU R77, [R1+0x4bf8] ;  /* 0x004bf800014d7983 */ /* 0x000f220000300800 */
[----:B--2---:R-:W-:-:S05]  /*148fe0*/  IADD3 R59, P5, R59, R246, RZ ;  /* 0x000000f63b3b7210 */ /* 0x004fca0007fbe0ff */
        /* <DEDUP_REMOVED lines=19> */
[----:B---3--:R-:W-:-:S05]  /*149120*/  IMAD.X R58, R58, 0x1, R244, P6 ;  /* 0x000000013a3a7824 */ /* 0x008fca00030e06f4 */
[----:B------:R1:W-:Y:S01]  /*149130*/  STL [R1+0x4c78], R58 ;  /* 0x004c783a01007387 */ /* 0x0003e20000100800 */
[----:B----4-:R-:W-:Y:S02]  /*149140*/  IADD3 R57, P6, R57, R246, RZ ;  /* 0x000000f639397210 */ /* 0x010fe40007fde0ff */
[----:B------:R-:W-:Y:S01]  /*149150*/  IADD3.X R81, R81, R244, RZ, P2, !PT ;  /* 0x000000f451517210 */ /* 0x000fe200017fe4ff */
[----:B-1----:R-:W3:Y:S02]  /*149160*/  LDL.LU R58, [R1+0x4a88] ;  /* 0x004a8800013a7983 */ /* 0x002ee40000300800 */
[----:B------:R1:W-:Y:S01]  /*149170*/  STL [R1+0x4bfc], R57 ;  /* 0x004bfc3901007387 */ /* 0x0003e20000100800 */
[-C--:B------:R-:W-:Y:S01]  /*149180*/  IADD3 R55, P2, R55, R246.reuse, RZ ;  /* 0x000000f637377210 */ /* 0x080fe20007f5e0ff */
[----:B-1----:R-:W4:Y:S04]  /*149190*/  LDL.LU R57, [R1+0x4a80] ;  /* 0x004a800001397983 */ /* 0x002f280000300800 */
[----:B------:R1:W-:Y:S02]  /*1491a0*/  STL [R1+0x4b94], R55 ;  /* 0x004b943701007387 */ /* 0x0003e40000100800 */
[----:B-1----:R-:W4:Y:S01]  /*1491b0*/  LDL.LU R55, [R1+0x4a78] ;  /* 0x004a780001377983 */ /* 0x002f220000300800 */
[----:B------:R-:W-:Y:S01]  /*1491c0*/  IMAD.X R80, R80, 0x1, R244, P3 ;  /* 0x0000000150507824 */ /* 0x000fe200018e06f4 */
[----:B------:R-:W-:-:S02]  /*1491d0*/  IADD3 R52, P3, R52, R246, RZ ;  /* 0x000000f634347210 */ /* 0x000fc40007f7e0ff */
[----:B------:R-:W-:Y:S04]  /*1491e0*/  STL [R1+0x4c70], R81 ;  /* 0x004c705101007387 */ /* 0x000fe80000100800 */
[----:B------:R1:W-:Y:S04]  /*1491f0*/  STL [R1+0x4b8c], R52 ;  /* 0x004b8c3401007387 */ /* 0x0003e80000100800 */
[----:B-1----:R-:W4:Y:S01]  /*149200*/  LDL.LU R52, [R1+0x4a50] ;  /* 0x004a500001347983 */ /* 0x002f220000300800 */
[----:B------:R-:W-:Y:S01]  /*149210*/  IMAD.X R79, R79, 0x1, R244, P4 ;  /* 0x000000014f4f7824 */ /* 0x000fe200020e06f4 */
[----:B------:R-:W-:-:S02]  /*149220*/  IADD3 R78, P4, R78, R246, RZ ;  /* 0x000000f64e4e7210 */ /* 0x000fc40007f9e0ff */
[----:B------:R-:W-:Y:S01]  /*149230*/  IADD3.X R77, R77, R244, RZ, P5, !PT ;  /* 0x000000f44d4d7210 */ /* 0x000fe20002ffe4ff */
[----:B------:R-:W-:Y:S01]  /*149240*/  STL [R1+0x4c08], R80 ;  /* 0x004c085001007387 */ /* 0x000fe20000100800 */
[----:B------:R-:W-:Y:S02]  /*149250*/  STL [R1+0x4c00], R79 ;  /* 0x004c004f01007387 */ /* 0x000fe40000100800 */
[----:B------:R-:W-:Y:S01]  /*149260*/  STL [R1+0x4b84], R78 ;  /* 0x004b844e01007387 */ /* 0x000fe20000100800 */
[----:B------:R-:W-:Y:S01]  /*149270*/  STL [R1+0x4bf8], R77 ;  /* 0x004bf84d01007387 */ /* 0x000fe20000100800 */
[-C--:B--2---:R-:W-:Y:S01]  /*149280*/  IADD3 R76, P5, R76, R246.reuse, RZ ;  /* 0x000000f64c4c7210 */ /* 0x084fe20007fbe0ff */
[--C-:B------:R-:W-:Y:S01]  /*149290*/  IMAD.X R75, R75, 0x1, R244.reuse, P6 ;  /* 0x000000014b4b7824 */ /* 0x100fe200030e06f4 */
[-C--:B------:R-:W-:Y:S01]  /*1492a0*/  IADD3 R74, P6, R74, R246.reuse, RZ ;  /* 0x000000f64a4a7210 */ /* 0x080fe20007fde0ff */
[--C-:B------:R-:W-:Y:S01]  /*1492b0*/  IMAD.X R73, R73, 0x1, R244.reuse, P2 ;  /* 0x0000000149497824 */ /* 0x100fe200010e06f4 */
[----:B------:R-:W-:Y:S01]  /*1492c0*/  IADD3 R72, P2, R72, R246, RZ ;  /* 0x000000f648487210 */ /* 0x000fe20007f5e0ff */
[----:B------:R-:W-:Y:S01]  /*1492d0*/  STL [R1+0x4b7c], R76 ;  /* 0x004b7c4c01007387 */ /* 0x000fe20000100800 */
[----:B------:R-:W-:Y:S01]  /*1492e0*/  IADD3.X R71, R71, R244, RZ, P3, !PT ;  /* 0x000000f447477210 */ /* 0x000fe20001ffe4ff */
[----:B------:R-:W-:Y:S01]  /*1492f0*/  STL [R1+0x4bf0], R75 ;  /* 0x004bf04b01007387 */ /* 0x000fe20000100800 */
[----:B------:R-:W-:Y:S01]  /*149300*/  IADD3 R70, P3, R70, R246, RZ ;  /* 0x000000f646467210 */ /* 0x000fe20007f7e0ff */
[----:B------:R-:W-:Y:S01]  /*149310*/  STL [R1+0x4b14], R74 ;  /* 0x004b144a01007387 */ /* 0x000fe20000100800 */
[----:B------:R-:W-:-:S02]  /*149320*/  IMAD.X R69, R69, 0x1, R244, P4 ;  /* 0x0000000145457824 */ /* 0x000fc400020e06f4 */
[----:B------:R-:W-:Y:S01]  /*149330*/  STL [R1+0x4b88], R73 ;  /* 0x004b884901007387 */ /* 0x000fe20000100800 */
[-C--:B------:R-:W-:Y:S01]  /*149340*/  IADD3 R68, P4, R68, R246.reuse, RZ ;  /* 0x000000f644447210 */ /* 0x080fe20007f9e0ff */
[----:B------:R-:W-:Y:S01]  /*149350*/  STL [R1+0x4b0c], R72 ;  /* 0x004b0c4801007387 */ /* 0x000fe20000100800 */
[--C-:B------:R-:W-:Y:S02]  /*149360*/  IMAD.X R67, R67, 0x1, R244.reuse, P5 ;  /* 0x0000000143437824 */ /* 0x100fe400028e06f4 */
[----:B------:R-:W-:Y:S01]  /*149370*/  STL [R1+0x4b80], R71 ;  /* 0x004b804701007387 */ /* 0x000fe20000100800 */
        /* <DEDUP_REMOVED lines=16> */
[-C--:B------:R-:W-:Y:S01]  /*149480*/  IADD3 R121, P4, R121, R246.reuse, RZ ;  /* 0x000000f679797210 */ /* 0x080fe20007f9e0ff */
[----:B------:R-:W-:Y:S01]  /*149490*/  STL [R1+0x4a84], R62 ;  /* 0x004a843e01007387 */ /* 0x000fe20000100800 */
[----:B------:R-:W-:Y:S02]  /*1494a0*/  STL [R1+0x4af8], R61 ;  /* 0x004af83d01007387 */ /* 0x000fe40000100800 */
[----:B------:R-:W-:Y:S02]  /*1494b0*/  STL [R1+0x4a7c], R60 ;  /* 0x004a7c3c01007387 */ /* 0x000fe40000100800 */
[----:B------:R-:W-:Y:S01]  /*1494c0*/  STL [R1+0x4ad0], R59 ;  /* 0x004ad03b01007387 */ /* 0x000fe20000100800 */
[----:B------:R-:W-:Y:S01]  /*1494d0*/  STL [R1+0x4a14], R121 ;  /* 0x004a147901007387 */ /* 0x000fe20000100800 */
[----:B---3--:R-:W-:Y:S01]  /*1494e0*/  IMAD.X R58, R58, 0x1, R244, P5 ;  /* 0x000000013a3a7824 */ /* 0x008fe200028e06f4 */
[----:B------:R-:W-:-:S04]  /*1494f0*/  IADD3 R119, P5, R119, R246, RZ ;  /* 0x000000f677777210 */ /* 0x000fc80007fbe0ff */
[----:B------:R-:W-:Y:S01]  /*149500*/  STL [R1+0x4a88], R58 ;  /* 0x004a883a01007387 */ /* 0x000fe20000100800 */
[----:B----4-:R-:W-:-:S05]  /*149510*/  IMAD.X R57, R57, 0x1, R244, P6 ;  /* 0x0000000139397824 */ /* 0x010fca00030e06f4 */
[----:B------:R1:W-:Y:S01]  /*149520*/  STL [R1+0x4a80], R57 ;  /* 0x004a803901007387 */ /* 0x0003e20000100800 */
[----:B------:R-:W-:Y:S01]  /*149530*/  STL [R1+0x4a0c], R119 ;  /* 0x004a0c7701007387 */ /* 0x000fe20000100800 */
[----:B------:R-:W-:-:S05]  /*149540*/  IADD3.X R55, R55, R244, RZ, P2, !PT ;  /* 0x000000f437377210 */ /* 0x000fca00017fe4ff */
[----:B------:R-:W-:Y:S01]  /*149550*/  STL [R1+0x4a78], R55 ;  /* 0x004a783701007387 */ /* 0x000fe20000100800 */
[----:B-1----:R-:W2:Y:S02]  /*149560*/  LDL.LU R57, [R1+0x446c] ;  /* 0x00446c0001397983 */ /* 0x002ea40000300800 */
[----:B------:R-:W-:-:S05]  /*149570*/  IMAD.X R52, R52, 0x1, R244, P3 ;  /* 0x0000000134347824 */ /* 0x000fca00018e06f4 */
[----:B------:R1:W-:Y:S04]  /*149580*/  STL [R1+0x4a50], R52 ;  /* 0x004a503401007387 */ /* 0x0003e80000100800 */
[----:B-1----:R-:W3:Y:S01]  /*149590*/  LDL.LU R52, [R1+0x4474] ;  /* 0x0044740001347983 */ /* 0x002ee20000300800 */
[----:B------:R-:W4:Y:S02]  /*1495a0*/  LDL.LU R64, [R1+0x447c] ;  /* 0x00447c0001407983 */ /* 0x000f240000300800 */
[----:B------:R-:W4:Y:S02]  /*1495b0*/  LDL.LU R55, [R1+0x4484] ;  /* 0x0044840001377983 */ /* 0x000f240000300800 */
[----:B------:R-:W4:Y:S01]  /*1495c0*/  LDL.LU R63, [R1+0x448c] ;  /* 0x00448c00013f7983 */ /* 0x000f220000300800 */
[----:B------:R-:W4:Y:S01]  /*1495d0*/  LDL.LU R61, [R1+0x4468] ;  /* 0x00446800013d7983 */ /* 0x000f220000300800 */
[----:B------:R-:W4:Y:S01]  /*1495e0*/  LDL.LU R59, [R1+0x4494] ;  /* 0x00449400013b7983 */ /* 0x000f220000300800 */
[----:B------:R-:W-:-:S02]  /*1495f0*/  IADD3 R115, P6, R115, R246, RZ ;  /* 0x000000f673737210 */ /* 0x000fc40007fde0ff */
[-C--:B------:R-:W-:Y:S01]  /*149600*/  IADD3 R113, P2, R113, R246.reuse, RZ ;  /* 0x000000f671717210 */ /* 0x080fe20007f5e0ff */
[--C-:B------:R-:W-:Y:S01]  /*149610*/  IMAD.X R122, R122, 0x1, R244.reuse, P4 ;  /* 0x000000017a7a7824 */ /* 0x100fe200020e06f4 */
[----:B------:R-:W-:Y:S01]  /*149620*/  IADD3 R111, P3, R111, R246, RZ ;  /* 0x000000f66f6f7210 */ /* 0x000fe20007f7e0ff */
[----:B------:R-:W4:Y:S01]  /*149630*/  LDL.LU R60, [R1+0x4470] ;  /* 0x00447000013c7983 */ /* 0x000f220000300800 */
        /* <DEDUP_REMOVED lines=19> */
[----:B------:R-:W-:Y:S01]  /*149770*/  IMAD.MOV.U32 R247, RZ, RZ, c[0x0][0x18c] ;  /* 0x00006300fff77624 */ /* 0x000fe200078e00ff */
        /* <DEDUP_REMOVED lines=8> */
[----:B------:R-:W-:Y:S01]  /*149800*/  IMAD.SHL.U32 R247, R247, 0x80, RZ ;  /* 0x00000080f7f77824 */ /* 0x000fe200078e00ff */
        /* <DEDUP_REMOVED lines=9> */
[----:B------:R-:W-:Y:S02]  /*1498a0*/  IADD3.X R100, R100, R244, RZ, P4, !PT ;  /* 0x000000f464647210 */ /* 0x000fe400027fe4ff */
[----:B------:R-:W-:Y:S01]  /*1498b0*/  SHF.L.U32 R247, R247, 0x2, RZ ;  /* 0x00000002f7f77819 */ /* 0x000fe200000006ff */
        /* <DEDUP_REMOVED lines=8> */
[----:B------:R-:W-:Y:S02]  /*149940*/  STL [R1+0x4900], R100 ;  /* 0x0049006401007387 */ /* 0x000fe40000100800 */
[----:B------:R-:W-:Y:S01]  /*149950*/  STL [R1+0x488c], R91 ;  /* 0x00488c5b01007387 */ /* 0x000fe20000100800 */
[----:B------:R-:W-:Y:S01]  /*149960*/  STL [R1+0x48b8], R98 ;  /* 0x0048b86201007387 */ /* 0x000fe20000100800 */
[----:B------:R-:W-:Y:S02]  /*149970*/  STL [R1+0x4884], R54 ;  /* 0x0048843601007387 */ /* 0x000fe40000100800 */
[----:B------:R-:W4:Y:S01]  /*149980*/  LDL.LU R58, [R1+0x4478] ;  /* 0x00447800013a7983 */ /* 0x000f220000300800 */
[----:B--2---:R-:W-:-:S05]  /*149990*/  IADD3 R57, P6, R57, R247, RZ ;  /* 0x000000f739397210 */ /* 0x004fca0007fde0ff */
[----:B------:R1:W-:Y:S04]  /*1499a0*/  STL [R1+0x446c], R57 ;  /* 0x00446c3901007387 */ /* 0x0003e80000100800 */
[----:B-1----:R-:W2:Y:S01]  /*1499b0*/  LDL.LU R57, [R1+0x4480] ;  /* 0x0044800001397983 */ /* 0x002ea20000300800 */
[-C--:B------:R-:W-:Y:S02]  /*1499c0*/  IADD3 R88, P5, R88, R247.reuse, RZ ;  /* 0x000000f758587210 */ /* 0x080fe40007fbe0ff */
[----:B------:R-:W-:Y:S01]  /*1499d0*/  IADD3.X R94, R94, R244, RZ, P2, !PT ;  /* 0x000000f45e5e7210 */ /* 0x000fe200017fe4ff */
[----:B------:R-:W-:Y:S02]  /*1499e0*/  STL [R1+0x4890], R96 ;  /* 0x0048906001007387 */ /* 0x000fe40000100800 */
[--C-:B------:R-:W-:Y:S01]  /*1499f0*/  IMAD.X R92, R92, 0x1, R244.reuse, P3 ;  /* 0x000000015c5c7824 */ /* 0x100fe200018e06f4 */
[----:B------:R-:W-:Y:S01]  /*149a00*/  STL [R1+0x4464], R88 ;  /* 0x0044645801007387 */ /* 0x000fe20000100800 */
[----:B------:R-:W2:Y:S02]  /*149a10*/  LDL.LU R66, [R1+0x44ac] ;  /* 0x0044ac0001427983 */ /* 0x000ea40000300800 */
[----:B------:R-:W2:Y:S02]  /*149a20*/  LDL.LU R62, [R1+0x4488] ;  /* 0x00448800013e7983 */ /* 0x000ea40000300800 */
[----:B------:R-:W-:Y:S01]  /*149a30*/  IMAD.X R90, R90, 0x1, R244, P4 ;  /* 0x000000015a5a7824 */ /* 0x000fe200020e06f4 */
[----:B---3--:R-:W-:-:S02]  /*149a40*/  IADD3 R52, P2, R52, R247, RZ ;  /* 0x000000f734347210 */ /* 0x008fc40007f5e0ff */
[-C--:B----4-:R-:W-:Y:S02]  /*149a50*/  IADD3 R64, P3, R64, R247.reuse, RZ ;  /* 0x000000f740407210 */ /* 0x090fe40007f7e0ff */
[----:B------:R-:W-:Y:S01]  /*149a60*/  IADD3 R55, P4, R55, R247, RZ ;  /* 0x000000f737377210 */ /* 0x000fe20007f9e0ff */
[----:B------:R1:W-:Y:S01]  /*149a70*/  STL [R1+0x4474], R52 ;  /* 0x0044743401007387 */ /* 0x0003e20000100800 */
[----:B------:R-:W-:Y:S01]  /*149a80*/  IADD3.X R89, R89, R3, RZ, P5, !PT ;  /* 0x0000000359597210 */ /* 0x000fe20002ffe4ff */
[-C--:B------:R-:W-:Y:S02]  /*149a90*/  IADD3 R63, P5, R63, R247.reuse, RZ ;  /* 0x000000f73f3f7210 */ /* 0x080fe40007fbe0ff */
[--C-:B------:R-:W-:Y:S01]  /*149aa0*/  IMAD.X R61, R61, 0x1, R3.reuse, P6 ;  /* 0x000000013d3d7824 */ /* 0x100fe200030e0603 */
[----:B------:R-:W-:Y:S01]  /*149ab0*/  IADD3 R59, P6, R59, R247, RZ ;  /* 0x000000f73b3b7210 */ /* 0x000fe20007fde0ff */
[----:B-1----:R-:W3:Y:S01]  /*149ac0*/  LDL.LU R52, [R1+0x44b4] ;  /* 0x0044b40001347983 */ /* 0x002ee20000300800 */
[----:B------:R-:W-:Y:S02]  /*149ad0*/  STL [R1+0x4888], R94 ;  /* 0x0048885e01007387 */ /* 0x000fe40000100800 */
[----:B------:R-:W4:Y:S02]  /*149ae0*/  LDL.LU R65, [R1+0x4490] ;  /* 0x0044900001417983 */ /* 0x000f240000300800 */
[----:B------:R-:W-:Y:S01]  /*149af0*/  STL [R1+0x447c], R64 ;  /* 0x00447c4001007387 */ /* 0x000fe20000100800 */
[----:B------:R1:W-:Y:S04]  /*149b00*/  STL [R1+0x4484], R55 ;  /* 0x0044843701007387 */ /* 0x0003e80000100800 */
[----:B-1----:R-:W4:Y:S01]  /*149b10*/  LDL.LU R55, [R1+0x44bc] ;  /* 0x0044bc0001377983 */ /* 0x002f220000300800 */
[----:B------:R-:W-:Y:S02]  /*149b20*/  STL [R1+0x4880], R92 ;  /* 0x0048805c01007387 */ /* 0x000fe40000100800 */
[----:B------:R-:W4:Y:S02]  /*149b30*/  LDL.LU R64, [R1+0x44c4] ;  /* 0x0044c40001407983 */ /* 0x000f240000300800 */
[----:B------:R1:W-:Y:S02]  /*149b40*/  STL [R1+0x448c], R63 ;  /* 0x00448c3f01007387 */ /* 0x0003e40000100800 */
[----:B-1----:R-:W4:Y:S01]  /*149b50*/  LDL.LU R63, [R1+0x44cc] ;  /* 0x0044cc00013f7983 */ /* 0x002f220000300800 */
[----:B------:R-:W-:Y:S02]  /*149b60*/  STL [R1+0x4878], R90 ;  /* 0x0048785a01007387 */ /* 0x000fe40000100800 */
[----:B------:R1:W-:Y:S02]  /*149b70*/  STL [R1+0x4494], R59 ;  /* 0x0044943b01007387 */ /* 0x0003e40000100800 */
[----:B-1----:R-:W4:Y:S01]  /*149b80*/  LDL.LU R59, [R1+0x44a8] ;  /* 0x0044a800013b7983 */ /* 0x002f220000300800 */
[----:B------:R1:W-:Y:S03]  /*149b90*/  STL [R1+0x4468], R61 ;  /* 0x0044683d01007387 */ /* 0x0003e60000100800 */
[----:B-1----:R-:W4:Y:S01]  /*149ba0*/  LDL.LU R61, [R1+0x44d4] ;  /* 0x0044d400013d7983 */ /* 0x002f220000300800 */
[----:B------:R-:W-:Y:S02]  /*149bb0*/  STL [R1+0x4460], R89 ;  /* 0x0044605901007387 */ /* 0x000fe40000100800 */
[----:B------:R-:W4:Y:S02]  /*149bc0*/  LDL.LU R87, [R1+0x44a0] ;  /* 0x0044a00001577983 */ /* 0x000f240000300800 */
[----:B------:R-:W-:-:S05]  /*149bd0*/  IMAD.X R60, R60, 0x1, R3, P2 ;  /* 0x000000013c3c7824 */ /* 0x000fca00010e0603 */
[----:B------:R1:W-:Y:S04]  /*149be0*/  STL [R1+0x4470], R60 ;  /* 0x0044703c01007387 */ /* 0x0003e80000100800 */
[----:B-1----:R-:W4:Y:S01]  /*149bf0*/  LDL.LU R60, [R1+0x44b0] ;  /* 0x0044b000013c7983 */ /* 0x002f220000300800 */
[----:B------:R-:W-:-:S05]  /*149c00*/  IADD3.X R58, R58, R3, RZ, P3, !PT ;  /* 0x000000033a3a7210 */ /* 0x000fca0001ffe4ff */
[----:B------:R1:W-:Y:S04]  /*149c10*/  STL [R1+0x4478], R58 ;  /* 0x0044783a01007387 */ /* 0x0003e80000100800 */
[----:B-1----:R-:W4:Y:S01]  /*149c20*/  LDL.LU R58, [R1+0x44b8] ;  /* 0x0044b800013a7983 */ /* 0x002f220000300800 */
[----:B--2---:R-:W-:-:S05]  /*149c30*/  IMAD.X R57, R57, 0x1, R3, P4 ;  /* 0x0000000139397824 */ /* 0x004fca00020e0603 */
[----:B------:R1:W-:Y:S04]  /*149c40*/  STL [R1+0x4480], R57 ;  /* 0x0044803901007387 */ /* 0x0003e80000100800 */
[----:B-1----:R-:W2:Y:S01]  /*149c50*/  LDL.LU R57, [R1+0x44c0] ;  /* 0x0044c00001397983 */ /* 0x002ea20000300800 */
[-C--:B------:R-:W-:Y:S02]  /*149c60*/  IADD3 R216, P2, R216, R247.reuse, RZ ;  /* 0x000000f7d8d87210 */ /* 0x080fe40007f5e0ff */
[-C--:B------:R-:W-:Y:S02]  /*149c70*/  IADD3 R86, P3, R86, R247.reuse, RZ ;  /* 0x000000f756567210 */ /* 0x080fe40007f7e0ff */
[----:B------:R-:W-:Y:S01]  /*149c80*/  IADD3 R66, P4, R66, R247, RZ ;  /* 0x000000f742427210 */ /* 0x000fe20007f9e0ff */
[----:B------:R-:W2:Y:S01]  /*149c90*/  LDL.LU R84, [R1+0x44e4] ;  /* 0x0044e40001547983 */ /* 0x000ea20000300800 */
[----:B------:R-:W-:-:S02]  /*149ca0*/  IMAD.X R62, R62, 0x1, R3, P5 ;  /* 0x000000013e3e7824 */ /* 0x000fc400028e0603 */
[----:B------:R-:W-:Y:S02]  /*149cb0*/  STL [R1+0x449c], R216 ;  /* 0x00449cd801007387 */ /* 0x000fe40000100800 */
[----:B------:R-:W-:Y:S01]  /*149cc0*/  STL [R1+0x44a4], R86 ;  /* 0x0044a45601007387 */ /* 0x000fe20000100800 */
[----:B------:R1:W-:Y:S01]  /*149cd0*/  STL [R1+0x44ac], R66 ;  /* 0x0044ac4201007387 */ /* 0x0003e20000100800 */
[----:B---3--:R-:W-:Y:S02]  /*149ce0*/  IADD3 R52, P5, R52, R247, RZ ;  /* 0x000000f734347210 */ /* 0x008fe40007fbe0ff */
[----:B----4-:R-:W-:Y:S01]  /*149cf0*/  IADD3.X R65, R65, R3, RZ, P6, !PT ;  /* 0x0000000341417210 */ /* 0x010fe200037fe4ff */
[----:B-1----:R-:W3:Y:S01]  /*149d00*/  LDL.LU R66, [R1+0x44ec] ;  /* 0x0044ec0001427983 */ /* 0x002ee20000300800 */
[----:B------:R1:W-:Y:S02]  /*149d10*/  STL [R1+0x4488], R62 ;  /* 0x0044883e01007387 */ /* 0x0003e40000100800 */
[----:B------:R-:W-:Y:S01]  /*149d20*/  IMAD.X R217, R217, 0x1, R3, P2 ;  /* 0x00000001d9d97824 */ /* 0x000fe200010e0603 */
[-C--:B------:R-:W-:Y:S01]  /*149d30*/  IADD3 R55, P6, R55, R247.reuse, RZ ;  /* 0x000000f737377210 */ /* 0x080fe20007fde0ff */
[----:B-1----:R-:W4:Y:S01]  /*149d40*/  LDL.LU R62, [R1+0x44c8] ;  /* 0x0044c800013e7983 */ /* 0x002f220000300800 */
[----:B------:R1:W-:Y:S01]  /*149d50*/  STL [R1+0x44b4], R52 ;  /* 0x0044b43401007387 */ /* 0x0003e20000100800 */
[----:B------:R-:W-:-:S02]  /*149d60*/  IADD3 R64, P2, R64, R247, RZ ;  /* 0x000000f740407210 */ /* 0x000fc40007f5e0ff */
[----:B-1----:R-:W4:Y:S01]  /*149d70*/  LDL.LU R52, [R1+0x44f4] ;  /* 0x0044f40001347983 */ /* 0x002f220000300800 */
[----:B------:R1:W-:Y:S03]  /*149d80*/  STL [R1+0x4490], R65 ;  /* 0x0044904101007387 */ /* 0x0003e60000100800 */
[----:B-1----:R-:W4:Y:S01]  /*149d90*/  LDL.LU R65, [R1+0x44d0] ;  /* 0x0044d00001417983 */ /* 0x002f220000300800 */
[----:B------:R1:W-:Y:S01]  /*149da0*/  STL [R1+0x44bc], R55 ;  /* 0x0044bc3701007387 */ /* 0x0003e20000100800 */
[----:B------:R-:W-:Y:S02]  /*149db0*/  IADD3.X R59, R59, R3, RZ, P4, !PT ;  /* 0x000000033b3b7210 */ /* 0x000fe400027fe4ff */
[----:B-1----:R-:W4:Y:S01]  /*149dc0*/  LDL.LU R55, [R1+0x44fc] ;  /* 0x0044fc0001377983 */ /* 0x002f220000300800 */
[----:B------:R-:W-:Y:S01]  /*149dd0*/  IMAD.X R87, R87, 0x1, R3, P3 ;  /* 0x0000000157577824 */ /* 0x000fe200018e0603 */
[----:B------:R-:W-:-:S02]  /*149de0*/  IADD3 R63, P3, R63, R247, RZ ;  /* 0x000000f73f3f7210 */ /* 0x000fc40007f7e0ff */
[----:B------:R1:W-:Y:S01]  /*149df0*/  STL [R1+0x44c4], R64 ;  /* 0x0044c44001007387 */ /* 0x0003e20000100800 */
[----:B------:R-:W-:-:S03]  /*149e00*/  IADD3 R61, P4, R61, R247, RZ ;  /* 0x000000f73d3d7210 */ /* 0x000fc60007f9e0ff */
[----:B-1----:R-:W4:Y:S01]  /*149e10*/  LDL.LU R64, [R1+0x4504] ;  /* 0x0045040001407983 */ /* 0x002f220000300800 */
[----:B------:R-:W-:Y:S02]  /*149e20*/  STL [R1+0x4498], R217 ;  /* 0x004498d901007387 */ /* 0x000fe40000100800 */
[----:B------:R-:W-:Y:S02]  /*149e30*/  STL [R1+0x44cc], R63 ;  /* 0x0044cc3f01007387 */ /* 0x000fe40000100800 */
[----:B------:R1:W-:Y:S02]  /*149e40*/  STL [R1+0x44a8], R59 ;  /* 0x0044a83b01007387 */ /* 0x0003e40000100800 */
[----:B-1----:R-:W4:Y:S01]  /*149e50*/  LDL.LU R59, [R1+0x450c] ;  /* 0x00450c00013b7983 */ /* 0x002f220000300800 */
[----:B------:R-:W-:Y:S02]  /*149e60*/  STL [R1+0x44a0], R87 ;  /* 0x0044a05701007387 */ /* 0x000fe40000100800 */
[----:B------:R1:W-:Y:S02]  /*149e70*/  STL [R1+0x44d4], R61 ;  /* 0x0044d43d01007387 */ /* 0x0003e40000100800 */
[----:B-1----:R-:W4:Y:S01]  /*149e80*/  LDL.LU R61, [R1+0x44e8] ;  /* 0x0044e800013d7983 */ /* 0x002f220000300800 */
[----:B------:R-:W4:Y:S02]  /*149e90*/  LDL.LU R85, [R1+0x44e0] ;  /* 0x0044e00001557983 */ /* 0x000f240000300800 */
[----:B------:R-:W4:Y:S02]  /*149ea0*/  LDL.LU R63, [R1+0x4514] ;  /* 0x00451400013f7983 */ /* 0x000f240000300800 */
[----:B------:R-:W-:-:S05]  /*149eb0*/  IMAD.X R60, R60, 0x1, R3, P5 ;  /* 0x000000013c3c7824 */ /* 0x000fca00028e0603 */
[----:B------:R1:W-:Y:S04]  /*149ec0*/  STL [R1+0x44b0], R60 ;  /* 0x0044b03c01007387 */ /* 0x0003e80000100800 */
[----:B-1----:R-:W4:Y:S01]  /*149ed0*/  LDL.LU R60, [R1+0x44f0] ;  /* 0x0044f000013c7983 */ /* 0x002f220000300800 */
[----:B------:R-:W-:-:S05]  /*149ee0*/  IMAD.X R58, R58, 0x1, R3, P6 ;  /* 0x000000013a3a7824 */ /* 0x000fca00030e0603 */
[----:B------:R1:W-:Y:S04]  /*149ef0*/  STL [R1+0x44b8], R58 ;  /* 0x0044b83a01007387 */ /* 0x0003e80000100800 */
[----:B-1----:R-:W4:Y:S01]  /*149f00*/  LDL.LU R58, [R1+0x44f8] ;  /* 0x0044f800013a7983 */ /* 0x002f220000300800 */
[----:B--2---:R-:W-:-:S05]  /*149f10*/  IADD3.X R57, R57, R3, RZ, P2, !PT ;  /* 0x0000000339397210 */ /* 0x004fca00017fe4ff */
[----:B------:R1:W-:Y:S04]  /*149f20*/  STL [R1+0x44c0], R57 ;  /* 0x0044c03901007387 */ /* 0x0003e80000100800 */
[----:B-1----:R-:W2:Y:S01]  /*149f30*/  LDL.LU R57, [R1+0x4500] ;  /* 0x0045000001397983 */ /* 0x002ea20000300800 */
[-C--:B------:R-:W-:Y:S02]  /*149f40*/  IADD3 R214, P5, R214, R247.reuse, RZ ;  /* 0x000000f7d6d67210 */ /* 0x080fe40007fbe0ff */
[-C--:B------:R-:W-:Y:S02]  /*149f50*/  IADD3 R84, P6, R84, R247.reuse, RZ ;  /* 0x000000f754547210 */ /* 0x080fe40007fde0ff */
[----:B---3--:R-:W-:Y:S01]  /*149f60*/  IADD3 R66, P2, R66, R247, RZ ;  /* 0x000000f742427210 */ /* 0x008fe20007f5e0ff */
[----:B------:R-:W3:Y:S01]  /*149f70*/  LDL.LU R82, [R1+0x4524] ;  /* 0x0045240001527983 */ /* 0x000ee20000300800 */
[----:B------:R-:W-:Y:S02]  /*149f80*/  STL [R1+0x44dc], R214 ;  /* 0x0044dcd601007387 */ /* 0x000fe40000100800 */
[----:B------:R-:W-:Y:S01]  /*149f90*/  STL [R1+0x44e4], R84 ;  /* 0x0044e45401007387 */ /* 0x000fe20000100800 */
[----:B------:R1:W-:Y:S01]  /*149fa0*/  STL [R1+0x44ec], R66 ;  /* 0x0044ec4201007387 */ /* 0x0003e20000100800 */
[----:B----4-:R-:W-:Y:S01]  /*149fb0*/  IMAD.X R62, R62, 0x1, R3, P3 ;  /* 0x000000013e3e7824 */ /* 0x010fe200018e0603 */
[----:B------:R-:W-:-:S02]  /*149fc0*/  IADD3.X R215, R215, R3, RZ, P5, !PT ;  /* 0x00000003d7d77210 */ /* 0x000fc40002ffe4ff */
[----:B-1----:R-:W4:Y:S02]  /*149fd0*/  LDL.LU R66, [R1+0x452c] ;  /* 0x00452c0001427983 */ /* 0x002f240000300800 */
[----:B------:R1:W-:Y:S01]  /*149fe0*/  STL [R1+0x44c8], R62 ;  /* 0x0044c83e01007387 */ /* 0x0003e20000100800 */
[-C--:B------:R-:W-:Y:S01]  /*149ff0*/  IADD3 R52, P3, R52, R247.reuse, RZ ;  /* 0x000000f734347210 */ /* 0x080fe20007f7e0ff */
[----:B-1----:R-:W4:Y:S04]  /*14a000*/  LDL.LU R62, [R1+0x4508] ;  /* 0x00450800013e7983 */ /* 0x002f280000300800 */
[----:B------:R1:W-:Y:S02]  /*14a010*/  STL [R1+0x44f4], R52 ;  /* 0x0044f43401007387 */ /* 0x0003e40000100800 */
[--C-:B------:R-:W-:Y:S01]  /*14a020*/  IMAD.X R65, R65, 0x1, R3.reuse, P4 ;  /* 0x0000000141417824 */ /* 0x100fe200020e0603 */
[----:B-1----:R-:W4:Y:S04]  /*14a030*/  LDL.LU R52, [R1+0x4534] ;  /* 0x0045340001347983 */ /* 0x002f280000300800 */
[----:B------:R1:W-:Y:S01]  /*14a040*/  STL [R1+0x44d0], R65 ;  /* 0x0044d04101007387 */ /* 0x0003e20000100800 */
[-C--:B------:R-:W-:Y:S01]  /*14a050*/  IADD3 R55, P4, R55, R247.reuse, RZ ;  /* 0x000000f737377210 */ /* 0x080fe20007f9e0ff */
[----:B-1----:R-:W4:Y:S04]  /*14a060*/  LDL.LU R65, [R1+0x4510] ;  /* 0x0045100001417983 */ /* 0x002f280000300800 */
[----:B------:R1:W-:Y:S01]  /*14a070*/  STL [R1+0x44fc], R55 ;  /* 0x0044fc3701007387 */ /* 0x0003e20000100800 */
[-C--:B------:R-:W-:Y:S01]  /*14a080*/  IADD3 R64, P5, R64, R247.reuse, RZ ;  /* 0x000000f740407210 */ /* 0x080fe20007fbe0ff */
[----:B-1----:R-:W4:Y:S04]  /*14a090*/  LDL.LU R55, [R1+0x453c] ;  /* 0x00453c0001377983 */ /* 0x002f280000300800 */
[----:B------:R1:W-:Y:S04]  /*14a0a0*/  STL [R1+0x4504], R64 ;  /* 0x0045044001007387 */ /* 0x0003e80000100800 */
[----:B-1----:R-:W4:Y:S01]  /*14a0b0*/  LDL.LU R64, [R1+0x4544] ;  /* 0x0045440001407983 */ /* 0x002f220000300800 */
[--C-:B------:R-:W-:Y:S01]  /*14a0c0*/  IMAD.X R85, R85, 0x1, R3.reuse, P6 ;  /* 0x0000000155557824 */ /* 0x100fe200030e0603 */
[-C--:B------:R-:W-:Y:S01]  /*14a0d0*/  IADD3 R59, P6, R59, R247.reuse, RZ ;  /* 0x000000f73b3b7210 */ /* 0x080fe20007fde0ff */
[----:B------:R-:W-:Y:S01]  /*14a0e0*/  IMAD.X R61, R61, 0x1, R3, P2 ;  /* 0x000000013d3d7824 */ /* 0x000fe200010e0603 */
[----:B------:R-:W-:-:S03]  /*14a0f0*/  IADD3 R63, P2, R63, R247, RZ ;  /* 0x000000f73f3f7210 */ /* 0x000fc60007f5e0ff */
[----:B------:R1:W-:Y:S04]  /*14a100*/  STL [R1+0x450c], R59 ;  /* 0x00450c3b01007387 */ /* 0x0003e80000100800 */
[----:B-1----:R-:W4:Y:S01]  /*14a110*/  LDL.LU R59, [R1+0x454c] ;  /* 0x00454c00013b7983 */ /* 0x002f220000300800 */
[----:B------:R-:W-:Y:S02]  /*14a120*/  STL [R1+0x44d8], R215 ;  /* 0x0044d8d701007387 */ /* 0x000fe40000100800 */
[----:B------:R1:W-:Y:S02]  /*14a130*/  STL [R1+0x44e8], R61 ;  /* 0x0044e83d01007387 */ /* 0x0003e40000100800 */
[----:B-1----:R-:W4:Y:S01]  /*14a140*/  LDL.LU R61, [R1+0x4528] ;  /* 0x00452800013d7983 */ /* 0x002f220000300800 */
[----:B------:R-:W-:Y:S02]  /*14a150*/  STL [R1+0x44e0], R85 ;  /* 0x0044e05501007387 */ /* 0x000fe40000100800 */
[----:B------:R1:W-:Y:S02]  /*14a160*/  STL [R1+0x4514], R63 ;  /* 0x0045143f01007387 */ /* 0x0003e40000100800 */
[----:B-1----:R-:W4:Y:S01]  /*14a170*/  LDL.LU R63, [R1+0x4554] ;  /* 0x00455400013f7983 */ /* 0x002f220000300800 */
[----:B------:R-:W4:Y:S01]  /*14a180*/  LDL.LU R83, [R1+0x4520] ;  /* 0x0045200001537983 */ /* 0x000f220000300800 */
[----:B------:R-:W-:-:S05]  /*14a190*/  IADD3.X R60, R60, R3, RZ, P3, !PT ;  /* 0x000000033c3c7210 */ /* 0x000fca0001ffe4ff */
[----:B------:R1:W-:Y:S04]  /*14a1a0*/  STL [R1+0x44f0], R60 ;  /* 0x0044f03c01007387 */ /* 0x0003e80000100800 */
[----:B-1----:R-:W4:Y:S01]  /*14a1b0*/  LDL.LU R60, [R1+0x4530] ;  /* 0x00453000013c7983 */ /* 0x002f220000300800 */
[----:B------:R-:W-:-:S05]  /*14a1c0*/  IMAD.X R58, R58, 0x1, R3, P4 ;  /* 0x000000013a3a7824 */ /* 0x000fca00020e0603 */
[----:B------:R1:W-:Y:S04]  /*14a1d0*/  STL [R1+0x44f8], R58 ;  /* 0x0044f83a01007387 */ /* 0x0003e80000100800 */
[----:B-1----:R-:W4:Y:S01]  /*14a1e0*/  LDL.LU R58, [R1+0x4538] ;  /* 0x00453800013a7983 */ /* 0x002f220000300800 */
[----:B--2---:R-:W-:-:S05]  /*14a1f0*/  IMAD.X R57, R57, 0x1, R3, P5 ;  /* 0x0000000139397824 */ /* 0x004fca00028e0603 */
[----:B------:R1:W-:Y:S04]  /*14a200*/  STL [R1+0x4500], R57 ;  /* 0x0045003901007387 */ /* 0x0003e80000100800 */
[----:B-1----:R-:W2:Y:S01]  /*14a210*/  LDL.LU R57, [R1+0x4540] ;  /* 0x0045400001397983 */ /* 0x002ea20000300800 */
[-C--:B------:R-:W-:Y:S02]  /*14a220*/  IADD3 R212, P3, R212, R247.reuse, RZ ;  /* 0x000000f7d4d47210 */ /* 0x080fe40007f7e0ff */
[-C--:B---3--:R-:W-:Y:S02]  /*14a230*/  IADD3 R82, P4, R82, R247.reuse, RZ ;  /* 0x000000f752527210 */ /* 0x088fe40007f9e0ff */
[----:B----4-:R-:W-:Y:S01]  /*14a240*/  IADD3 R66, P5, R66, R247, RZ ;  /* 0x000000f742427210 */ /* 0x010fe20007fbe0ff */
[----:B------:R-:W3:Y:S01]  /*14a250*/  LDL.LU R80, [R1+0x4564] ;  /* 0x0045640001507983 */ /* 0x000ee20000300800 */
[----:B------:R-:W-:Y:S02]  /*14a260*/  STL [R1+0x451c], R212 ;  /* 0x00451cd401007387 */ /* 0x000fe40000100800 */
[----:B------:R-:W-:Y:S01]  /*14a270*/  STL [R1+0x4524], R82 ;  /* 0x0045245201007387 */ /* 0x000fe20000100800 */
[----:B------:R1:W-:Y:S01]  /*14a280*/  STL [R1+0x452c], R66 ;  /* 0x00452c4201007387 */ /* 0x0003e20000100800 */
[----:B------:R-:W-:Y:S01]  /*14a290*/  IADD3.X R62, R62, R3, RZ, P6, !PT ;  /* 0x000000033e3e7210 */ /* 0x000fe200037fe4ff */
[----:B------:R-:W-:-:S02]  /*14a2a0*/  IMAD.X R213, R213, 0x1, R3, P3 ;  /* 0x00000001d5d57824 */ /* 0x000fc400018e0603 */
[----:B-1----:R-:W4:Y:S02]  /*14a2b0*/  LDL.LU R66, [R1+0x456c] ;  /* 0x00456c0001427983 */ /* 0x002f240000300800 */
[----:B------:R1:W-:Y:S01]  /*14a2c0*/  STL [R1+0x4508], R62 ;  /* 0x0045083e01007387 */ /* 0x0003e20000100800 */
[-C--:B------:R-:W-:Y:S01]  /*14a2d0*/  IADD3 R52, P6, R52, R247.reuse, RZ ;  /* 0x000000f734347210 */ /* 0x080fe20007fde0ff */
[----:B-1----:R-:W4:Y:S04]  /*14a2e0*/  LDL.LU R62, [R1+0x4548] ;  /* 0x00454800013e7983 */ /* 0x002f280000300800 */
[----:B------:R1:W-:Y:S02]  /*14a2f0*/  STL [R1+0x4534], R52 ;  /* 0x0045343401007387 */ /* 0x0003e40000100800 */
[----:B------:R-:W-:Y:S01]  /*14a300*/  IMAD.X R65, R65, 0x1, R3, P2 ;  /* 0x0000000141417824 */ /* 0x000fe200010e0603 */
[----:B-1----:R-:W4:Y:S01]  /*14a310*/  LDL.LU R52, [R1+0x4574] ;  /* 0x0045740001347983 */ /* 0x002f220000300800 */
[----:B------:R-:W-:-:S05]  /*14a320*/  IADD3 R55, P2, R55, R247, RZ ;  /* 0x000000f737377210 */ /* 0x000fca0007f5e0ff */
[----:B------:R1:W-:Y:S01]  /*14a330*/  STL [R1+0x453c], R55 ;  /* 0x00453c3701007387 */ /* 0x0003e20000100800 */
[----:B------:R-:W-:-:S03]  /*14a340*/  IADD3 R64, P3, R64, R247, RZ ;  /* 0x000000f740407210 */ /* 0x000fc60007f7e0ff */
[----:B-1----:R-:W4:Y:S01]  /*14a350*/  LDL.LU R55, [R1+0x4550] ;  /* 0x0045500001377983 */ /* 0x002f220000300800 */
[----:B------:R-:W-:Y:S03]  /*14a360*/  STL [R1+0x4510], R65 ;  /* 0x0045104101007387 */ /* 0x000fe60000100800 */
[----:B------:R1:W-:Y:S04]  /*14a370*/  STL [R1+0x4544], R64 ;  /* 0x0045444001007387 */ /* 0x0003e80000100800 */
[----:B-1----:R-:W4:Y:S01]  /*14a380*/  LDL.LU R64, [R1+0x457c] ;  /* 0x00457c0001407983 */ /* 0x002f220000300800 */
[----:B------:R-:W-:Y:S01]  /*14a390*/  IMAD.X R61, R61, 0x1, R3, P5 ;  /* 0x000000013d3d7824 */ /* 0x000fe200028e0603 */
[----:B------:R-:W-:Y:S01]  /*14a3a0*/  IADD3.X R83, R83, R3, RZ, P4, !PT ;  /* 0x0000000353537210 */ /* 0x000fe200027fe4ff */
[-C--:B------:R-:W-:Y:S01]  /*14a3b0*/  IADD3 R59, P4, R59, R247.reuse, RZ ;  /* 0x000000f73b3b7210 */ /* 0x080fe20007f9e0ff */
[----:B------:R-:W-:-:S04]  /*14a3c0*/  IADD3 R63, P5, R63, R247, RZ ;  /* 0x000000f73f3f7210 */ /* 0x000fc80007fbe0ff */
[----:B------:R1:W-:Y:S04]  /*14a3d0*/  STL [R1+0x454c], R59 ;  /* 0x00454c3b01007387 */ /* 0x0003e80000100800 */
[----:B-1----:R-:W4:Y:S01]  /*14a3e0*/  LDL.LU R59, [R1+0x4584] ;  /* 0x00458400013b7983 */ /* 0x002f220000300800 */
[----:B------:R-:W-:Y:S02]  /*14a3f0*/  STL [R1+0x4518], R213 ;  /* 0x004518d501007387 */ /* 0x000fe40000100800 */
[----:B------:R1:W-:Y:S02]  /*14a400*/  STL [R1+0x4528], R61 ;  /* 0x0045283d01007387 */ /* 0x0003e40000100800 */
[--C-:B------:R-:W-:Y:S01]  /*14a410*/  IMAD.X R60, R60, 0x1, R3.reuse, P6 ;  /* 0x000000013c3c7824 */ /* 0x100fe200030e0603 */
[----:B-1----:R-:W4:Y:S01]  /*14a420*/  LDL.LU R61, [R1+0x458c] ;  /* 0x00458c00013d7983 */ /* 0x002f220000300800 */
[----:B------:R-:W-:Y:S02]  /*14a430*/  STL [R1+0x4520], R83 ;  /* 0x0045205301007387 */ /* 0x000fe40000100800 */
[----:B------:R1:W-:Y:S02]  /*14a440*/  STL [R1+0x4554], R63 ;  /* 0x0045543f01007387 */ /* 0x0003e40000100800 */
[----:B-1----:R-:W4:Y:S01]  /*14a450*/  LDL.LU R63, [R1+0x4568] ;  /* 0x00456800013f7983 */ /* 0x002f220000300800 */
[----:B------:R-:W4:Y:S02]  /*14a460*/  LDL.LU R81, [R1+0x4560] ;  /* 0x0045600001517983 */ /* 0x000f240000300800 */
[----:B------:R1:W-:Y:S02]  /*14a470*/  STL [R1+0x4530], R60 ;  /* 0x0045303c01007387 */ /* 0x0003e40000100800 */
[----:B-1----:R-:W4:Y:S01]  /*14a480*/  LDL.LU R60, [R1+0x4594] ;  /* 0x00459400013c7983 */ /* 0x002f220000300800 */
[----:B------:R-:W-:Y:S01]  /*14a490*/  IADD3.X R58, R58, R3, RZ, P2, !PT ;  /* 0x000000033a3a7210 */ /* 0x000fe200017fe4ff */
[----:B------:R-:W4:Y:S04]  /*14a4a0*/  LDL.LU R65, [R1+0x4570] ;  /* 0x0045700001417983 */ /* 0x000f280000300800 */
[----:B------:R-:W-:Y:S01]  /*14a4b0*/  STL [R1+0x4538], R58 ;  /* 0x0045383a01007387 */ /* 0x000fe20000100800 */
[----:B--2---:R-:W-:-:S05]  /*14a4c0*/  IMAD.X R57, R57, 0x1, R3, P3 ;  /* 0x0000000139397824 */ /* 0x004fca00018e0603 */
[----:B------:R1:W-:Y:S04]  /*14a4d0*/  STL [R1+0x4540], R57 ;  /* 0x0045403901007387 */ /* 0x0003e80000100800 */
[----:B-1----:R-:W2:Y:S01]  /*14a4e0*/  LDL.LU R57, [R1+0x4578] ;  /* 0x0045780001397983 */ /* 0x002ea20000300800 */
[-C--:B------:R-:W-:Y:S02]  /*14a4f0*/  IADD3 R147, P6, R147, R247.reuse, RZ ;  /* 0x000000f793937210 */ /* 0x080fe40007fde0ff */
[-C--:B---3--:R-:W-:Y:S02]  /*14a500*/  IADD3 R80, P2, R80, R247.reuse, RZ ;  /* 0x000000f750507210 */ /* 0x088fe40007f5e0ff */
[----:B----4-:R-:W-:Y:S01]  /*14a510*/  IADD3 R66, P3, R66, R247, RZ ;  /* 0x000000f742427210 */ /* 0x010fe20007f7e0ff */
[----:B------:R-:W3:Y:S01]  /*14a520*/  LDL.LU R58, [R1+0x4580] ;  /* 0x00458000013a7983 */ /* 0x000ee20000300800 */
[----:B------:R-:W4:Y:S02]  /*14a530*/  LDL.LU R78, [R1+0x45a4] ;  /* 0x0045a400014e7983 */ /* 0x000f240000300800 */
[----:B------:R-:W-:Y:S02]  /*14a540*/  STL [R1+0x455c], R147 ;  /* 0x00455c9301007387 */ /* 0x000fe40000100800 */
[----:B------:R-:W-:Y:S01]  /*14a550*/  STL [R1+0x4564], R80 ;  /* 0x0045645001007387 */ /* 0x000fe20000100800 */
[----:B------:R1:W-:Y:S01]  /*14a560*/  STL [R1+0x456c], R66 ;  /* 0x00456c4201007387 */ /* 0x0003e20000100800 */
[----:B------:R-:W-:-:S02]  /*14a570*/  IMAD.X R62, R62, 0x1, R3, P4 ;  /* 0x000000013e3e7824 */ /* 0x000fc400020e0603 */
[----:B------:R-:W-:Y:S01]  /*14a580*/  IMAD.X R210, R210, 0x1, R3, P6 ;  /* 0x00000001d2d27824 */ /* 0x000fe200030e0603 */
[----:B-1----:R-:W4:Y:S02]  /*14a590*/  LDL.LU R66, [R1+0x45ac] ;  /* 0x0045ac0001427983 */ /* 0x002f240000300800 */
[----:B------:R1:W-:Y:S01]  /*14a5a0*/  STL [R1+0x4548], R62 ;  /* 0x0045483e01007387 */ /* 0x0003e20000100800 */
[----:B------:R-:W-:Y:S01]  /*14a5b0*/  IADD3 R52, P4, R52, R247, RZ ;  /* 0x000000f734347210 */ /* 0x000fe20007f9e0ff */
[----:B-1----:R-:W4:Y:S04]  /*14a5c0*/  LDL.LU R62, [R1+0x4588] ;  /* 0x00458800013e7983 */ /* 0x002f280000300800 */
[----:B------:R1:W-:Y:S02]  /*14a5d0*/  STL [R1+0x4574], R52 ;  /* 0x0045743401007387 */ /* 0x0003e40000100800 */
[----:B-1----:R-:W4:Y:S01]  /*14a5e0*/  LDL.LU R52, [R1+0x45b4] ;  /* 0x0045b40001347983 */ /* 0x002f220000300800 */
[----:B------:R-:W-:-:S05]  /*14a5f0*/  IADD3.X R55, R55, R3, RZ, P5, !PT ;  /* 0x0000000337377210 */ /* 0x000fca0002ffe4ff */
[----:B------:R1:W-:Y:S01]  /*14a600*/  STL [R1+0x4550], R55 ;  /* 0x0045503701007387 */ /* 0x0003e20000100800 */
[----:B------:R-:W-:-:S03]  /*14a610*/  IADD3 R64, P5, R64, R247, RZ ;  /* 0x000000f740407210 */ /* 0x000fc60007fbe0ff */
[----:B-1----:R-:W4:Y:S04]  /*14a620*/  LDL.LU R55, [R1+0x4590] ;  /* 0x0045900001377983 */ /* 0x002f280000300800 */
[----:B------:R1:W-:Y:S04]  /*14a630*/  STL [R1+0x457c], R64 ;  /* 0x00457c4001007387 */ /* 0x0003e80000100800 */
[----:B-1----:R-:W4:Y:S01]  /*14a640*/  LDL.LU R64, [R1+0x45bc] ;  /* 0x0045bc0001407983 */ /* 0x002f220000300800 */
[----:B------:R-:W-:-:S05]  /*14a650*/  IADD3 R59, P6, R59, R247, RZ ;  /* 0x000000f73b3b7210 */ /* 0x000fca0007fde0ff */
[----:B------:R1:W-:Y:S04]  /*14a660*/  STL [R1+0x4584], R59 ;  /* 0x0045843b01007387 */ /* 0x0003e80000100800 */
[----:B-1----:R-:W4:Y:S01]  /*14a670*/  LDL.LU R59, [R1+0x45c4] ;  /* 0x0045c400013b7983 */ /* 0x002f220000300800 */
[----:B------:R-:W-:Y:S01]  /*14a680*/  IMAD.X R81, R81, 0x1, R3, P2 ;  /* 0x0000000151517824 */ /* 0x000fe200010e0603 */
[----:B------:R-:W-:Y:S02]  /*14a690*/  IADD3 R61, P2, R61, R247, RZ ;  /* 0x000000f73d3d7210 */ /* 0x000fe40007f5e0ff */
[----:B------:R-:W-:-:S03]  /*14a6a0*/  IADD3.X R63, R63, R3, RZ, P3, !PT ;  /* 0x000000033f3f7210 */ /* 0x000fc60001ffe4ff */
[----:B------:R1:W-:Y:S01]  /*14a6b0*/  STL [R1+0x458c], R61 ;  /* 0x00458c3d01007387 */ /* 0x0003e20000100800 */
[----:B------:R-:W-:-:S03]  /*14a6c0*/  IADD3 R60, P3, R60, R247, RZ ;  /* 0x000000f73c3c7210 */ /* 0x000fc60007f7e0ff */
[----:B-1----:R-:W4:Y:S01]  /*14a6d0*/  LDL.LU R61, [R1+0x45cc] ;  /* 0x0045cc00013d7983 */ /* 0x002f220000300800 */
[----:B------:R-:W-:Y:S02]  /*14a6e0*/  STL [R1+0x4558], R210 ;  /* 0x004558d201007387 */ /* 0x000fe40000100800 */
[----:B------:R1:W-:Y:S02]  /*14a6f0*/  STL [R1+0x4568], R63 ;  /* 0x0045683f01007387 */ /* 0x0003e40000100800 */
[----:B-1----:R-:W4:Y:S01]  /*14a700*/  LDL.LU R63, [R1+0x45a8] ;  /* 0x0045a800013f7983 */ /* 0x002f220000300800 */
[----:B------:R-:W-:Y:S02]  /*14a710*/  STL [R1+0x4560], R81 ;  /* 0x0045605101007387 */ /* 0x000fe40000100800 */
[----:B------:R1:W-:Y:S02]  /*14a720*/  STL [R1+0x4594], R60 ;  /* 0x0045943c01007387 */ /* 0x0003e40000100800 */
[----:B-1----:R-:W4:Y:S01]  /*14a730*/  LDL.LU R60, [R1+0x45d4] ;  /* 0x0045d400013c7983 */ /* 0x002f220000300800 */
[----:B------:R-:W4:Y:S02]  /*14a740*/  LDL.LU R79, [R1+0x45a0] ;  /* 0x0045a000014f7983 */ /* 0x000f240000300800 */
[----:B------:R-:W-:-:S05]  /*14a750*/  IMAD.X R65, R65, 0x1, R3, P4 ;  /* 0x0000000141417824 */ /* 0x000fca00020e0603 */
[----:B------:R1:W-:Y:S04]  /*14a760*/  STL [R1+0x4570], R65 ;  /* 0x0045704101007387 */ /* 0x0003e80000100800 */
[----:B-1----:R-:W4:Y:S01]  /*14a770*/  LDL.LU R65, [R1+0x45b0] ;  /* 0x0045b00001417983 */ /* 0x002f220000300800 */
[----:B--2---:R-:W-:-:S05]  /*14a780*/  IMAD.X R57, R57, 0x1, R3, P5 ;  /* 0x0000000139397824 */ /* 0x004fca00028e0603 */
[----:B------:R1:W-:Y:S04]  /*14a790*/  STL [R1+0x4578], R57 ;  /* 0x0045783901007387 */ /* 0x0003e80000100800 */
[----:B-1----:R-:W2:Y:S01]  /*14a7a0*/  LDL.LU R57, [R1+0x45b8] ;  /* 0x0045b80001397983 */ /* 0x002ea20000300800 */
[----:B---3--:R-:W-:Y:S02]  /*14a7b0*/  IADD3.X R58, R58, R3, RZ, P6, !PT ;  /* 0x000000033a3a7210 */ /* 0x008fe400037fe4ff */
[-C--:B------:R-:W-:Y:S02]  /*14a7c0*/  IADD3 R145, P4, R145, R247.reuse, RZ ;  /* 0x000000f791917210 */ /* 0x080fe40007f9e0ff */
[-C--:B----4-:R-:W-:Y:S02]  /*14a7d0*/  IADD3 R78, P5, R78, R247.reuse, RZ ;  /* 0x000000f74e4e7210 */ /* 0x090fe40007fbe0ff */
[----:B------:R-:W-:Y:S01]  /*14a7e0*/  IADD3 R66, P6, R66, R247, RZ ;  /* 0x000000f742427210 */ /* 0x000fe20007fde0ff */
[----:B------:R1:W-:Y:S01]  /*14a7f0*/  STL [R1+0x4580], R58 ;  /* 0x0045803a01007387 */ /* 0x0003e20000100800 */
[----:B------:R-:W-:Y:S01]  /*14a800*/  IADD3.X R146, R146, R3, RZ, P4, !PT ;  /* 0x0000000392927210 */ /* 0x000fe200027fe4ff */
[----:B------:R-:W-:-:S02]  /*14a810*/  IMAD.X R62, R62, 0x1, R3, P2 ;  /* 0x000000013e3e7824 */ /* 0x000fc400010e0603 */
[----:B-1----:R-:W3:Y:S01]  /*14a820*/  LDL.LU R58, [R1+0x45c0] ;  /* 0x0045c000013a7983 */ /* 0x002ee20000300800 */
[----:B------:R-:W4:Y:S02]  /*14a830*/  LDL.LU R76, [R1+0x45e4] ;  /* 0x0045e400014c7983 */ /* 0x000f240000300800 */
[----:B------:R-:W-:Y:S02]  /*14a840*/  STL [R1+0x459c], R145 ;  /* 0x00459c9101007387 */ /* 0x000fe40000100800 */
[----:B------:R-:W-:Y:S01]  /*14a850*/  STL [R1+0x45a4], R78 ;  /* 0x0045a44e01007387 */ /* 0x000fe20000100800 */
[----:B------:R-:W-:-:S05]  /*14a860*/  IADD3 R52, P2, R52, R247, RZ ;  /* 0x000000f734347210 */ /* 0x000fca0007f5e0ff */
[----:B------:R1:W-:Y:S01]  /*14a870*/  STL [R1+0x45b4], R52 ;  /* 0x0045b43401007387 */ /* 0x0003e20000100800 */
[----:B------:R-:W-:Y:S03]  /*14a880*/  STL [R1+0x45ac], R66 ;  /* 0x0045ac4201007387 */ /* 0x000fe60000100800 */
[----:B-1----:R-:W4:Y:S01]  /*14a890*/  LDL.LU R52, [R1+0x45ec] ;  /* 0x0045ec0001347983 */ /* 0x002f220000300800 */
[----:B------:R1:W-:Y:S02]  /*14a8a0*/  STL [R1+0x4588], R62 ;  /* 0x0045883e01007387 */ /* 0x0003e40000100800 */
[----:B------:R-:W-:Y:S01]  /*14a8b0*/  IMAD.X R55, R55, 0x1, R3, P3 ;  /* 0x0000000137377824 */ /* 0x000fe200018e0603 */
[----:B-1----:R-:W4:Y:S04]  /*14a8c0*/  LDL.LU R62, [R1+0x45c8] ;  /* 0x0045c800013e7983 */ /* 0x002f280000300800 */
[----:B------:R1:W-:Y:S01]  /*14a8d0*/  STL [R1+0x4590], R55 ;  /* 0x0045903701007387 */ /* 0x0003e20000100800 */
[-C--:B------:R-:W-:Y:S01]  /*14a8e0*/  IADD3 R64, P3, R64, R247.reuse, RZ ;  /* 0x000000f740407210 */ /* 0x080fe20007f7e0ff */
[----:B-1----:R-:W4:Y:S01]  /*14a8f0*/  LDL.LU R55, [R1+0x45f4] ;  /* 0x0045f40001377983 */ /* 0x002f220000300800 */
[----:B------:R-:W-:-:S05]  /*14a900*/  IADD3 R59, P4, R59, R247, RZ ;  /* 0x000000f73b3b7210 */ /* 0x000fca0007f9e0ff */
[----:B------:R1:W-:Y:S01]  /*14a910*/  STL [R1+0x45c4], R59 ;  /* 0x0045c43b01007387 */ /* 0x0003e20000100800 */
[----:B------:R1:W-:Y:S03]  /*14a920*/  STL [R1+0x45bc], R64 ;  /* 0x0045bc4001007387 */ /* 0x0003e60000100800 */
[----:B-1----:R-:W4:Y:S01]  /*14a930*/  LDL.LU R59, [R1+0x45d0] ;  /* 0x0045d000013b7983 */ /* 0x002f220000300800 */
[----:B------:R-:W4:Y:S02]  /*14a940*/  LDL.LU R64, [R1+0x45fc] ;  /* 0x0045fc0001407983 */ /* 0x000f240000300800 */
[--C-:B------:R-:W-:Y:S02]  /*14a950*/  IMAD.X R63, R63, 0x1, R3.reuse, P6 ;  /* 0x000000013f3f7824 */ /* 0x100fe400030e0603 */
[----:B------:R-:W-:Y:S01]  /*14a960*/  IMAD.X R79, R79, 0x1, R3, P5 ;  /* 0x000000014f4f7824 */ /* 0x000fe200028e0603 */
[----:B------:R-:W-:-:S02]  /*14a970*/  IADD3 R61, P5, R61, R247, RZ ;  /* 0x000000f73d3d7210 */ /* 0x000fc40007fbe0ff */
        /* <DEDUP_REMOVED lines=10> */
[----:B------:R-:W-:Y:S01]  /*14aa20*/  IADD3.X R65, R65, R3, RZ, P2, !PT ;  /* 0x0000000341417210 */ /* 0x000fe200017fe4ff */
[----:B------:R-:W4:Y:S04]  /*14aa30*/  LDL.LU R67, [R1+0x4614] ;  /* 0x0046140001437983 */ /* 0x000f280000300800 */
[----:B------:R-:W-:Y:S01]  /*14aa40*/  STL [R1+0x45b0], R65 ;  /* 0x0045b04101007387 */ /* 0x000fe20000100800 */
[----:B------:R-:W4:Y:S02]  /*14aa50*/  LDL.LU R66, [R1+0x45f0] ;  /* 0x0045f00001427983 */ /* 0x000f240000300800 */
[----:B--2---:R-:W-:-:S05]  /*14aa60*/  IMAD.X R57, R57, 0x1, R3, P3 ;  /* 0x0000000139397824 */ /* 0x004fca00018e0603 */
[----:B------:R1:W-:Y:S04]  /*14aa70*/  STL [R1+0x45b8], R57 ;  /* 0x0045b83901007387 */ /* 0x0003e80000100800 */
[----:B-1----:R-:W2:Y:S01]  /*14aa80*/  LDL.LU R57, [R1+0x45f8] ;  /* 0x0045f80001397983 */ /* 0x002ea20000300800 */
[--C-:B---3--:R-:W-:Y:S01]  /*14aa90*/  IMAD.X R58, R58, 0x1, R3.reuse, P4 ;  /* 0x000000013a3a7824 */ /* 0x108fe200020e0603 */
[-C--:B------:R-:W-:Y:S02]  /*14aaa0*/  IADD3 R143, P2, R143, R247.reuse, RZ ;  /* 0x000000f78f8f7210 */ /* 0x080fe40007f5e0ff */
[----:B----4-:R-:W-:Y:S02]  /*14aab0*/  IADD3 R76, P3, R76, R247, RZ ;  /* 0x000000f74c4c7210 */ /* 0x010fe40007f7e0ff */
[----:B------:R1:W-:Y:S01]  /*14aac0*/  STL [R1+0x45c0], R58 ;  /* 0x0045c03a01007387 */ /* 0x0003e20000100800 */
[----:B------:R-:W-:-:S03]  /*14aad0*/  IMAD.X R144, R144, 0x1, R3, P2 ;  /* 0x0000000190907824 */ /* 0x000fc600010e0603 */
[----:B-1----:R-:W3:Y:S01]  /*14aae0*/  LDL.LU R58, [R1+0x4600] ;  /* 0x00460000013a7983 */ /* 0x002ee20000300800 */
[----:B------:R-:W4:Y:S02]  /*14aaf0*/  LDL.LU R74, [R1+0x4624] ;  /* 0x00462400014a7983 */ /* 0x000f240000300800 */
[----:B------:R-:W-:Y:S02]  /*14ab00*/  STL [R1+0x45dc], R143 ;  /* 0x0045dc8f01007387 */ /* 0x000fe40000100800 */
[----:B------:R-:W-:Y:S01]  /*14ab10*/  STL [R1+0x45e4], R76 ;  /* 0x0045e44c01007387 */ /* 0x000fe20000100800 */
[----:B------:R-:W-:-:S05]  /*14ab20*/  IADD3 R52, P4, R52, R247, RZ ;  /* 0x000000f734347210 */ /* 0x000fca0007f9e0ff */
[----:B------:R1:W-:Y:S01]  /*14ab30*/  STL [R1+0x45ec], R52 ;  /* 0x0045ec3401007387 */ /* 0x0003e20000100800 */
[----:B------:R-:W-:-:S03]  /*14ab40*/  IADD3.X R62, R62, R3, RZ, P5, !PT ;  /* 0x000000033e3e7210 */ /* 0x000fc60002ffe4ff */
[----:B-1----:R-:W3:Y:S01]  /*14ab50*/  LDL.LU R52, [R1+0x462c] ;  /* 0x00462c0001347983 */ /* 0x002ee20000300800 */
[----:B------:R-:W3:Y:S02]  /*14ab60*/  LDL.LU R65, [R1+0x4608] ;  /* 0x0046080001417983 */ /* 0x000ee40000300800 */
[----:B------:R1:W-:Y:S01]  /*14ab70*/  STL [R1+0x45c8], R62 ;  /* 0x0045c83e01007387 */ /* 0x0003e20000100800 */
[-C--:B------:R-:W-:Y:S01]  /*14ab80*/  IADD3 R55, P5, R55, R247.reuse, RZ ;  /* 0x000000f737377210 */ /* 0x080fe20007fbe0ff */
[----:B-1----:R-:W3:Y:S04]  /*14ab90*/  LDL.LU R62, [R1+0x4634] ;  /* 0x00463400013e7983 */ /* 0x002ee80000300800 */
[----:B------:R1:W-:Y:S02]  /*14aba0*/  STL [R1+0x45f4], R55 ;  /* 0x0045f43701007387 */ /* 0x0003e40000100800 */
[----:B-1----:R-:W3:Y:S01]  /*14abb0*/  LDL.LU R55, [R1+0x4610] ;  /* 0x0046100001377983 */ /* 0x002ee20000300800 */
[----:B------:R-:W-:Y:S01]  /*14abc0*/  IMAD.X R59, R59, 0x1, R3, P6 ;  /* 0x000000013b3b7824 */ /* 0x000fe200030e0603 */
[----:B------:R-:W-:-:S04]  /*14abd0*/  IADD3 R64, P6, R64, R247, RZ ;  /* 0x000000f740407210 */ /* 0x000fc80007fde0ff */
[----:B------:R1:W-:Y:S04]  /*14abe0*/  STL [R1+0x45d0], R59 ;  /* 0x0045d03b01007387 */ /* 0x0003e80000100800 */
[----:B-1----:R-:W3:Y:S01]  /*14abf0*/  LDL.LU R59, [R1+0x463c] ;  /* 0x00463c00013b7983 */ /* 0x002ee20000300800 */
[----:B------:R-:W-:-:S05]  /*14ac00*/  IADD3 R61, P2, R61, R247, RZ ;  /* 0x000000f73d3d7210 */ /* 0x000fca0007f5e0ff */
[----:B------:R1:W-:Y:S01]  /*14ac10*/  STL [R1+0x4604], R61 ;  /* 0x0046043d01007387 */ /* 0x0003e20000100800 */
[----:B------:R1:W-:Y:S03]  /*14ac20*/  STL [R1+0x45fc], R64 ;  /* 0x0045fc4001007387 */ /* 0x0003e60000100800 */
[----:B-1----:R-:W3:Y:S01]  /*14ac30*/  LDL.LU R61, [R1+0x4644] ;  /* 0x00464400013d7983 */ /* 0x002ee20000300800 */
[----:B------:R-:W3:Y:S01]  /*14ac40*/  LDL.LU R64, [R1+0x464c] ;  /* 0x00464c0001407983 */ /* 0x000ee20000300800 */
[----:B------:R-:W-:Y:S01]  /*14ac50*/  IADD3.X R77, R77, R3, RZ, P3, !PT ;  /* 0x000000034d4d7210 */ /* 0x000fe20001ffe4ff */
[----:B------:R-:W-:Y:S02]  /*14ac60*/  IADD3 R63, P3, R63, R247, RZ ;  /* 0x000000f73f3f7210 */ /* 0x000fe40007f7e0ff */
[----:B------:R-:W-:-:S03]  /*14ac70*/  IMAD.X R60, R60, 0x1, R3, P4 ;  /* 0x000000013c3c7824 */ /* 0x000fc600020e0603 */
[----:B------:R1:W-:Y:S01]  /*14ac80*/  STL [R1+0x460c], R63 ;  /* 0x00460c3f01007387 */ /* 0x0003e20000100800 */
[----:B------:R-:W-:-:S03]  /*14ac90*/  IADD3 R67, P4, R67, R247, RZ ;  /* 0x000000f743437210 */ /* 0x000fc60007f9e0ff */
[----:B-1----:R-:W3:Y:S01]  /*14aca0*/  LDL.LU R63, [R1+0x4628] ;  /* 0x00462800013f7983 */ /* 0x002ee20000300800 */
[----:B------:R-:W-:Y:S02]  /*14acb0*/  STL [R1+0x45d8], R144 ;  /* 0x0045d89001007387 */ /* 0x000fe40000100800 */
[----:B------:R1:W-:Y:S02]  /*14acc0*/  STL [R1+0x45e8], R60 ;  /* 0x0045e83c01007387 */ /* 0x0003e40000100800 */
[----:B------:R-:W-:Y:S01]  /*14acd0*/  IMAD.X R66, R66, 0x1, R3, P5 ;  /* 0x0000000142427824 */ /* 0x000fe200028e0603 */
[----:B-1----:R-:W3:Y:S01]  /*14ace0*/  LDL.LU R60, [R1+0x4654] ;  /* 0x00465400013c7983 */ /* 0x002ee20000300800 */
[----:B------:R-:W-:Y:S02]  /*14acf0*/  STL [R1+0x45e0], R77 ;  /* 0x0045e04d01007387 */ /* 0x000fe40000100800 */
[----:B------:R-:W3:Y:S02]  /*14ad00*/  LDL.LU R75, [R1+0x4620] ;  /* 0x00462000014b7983 */ /* 0x000ee40000300800 */
[----:B------:R-:W-:Y:S01]  /*14ad10*/  STL [R1+0x4614], R67 ;  /* 0x0046144301007387 */ /* 0x000fe20000100800 */
[----:B--2---:R-:W-:-:S05]  /*14ad20*/  IADD3.X R57, R57, R3, RZ, P6, !PT ;  /* 0x0000000339397210 */ /* 0x004fca00037fe4ff */
[----:B------:R1:W-:Y:S01]  /*14ad30*/  STL [R1+0x45f8], R57 ;  /* 0x0045f83901007387 */ /* 0x0003e20000100800 */
[----:B------:R-:W-:Y:S03]  /*14ad40*/  STL [R1+0x45f0], R66 ;  /* 0x0045f04201007387 */ /* 0x000fe60000100800 */
[----:B-1----:R-:W2:Y:S01]  /*14ad50*/  LDL.LU R57, [R1+0x4630] ;  /* 0x0046300001397983 */ /* 0x002ea20000300800 */
[-C--:B------:R-:W-:Y:S02]  /*14ad60*/  IADD3 R141, P5, R141, R247.reuse, RZ ;  /* 0x000000f78d8d7210 */ /* 0x080fe40007fbe0ff */
[----:B----4-:R-:W-:Y:S01]  /*14ad70*/  IADD3 R74, P6, R74, R247, RZ ;  /* 0x000000f74a4a7210 */ /* 0x010fe20007fde0ff */
[--C-:B---3--:R-:W-:Y:S01]  /*14ad80*/  IMAD.X R58, R58, 0x1, R3.reuse, P2 ;  /* 0x000000013a3a7824 */ /* 0x108fe200010e0603 */
[----:B------:R-:W3:Y:S01]  /*14ad90*/  LDL.LU R72, [R1+0x4664] ;  /* 0x0046640001487983 */ /* 0x000ee20000300800 */
[----:B------:R-:W-:Y:S02]  /*14ada0*/  STL [R1+0x461c], R141 ;  /* 0x00461c8d01007387 */ /* 0x000fe40000100800 */
[----:B------:R-:W-:Y:S01]  /*14adb0*/  STL [R1+0x4624], R74 ;  /* 0x0046244a01007387 */ /* 0x000fe20000100800 */
[----:B------:R1:W-:Y:S01]  /*14adc0*/  STL [R1+0x4600], R58 ;  /* 0x0046003a01007387 */ /* 0x0003e20000100800 */
[----:B------:R-:W-:-:S03]  /*14add0*/  IMAD.X R142, R142, 0x1, R3, P5 ;  /* 0x000000018e8e7824 */ /* 0x000fc600028e0603 */
[----:B-1----:R-:W4:Y:S01]  /*14ade0*/  LDL.LU R58, [R1+0x4638] ;  /* 0x00463800013a7983 */ /* 0x002f220000300800 */
[----:B------:R-:W-:Y:S01]  /*14adf0*/  IADD3 R52, P2, R52, R247, RZ ;  /* 0x000000f734347210 */ /* 0x000fe20007f5e0ff */
[----:B------:R-:W-:-:S04]  /*14ae00*/  IMAD.X R65, R65, 0x1, R3, P3 ;  /* 0x0000000141417824 */ /* 0x000fc800018e0603 */
[----:B------:R1:W-:Y:S01]  /*14ae10*/  STL [R1+0x462c], R52 ;  /* 0x00462c3401007387 */ /* 0x0003e20000100800 */
[----:B------:R-:W-:-:S03]  /*14ae20*/  IADD3 R62, P3, R62, R247, RZ ;  /* 0x000000f73e3e7210 */ /* 0x000fc60007f7e0ff */
[----:B-1----:R-:W3:Y:S01]  /*14ae30*/  LDL.LU R52, [R1+0x4640] ;  /* 0x0046400001347983 */ /* 0x002ee20000300800 */
[----:B------:R-:W-:-:S05]  /*14ae40*/  IADD3.X R55, R55, R3, RZ, P4, !PT ;  /* 0x0000000337377210 */ /* 0x000fca00027fe4ff */
[----:B------:R1:W-:Y:S01]  /*14ae50*/  STL [R1+0x4610], R55 ;  /* 0x0046103701007387 */ /* 0x0003e20000100800 */
[----:B------:R-:W-:Y:S03]  /*14ae60*/  STL [R1+0x4608], R65 ;  /* 0x0046084101007387 */ /* 0x000fe60000100800 */
[----:B-1----:R-:W3:Y:S01]  /*14ae70*/  LDL.LU R55, [R1+0x466c] ;  /* 0x00466c0001377983 */ /* 0x002ee20000300800 */
[----:B------:R1:W-:Y:S03]  /*14ae80*/  STL [R1+0x4634], R62 ;  /* 0x0046343e01007387 */ /* 0x0003e60000100800 */
[----:B-1----:R-:W3:Y:S01]  /*14ae90*/  LDL.LU R62, [R1+0x4648] ;  /* 0x00464800013e7983 */ /* 0x002ee20000300800 */
[----:B------:R-:W-:-:S05]  /*14aea0*/  IADD3 R59, P4, R59, R247, RZ ;  /* 0x000000f73b3b7210 */ /* 0x000fca0007f9e0ff */
[----:B------:R1:W-:Y:S04]  /*14aeb0*/  STL [R1+0x463c], R59 ;  /* 0x00463c3b01007387 */ /* 0x0003e80000100800 */
[----:B-1----:R-:W3:Y:S01]  /*14aec0*/  LDL.LU R59, [R1+0x4674] ;  /* 0x00467400013b7983 */ /* 0x002ee20000300800 */
[----:B------:R-:W-:-:S05]  /*14aed0*/  IADD3 R61, P5, R61, R247, RZ ;  /* 0x000000f73d3d7210 */ /* 0x000fca0007fbe0ff */
[----:B------:R1:W-:Y:S04]  /*14aee0*/  STL [R1+0x4644], R61 ;  /* 0x0046443d01007387 */ /* 0x0003e80000100800 */
[----:B-1----:R-:W3:Y:S01]  /*14aef0*/  LDL.LU R61, [R1+0x4650] ;  /* 0x00465000013d7983 */ /* 0x002ee20000300800 */
[----:B------:R-:W-:Y:S01]  /*14af00*/  STL [R1+0x4618], R142 ;  /* 0x0046188e01007387 */ /* 0x000fe20000100800 */
[----:B------:R-:W-:Y:S01]  /*14af10*/  IADD3.X R63, R63, R3, RZ, P2, !PT ;  /* 0x000000033f3f7210 */ /* 0x000fe200017fe4ff */
[----:B------:R-:W-:Y:S01]  /*14af20*/  IMAD.X R75, R75, 0x1, R3, P6 ;  /* 0x000000014b4b7824 */ /* 0x000fe200030e0603 */
[-C--:B------:R-:W-:Y:S02]  /*14af30*/  IADD3 R64, P6, R64, R247.reuse, RZ ;  /* 0x000000f740407210 */ /* 0x080fe40007fde0ff */
[----:B------:R-:W-:-:S02]  /*14af40*/  IADD3 R60, P2, R60, R247, RZ ;  /* 0x000000f73c3c7210 */ /* 0x000fc40007f5e0ff */
[----:B------:R-:W-:Y:S01]  /*14af50*/  STL [R1+0x4620], R75 ;  /* 0x0046204b01007387 */ /* 0x000fe20000100800 */
[----:B------:R-:W-:Y:S02]  /*14af60*/  STL [R1+0x464c], R64 ;  /* 0x00464c4001007387 */ /* 0x000fe40000100800 */
[----:B------:R-:W3:Y:S02]  /*14af70*/  LDL.LU R66, [R1+0x467c] ;  /* 0x00467c0001427983 */ /* 0x000ee40000300800 */
[----:B------:R-:W-:Y:S01]  /*14af80*/  STL [R1+0x4628], R63 ;  /* 0x0046283f01007387 */ /* 0x000fe20000100800 */
[----:B------:R-:W3:Y:S01]  /*14af90*/  LDL.LU R65, [R1+0x4684] ;  /* 0x0046840001417983 */ /* 0x000ee20000300800 */
[----:B------:R1:W-:Y:S03]  /*14afa0*/  STL [R1+0x4654], R60 ;  /* 0x0046543c01007387 */ /* 0x0003e60000100800 */
[----:B-1----:R-:W3:Y:S01]  /*14afb0*/  LDL.LU R60, [R1+0x468c] ;  /* 0x00468c00013c7983 */ /* 0x002ee20000300800 */
[----:B------:R-:W3:Y:S02]  /*14afc0*/  LDL.LU R73, [R1+0x4660] ;  /* 0x0046600001497983 */ /* 0x000ee40000300800 */
[----:B------:R-:W3:Y:S02]  /*14afd0*/  LDL.LU R64, [R1+0x4668] ;  /* 0x0046680001407983 */ /* 0x000ee40000300800 */
[----:B--2---:R-:W-:-:S05]  /*14afe0*/  IMAD.X R57, R57, 0x1, R3, P3 ;  /* 0x0000000139397824 */ /* 0x004fca00018e0603 */
[----:B------:R1:W-:Y:S04]  /*14aff0*/  STL [R1+0x4630], R57 ;  /* 0x0046303901007387 */ /* 0x0003e80000100800 */
[----:B-1----:R-:W2:Y:S01]  /*14b000*/  LDL.LU R57, [R1+0x4694] ;  /* 0x0046940001397983 */ /* 0x002ea20000300800 */
[----:B----4-:R-:W-:Y:S01]  /*14b010*/  IMAD.X R58, R58, 0x1, R3, P4 ;  /* 0x000000013a3a7824 */ /* 0x010fe200020e0603 */
[-C--:B------:R-:W-:Y:S02]  /*14b020*/  IADD3 R139, P3, R139, R247.reuse, RZ ;  /* 0x000000f78b8b7210 */ /* 0x080fe40007f7e0ff */
[----:B---3--:R-:W-:Y:S02]  /*14b030*/  IADD3 R72, P4, R72, R247, RZ ;  /* 0x000000f748487210 */ /* 0x008fe40007f9e0ff */
[----:B------:R1:W-:Y:S04]  /*14b040*/  STL [R1+0x4638], R58 ;  /* 0x0046383a01007387 */ /* 0x0003e80000100800 */
[----:B-1----:R-:W3:Y:S01]  /*14b050*/  LDL.LU R58, [R1+0x4670] ;  /* 0x00467000013a7983 */ /* 0x002ee20000300800 */
[----:B------:R-:W-:-:S05]  /*14b060*/  IADD3.X R52, R52, R3, RZ, P5, !PT ;  /* 0x0000000334347210 */ /* 0x000fca0002ffe4ff */
[----:B------:R1:W-:Y:S04]  /*14b070*/  STL [R1+0x4640], R52 ;  /* 0x0046403401007387 */ /* 0x0003e80000100800 */
[----:B-1----:R-:W4:Y:S01]  /*14b080*/  LDL.LU R52, [R1+0x4678] ;  /* 0x0046780001347983 */ /* 0x002f220000300800 */
[----:B------:R-:W4:Y:S02]  /*14b090*/  LDL.LU R70, [R1+0x46a4] ;  /* 0x0046a40001467983 */ /* 0x000f240000300800 */
[----:B------:R-:W-:Y:S02]  /*14b0a0*/  STL [R1+0x465c], R139 ;  /* 0x00465c8b01007387 */ /* 0x000fe40000100800 */
[----:B------:R-:W-:Y:S01]  /*14b0b0*/  STL [R1+0x4664], R72 ;  /* 0x0046644801007387 */ /* 0x000fe20000100800 */
[----:B------:R-:W-:-:S05]  /*14b0c0*/  IADD3 R55, P5, R55, R247, RZ ;  /* 0x000000f737377210 */ /* 0x000fca0007fbe0ff */
[----:B------:R1:W-:Y:S01]  /*14b0d0*/  STL [R1+0x466c], R55 ;  /* 0x00466c3701007387 */ /* 0x0003e20000100800 */
[----:B------:R-:W-:-:S03]  /*14b0e0*/  IMAD.X R62, R62, 0x1, R3, P6 ;  /* 0x000000013e3e7824 */ /* 0x000fc600030e0603 */
[----:B-1----:R-:W4:Y:S01]  /*14b0f0*/  LDL.LU R55, [R1+0x4680] ;  /* 0x0046800001377983 */ /* 0x002f220000300800 */
[----:B------:R-:W-:Y:S02]  /*14b100*/  IADD3.X R140, R140, R3, RZ, P3, !PT ;  /* 0x000000038c8c7210 */ /* 0x000fe40001ffe4ff */
[----:B------:R-:W-:-:S05]  /*14b110*/  IADD3 R59, P6, R59, R247, RZ ;  /* 0x000000f73b3b7210 */ /* 0x000fca0007fde0ff */
[----:B------:R1:W-:Y:S04]  /*14b120*/  STL [R1+0x4674], R59 ;  /* 0x0046743b01007387 */ /* 0x0003e80000100800 */
[----:B-1----:R-:W4:Y:S01]  /*14b130*/  LDL.LU R59, [R1+0x46ac] ;  /* 0x0046ac00013b7983 */ /* 0x002f220000300800 */
[----:B------:R1:W-:Y:S02]  /*14b140*/  STL [R1+0x4648], R62 ;  /* 0x0046483e01007387 */ /* 0x0003e40000100800 */
[----:B------:R-:W4:Y:S01]  /*14b150*/  LDL.LU R63, [R1+0x4688] ;  /* 0x00468800013f7983 */ /* 0x000f220000300800 */
[----:B-1----:R-:W4:Y:S01]  /*14b160*/  LDL.LU R62, [R1+0x46b4] ;  /* 0x0046b400013e7983 */ /* 0x002f220000300800 */
[----:B------:R-:W-:-:S05]  /*14b170*/  IMAD.X R61, R61, 0x1, R3, P2 ;  /* 0x000000013d3d7824 */ /* 0x000fca00010e0603 */
[----:B------:R1:W-:Y:S04]  /*14b180*/  STL [R1+0x4650], R61 ;  /* 0x0046503d01007387 */ /* 0x0003e80000100800 */
[----:B-1----:R-:W4:Y:S01]  /*14b190*/  LDL.LU R61, [R1+0x4690] ;  /* 0x00469000013d7983 */ /* 0x002f220000300800 */
[-C--:B------:R-:W-:Y:S02]  /*14b1a0*/  IADD3 R66, P2, R66, R247.reuse, RZ ;  /* 0x000000f742427210 */ /* 0x080fe40007f5e0ff */
[----:B------:R-:W-:-:S03]  /*14b1b0*/  IADD3 R65, P3, R65, R247, RZ ;  /* 0x000000f741417210 */ /* 0x000fc60007f7e0ff */
[----:B------:R-:W-:Y:S01]  /*14b1c0*/  STL [R1+0x467c], R66 ;  /* 0x00467c4201007387 */ /* 0x000fe20000100800 */
[--C-:B------:R-:W-:Y:S01]  /*14b1d0*/  IMAD.X R73, R73, 0x1, R3.reuse, P4 ;  /* 0x0000000149497824 */ /* 0x100fe200020e0603 */
[----:B------:R-:W-:Y:S01]  /*14b1e0*/  IADD3 R60, P4, R60, R247, RZ ;  /* 0x000000f73c3c7210 */ /* 0x000fe20007f9e0ff */
[----:B------:R-:W-:-:S04]  /*14b1f0*/  IMAD.X R64, R64, 0x1, R3, P5 ;  /* 0x0000000140407824 */ /* 0x000fc800028e0603 */
[----:B------:R1:W-:Y:S01]  /*14b200*/  STL [R1+0x468c], R60 ;  /* 0x00468c3c01007387 */ /* 0x0003e20000100800 */
[----:B------:R-:W-:Y:S03]  /*14b210*/  STL [R1+0x4684], R65 ;  /* 0x0046844101007387 */ /* 0x000fe60000100800 */
[----:B-1----:R-:W4:Y:S01]  /*14b220*/  LDL.LU R60, [R1+0x46bc] ;  /* 0x0046bc00013c7983 */ /* 0x002f220000300800 */
[----:B------:R-:W-:Y:S02]  /*14b230*/  STL [R1+0x4658], R140 ;  /* 0x0046588c01007387 */ /* 0x000fe40000100800 */
[----:B------:R-:W-:Y:S01]  /*14b240*/  STL [R1+0x4660], R73 ;  /* 0x0046604901007387 */ /* 0x000fe20000100800 */
[----:B--2---:R-:W-:-:S05]  /*14b250*/  IADD3 R57, P5, R57, R247, RZ ;  /* 0x000000f739397210 */ /* 0x004fca0007fbe0ff */
[----:B------:R1:W-:Y:S01]  /*14b260*/  STL [R1+0x4694], R57 ;  /* 0x0046943901007387 */ /* 0x0003e20000100800 */
[----:B------:R-:W-:Y:S03]  /*14b270*/  STL [R1+0x4668], R64 ;  /* 0x0046684001007387 */ /* 0x000fe60000100800 */
[----:B-1----:R-:W2:Y:S01]  /*14b280*/  LDL.LU R57, [R1+0x46c4] ;  /* 0x0046c40001397983 */ /* 0x002ea20000300800 */
[----:B------:R-:W2:Y:S01]  /*14b290*/  LDL.LU R71, [R1+0x46a0] ;  /* 0x0046a00001477983 */ /* 0x000ea20000300800 */
[----:B---3--:R-:W-:Y:S01]  /*14b2a0*/  IADD3.X R58, R58, R3, RZ, P6, !PT ;  /* 0x000000033a3a7210 */ /* 0x008fe200037fe4ff */
[-C--:B------:R-:W-:Y:S02]  /*14b2b0*/  IADD3 R137, P6, R137, R247.reuse, RZ ;  /* 0x000000f789897210 */ /* 0x080fe40007fde0ff */
[----:B----4-:R-:W-:Y:S01]  /*14b2c0*/  IMAD.X R52, R52, 0x1, R3, P2 ;  /* 0x0000000134347824 */ /* 0x010fe200010e0603 */
[----:B------:R-:W-:-:S04]  /*14b2d0*/  IADD3 R70, P2, R70, R247, RZ ;  /* 0x000000f746467210 */ /* 0x000fc80007f5e0ff */
[----:B------:R1:W-:Y:S01]  /*14b2e0*/  STL [R1+0x4678], R52 ;  /* 0x0046783401007387 */ /* 0x0003e20000100800 */
[----:B------:R-:W-:Y:S03]  /*14b2f0*/  STL [R1+0x4670], R58 ;  /* 0x0046703a01007387 */ /* 0x000fe60000100800 */
[----:B-1----:R-:W3:Y:S01]  /*14b300*/  LDL.LU R52, [R1+0x46cc] ;  /* 0x0046cc0001347983 */ /* 0x002ee20000300800 */
[----:B------:R-:W-:-:S05]  /*14b310*/  IMAD.X R55, R55, 0x1, R3, P3 ;  /* 0x0000000137377824 */ /* 0x000fca00018e0603 */
[----:B------:R1:W-:Y:S04]  /*14b320*/  STL [R1+0x4680], R55 ;  /* 0x0046803701007387 */ /* 0x0003e80000100800 */
[----:B-1----:R-:W4:Y:S01]  /*14b330*/  LDL.LU R55, [R1+0x46a8] ;  /* 0x0046a80001377983 */ /* 0x002f220000300800 */
[----:B------:R-:W4:Y:S02]  /*14b340*/  LDL.LU R58, [R1+0x46e4] ;  /* 0x0046e400013a7983 */ /* 0x000f240000300800 */
[----:B------:R-:W-:Y:S02]  /*14b350*/  STL [R1+0x469c], R137 ;  /* 0x00469c8901007387 */ /* 0x000fe40000100800 */
[----:B------:R-:W-:Y:S02]  /*14b360*/  STL [R1+0x46a4], R70 ;  /* 0x0046a44601007387 */ /* 0x000fe40000100800 */
[----:B------:R-:W-:Y:S01]  /*14b370*/  IMAD.X R138, R138, 0x1, R3, P6 ;  /* 0x000000018a8a7824 */ /* 0x000fe200030e0603 */
[----:B------:R-:W-:-:S02]  /*14b380*/  IADD3 R59, P3, R59, R247, RZ ;  /* 0x000000f73b3b7210 */ /* 0x000fc40007f7e0ff */
[----:B------:R-:W-:-:S03]  /*14b390*/  IADD3.X R63, R63, R3, RZ, P4, !PT ;  /* 0x000000033f3f7210 */ /* 0x000fc600027fe4ff */
[----:B------:R1:W-:Y:S01]  /*14b3a0*/  STL [R1+0x46ac], R59 ;  /* 0x0046ac3b01007387 */ /* 0x0003e20000100800 */
[----:B------:R-:W-:-:S03]  /*14b3b0*/  IADD3 R62, P4, R62, R247, RZ ;  /* 0x000000f73e3e7210 */ /* 0x000fc60007f9e0ff */
[----:B-1----:R-:W4:Y:S01]  /*14b3c0*/  LDL.LU R59, [R1+0x46d4] ;  /* 0x0046d400013b7983 */ /* 0x002f220000300800 */
[----:B------:R-:W4:Y:S02]  /*14b3d0*/  LDL.LU R67, [R1+0x46b0] ;  /* 0x0046b00001437983 */ /* 0x000f240000300800 */
[----:B------:R-:W-:Y:S02]  /*14b3e0*/  STL [R1+0x4688], R63 ;  /* 0x0046883f01007387 */ /* 0x000fe40000100800 */
[----:B------:R-:W4:Y:S01]  /*14b3f0*/  LDL.LU R66, [R1+0x46b8] ;  /* 0x0046b80001427983 */ /* 0x000f220000300800 */
[----:B------:R-:W-:Y:S01]  /*14b400*/  STL [R1+0x46b4], R62 ;  /* 0x0046b43e01007387 */ /* 0x000fe20000100800 */
[----:B------:R-:W4:Y:S02]  /*14b410*/  LDL.LU R65, [R1+0x46c0] ;  /* 0x0046c00001417983 */ /* 0x000f240000300800 */
[----:B------:R-:W-:-:S05]  /*14b420*/  IMAD.X R61, R61, 0x1, R3, P5 ;  /* 0x000000013d3d7824 */ /* 0x000fca00028e0603 */
[----:B------:R-:W-:Y:S01]  /*14b430*/  STL [R1+0x4690], R61 ;  /* 0x0046903d01007387 */ /* 0x000fe20000100800 */
[----:B------:R-:W4:Y:S01]  /*14b440*/  LDL.LU R64, [R1+0x46ec] ;  /* 0x0046ec0001407983 */ /* 0x000f220000300800 */
[----:B------:R-:W-:-:S05]  /*14b450*/  IADD3 R60, P5, R60, R247, RZ ;  /* 0x000000f73c3c7210 */ /* 0x000fca0007fbe0ff */
[----:B------:R1:W-:Y:S04]  /*14b460*/  STL [R1+0x46bc], R60 ;  /* 0x0046bc3c01007387 */ /* 0x0003e80000100800 */
[----:B-1----:R-:W4:Y:S01]  /*14b470*/  LDL.LU R60, [R1+0x46c8] ;  /* 0x0046c800013c7983 */ /* 0x002f220000300800 */
[----:B------:R-:W4:Y:S01]  /*14b480*/  LDL.LU R63, [R1+0x46f4] ;  /* 0x0046f400013f7983 */ /* 0x000f220000300800 */
[----:B--2---:R-:W-:-:S05]  /*14b490*/  IADD3 R57, P6, R57, R247, RZ ;  /* 0x000000f739397210 */ /* 0x004fca0007fde0ff */
[----:B------:R1:W-:Y:S04]  /*14b4a0*/  STL [R1+0x46c4], R57 ;  /* 0x0046c43901007387 */ /* 0x0003e80000100800 */
[----:B-1----:R-:W2:Y:S01]  /*14b4b0*/  LDL.LU R57, [R1+0x46d0] ;  /* 0x0046d00001397983 */ /* 0x002ea20000300800 */
[----:B------:R-:W-:Y:S02]  /*14b4c0*/  IADD3.X R71, R71, R3, RZ, P2, !PT ;  /* 0x0000000347477210 */ /* 0x000fe400017fe4ff */
[----:B---3--:R-:W-:-:S05]  /*14b4d0*/  IADD3 R52, P2, R52, R247, RZ ;  /* 0x000000f734347210 */ /* 0x008fca0007f5e0ff */
[----:B------:R1:W-:Y:S04]  /*14b4e0*/  STL [R1+0x46cc], R52 ;  /* 0x0046cc3401007387 */ /* 0x0003e80000100800 */
[----:B-1----:R-:W3:Y:S01]  /*14b4f0*/  LDL.LU R52, [R1+0x46fc] ;  /* 0x0046fc0001347983 */ /* 0x002ee20000300800 */
[----:B------:R-:W-:Y:S02]  /*14b500*/  STL [R1+0x4698], R138 ;  /* 0x0046988a01007387 */ /* 0x000fe40000100800 */
[----:B----4-:R-:W-:-:S05]  /*14b510*/  IMAD.X R55, R55, 0x1, R3, P3 ;  /* 0x0000000137377824 */ /* 0x010fca00018e0603 */
[----:B------:R1:W-:Y:S04]  /*14b520*/  STL [R1+0x46a8], R55 ;  /* 0x0046a83701007387 */ /* 0x0003e80000100800 */
[----:B-1----:R-:W4:Y:S01]  /*14b530*/  LDL.LU R55, [R1+0x4704] ;  /* 0x0047040001377983 */ /* 0x002f220000300800 */
[----:B------:R-:W-:Y:S02]  /*14b540*/  STL [R1+0x46a0], R71 ;  /* 0x0046a04701007387 */ /* 0x000fe40000100800 */
[----:B------:R-:W4:Y:S02]  /*14b550*/  LDL.LU R62, [R1+0x470c] ;  /* 0x00470c00013e7983 */ /* 0x000f240000300800 */
[----:B------:R-:W4:Y:S01]  /*14b560*/  LDL.LU R61, [R1+0x46e8] ;  /* 0x0046e800013d7983 */ /* 0x000f220000300800 */
[-C--:B------:R-:W-:Y:S01]  /*14b570*/  IADD3 R59, P3, R59, R247.reuse, RZ ;  /* 0x000000f73b3b7210 */ /* 0x080fe20007f7e0ff */
[----:B------:R-:W-:Y:S01]  /*14b580*/  IMAD.X R67, R67, 0x1, R3, P4 ;  /* 0x0000000143437824 */ /* 0x000fe200020e0603 */
[----:B------:R-:W-:-:S02]  /*14b590*/  IADD3 R135, P4, R135, R247, RZ ;  /* 0x000000f787877210 */ /* 0x000fc40007f9e0ff */
[----:B------:R-:W-:Y:S01]  /*14b5a0*/  IADD3.X R66, R66, R3, RZ, P5, !PT ;  /* 0x0000000342427210 */ /* 0x000fe20002ffe4ff */
[----:B------:R1:W-:Y:S01]  /*14b5b0*/  STL [R1+0x46d4], R59 ;  /* 0x0046d43b01007387 */ /* 0x0003e20000100800 */
[-C--:B------:R-:W-:Y:S01]  /*14b5c0*/  IADD3 R58, P5, R58, R247.reuse, RZ ;  /* 0x000000f73a3a7210 */ /* 0x080fe20007fbe0ff */
[--C-:B------:R-:W-:Y:S02]  /*14b5d0*/  IMAD.X R65, R65, 0x1, R3.reuse, P6 ;  /* 0x0000000141417824 */ /* 0x100fe400030e0603 */
[----:B-1----:R-:W4:Y:S01]  /*14b5e0*/  LDL.LU R59, [R1+0x46e0] ;  /* 0x0046e000013b7983 */ /* 0x002f220000300800 */
[----:B------:R-:W-:Y:S02]  /*14b5f0*/  STL [R1+0x46b0], R67 ;  /* 0x0046b04301007387 */ /* 0x000fe40000100800 */
[----:B------:R-:W4:Y:S02]  /*14b600*/  LDL.LU R68, [R1+0x4724] ;  /* 0x0047240001447983 */ /* 0x000f240000300800 */
[----:B------:R-:W-:Y:S01]  /*14b610*/  STL [R1+0x46b8], R66 ;  /* 0x0046b84201007387 */ /* 0x000fe20000100800 */
[----:B------:R-:W-:Y:S01]  /*14b620*/  STL [R1+0x46dc], R135 ;  /* 0x0046dc8701007387 */ /* 0x000fe20000100800 */
[----:B------:R-:W-:Y:S02]  /*14b630*/  STL [R1+0x46e4], R58 ;  /* 0x0046e43a01007387 */ /* 0x000fe40000100800 */
[----:B------:R-:W-:Y:S01]  /*14b640*/  STL [R1+0x46c0], R65 ;  /* 0x0046c04101007387 */ /* 0x000fe20000100800 */
[----:B------:R-:W-:Y:S01]  /*14b650*/  IADD3 R64, P6, R64, R247, RZ ;  /* 0x000000f740407210 */ /* 0x000fe20007fde0ff */
[----:B------:R-:W-:-:S05]  /*14b660*/  IMAD.X R60, R60, 0x1, R3, P2 ;  /* 0x000000013c3c7824 */ /* 0x000fca00010e0603 */
[----:B------:R1:W-:Y:S04]  /*14b670*/  STL [R1+0x46c8], R60 ;  /* 0x0046c83c01007387 */ /* 0x0003e80000100800 */
[----:B-1----:R-:W4:Y:S01]  /*14b680*/  LDL.LU R60, [R1+0x4714] ;  /* 0x00471400013c7983 */ /* 0x002f220000300800 */
[----:B------:R-:W-:Y:S01]  /*14b690*/  STL [R1+0x46ec], R64 ;  /* 0x0046ec4001007387 */ /* 0x000fe20000100800 */
[----:B--2---:R-:W-:-:S05]  /*14b6a0*/  IADD3.X R57, R57, R3, RZ, P3, !PT ;  /* 0x0000000339397210 */ /* 0x004fca0001ffe4ff */
[----:B------:R1:W-:Y:S04]  /*14b6b0*/  STL [R1+0x46d0], R57 ;  /* 0x0046d03901007387 */ /* 0x0003e80000100800 */
[----:B-1----:R-:W2:Y:S01]  /*14b6c0*/  LDL.LU R57, [R1+0x46f0] ;  /* 0x0046f00001397983 */ /* 0x002ea20000300800 */
[----:B------:R-:W-:Y:S01]  /*14b6d0*/  IADD3 R63, P2, R63, R247, RZ ;  /* 0x000000f73f3f7210 */ /* 0x000fe20007f5e0ff */
[----:B------:R-:W-:-:S04]  /*14b6e0*/  IMAD.X R136, R136, 0x1, R3, P4 ;  /* 0x0000000188887824 */ /* 0x000fc800020e0603 */
[----:B------:R-:W-:Y:S01]  /*14b6f0*/  STL [R1+0x46f4], R63 ;  /* 0x0046f43f01007387 */ /* 0x000fe20000100800 */
[----:B---3--:R-:W-:-:S05]  /*14b700*/  IADD3 R52, P3, R52, R247, RZ ;  /* 0x000000f734347210 */ /* 0x008fca0007f7e0ff */
[----:B------:R1:W-:Y:S04]  /*14b710*/  STL [R1+0x46fc], R52 ;  /* 0x0046fc3401007387 */ /* 0x0003e80000100800 */
[----:B-1----:R-:W3:Y:S01]  /*14b720*/  LDL.LU R52, [R1+0x46f8] ;  /* 0x0046f80001347983 */ /* 0x002ee20000300800 */
[----:B----4-:R-:W-:Y:S02]  /*14b730*/  IADD3 R55, P4, R55, R247, RZ ;  /* 0x000000f737377210 */ /* 0x010fe40007f9e0ff */
[----:B------:R-:W-:-:S03]  /*14b740*/  IADD3.X R61, R61, R3, RZ, P6, !PT ;  /* 0x000000033d3d7210 */ /* 0x000fc600037fe4ff */
[----:B------:R1:W-:Y:S04]  /*14b750*/  STL [R1+0x4704], R55 ;  /* 0x0047043701007387 */ /* 0x0003e80000100800 */
[----:B-1----:R-:W4:Y:S01]  /*14b760*/  LDL.LU R55, [R1+0x4700] ;  /* 0x0047000001377983 */ /* 0x002f220000300800 */
[----:B------:R-:W-:Y:S02]  /*14b770*/  STL [R1+0x46d8], R136 ;  /* 0x0046d88801007387 */ /* 0x000fe40000100800 */
[----:B------:R-:W4:Y:S02]  /*14b780*/  LDL.LU R65, [R1+0x472c] ;  /* 0x00472c0001417983 */ /* 0x000f240000300800 */
[----:B------:R-:W-:Y:S01]  /*14b790*/  IMAD.X R59, R59, 0x1, R3, P5 ;  /* 0x000000013b3b7824 */ /* 0x000fe200028e0603 */
[----:B------:R-:W-:-:S05]  /*14b7a0*/  IADD3 R62, P5, R62, R247, RZ ;  /* 0x000000f73e3e7210 */ /* 0x000fca0007fbe0ff */
[----:B------:R1:W-:Y:S01]  /*14b7b0*/  STL [R1+0x470c], R62 ;  /* 0x00470c3e01007387 */ /* 0x0003e20000100800 */
[----:B------:R-:W4:Y:S02]  /*14b7c0*/  LDL.LU R64, [R1+0x4708] ;  /* 0x0047080001407983 */ /* 0x000f240000300800 */
[----:B------:R-:W4:Y:S02]  /*14b7d0*/  LDL.LU R63, [R1+0x4734] ;  /* 0x00473400013f7983 */ /* 0x000f240000300800 */
[----:B------:R1:W-:Y:S02]  /*14b7e0*/  STL [R1+0x46e8], R61 ;  /* 0x0046e83d01007387 */ /* 0x0003e40000100800 */
[----:B-1----:R-:W4:Y:S01]  /*14b7f0*/  LDL.LU R62, [R1+0x4710] ;  /* 0x00471000013e7983 */ /* 0x002f220000300800 */
[----:B------:R-:W4:Y:S02]  /*14b800*/  LDL.LU R61, [R1+0x473c] ;  /* 0x00473c00013d7983 */ /* 0x000f240000300800 */
[----:B------:R-:W-:Y:S01]  /*14b810*/  STL [R1+0x46e0], R59 ;  /* 0x0046e03b01007387 */ /* 0x000fe20000100800 */
[----:B------:R-:W-:-:S05]  /*14b820*/  IADD3 R60, P6, R60, R247, RZ ;  /* 0x000000f73c3c7210 */ /* 0x000fca0007fde0ff */
[----:B------:R1:W-:Y:S04]  /*14b830*/  STL [R1+0x4714], R60 ;  /* 0x0047143c01007387 */ /* 0x0003e80000100800 */
[----:B-1----:R-:W4:Y:S01]  /*14b840*/  LDL.LU R60, [R1+0x4744] ;  /* 0x00474400013c7983 */ /* 0x002f220000300800 */
[----:B------:R-:W4:Y:S02]  /*14b850*/  LDL.LU R69, [R1+0x4720] ;  /* 0x0047200001457983 */ /* 0x000f240000300800 */
[----:B--2---:R-:W-:-:S05]  /*14b860*/  IMAD.X R57, R57, 0x1, R3, P2 ;  /* 0x0000000139397824 */ /* 0x004fca00010e0603 */
[----:B------:R1:W-:Y:S04]  /*14b870*/  STL [R1+0x46f0], R57 ;  /* 0x0046f03901007387 */ /* 0x0003e80000100800 */
[----:B-1----:R-:W2:Y:S01]  /*14b880*/  LDL.LU R57, [R1+0x474c] ;  /* 0x00474c0001397983 */ /* 0x002ea20000300800 */
[----:B------:R-:W-:-:S04]  /*14b890*/  IADD3 R133, P2, R133, R247, RZ ;  /* 0x000000f785857210 */ /* 0x000fc80007f5e0ff */
[----:B------:R-:W-:Y:S01]  /*14b8a0*/  IADD3.X R134, R134, R3, RZ, P2, !PT ;  /* 0x0000000386867210 */ /* 0x000fe200017fe4ff */
[----:B---3--:R-:W-:Y:S01]  /*14b8b0*/  IMAD.X R52, R52, 0x1, R3, P3 ;  /* 0x0000000134347824 */ /* 0x008fe200018e0603 */
[----:B------:R-:W-:-:S04]  /*14b8c0*/  IADD3 R68, P3, R68, R247, RZ ;  /* 0x000000f744447210 */ /* 0x000fc80007f7e0ff */
[----:B------:R1:W-:Y:S04]  /*14b8d0*/  STL [R1+0x46f8], R52 ;  /* 0x0046f83401007387 */ /* 0x0003e80000100800 */
[----:B-1----:R-:W3:Y:S01]  /*14b8e0*/  LDL.LU R52, [R1+0x4728] ;  /* 0x0047280001347983 */ /* 0x002ee20000300800 */
[----:B----4-:R-:W-:Y:S02]  /*14b8f0*/  IADD3.X R55, R55, R3, RZ, P4, !PT ;  /* 0x0000000337377210 */ /* 0x010fe400027fe4ff */
[----:B------:R-:W-:-:S03]  /*14b900*/  IADD3 R65, P4, R65, R247, RZ ;  /* 0x000000f741417210 */ /* 0x000fc60007f9e0ff */
[----:B------:R1:W-:Y:S04]  /*14b910*/  STL [R1+0x4700], R55 ;  /* 0x0047003701007387 */ /* 0x0003e80000100800 */
[----:B-1----:R-:W4:Y:S01]  /*14b920*/  LDL.LU R55, [R1+0x4754] ;  /* 0x0047540001377983 */ /* 0x002f220000300800 */
[----:B------:R-:W4:Y:S02]  /*14b930*/  LDL.LU R66, [R1+0x4764] ;  /* 0x0047640001427983 */ /* 0x000f240000300800 */
[----:B------:R-:W-:Y:S02]  /*14b940*/  STL [R1+0x471c], R133 ;  /* 0x00471c8501007387 */ /* 0x000fe40000100800 */
[----:B------:R-:W-:Y:S01]  /*14b950*/  STL [R1+0x4724], R68 ;  /* 0x0047244401007387 */ /* 0x000fe20000100800 */
[----:B------:R-:W-:Y:S01]  /*14b960*/  STL [R1+0x472c], R65 ;  /* 0x00472c4101007387 */ /* 0x000fe20000100800 */
[--C-:B------:R-:W-:Y:S01]  /*14b970*/  IMAD.X R64, R64, 0x1, R3.reuse, P5 ;  /* 0x0000000140407824 */ /* 0x100fe200028e0603 */
[-C--:B------:R-:W-:Y:S01]  /*14b980*/  IADD3 R63, P5, R63, R247.reuse, RZ ;  /* 0x000000f73f3f7210 */ /* 0x080fe20007fbe0ff */
[----:B------:R-:W-:Y:S01]  /*14b990*/  IMAD.X R62, R62, 0x1, R3, P6 ;  /* 0x000000013e3e7824 */ /* 0x000fe200030e0603 */
[----:B------:R-:W-:-:S02]  /*14b9a0*/  IADD3 R61, P6, R61, R247, RZ ;  /* 0x000000f73d3d7210 */ /* 0x000fc40007fde0ff */
[----:B------:R-:W-:Y:S04]  /*14b9b0*/  STL [R1+0x4708], R64 ;  /* 0x0047084001007387 */ /* 0x000fe80000100800 */
[----:B------:R1:W-:Y:S01]  /*14b9c0*/  STL [R1+0x473c], R61 ;  /* 0x00473c3d01007387 */ /* 0x0003e20000100800 */
[----:B------:R-:W-:Y:S03]  /*14b9d0*/  STL [R1+0x4734], R63 ;  /* 0x0047343f01007387 */ /* 0x000fe60000100800 */
[----:B-1----:R-:W4:Y:S01]  /*14b9e0*/  LDL.LU R61, [R1+0x4730] ;  /* 0x00473000013d7983 */ /* 0x002f220000300800 */
[----:B------:R-:W-:Y:S01]  /*14b9f0*/  STL [R1+0x4710], R62 ;  /* 0x0047103e01007387 */ /* 0x000fe20000100800 */
[----:B------:R-:W-:Y:S01]  /*14ba00*/  IADD3 R60, P2, R60, R247, RZ ;  /* 0x000000f73c3c7210 */ /* 0x000fe20007f5e0ff */
[----:B------:R-:W-:-:S04]  /*14ba10*/  IMAD.X R69, R69, 0x1, R3, P3 ;  /* 0x0000000145457824 */ /* 0x000fc800018e0603 */
[----:B------:R1:W-:Y:S04]  /*14ba20*/  STL [R1+0x4744], R60 ;  /* 0x0047443c01007387 */ /* 0x0003e80000100800 */
[----:B-1----:R-:W4:Y:S01]  /*14ba30*/  LDL.LU R60, [R1+0x4738] ;  /* 0x00473800013c7983 */ /* 0x002f220000300800 */
[----:B--2---:R-:W-:-:S05]  /*14ba40*/  IADD3 R57, P3, R57, R247, RZ ;  /* 0x000000f739397210 */ /* 0x004fca0007f7e0ff */
[----:B------:R1:W-:Y:S04]  /*14ba50*/  STL [R1+0x474c], R57 ;  /* 0x00474c3901007387 */ /* 0x0003e80000100800 */
[----:B-1----:R-:W2:Y:S01]  /*14ba60*/  LDL.LU R57, [R1+0x4740] ;  /* 0x0047400001397983 */ /* 0x002ea20000300800 */
[----:B------:R-:W-:Y:S02]  /*14ba70*/  STL [R1+0x4718], R134 ;  /* 0x0047188601007387 */ /* 0x000fe40000100800 */
[----:B---3--:R-:W-:-:S05]  /*14ba80*/  IMAD.X R52, R52, 0x1, R3, P4 ;  /* 0x0000000134347824 */ /* 0x008fca00020e0603 */
[----:B------:R1:W-:Y:S04]  /*14ba90*/  STL [R1+0x4728], R52 ;  /* 0x0047283401007387 */ /* 0x0003e80000100800 */
[----:B-1----:R-:W3:Y:S01]  /*14baa0*/  LDL.LU R52, [R1+0x476c] ;  /* 0x00476c0001347983 */ /* 0x002ee20000300800 */
[----:B------:R-:W-:Y:S02]  /*14bab0*/  STL [R1+0x4720], R69 ;  /* 0x0047204501007387 */ /* 0x000fe40000100800 */
[----:B------:R-:W3:Y:S02]  /*14bac0*/  LDL.LU R65, [R1+0x4748] ;  /* 0x0047480001417983 */ /* 0x000ee40000300800 */
[----:B------:R-:W3:Y:S01]  /*14bad0*/  LDL.LU R63, [R1+0x4774] ;  /* 0x00477400013f7983 */ /* 0x000ee20000300800 */
[----:B------:R-:W3:Y:S01]  /*14bae0*/  LDL.LU R62, [R1+0x4750] ;  /* 0x00475000013e7983 */ /* 0x000ee20000300800 */
[----:B----4-:R-:W-:-:S05]  /*14baf0*/  IADD3 R55, P4, R55, R247, RZ ;  /* 0x000000f737377210 */ /* 0x010fca0007f9e0ff */
[----:B------:R1:W-:Y:S04]  /*14bb00*/  STL [R1+0x4754], R55 ;  /* 0x0047543701007387 */ /* 0x0003e80000100800 */
        /* <DEDUP_REMOVED lines=12> */
[----:B------:R-:W-:-:S03]  /*14bbd0*/  IADD3 R66, P6, R66, R247, RZ ;  /* 0x000000f742427210 */ /* 0x000fc60007fde0ff */
[----:B------:R-:W-:Y:S01]  /*14bbe0*/  STL [R1+0x475c], R131 ;  /* 0x00475c8301007387 */ /* 0x000fe20000100800 */
[--C-:B------:R-:W-:Y:S01]  /*14bbf0*/  IMAD.X R132, R132, 0x1, R3.reuse, P5 ;  /* 0x0000000184847824 */ /* 0x100fe200028e0603 */
[----:B---3--:R-:W-:Y:S02]  /*14bc00*/  IADD3 R52, P2, R52, R247, RZ ;  /* 0x000000f734347210 */ /* 0x008fe40007f5e0ff */
[----:B------:R-:W-:Y:S01]  /*14bc10*/  IADD3.X R65, R65, R3, RZ, P3, !PT ;  /* 0x0000000341417210 */ /* 0x000fe20001ffe4ff */
[----:B------:R-:W-:Y:S02]  /*14bc20*/  IMAD.X R62, R62, 0x1, R3, P4 ;  /* 0x000000013e3e7824 */ /* 0x000fe400020e0603 */
[----:B------:R1:W-:Y:S01]  /*14bc30*/  STL [R1+0x476c], R52 ;  /* 0x00476c3401007387 */ /* 0x0003e20000100800 */
[----:B------:R-:W-:-:S03]  /*14bc40*/  IADD3 R63, P3, R63, R247, RZ ;  /* 0x000000f73f3f7210 */ /* 0x000fc60007f7e0ff */
[----:B-1----:R-:W3:Y:S01]  /*14bc50*/  LDL.LU R52, [R1+0x4770] ;  /* 0x0047700001347983 */ /* 0x002ee20000300800 */
[----:B------:R-:W-:Y:S02]  /*14bc60*/  STL [R1+0x4764], R66 ;  /* 0x0047644201007387 */ /* 0x000fe40000100800 */
[----:B------:R-:W3:Y:S02]  /*14bc70*/  LDL.LU R64, [R1+0x47a4] ;  /* 0x0047a40001407983 */ /* 0x000ee40000300800 */
[----:B------:R-:W-:Y:S01]  /*14bc80*/  STL [R1+0x4748], R65 ;  /* 0x0047484101007387 */ /* 0x000fe20000100800 */
[----:B----4-:R-:W-:Y:S02]  /*14bc90*/  IADD3 R55, P4, R55, R247, RZ ;  /* 0x000000f737377210 */ /* 0x010fe40007f9e0ff */
[----:B------:R-:W-:-:S03]  /*14bca0*/  IADD3.X R67, R67, R3, RZ, P6, !PT ;  /* 0x0000000343437210 */ /* 0x000fc600037fe4ff */
[----:B------:R1:W-:Y:S01]  /*14bcb0*/  STL [R1+0x477c], R55 ;  /* 0x00477c3701007387 */ /* 0x0003e20000100800 */
[----:B------:R-:W-:Y:S03]  /*14bcc0*/  STL [R1+0x4774], R63 ;  /* 0x0047743f01007387 */ /* 0x000fe60000100800 */
[----:B-1----:R-:W3:Y:S01]  /*14bcd0*/  LDL.LU R55, [R1+0x4778] ;  /* 0x0047780001377983 */ /* 0x002ee20000300800 */
[----:B------:R-:W-:Y:S01]  /*14bce0*/  STL [R1+0x4750], R62 ;  /* 0x0047503e01007387 */ /* 0x000fe20000100800 */
[-C--:B------:R-:W-:Y:S02]  /*14bcf0*/  IADD3 R61, P5, R61, R247.reuse, RZ ;  /* 0x000000f73d3d7210 */ /* 0x080fe40007fbe0ff */
[----:B------:R-:W-:-:S05]  /*14bd00*/  IADD3 R60, P6, R60, R247, RZ ;  /* 0x000000f73c3c7210 */ /* 0x000fca0007fde0ff */
[----:B------:R1:W-:Y:S01]  /*14bd10*/  STL [R1+0x478c], R60 ;  /* 0x00478c3c01007387 */ /* 0x0003e20000100800 */
[----:B------:R-:W-:Y:S03]  /*14bd20*/  STL [R1+0x4784], R61 ;  /* 0x0047843d01007387 */ /* 0x000fe60000100800 */
[----:B-1----:R-:W4:Y:S01]  /*14bd30*/  LDL.LU R60, [R1+0x4780] ;  /* 0x00478000013c7983 */ /* 0x002f220000300800 */
[----:B------:R-:W-:Y:S02]  /*14bd40*/  STL [R1+0x4758], R132 ;  /* 0x0047588401007387 */ /* 0x000fe40000100800 */
[----:B------:R-:W4:Y:S02]  /*14bd50*/  LDL.LU R62, [R1+0x47ac] ;  /* 0x0047ac00013e7983 */ /* 0x000f240000300800 */
[----:B--2---:R-:W-:-:S05]  /*14bd60*/  IMAD.X R57, R57, 0x1, R3, P2 ;  /* 0x0000000139397824 */ /* 0x004fca00010e0603 */
[----:B------:R1:W-:Y:S04]  /*14bd70*/  STL [R1+0x4768], R57 ;  /* 0x0047683901007387 */ /* 0x0003e80000100800 */
[----:B-1----:R-:W2:Y:S01]  /*14bd80*/  LDL.LU R57, [R1+0x4788] ;  /* 0x0047880001397983 */ /* 0x002ea20000300800 */
[----:B------:R-:W-:Y:S02]  /*14bd90*/  STL [R1+0x4760], R67 ;  /* 0x0047604301007387 */ /* 0x000fe40000100800 */
[----:B------:R-:W2:Y:S01]  /*14bda0*/  LDL.LU R63, [R1+0x47b4] ;  /* 0x0047b400013f7983 */ /* 0x000ea20000300800 */
[----:B------:R-:W-:Y:S01]  /*14bdb0*/  IADD3 R226, P2, R226, R247, RZ ;  /* 0x000000f7e2e27210 */ /* 0x000fe20007f5e0ff */
[----:B---3--:R-:W-:-:S05]  /*14bdc0*/  IMAD.X R52, R52, 0x1, R3, P3 ;  /* 0x0000000134347824 */ /* 0x008fca00018e0603 */
[----:B------:R1:W-:Y:S01]  /*14bdd0*/  STL [R1+0x4770], R52 ;  /* 0x0047703401007387 */ /* 0x0003e20000100800 */
[----:B------:R-:W-:-:S03]  /*14bde0*/  IADD3 R129, P3, R129, R247, RZ ;  /* 0x000000f781817210 */ /* 0x000fc60007f7e0ff */
[----:B-1----:R-:W3:Y:S01]  /*14bdf0*/  LDL.LU R52, [R1+0x47bc] ;  /* 0x0047bc0001347983 */ /* 0x002ee20000300800 */
[----:B------:R-:W3:Y:S02]  /*14be00*/  LDL.LU R65, [R1+0x47a0] ;  /* 0x0047a00001417983 */ /* 0x000ee40000300800 */
[----:B------:R-:W3:Y:S01]  /*14be10*/  LDL.LU R61, [R1+0x47c4] ;  /* 0x0047c400013d7983 */ /* 0x000ee20000300800 */
[----:B------:R-:W-:Y:S01]  /*14be20*/  IADD3.X R55, R55, R3, RZ, P4, !PT ;  /* 0x0000000337377210 */ /* 0x000fe200027fe4ff */
[----:B------:R-:W-:-:S04]  /*14be30*/  IADD3 R64, P4, R64, R247, RZ ;  /* 0x000000f740407210 */ /* 0x000fc80007f9e0ff */
[----:B------:R1:W-:Y:S04]  /*14be40*/  STL [R1+0x4778], R55 ;  /* 0x0047783701007387 */ /* 0x0003e80000100800 */
[----:B-1----:R-:W3:Y:S01]  /*14be50*/  LDL.LU R55, [R1+0x47cc] ;  /* 0x0047cc0001377983 */ /* 0x002ee20000300800 */
[----:B------:R-:W-:Y:S02]  /*14be60*/  STL [R1+0x4794], R226 ;  /* 0x004794e201007387 */ /* 0x000fe40000100800 */
[----:B----4-:R-:W-:Y:S01]  /*14be70*/  IMAD.X R60, R60, 0x1, R3, P5 ;  /* 0x000000013c3c7824 */ /* 0x010fe200028e0603 */
[----:B------:R-:W-:-:S04]  /*14be80*/  IADD3 R62, P5, R62, R247, RZ ;  /* 0x000000f73e3e7210 */ /* 0x000fc80007fbe0ff */
[----:B------:R1:W-:Y:S04]  /*14be90*/  STL [R1+0x4780], R60 ;  /* 0x0047803c01007387 */ /* 0x0003e80000100800 */
[----:B-1----:R-:W4:Y:S01]  /*14bea0*/  LDL.LU R60, [R1+0x47a8] ;  /* 0x0047a800013c7983 */ /* 0x002f220000300800 */
[----:B------:R-:W-:Y:S02]  /*14beb0*/  STL [R1+0x479c], R129 ;  /* 0x00479c8101007387 */ /* 0x000fe40000100800 */
[----:B------:R-:W-:Y:S02]  /*14bec0*/  STL [R1+0x47a4], R64 ;  /* 0x0047a44001007387 */ /* 0x000fe40000100800 */
[----:B--2---:R-:W-:-:S05]  /*14bed0*/  IMAD.X R57, R57, 0x1, R3, P6 ;  /* 0x0000000139397824 */ /* 0x004fca00030e0603 */
[----:B------:R1:W-:Y:S01]  /*14bee0*/  STL [R1+0x4788], R57 ;  /* 0x0047883901007387 */ /* 0x0003e20000100800 */
[----:B------:R2:W-:Y:S03]  /*14bef0*/  STL [R1+0x47ac], R62 ;  /* 0x0047ac3e01007387 */ /* 0x0005e60000100800 */
[----:B-1----:R-:W4:Y:S01]  /*14bf00*/  LDL.LU R57, [R1+0x47b0] ;  /* 0x0047b00001397983 */ /* 0x002f220000300800 */
[----:B------:R-:W-:Y:S02]  /*14bf10*/  IADD3.X R227, R227, R3, RZ, P2, !PT ;  /* 0x00000003e3e37210 */ /* 0x000fe400017fe4ff */
[-C--:B------:R-:W-:Y:S01]  /*14bf20*/  IADD3 R63, P6, R63, R247.reuse, RZ ;  /* 0x000000f73f3f7210 */ /* 0x080fe20007fde0ff */
[--C-:B------:R-:W-:Y:S01]  /*14bf30*/  IMAD.X R130, R130, 0x1, R3.reuse, P3 ;  /* 0x0000000182827824 */ /* 0x100fe200018e0603 */
[----:B--2---:R-:W2:Y:S01]  /*14bf40*/  LDL.LU R62, [R1+0x47e4] ;  /* 0x0047e400013e7983 */ /* 0x004ea20000300800 */
[-C--:B---3--:R-:W-:Y:S01]  /*14bf50*/  IADD3 R52, P2, R52, R247.reuse, RZ ;  /* 0x000000f734347210 */ /* 0x088fe20007f5e0ff */
[----:B------:R-:W-:Y:S01]  /*14bf60*/  IMAD.X R65, R65, 0x1, R3, P4 ;  /* 0x0000000141417824 */ /* 0x000fe200020e0603 */
[----:B------:R-:W-:-:S03]  /*14bf70*/  IADD3 R61, P3, R61, R247, RZ ;  /* 0x000000f73d3d7210 */ /* 0x000fc60007f7e0ff */
[----:B------:R1:W-:Y:S01]  /*14bf80*/  STL [R1+0x47bc], R52 ;  /* 0x0047bc3401007387 */ /* 0x0003e20000100800 */
[----:B------:R-:W-:Y:S03]  /*14bf90*/  STL [R1+0x47b4], R63 ;  /* 0x0047b43f01007387 */ /* 0x000fe60000100800 */
[----:B-1----:R-:W3:Y:S01]  /*14bfa0*/  LDL.LU R52, [R1+0x47b8] ;  /* 0x0047b80001347983 */ /* 0x002ee20000300800 */
[----:B------:R-:W-:Y:S02]  /*14bfb0*/  STL [R1+0x4790], R227 ;  /* 0x004790e301007387 */ /* 0x000fe40000100800 */
[----:B------:R-:W-:Y:S01]  /*14bfc0*/  STL [R1+0x47c4], R61 ;  /* 0x0047c43d01007387 */ /* 0x000fe20000100800 */
[----:B------:R-:W-:-:S05]  /*14bfd0*/  IADD3 R55, P4, R55, R247, RZ ;  /* 0x000000f737377210 */ /* 0x000fca0007f9e0ff */
[----:B------:R1:W-:Y:S04]  /*14bfe0*/  STL [R1+0x47cc], R55 ;  /* 0x0047cc3701007387 */ /* 0x0003e80000100800 */
[----:B-1----:R-:W2:Y:S01]  /*14bff0*/  LDL.LU R55, [R1+0x47c0] ;  /* 0x0047c00001377983 */ /* 0x002ea20000300800 */
[----:B------:R-:W-:Y:S02]  /*14c000*/  STL [R1+0x4798], R130 ;  /* 0x0047988201007387 */ /* 0x000fe40000100800 */
[----:B------:R-:W2:Y:S01]  /*14c010*/  LDL.LU R61, [R1+0x47ec] ;  /* 0x0047ec00013d7983 */ /* 0x000ea20000300800 */
[----:B----4-:R-:W-:-:S05]  /*14c020*/  IADD3.X R60, R60, R3, RZ, P5, !PT ;  /* 0x000000033c3c7210 */ /* 0x010fca0002ffe4ff */
[----:B------:R1:W-:Y:S04]  /*14c030*/  STL [R1+0x47a8], R60 ;  /* 0x0047a83c01007387 */ /* 0x0003e80000100800 */
[----:B-1----:R-:W4:Y:S01]  /*14c040*/  LDL.LU R60, [R1+0x47c8] ;  /* 0x0047c800013c7983 */ /* 0x002f220000300800 */
[----:B------:R-:W-:Y:S02]  /*14c050*/  STL [R1+0x47a0], R65 ;  /* 0x0047a04101007387 */ /* 0x000fe40000100800 */
[----:B------:R-:W4:Y:S02]  /*14c060*/  LDL.LU R251, [R1+0x47f4] ;  /* 0x0047f40001fb7983 */ /* 0x000f240000300800 */
[----:B------:R-:W-:-:S05]  /*14c070*/  IMAD.X R57, R57, 0x1, R3, P6 ;  /* 0x0000000139397824 */ /* 0x000fca00030e0603 */
[----:B------:R1:W-:Y:S04]  /*14c080*/  STL [R1+0x47b0], R57 ;  /* 0x0047b03901007387 */ /* 0x0003e80000100800 */
[----:B-1----:R-:W4:Y:S01]  /*14c090*/  LDL.LU R57, [R1+0x47fc] ;  /* 0x0047fc0001397983 */ /* 0x002f220000300800 */
[-C--:B------:R-:W-:Y:S01]  /*14c0a0*/  IADD3 R224, P5, R224, R247.reuse, RZ ;  /* 0x000000f7e0e07210 */ /* 0x080fe20007fbe0ff */
[----:B------:R-:W4:Y:S02]  /*14c0b0*/  LDL.LU R63, [R1+0x47e0] ;  /* 0x0047e000013f7983 */ /* 0x000f240000300800 */
[----:B------:R-:W4:Y:S01]  /*14c0c0*/  LDL.LU R246, [R1+0x4804] ;  /* 0x0048040001f67983 */ /* 0x000f220000300800 */
[----:B------:R-:W-:Y:S01]  /*14c0d0*/  IADD3 R127, P6, R127, R247, RZ ;  /* 0x000000f77f7f7210 */ /* 0x000fe20007fde0ff */
[----:B------:R-:W-:-:S02]  /*14c0e0*/  IMAD.X R225, R225, 0x1, R3, P5 ;  /* 0x00000001e1e17824 */ /* 0x000fc400028e0603 */
[----:B---3--:R-:W-:Y:S01]  /*14c0f0*/  IMAD.X R52, R52, 0x1, R3, P2 ;  /* 0x0000000134347824 */ /* 0x008fe200010e0603 */
[----:B--2---:R-:W-:-:S04]  /*14c100*/  IADD3 R62, P2, R62, R247, RZ ;  /* 0x000000f73e3e7210 */ /* 0x004fc80007f5e0ff */
[----:B------:R1:W-:Y:S04]  /*14c110*/  STL [R1+0x47b8], R52 ;  /* 0x0047b83401007387 */ /* 0x0003e80000100800 */
[----:B-1----:R-:W2:Y:S01]  /*14c120*/  LDL.LU R52, [R1+0x480c] ;  /* 0x00480c0001347983 */ /* 0x002ea20000300800 */
[----:B------:R-:W-:Y:S01]  /*14c130*/  STL [R1+0x47d4], R224 ;  /* 0x0047d4e001007387 */ /* 0x000fe20000100800 */
[----:B------:R-:W-:Y:S02]  /*14c140*/  IADD3.X R55, R55, R3, RZ, P3, !PT ;  /* 0x0000000337377210 */ /* 0x000fe40001ffe4ff */
[----:B------:R-:W-:-:S03]  /*14c150*/  IADD3 R61, P3, R61, R247, RZ ;  /* 0x000000f73d3d7210 */ /* 0x000fc60007f7e0ff */
[----:B------:R1:W-:Y:S04]  /*14c160*/  STL [R1+0x47c0], R55 ;  /* 0x0047c03701007387 */ /* 0x0003e80000100800 */
[----:B-1----:R-:W3:Y:S01]  /*14c170*/  LDL.LU R55, [R1+0x47e8] ;  /* 0x0047e80001377983 */ /* 0x002ee20000300800 */
[----:B------:R-:W-:Y:S02]  /*14c180*/  STL [R1+0x47dc], R127 ;  /* 0x0047dc7f01007387 */ /* 0x000fe40000100800 */
[----:B------:R-:W-:Y:S02]  /*14c190*/  STL [R1+0x47e4], R62 ;  /* 0x0047e43e01007387 */ /* 0x000fe40000100800 */
[----:B------:R1:W-:Y:S02]  /*14c1a0*/  STL [R1+0x47ec], R61 ;  /* 0x0047ec3d01007387 */ /* 0x0003e40000100800 */
[----:B-1----:R-:W3:Y:S01]  /*14c1b0*/  LDL.LU R61, [R1+0x47f0] ;  /* 0x0047f000013d7983 */ /* 0x002ee20000300800 */
[----:B----4-:R-:W-:Y:S01]  /*14c1c0*/  IMAD.X R60, R60, 0x1, R3, P4 ;  /* 0x000000013c3c7824 */ /* 0x010fe200020e0603 */
[----:B------:R-:W-:-:S04]  /*14c1d0*/  IADD3 R251, P4, R251, R247, RZ ;  /* 0x000000f7fbfb7210 */ /* 0x000fc80007f9e0ff */
[----:B------:R1:W-:Y:S04]  /*14c1e0*/  STL [R1+0x47c8], R60 ;  /* 0x0047c83c01007387 */ /* 0x0003e80000100800 */
[----:B-1----:R-:W4:Y:S01]  /*14c1f0*/  LDL.LU R60, [R1+0x4824] ;  /* 0x00482400013c7983 */ /* 0x002f220000300800 */
[----:B------:R-:W-:-:S05]  /*14c200*/  IADD3 R57, P5, R57, R247, RZ ;  /* 0x000000f739397210 */ /* 0x000fca0007fbe0ff */
[----:B------:R1:W-:Y:S01]  /*14c210*/  STL [R1+0x47fc], R57 ;  /* 0x0047fc3901007387 */ /* 0x0003e20000100800 */
[----:B------:R-:W-:Y:S03]  /*14c220*/  STL [R1+0x47f4], R251 ;  /* 0x0047f4fb01007387 */ /* 0x000fe60000100800 */
[----:B-1----:R-:W4:Y:S01]  /*14c230*/  LDL.LU R57, [R1+0x47f8] ;  /* 0x0047f80001397983 */ /* 0x002f220000300800 */
[----:B------:R-:W-:Y:S01]  /*14c240*/  IADD3.X R128, R128, R3, RZ, P6, !PT ;  /* 0x0000000380807210 */ /* 0x000fe200037fe4ff */
[-C--:B------:R-:W-:Y:S02]  /*14c250*/  IADD3 R246, P6, R246, R247.reuse, RZ ;  /* 0x000000f7f6f67210 */ /* 0x080fe40007fde0ff */
[----:B------:R-:W-:Y:S01]  /*14c260*/  IMAD.X R63, R63, 0x1, R3, P2 ;  /* 0x000000013f3f7824 */ /* 0x000fe200010e0603 */
[----:B------:R-:W-:Y:S02]  /*14c270*/  STL [R1+0x47d0], R225 ;  /* 0x0047d0e101007387 */ /* 0x000fe40000100800 */
[----:B------:R-:W-:Y:S01]  /*14c280*/  STL [R1+0x4804], R246 ;  /* 0x004804f601007387 */ /* 0x000fe20000100800 */
[----:B--2---:R-:W-:-:S05]  /*14c290*/  IADD3 R52, P2, R52, R247, RZ ;  /* 0x000000f734347210 */ /* 0x004fca0007f5e0ff */
[----:B------:R1:W-:Y:S04]  /*14c2a0*/  STL [R1+0x480c], R52 ;  /* 0x00480c3401007387 */ /* 0x0003e80000100800 */
[----:B-1----:R-:W2:Y:S01]  /*14c2b0*/  LDL.LU R52, [R1+0x482c] ;  /* 0x00482c0001347983 */ /* 0x002ea20000300800 */
[----:B------:R-:W-:Y:S02]  /*14c2c0*/  STL [R1+0x47d8], R128 ;  /* 0x0047d88001007387 */ /* 0x000fe40000100800 */
[----:B---3--:R-:W-:-:S05]  /*14c2d0*/  IMAD.X R55, R55, 0x1, R3, P3 ;  /* 0x0000000137377824 */ /* 0x008fca00018e0603 */
[----:B------:R1:W-:Y:S01]  /*14c2e0*/  STL [R1+0x47e8], R55 ;  /* 0x0047e83701007387 */ /* 0x0003e20000100800 */
[----:B------:R-:W-:Y:S02]  /*14c2f0*/  IADD3 R222, P3, R222, R247, RZ ;  /* 0x000000f7dede7210 */ /* 0x000fe40007f7e0ff */
[----:B------:R-:W-:Y:S01]  /*14c300*/  IADD3.X R61, R61, R3, RZ, P4, !PT ;  /* 0x000000033d3d7210 */ /* 0x000fe200027fe4ff */
[----:B-1----:R-:W3:Y:S01]  /*14c310*/  LDL.LU R55, [R1+0x4808] ;  /* 0x0048080001377983 */ /* 0x002ee20000300800 */
[----:B------:R-:W2:Y:S02]  /*14c320*/  LDL.LU R252, [R1+0x4834] ;  /* 0x0048340001fc7983 */ /* 0x000ea40000300800 */
[----:B------:R-:W-:Y:S02]  /*14c330*/  STL [R1+0x47e0], R63 ;  /* 0x0047e03f01007387 */ /* 0x000fe40000100800 */
[----:B------:R-:W2:Y:S01]  /*14c340*/  LDL.LU R251, [R1+0x483c] ;  /* 0x00483c0001fb7983 */ /* 0x000ea20000300800 */
[----:B------:R-:W2:Y:S01]  /*14c350*/  LDL.LU R246, [R1+0x4844] ;  /* 0x0048440001f67983 */ /* 0x000ea20000300800 */
[----:B------:R1:W-:Y:S01]  /*14c360*/  STL [R1+0x47f0], R61 ;  /* 0x0047f03d01007387 */ /* 0x0003e20000100800 */
[----:B------:R-:W-:-:S02]  /*14c370*/  IADD3 R125, P4, R125, R247, RZ ;  /* 0x000000f77d7d7210 */ /* 0x000fc40007f9e0ff */
[----:B-1----:R-:W2:Y:S01]  /*14c380*/  LDL.LU R61, [R1+0x4820] ;  /* 0x00482000013d7983 */ /* 0x002ea20000300800 */
[----:B----4-:R-:W-:Y:S01]  /*14c390*/  IMAD.X R57, R57, 0x1, R3, P5 ;  /* 0x0000000139397824 */ /* 0x010fe200028e0603 */
[----:B------:R-:W-:-:S04]  /*14c3a0*/  IADD3 R60, P5, R60, R247, RZ ;  /* 0x000000f73c3c7210 */ /* 0x000fc80007fbe0ff */
[----:B------:R1:W-:Y:S04]  /*14c3b0*/  STL [R1+0x47f8], R57 ;  /* 0x0047f83901007387 */ /* 0x0003e80000100800 */
[----:B-1----:R-:W4:Y:S01]  /*14c3c0*/  LDL.LU R57, [R1+0x484c] ;  /* 0x00484c0001397983 */ /* 0x002f220000300800 */
[----:B------:R-:W-:Y:S02]  /*14c3d0*/  STL [R1+0x4814], R222 ;  /* 0x004814de01007387 */ /* 0x000fe40000100800 */
[----:B------:R-:W2:Y:S02]  /*14c3e0*/  LDL.LU R247, [R1+0x4800] ;  /* 0x0048000001f77983 */ /* 0x000ea40000300800 */
[----:B--2---:R-:W-:-:S05]  /*14c3f0*/  IMAD.X R247, R247, 0x1, R3, P6 ;  /* 0x00000001f7f77824 */ /* 0x004fca00030e0603 */
[----:B------:R1:W-:Y:S02]  /*14c400*/  STL [R1+0x4800], R247 ;  /* 0x004800f701007387 */ /* 0x0003e40000100800 */
[----:B-1----:R-:W-:-:S05]  /*14c410*/  MOV R247, c[0x0][0x18c] ;  /* 0x0000630000f77a02 */ /* 0x002fca0000000f00 */
[----:B------:R-:W-:-:S04]  /*14c420*/  IMAD.SHL.U32 R247, R247, 0x80, RZ ;  /* 0x00000080f7f77824 */ /* 0x000fc800078e00ff */
[----:B------:R-:W-:Y:S01]  /*14c430*/  IMAD.SHL.U32 R247, R247, 0x4, RZ ;  /* 0x00000004f7f77824 */ /* 0x000fe200078e00ff */
[----:B------:R-:W-:Y:S04]  /*14c440*/  STL [R1+0x481c], R125 ;  /* 0x00481c7d01007387 */ /* 0x000fe80000100800 */
[----:B------:R-:W-:-:S05]  /*14c450*/  IADD3 R52, P6, R52, R247, RZ ;  /* 0x000000f734347210 */ /* 0x000fca0007fde0ff */
[----:B------:R1:W-:Y:S04]  /*14c460*/  STL [R1+0x482c], R52 ;  /* 0x00482c3401007387 */ /* 0x0003e80000100800 */
[----:B-1----:R-:W2:Y:S01]  /*14c470*/  LDL.LU R52, [R1+0x4828] ;  /* 0x0048280001347983 */ /* 0x002ea20000300800 */
[----:B---3--:R-:W-:Y:S01]  /*14c480*/  IADD3.X R55, R55, R3, RZ, P2, !PT ;  /* 0x0000000337377210 */ /* 0x008fe200017fe4ff */
[-C--:B------:R-:W-:Y:S02]  /*14c490*/  IADD3 R252, P2, R252, R247.reuse, RZ ;  /* 0x000000f7fcfc7210 */ /* 0x080fe40007f5e0ff */
[--C-:B------:R-:W-:Y:S01]  /*14c4a0*/  IMAD.X R223, R223, 0x1, R3.reuse, P3 ;  /* 0x00000001dfdf7824 */ /* 0x100fe200018e0603 */
[-C--:B------:R-:W-:Y:S01]  /*14c4b0*/  IADD3 R251, P3, R251, R247.reuse, RZ ;  /* 0x000000f7fbfb7210 */ /* 0x080fe20007f7e0ff */
[----:B------:R-:W-:Y:S01]  /*14c4c0*/  STL [R1+0x4824], R60 ;  /* 0x0048243c01007387 */ /* 0x000fe20000100800 */
[----:B------:R1:W-:Y:S02]  /*14c4d0*/  STL [R1+0x4808], R55 ;  /* 0x0048083701007387 */ /* 0x0003e40000100800 */
[----:B------:R-:W-:Y:S01]  /*14c4e0*/  IMAD.X R126, R126, 0x1, R3, P4 ;  /* 0x000000017e7e7824 */ /* 0x000fe200020e0603 */
[----:B------:R-:W-:-:S02]  /*14c4f0*/  IADD3 R246, P4, R246, R247, RZ ;  /* 0x000000f7f6f67210 */ /* 0x000fc40007f9e0ff */
[----:B------:R-:W-:Y:S01]  /*14c500*/  IADD3.X R61, R61, R3, RZ, P5, !PT ;  /* 0x000000033d3d7210 */ /* 0x000fe20002ffe4ff */
[-C--:B----4-:R-:W-:Y:S01]  /*14c510*/  IADD3 R57, P5, R57, R247.reuse, RZ ;  /* 0x000000f739397210 */ /* 0x090fe20007fbe0ff */
[----:B-1----:R-:W3:Y:S01]  /*14c520*/  LDL.LU R55, [R1+0x4864] ;  /* 0x0048640001377983 */ /* 0x002ee20000300800 */
[----:B------:R-:W-:Y:S02]  /*14c530*/  STL [R1+0x4834], R252 ;  /* 0x004834fc01007387 */ /* 0x000fe40000100800 */
[----:B------:R1:W-:Y:S02]  /*14c540*/  STL [R1+0x483c], R251 ;  /* 0x00483cfb01007387 */ /* 0x0003e40000100800 */
[----:B-1----:R-:W4:Y:S01]  /*14c550*/  LDL.LU R251, [R1+0x486c] ;  /* 0x00486c0001fb7983 */ /* 0x002f220000300800 */
[----:B------:R-:W-:Y:S02]  /*14c560*/  STL [R1+0x4810], R223 ;  /* 0x004810df01007387 */ /* 0x000fe40000100800 */
[----:B------:R-:W-:Y:S02]  /*14c570*/  STL [R1+0x4844], R246 ;  /* 0x004844f601007387 */ /* 0x000fe40000100800 */
[----:B------:R-:W3:Y:S01]  /*14c580*/  LDL.LU R252, [R1+0x4874] ;  /* 0x0048740001fc7983 */ /* 0x000ee20000300800 */
[----:B------:R1:W-:Y:S04]  /*14c590*/  STL [R1+0x484c], R57 ;  /* 0x00484c3901007387 */ /* 0x0003e80000100800 */
[----:B-1----:R-:W3:Y:S01]  /*14c5a0*/  LDL.LU R57, [R1+0x4860] ;  /* 0x0048600001397983 */ /* 0x002ee20000300800 */
[----:B------:R-:W-:Y:S02]  /*14c5b0*/  STL [R1+0x4818], R126 ;  /* 0x0048187e01007387 */ /* 0x000fe40000100800 */
[----:B------:R-:W-:Y:S02]  /*14c5c0*/  STL [R1+0x4820], R61 ;  /* 0x0048203d01007387 */ /* 0x000fe40000100800 */
[----:B------:R-:W3:Y:S02]  /*14c5d0*/  LDL.LU R246, [R1+0x4868] ;  /* 0x0048680001f67983 */ /* 0x000ee40000300800 */
[----:B--2---:R-:W-:Y:S01]  /*14c5e0*/  IMAD.X R52, R52, 0x1, R3, P6 ;  /* 0x0000000134347824 */ /* 0x004fe200030e0603 */
[----:B------:R-:W-:-:S04]  /*14c5f0*/  IADD3 R220, P6, R220, R247, RZ ;  /* 0x000000f7dcdc7210 */ /* 0x000fc80007fde0ff */
[----:B------:R1:W-:Y:S04]  /*14c600*/  STL [R1+0x4828], R52 ;  /* 0x0048283401007387 */ /* 0x0003e80000100800 */
[----:B-1----:R-:W2:Y:S01]  /*14c610*/  LDL.LU R52, [R1+0x4870] ;  /* 0x0048700001347983 */ /* 0x002ea20000300800 */
[----:B------:R-:W2:Y:S02]  /*14c620*/  LDL.LU R247, [R1+0x4830] ;  /* 0x0048300001f77983 */ /* 0x000ea40000300800 */
[----:B--2---:R-:W-:-:S05]  /*14c630*/  IMAD.X R247, R247, 0x1, R3, P2 ;  /* 0x00000001f7f77824 */ /* 0x004fca00010e0603 */
[----:B------:R1:W-:Y:S02]  /*14c640*/  STL [R1+0x4830], R247 ;  /* 0x004830f701007387 */ /* 0x0003e40000100800 */
[----:B-1----:R-:W-:-:S05]  /*14c650*/  MOV R247, c[0x0][0x18c] ;  /* 0x0000630000f77a02 */ /* 0x002fca0000000f00 */
[----:B------:R-:W-:-:S04]  /*14c660*/  IMAD.SHL.U32 R247, R247, 0x80, RZ ;  /* 0x00000080f7f77824 */ /* 0x000fc800078e00ff */
[----:B------:R-:W-:-:S05]  /*14c670*/  IMAD.SHL.U32 R247, R247, 0x4, RZ ;  /* 0x00000004f7f77824 */ /* 0x000fca00078e00ff */
[----:B------:R-:W-:Y:S02]  /*14c680*/  IADD3 R123, P2, R123, R247, RZ ;  /* 0x000000f77b7b7210 */ /* 0x000fe40007f5e0ff */
[----:B------:R-:W2:Y:S02]  /*14c690*/  LDL.LU R247, [R1+0x4838] ;  /* 0x0048380001f77983 */ /* 0x000ea40000300800 */
[----:B--2---:R-:W-:-:S05]  /*14c6a0*/  IADD3.X R247, R247, R3, RZ, P3, !PT ;  /* 0x00000003f7f77210 */ /* 0x004fca0001ffe4ff */
[----:B------:R1:W-:Y:S02]  /*14c6b0*/  STL [R1+0x4838], R247 ;  /* 0x004838f701007387 */ /* 0x0003e40000100800 */
[----:B-1----:R-:W-:-:S04]  /*14c6c0*/  IMAD.MOV.U32 R247, RZ, RZ, c[0x0][0x18c] ;  /* 0x00006300fff77624 */ /* 0x002fc800078e00ff */
[----:B------:R-:W-:-:S05]  /*14c6d0*/  IMAD.SHL.U32 R247, R247, 0x80, RZ ;  /* 0x00000080f7f77824 */ /* 0x000fca00078e00ff */
[----:B------:R-:W-:Y:S01]  /*14c6e0*/  SHF.L.U32 R247, R247, 0x2, RZ ;  /* 0x00000002f7f77819 */ /* 0x000fe200000006ff */
[----:B------:R-:W-:Y:S03]  /*14c6f0*/  STL [R1+0x4854], R220 ;  /* 0x004854dc01007387 */ /* 0x000fe60000100800 */
[----:B---3--:R-:W-:Y:S02]  /*14c700*/  IADD3 R55, P3, R55, R247, RZ ;  /* 0x000000f737377210 */ /* 0x008fe40007f7e0ff */
[----:B------:R-:W2:Y:S02]  /*14c710*/  LDL.LU R247, [R1+0x4840] ;  /* 0x0048400001f77983 */ /* 0x000ea40000300800 */
[----:B--2---:R-:W-:-:S05]  /*14c720*/  IMAD.X R247, R247, 0x1, R3, P4 ;  /* 0x00000001f7f77824 */ /* 0x004fca00020e0603 */
[----:B------:R1:W-:Y:S02]  /*14c730*/  STL [R1+0x4840], R247 ;  /* 0x004840f701007387 */ /* 0x0003e40000100800 */
[----:B-1----:R-:W-:-:S05]  /*14c740*/  IMAD.MOV.U32 R247, RZ, RZ, c[0x0][0x18c] ;  /* 0x00006300fff77624 */ /* 0x002fca00078e00ff */
[----:B------:R-:W-:-:S05]  /*14c750*/  SHF.L.U32 R247, R247, 0x7, RZ ;  /* 0x00000007f7f77819 */ /* 0x000fca00000006ff */
[----:B------:R-:W-:Y:S01]  /*14c760*/  IMAD.SHL.U32 R247, R247, 0x4, RZ ;  /* 0x00000004f7f77824 */ /* 0x000fe200078e00ff */
[----:B------:R-:W-:Y:S04]  /*14c770*/  STL [R1+0x485c], R123 ;  /* 0x00485c7b01007387 */ /* 0x000fe80000100800 */
[----:B----4-:R-:W-:-:S05]  /*14c780*/  IADD3 R251, P4, R251, R247, RZ ;  /* 0x000000f7fbfb7210 */ /* 0x010fca0007f9e0ff */
[----:B------:R1:W-:Y:S04]  /*14c790*/  STL [R1+0x486c], R251 ;  /* 0x00486cfb01007387 */ /* 0x0003e80000100800 */
[----:B-1----:R1:W5:Y:S01]  /*14c7a0*/  LDL.LU R251, [R1+0x60a4] ;  /* 0x0060a40001fb7983 */ /* 0x0023620000300800 */
[----:B------:R-:W2:Y:S02]  /*14c7b0*/  LDL.LU R247, [R1+0x4848] ;  /* 0x0048480001f77983 */ /* 0x000ea40000300800 */
[----:B------:R-:W-:Y:S01]  /*14c7c0*/  STL [R1+0x4864], R55 ;  /* 0x0048643701007387 */ /* 0x000fe20000100800 */
[-C--:B------:R-:W-:Y:S02]  /*14c7d0*/  IADD3.X R246, R246, R3.reuse, RZ, P4, !PT ;  /* 0x00000003f6f67210 */ /* 0x080fe400027fe4ff */
[----:B------:R-:W-:Y:S01]  /*14c7e0*/  IADD3.X R221, R221, R3, RZ, P6, !PT ;  /* 0x00000003dddd7210 */ /* 0x000fe200037fe4ff */
[----:B------:R-:W-:-:S02]  /*14c7f0*/  IMAD.X R57, R57, 0x1, R3, P3 ;  /* 0x0000000139397824 */ /* 0x000fc400018e0603 */
[--C-:B------:R-:W-:Y:S01]  /*14c800*/  IMAD.X R124, R124, 0x1, R3.reuse, P2 ;  /* 0x000000017c7c7824 */ /* 0x100fe200010e0603 */
[----:B------:R-:W-:Y:S01]  /*14c810*/  ISETP.GT.AND P2, PT, R116, 0x33, PT ;  /* 0x000000337400780c */ /* 0x000fe20003f44270 */
[----:B--2---:R-:W-:-:S05]  /*14c820*/  IMAD.X R247, R247, 0x1, R3, P5 ;  /* 0x00000001f7f77824 */ /* 0x004fca00028e0603 */
[----:B------:R2:W-:Y:S02]  /*14c830*/  STL [R1+0x4848], R247 ;  /* 0x004848f701007387 */ /* 0x0005e40000100800 */
[----:B--2---:R-:W-:-:S05]  /*14c840*/  MOV R247, c[0x0][0x18c] ;  /* 0x0000630000f77a02 */ /* 0x004fca0000000f00 */
[----:B------:R-:W-:-:S04]  /*14c850*/  IMAD.SHL.U32 R247, R247, 0x80, RZ ;  /* 0x00000080f7f77824 */ /* 0x000fc800078e00ff */
[----:B------:R-:W-:-:S05]  /*14c860*/  IMAD.SHL.U32 R247, R247, 0x4, RZ ;  /* 0x00000004f7f77824 */ /* 0x000fca00078e00ff */
[----:B------:R-:W-:-:S05]  /*14c870*/  IADD3 R252, P5, R252, R247, RZ ;  /* 0x000000f7fcfc7210 */ /* 0x000fca0007fbe0ff */
[----:B------:R2:W-:Y:S01]  /*14c880*/  STL [R1+0x4874], R252 ;  /* 0x004874fc01007387 */ /* 0x0005e20000100800 */
[----:B------:R-:W-:-:S03]  /*14c890*/  IMAD.X R52, R52, 0x1, R3, P5 ;  /* 0x0000000134347824 */ /* 0x000fc600028e0603 */
[----:B--2---:R1:W5:Y:S01]  /*14c8a0*/  LDL.LU R252, [R1+0x60a0] ;  /* 0x0060a00001fc7983 */ /* 0x0043620000300800 */
[----:B------:R-:W-:Y:S02]  /*14c8b0*/  STL [R1+0x4868], R246 ;  /* 0x004868f601007387 */ /* 0x000fe40000100800 */
[----:B------:R-:W-:Y:S02]  /*14c8c0*/  STL [R1+0x4850], R221 ;  /* 0x004850dd01007387 */ /* 0x000fe40000100800 */
[----:B------:R-:W-:Y:S01]  /*14c8d0*/  STL [R1+0x4860], R57 ;  /* 0x0048603901007387 */ /* 0x000fe20000100800 */
[----:B------:R-:W-:Y:S01]  /*14c8e0*/  STL [R1+0x4858], R124 ;  /* 0x0048587c01007387 */ /* 0x000fe20000100800 */
[----:B------:R2:W-:Y:S02]  /*14c8f0*/  STL [R1+0x4870], R52 ;  /* 0x0048703401007387 */ /* 0x0005e40000100800 */
[----:B------:R3:W-:Y:S01]  /*14c900*/  STL.64 [R1+0x60d0], R16 ;  /* 0x0060d01001007387 */ /* 0x0007e20000100a00 */
[----:B--2---:R-:W-:Y:S01]  /*14c910*/  SEL R52, RZ, 0x4, !P2 ;  /* 0x00000004ff347807 */ /* 0x004fe20005000000 */
[----:B---3--:R-:W2:Y:S04]  /*14c920*/  LDL R16, [R1+0x5170] ;  /* 0x0051700001107983 */ /* 0x008ea80000100800 */
[----:B------:R-:W3:Y:S01]  /*14c930*/  LDL R17, [R1+0x517c] ;  /* 0x00517c0001117983 */ /* 0x000ee20000100800 */
[----:B------:R4:W-:Y:S01]  /*14c940*/  STL.64 [R1+0x60c8], R14 ;  /* 0x0060c80e01007387 */ /* 0x0009e20000100a00 */
[----:B------:R-:W-:-:S02]  /*14c950*/  SEL R52, R52, RZ, !P0 ;  /* 0x000000ff34347207 */ /* 0x000fc40004000000 */
[----:B----4-:R-:W4:Y:S04]  /*14c960*/  LDL R14, [R1+0x5178] ;  /* 0x00517800010e7983 */ /* 0x010f280000100800 */
[----:B------:R-:W2:Y:S01]  /*14c970*/  LDL R15, [R1+0x5184] ;  /* 0x00518400010f7983 */ /* 0x000ea20000100800 */
[----:B------:R1:W-:Y:S01]  /*14c980*/  STL.64 [R1+0x60c0], R12 ;  /* 0x0060c00c01007387 */ /* 0x0003e20000100a00 */
[----:B------:R-:W-:Y:S02]  /*14c990*/  ISETP.NE.U32.AND P2, PT, R52, RZ, PT ;  /* 0x000000ff3400720c */ /* 0x000fe40003f45070 */
[----:B-1----:R-:W2:Y:S04]  /*14c9a0*/  LDL R12, [R1+0x51f0] ;  /* 0x0051f000010c7983 */ /* 0x002ea80000100800 */
[----:B------:R-:W2:Y:S01]  /*14c9b0*/  LDL R13, [R1+0x51fc] ;  /* 0x0051fc00010d7983 */ /* 0x000ea20000100800 */
[----:B------:R1:W-:Y:S03]  /*14c9c0*/  STL.64 [R1+0x60b8], R10 ;  /* 0x0060b80a01007387 */ /* 0x0003e60000100a00 */
        /* <DEDUP_REMOVED lines=8> */
[----:B------:R1:W-:Y:S02]  /*14ca50*/  STL.64 [R1+0x60a0], R4 ;  /* 0x0060a00401007387 */ /* 0x0003e40000100a00 */
[----:B------:R-:W2:Y:S01]  /*14ca60*/  LDL R52, [R1+0x5278] ;  /* 0x0052780001347983 */ /* 0x000ea20000100800 */
[----:B-1----:R-:W3:Y:S04]  /*14ca70*/  LDL R4, [R1+0x51f8] ;  /* 0x0051f80001047983 */ /* 0x002ee80000100800 */
[----:B------:R-:W3:Y:S01]  /*14ca80*/  LDL R5, [R1+0x5204] ;  /* 0x0052040001057983 */ /* 0x000ee20000100800 */
[----:B--2---:R-:W-:-:S04]  /*14ca90*/  LOP3.LUT R53, R53, R52, RZ, 0x3c, !PT ;  /* 0x0000003435357212 */ /* 0x004fc800078e3cff */
[----:B------:R-:W-:-:S04]  /*14caa0*/  LOP3.LUT R52, R53, R52, RZ, 0x3c, !PT ;  /* 0x0000003435347212 */ /* 0x000fc800078e3cff */
[----:B------:R-:W-:-:S05]  /*14cab0*/  LOP3.LUT R53, R53, R52, RZ, 0x3c, !PT ;  /* 0x0000003435357212 */ /* 0x000fca00078e3cff */
[----:B------:R1:W-:Y:S04]  /*14cac0*/  LDGSTS.E [R56+0x17c00], [R52.64], P1 ;  /* 0x17c0000034387fae */ /* 0x0003e80008921844 */
[----:B-1----:R-:W2:Y:S04]  /*14cad0*/  LDL R52, [R1+0x5270] ;  /* 0x0052700001347983 */ /* 0x002ea80000100800 */
[----:B------:R-:W2:Y:S02]  /*14cae0*/  LDL R53, [R1+0x527c] ;  /* 0x00527c0001357983 */ /* 0x000ea40000100800 */
[----:B--2---:R-:W-:-:S04]  /*14caf0*/  LOP3.LUT R53, R53, R52, RZ, 0x3c, !PT ;  /* 0x0000003435357212 */ /* 0x004fc800078e3cff */
[----:B------:R-:W-:-:S04]  /*14cb00*/  LOP3.LUT R52, R53, R52, RZ, 0x3c, !PT ;  /* 0x0000003435347212 */ /* 0x000fc800078e3cff */
[----:B------:R-:W-:-:S05]  /*14cb10*/  LOP3.LUT R53, R53, R52, RZ, 0x3c, !PT ;  /* 0x0000003435357212 */ /* 0x000fca00078e3cff */
[----:B------:R1:W-:Y:S04]  /*14cb20*/  LDGSTS.E [R56+0x17e00], [R52.64], P1 ;  /* 0x17e0000034387fae */ /* 0x0003e80008921844 */
[----:B-1----:R-:W2:Y:S04]  /*14cb30*/  LDL R52, [R1+0x5208] ;  /* 0x0052080001347983 */ /* 0x002ea80000100800 */
[----:B------:R-:W2:Y:S01]  /*14cb40*/  LDL R53, [R1+0x5214] ;  /* 0x0052140001357983 */ /* 0x000ea20000100800 */
[----:B------:R-:W-:Y:S02]  /*14cb50*/  ISETP.GT.AND P1, PT, R116, 0x37, PT ;  /* 0x000000377400780c */ /* 0x000fe40003f24270 */
[----:B--2---:R-:W-:-:S04]  /*14cb60*/  LOP3.LUT R53, R53, R52, RZ, 0x3c, !PT ;  /* 0x0000003435357212 */ /* 0x004fc800078e3cff */
[----:B------:R-:W-:-:S04]  /*14cb70*/  LOP3.LUT R52, R53, R52, RZ, 0x3c, !PT ;  /* 0x0000003435347212 */ /* 0x000fc800078e3cff */
[----:B------:R-:W-:-:S05]  /*14cb80*/  LOP3.LUT R53, R53, R52, RZ, 0x3c, !PT ;  /* 0x0000003435357212 */ /* 0x000fca00078e3cff */
[----:B------:R1:W-:Y:S02]  /*14cb90*/  LDGSTS.E [R56+0x19800], [R52.64], P2 ;  /* 0x1980000034387fae */ /* 0x0003e40009121844 */
[----:B-1----:R-:W-:Y:S01]  /*14cba0*/  IMAD.MOV.U32 R52, RZ, RZ, R11 ;  /* 0x000000ffff347224 */ /* 0x002fe200078e000b */
[----:B------:R-:W-:Y:S01]  /*14cbb0*/  MOV R53, R10 ;  /* 0x0000000a00357202 */ /* 0x000fe20000000f00 */
[----:B------:R-:W2:Y:S04]  /*14cbc0*/  LDL R11, [R1+0x510c] ;  /* 0x00510c00010b7983 */ /* 0x000ea80000100800 */
[----:B------:R-:W2:Y:S04]  /*14cbd0*/  LDL R10, [R1+0x5100] ;  /* 0x00510000010a7983 */ /* 0x000ea80000100800 */
[----:B------:R1:W-:Y:S02]  /*14cbe0*/  LDGSTS.E [R56+0x19a00], [R52.64], P2 ;  /* 0x19a0000034387fae */ /* 0x0003e40009121844 */
[----:B-1----:R-:W-:Y:S01]  /*14cbf0*/  SEL R52, RZ, 0x4, !P1 ;  /* 0x00000004ff347807 */ /* 0x002fe20004800000 */
[----:B------:R-:W-:-:S03]  /*14cc00*/  ISETP.GT.AND P1, PT, R116, 0x3b, PT ;  /* 0x0000003b7400780c */ /* 0x000fc60003f24270 */
[----:B------:R-:W-:-:S04]  /*14cc10*/  SEL R52, R52, RZ, !P0 ;  /* 0x000000ff34347207 */ /* 0x000fc80004000000 */
[----:B------:R-:W-:Y:S01]  /*14cc20*/  ISETP.NE.U32.AND P3, PT, R52, RZ, PT ;  /* 0x000000ff3400720c */ /* 0x000fe20003f65070 */
[----:B------:R-:W-:-:S04]  /*14cc30*/  SEL R52, RZ, 0x4, !P1 ;  /* 0x00000004ff347807 */ /* 0x000fc80004800000 */
[----:B------:R-:W-:Y:S01]  /*14cc40*/  SEL R52, R52, RZ, !P0 ;  /* 0x000000ff34347207 */ /* 0x000fe20004000000 */
[----:B---3--:R-:W-:Y:S02]  /*14cc50*/  IMAD.MOV.U32 R53, RZ, RZ, R4 ;  /* 0x000000ffff357224 */ /* 0x008fe400078e0004 */
[----:B------:R-:W3:Y:S01]  /*14cc60*/  LDL R4, [R1+0x5080] ;  /* 0x0050800001047983 */ /* 0x000ee20000100800 */
[----:B------:R-:W-:Y:S01]  /*14cc70*/  ISETP.NE.U32.AND P1, PT, R52, RZ, PT ;  /* 0x000000ff3400720c */ /* 0x000fe20003f25070 */
[----:B------:R-:W-:Y:S02]  /*14cc80*/  IMAD.MOV.U32 R52, RZ, RZ, R5 ;  /* 0x000000ffff347224 */ /* 0x000fe400078e0005 */
[----:B------:R-:W2:Y:S04]  /*14cc90*/  LDL R5, [R1+0x508c] ;  /* 0x00508c0001057983 */ /* 0x000ea80000100800 */
[----:B------:R1:W-:Y:S02]  /*14cca0*/  LDGSTS.E [R56+0x19c00], [R52.64], P2 ;  /* 0x19c0000034387fae */ /* 0x0003e40009121844 */
[----:B-1----:R-:W-:Y:S01]  /*14ccb0*/  MOV R52, R13 ;  /* 0x0000000d00347202 */ /* 0x002fe20000000f00 */
[----:B------:R-:W-:Y:S01]  /*14ccc0*/  IMAD.MOV.U32 R53, RZ, RZ, R12 ;  /* 0x000000ffff357224 */ /* 0x000fe200078e000c */
[----:B------:R-:W2:Y:S04]  /*14ccd0*/  LDL R13, [R1+0x5104] ;  /* 0x00510400010d7983 */ /* 0x000ea80000100800 */
[----:B------:R-:W2:Y:S04]  /*14cce0*/  LDL R12, [R1+0x50f8] ;  /* 0x0050f800010c7983 */ /* 0x000ea80000100800 */
[----:B------:R1:W-:Y:S02]  /*14ccf0*/  LDGSTS.E [R56+0x19e00], [R52.64], P2 ;  /* 0x19e0000034387fae */ /* 0x0003e40009121844 */
[----:B-1----:R-:W-:Y:S01]  /*14cd00*/  IMAD.MOV.U32 R52, RZ, RZ, R7 ;  /* 0x000000ffff347224 */ /* 0x002fe200078e0007 */
[----:B------:R-:W-:-:S02]  /*14cd10*/  MOV R53, R6 ;  /* 0x0000000600357202 */ /* 0x000fc40000000f00 */
[----:B------:R-:W-:Y:S01]  /*14cd20*/  ISETP.GT.AND P2, PT, R116, 0x3f, PT ;  /* 0x0000003f7400780c */ /* 0x000fe20003f44270 */
[----:B------:R-:W2:Y:S04]  /*14cd30*/  LDL R6, [R1+0x5078] ;  /* 0x0050780001067983 */ /* 0x000ea80000100800 */
[----:B------:R1:W-:Y:S04]  /*14cd40*/  LDGSTS.E [R56+0x1b800], [R52.64], P3 ;  /* 0x1b80000034387fae */ /* 0x0003e80009921844 */
[----:B------:R-:W2:Y:S01]  /*14cd50*/  LDL R7, [R1+0x5084] ;  /* 0x0050840001077983 */ /* 0x000ea20000100800 */
[----:B-1----:R-:W-:-:S02]  /*14cd60*/  IMAD.MOV.U32 R52, RZ, RZ, R9 ;  /* 0x000000ffff347224 */ /* 0x002fc400078e0009 */
[----:B------:R-:W-:Y:S01]  /*14cd70*/  IMAD.MOV.U32 R53, RZ, RZ, R8 ;  /* 0x000000ffff357224 */ /* 0x000fe200078e0008 */
[----:B------:R-:W2:Y:S04]  /*14cd80*/  LDL R9, [R1+0x507c] ;  /* 0x00507c0001097983 */ /* 0x000ea80000100800 */
[----:B------:R-:W2:Y:S04]  /*14cd90*/  LDL R8, [R1+0x5070] ;  /* 0x0050700001087983 */ /* 0x000ea80000100800 */
[----:B------:R1:W-:Y:S02]  /*14cda0*/  LDGSTS.E [R56+0x1ba00], [R52.64], P3 ;  /* 0x1ba0000034387fae */ /* 0x0003e40009921844 */
[----:B-1----:R-:W-:Y:S01]  /*14cdb0*/  MOV R52, R15 ;  /* 0x0000000f00347202 */ /* 0x002fe20000000f00 */
[----:B----4-:R-:W-:Y:S01]  /*14cdc0*/  IMAD.MOV.U32 R53, RZ, RZ, R14 ;  /* 0x000000ffff357224 */ /* 0x010fe200078e000e */
[----:B------:R-:W4:Y:S04]  /*14cdd0*/  LDL R15, [R1+0x5014] ;  /* 0x00501400010f7983 */ /* 0x000f280000100800 */
[----:B------:R-:W2:Y:S04]  /*14cde0*/  LDL R14, [R1+0x5008] ;  /* 0x00500800010e7983 */ /* 0x000ea80000100800 */
[----:B------:R1:W-:Y:S02]  /*14cdf0*/  LDGSTS.E [R56+0x1bc00], [R52.64], P3 ;  /* 0x1bc0000034387fae */ /* 0x0003e40009921844 */
[----:B-1----:R-:W-:Y:S01]  /*14ce00*/  IMAD.MOV.U32 R52, RZ, RZ, R17 ;  /* 0x000000ffff347224 */ /* 0x002fe200078e0011 */
[----:B------:R-:W-:Y:S01]  /*14ce10*/  MOV R53, R16 ;  /* 0x0000001000357202 */ /* 0x000fe20000000f00 */
[----:B------:R-:W2:Y:S04]  /*14ce20*/  LDL R17, [R1+0x500c] ;  /* 0x00500c0001117983 */ /* 0x000ea80000100800 */
[----:B------:R-:W2:Y:S04]  /*14ce30*/  LDL R16, [R1+0x5000] ;  /* 0x0050000001107983 */ /* 0x000ea80000100800 */
[----:B------:R1:W-:Y:S04]  /*14ce40*/  LDGSTS.E [R56+0x1be00], [R52.64], P3 ;  /* 0x1be0000034387fae */ /* 0x0003e80009921844 */
[----:B-1----:R-:W2:Y:S04]  /*14ce50*/  LDL R52, [R1+0x5108] ;  /* 0x0051080001347983 */ /* 0x002ea80000100800 */
[----:B------:R-:W2:Y:S02]  /*14ce60*/  LDL R53, [R1+0x5114] ;  /* 0x0051140001357983 */ /* 0x000ea40000100800 */
[----:B--2---:R-:W-:-:S04]  /*14ce70*/  LOP3.LUT R53, R53, R52, RZ, 0x3c, !PT ;  /* 0x0000003435357212 */ /* 0x004fc800078e3cff */
[----:B------:R-:W-:-:S04]  /*14ce80*/  LOP3.LUT R52, R53, R52, RZ, 0x3c, !PT ;  /* 0x0000003435347212 */ /* 0x000fc800078e3cff */
[----:B------:R-:W-:-:S05]  /*14ce90*/  LOP3.LUT R53, R53, R52, RZ, 0x3c, !PT ;  /* 0x0000003435357212 */ /* 0x000fca00078e3cff */
[----:B------:R1:W-:Y:S02]  /*14cea0*/  LDGSTS.E [R56+0x1d800], [R52.64], P1 ;  /* 0x1d80000034387fae */ /* 0x0003e40008921844 */
[----:B-1----:R-:W-:Y:S02]  /*14ceb0*/  IMAD.MOV.U32 R52, RZ, RZ, R11 ;  /* 0x000000ffff347224 */ /* 0x002fe400078e000b */
[----:B------:R-:W-:Y:S01]  /*14cec0*/  IMAD.MOV.U32 R53, RZ, RZ, R10 ;  /* 0x000000ffff357224 */ /* 0x000fe200078e000a */
        /* <DEDUP_REMOVED lines=9> */
[----:B------:R-:W-:Y:S02]  /*14cf60*/  IMAD.MOV.U32 R53, RZ, RZ, R12 ;  /* 0x000000ffff357224 */ /* 0x000fe400078e000c */
[----:B------:R-:W2:Y:S01]  /*14cf70*/  LDL R12, [R1+0x4ff0] ;  /* 0x004ff000010c7983 */ /* 0x000ea20000100800 */
[----:B------:R-:W-:Y:S01]  /*14cf80*/  ISETP.NE.U32.AND P2, PT, R52, RZ, PT ;  /* 0x000000ff3400720c */ /* 0x000fe20003f45070 */
[----:B------:R-:W-:Y:S02]  /*14cf90*/  MOV R52, R13 ;  /* 0x0000000d00347202 */ /* 0x000fe40000000f00 */
[----:B------:R-:W2:Y:S04]  /*14cfa0*/  LDL R13, [R1+0x4ffc] ;  /* 0x004ffc00010d7983 */ /* 0x000ea80000100800 */
        /* <DEDUP_REMOVED lines=15> */
[----:B---3--:R-:W-:Y:S01]  /*14d0a0*/  MOV R53, R4 ;  /* 0x0000000400357202 */ /* 0x008fe20000000f00 */
[----:B------:R-:W2:Y:S04]  /*14d0b0*/  LDL R5, [R1+0x4f7c] ;  /* 0x004f7c0001057983 */ /* 0x000ea80000100800 */
[----:B------:R-:W3:Y:S04]  /*14d0c0*/  LDL R4, [R1+0x4f70] ;  /* 0x004f700001047983 */ /* 0x000ee80000100800 */
[----:B------:R1:W-:Y:S02]  /*14d0d0*/  LDGSTS.E [R56+0x1fa00], [R52.64], P3 ;  /* 0x1fa0000034387fae */ /* 0x0003e40009921844 */
[----:B-1----:R-:W-:-:S02]  /*14d0e0*/  IMAD.MOV.U32 R52, RZ, RZ, R7 ;  /* 0x000000ffff347224 */ /* 0x002fc400078e0007 */
[----:B------:R-:W-:Y:S01]  /*14d0f0*/  IMAD.MOV.U32 R53, RZ, RZ, R6 ;  /* 0x000000ffff357224 */ /* 0x000fe200078e0006 */
[----:B------:R-:W2:Y:S04]  /*14d100*/  LDL R7, [R1+0x4f04] ;  /* 0x004f040001077983 */ /* 0x000ea80000100800 */
[----:B------:R-:W2:Y:S04]  /*14d110*/  LDL R6, [R1+0x4ef8] ;  /* 0x004ef80001067983 */ /* 0x000ea80000100800 */
[----:B------:R1:W-:Y:S02]  /*14d120*/  LDGSTS.E [R56+0x1fc00], [R52.64], P3 ;  /* 0x1fc0000034387fae */ /* 0x0003e40009921844 */
[----:B-1----:R-:W-:Y:S01]  /*14d130*/  MOV R52, R9 ;  /* 0x0000000900347202 */ /* 0x002fe20000000f00 */
[----:B------:R-:W-:Y:S01]  /*14d140*/  IMAD.MOV.U32 R53, RZ, RZ, R8 ;  /* 0x000000ffff357224 */ /* 0x000fe200078e0008 */
[----:B------:R-:W2:Y:S04]  /*14d150*/  LDL R9, [R1+0x4efc] ;  /* 0x004efc0001097983 */ /* 0x000ea80000100800 */
[----:B------:R-:W2:Y:S04]  /*14d160*/  LDL R8, [R1+0x4ef0] ;  /* 0x004ef00001087983 */ /* 0x000ea80000100800 */
[----:B------:R4:W-:Y:S02]  /*14d170*/  LDGSTS.E [R56+0x1fe00], [R52.64], P3 ;  /* 0x1fe0000034387fae */ /* 0x0009e40009921844 */
[----:B----4-:R-:W-:Y:S01]  /*14d180*/  IMAD.MOV.U32 R52, RZ, RZ, R15 ;  /* 0x000000ffff347224 */ /* 0x010fe200078e000f */
[----:B------:R-:W-:Y:S01]  /*14d190*/  MOV R53, R14 ;  /* 0x0000000e00357202 */ /* 0x000fe20000000f00 */
[----:B------:R-:W4:Y:S04]  /*14d1a0*/  LDL R15, [R1+0x4f14] ;  /* 0x004f1400010f7983 */ /* 0x000f280000100800 */
[----:B------:R-:W2:Y:S04]  /*14d1b0*/  LDL R14, [R1+0x4f08] ;  /* 0x004f0800010e7983 */ /* 0x000ea80000100800 */
[----:B------:R1:W-:Y:S02]  /*14d1c0*/  LDGSTS.E [R56+0x21800], [R52.64], P2 ;  /* 0x2180000034387fae */ /* 0x0003e40009121844 */
[----:B-1----:R-:W-:-:S02]  /*14d1d0*/  IMAD.MOV.U32 R52, RZ, RZ, R17 ;  /* 0x000000ffff347224 */ /* 0x002fc400078e0011 */
        /* <DEDUP_REMOVED lines=40> */
[----:B-1----:R-:W-:Y:S02]  /*14d460*/  IMAD.MOV.U32 R52, RZ, RZ, R5 ;  /* 0x000000ffff347224 */ /* 0x002fe400078e0005 */
[----:B---3--:R-:W-:Y:S01]  /*14d470*/  IMAD.MOV.U32 R53, RZ, RZ, R4 ;  /* 0x000000ffff357224 */ /* 0x008fe200078e0004 */
[----:B------:R-:W2:Y:S04]  /*14d480*/  LDL R5, [R1+0x4dfc] ;  /* 0x004dfc0001057983 */ /* 0x000ea80000100800 */
[----:B------:R-:W3:Y:S04]  /*14d490*/  LDL R4, [R1+0x4df0] ;  /* 0x004df00001047983 */ /* 0x000ee80000100800 */
[----:B------:R4:W-:Y:S02]  /*14d4a0*/  LDGSTS.E [R56+0x23e00], [R52.64], P3 ;  /* 0x23e0000034387fae */ /* 0x0009e40009921844 */
[----:B----4-:R-:W-:Y:S01]  /*14d4b0*/  MOV R52, R15 ;  /* 0x0000000f00347202 */ /* 0x010fe20000000f00 */
[----:B------:R-:W-:Y:S01]  /*14d4c0*/  IMAD.MOV.U32 R53, RZ, RZ, R14 ;  /* 0x000000ffff357224 */ /* 0x000fe200078e000e */
[----:B------:R-:W4:Y:S04]  /*14d4d0*/  LDL R15, [R1+0x4e14] ;  /* 0x004e1400010f7983 */ /* 0x000f280000100800 */
[----:B------:R-:W2:Y:S04]  /*14d4e0*/  LDL R14, [R1+0x4e08] ;  /* 0x004e0800010e7983 */ /* 0x000ea80000100800 */
        /* <DEDUP_REMOVED lines=45> */
[----:B------:R4:W-:Y:S02]  /*14d7c0*/  LDGSTS.E [R56+0x27e00], [R52.64], P3 ;  /* 0x27e0000034387fae */ /* 0x0009e40009921844 */
[----:B----4-:R-:W-:Y:S01]  /*14d7d0*/  MOV R52, R15 ;  /* 0x0000000f00347202 */ /* 0x010fe20000000f00 */
[----:B------:R-:W-:Y:S01]  /*14d7e0*/  IMAD.MOV.U32 R53, RZ, RZ, R14 ;  /* 0x000000ffff357224 */ /* 0x000fe200078e000e */
[----:B------:R-:W2:Y:S04]  /*14d7f0*/  LDL R15, [R1+0x4d14] ;  /* 0x004d1400010f7983 */ /* 0x000ea80000100800 */
[----:B------:R-:W4:Y:S04]  /*14d800*/  LDL R14, [R1+0x4d08] ;  /* 0x004d0800010e7983 */ /* 0x000f280000100800 */
[----:B------:R1:W-:Y:S02]  /*14d810*/  LDGSTS.E [R56+0x29800], [R52.64], P2 ;  /* 0x2980000034387fae */ /* 0x0003e40009121844 */
[----:B-1----:R-:W-:Y:S01]  /*14d820*/  IMAD.MOV.U32 R52, RZ, RZ, R17 ;  /* 0x000000ffff347224 */ /* 0x002fe200078e0011 */
[----:B------:R-:W-:Y:S01]  /*14d830*/  MOV R53, R16 ;  /* 0x0000001000357202 */ /* 0x000fe20000000f00 */
[----:B------:R-:W2:Y:S04]  /*14d840*/  LDL R17, [R1+0x4d0c] ;  /* 0x004d0c0001117983 */ /* 0x000ea80000100800 */
[----:B------:R-:W2:Y:S04]  /*14d850*/  LDL R16, [R1+0x4d00] ;  /* 0x004d000001107983 */ /* 0x000ea80000100800 */
[----:B------:R1:W-:Y:S02]  /*14d860*/  LDGSTS.E [R56+0x29a00], [R52.64], P2 ;  /* 0x29a0000034387fae */ /* 0x0003e40009121844 */
[----:B-1----:R-:W-:Y:S01]  /*14d870*/  SEL R52, RZ, 0x4, !P1 ;  /* 0x00000004ff347807 */ /* 0x002fe20004800000 */
[----:B------:R-:W-:Y:S01]  /*14d880*/  ISETP.GT.AND P1, PT, R116, 0x5b, PT ;  /* 0x0000005b7400780c */ /* 0x000fe20003f24270 */
[----:B------:R-:W2:Y:S02]  /*14d890*/  LDL R53, [R1+0x4e04] ;  /* 0x004e040001357983 */ /* 0x000ea40000100800 */
[----:B------:R-:W-:-:S04]  /*14d8a0*/  SEL R52, R52, RZ, !P0 ;  /* 0x000000ff34347207 */ /* 0x000fc80004000000 */
[----:B------:R-:W-:Y:S01]  /*14d8b0*/  ISETP.NE.U32.AND P3, PT, R52, RZ, PT ;  /* 0x000000ff3400720c */ /* 0x000fe20003f65070 */
[----:B------:R-:W-:-:S04]  /*14d8c0*/  SEL R52, RZ, 0x4, !P1 ;  /* 0x00000004ff347807 */ /* 0x000fc80004800000 */
[----:B------:R-:W-:-:S04]  /*14d8d0*/  SEL R52, R52, RZ, !P0 ;  /* 0x000000ff34347207 */ /* 0x000fc80004000000 */
[----:B------:R-:W-:Y:S02]  /*14d8e0*/  ISETP.NE.U32.AND P1, PT, R52, RZ, PT ;  /* 0x000000ff3400720c */ /* 0x000fe40003f25070 */
[----:B------:R-:W2:Y:S02]  /*14d8f0*/  LDL R52, [R1+0x4df8] ;  /* 0x004df80001347983 */ /* 0x000ea40000100800 */
        /* <DEDUP_REMOVED lines=9> */
[----:B-1----:R-:W-:Y:S01]  /*14d990*/  MOV R52, R7 ;  /* 0x0000000700347202 */ /* 0x002fe20000000f00 */
[----:B------:R-:W-:Y:S01]  /*14d9a0*/  IMAD.MOV.U32 R53, RZ, RZ, R6 ;  /* 0x000000ffff357224 */ /* 0x000fe200078e0006 */
[----:B------:R-:W-:Y:S01]  /*14d9b0*/  ISETP.GT.AND P2, PT, R116, 0x5f, PT ;  /* 0x0000005f7400780c */ /* 0x000fe20003f44270 */
[----:B------:R-:W2:Y:S04]  /*14d9c0*/  LDL R6, [R1+0x4c78] ;  /* 0x004c780001067983 */ /* 0x000ea80000100800 */
[----:B------:R1:W-:Y:S04]  /*14d9d0*/  LDGSTS.E [R56+0x2b800], [R52.64], P3 ;  /* 0x2b80000034387fae */ /* 0x0003e80009921844 */
[----:B------:R-:W2:Y:S01]  /*14d9e0*/  LDL R7, [R1+0x4c84] ;  /* 0x004c840001077983 */ /* 0x000ea20000100800 */
[----:B-1----:R-:W-:Y:S01]  /*14d9f0*/  IMAD.MOV.U32 R52, RZ, RZ, R9 ;  /* 0x000000ffff347224 */ /* 0x002fe200078e0009 */
[----:B------:R-:W-:-:S02]  /*14da00*/  MOV R53, R8 ;  /* 0x0000000800357202 */ /* 0x000fc40000000f00 */
[----:B------:R-:W2:Y:S04]  /*14da10*/  LDL R9, [R1+0x4c7c] ;  /* 0x004c7c0001097983 */ /* 0x000ea80000100800 */
[----:B------:R-:W2:Y:S04]  /*14da20*/  LDL R8, [R1+0x4c70] ;  /* 0x004c700001087983 */ /* 0x000ea80000100800 */
        /* <DEDUP_REMOVED lines=12> */
[----:B----4-:R-:W-:Y:S01]  /*14daf0*/  MOV R53, R14 ;  /* 0x0000000e00357202 */ /* 0x010fe20000000f00 */
        /* <DEDUP_REMOVED lines=34> */
[----:B-1----:R-:W-:Y:S01]  /*14dd20*/  MOV R52, R5 ;  /* 0x0000000500347202 */ /* 0x002fe20000000f00 */
[----:B---3--:R-:W-:Y:S01]  /*14dd30*/  IMAD.MOV.U32 R53, RZ, RZ, R4 ;  /* 0x000000ffff357224 */ /* 0x008fe200078e0004 */
[----:B------:R-:W2:Y:S04]  /*14dd40*/  LDL R5, [R1+0x4b0c] ;  /* 0x004b0c0001057983 */ /* 0x000ea80000100800 */
[----:B------:R-:W3:Y:S04]  /*14dd50*/  LDL R4, [R1+0x4b00] ;  /* 0x004b000001047983 */ /* 0x000ee80000100800 */
[----:B------:R1:W-:Y:S02]  /*14dd60*/  LDGSTS.E [R56+0x2fa00], [R52.64], P3 ;  /* 0x2fa0000034387fae */ /* 0x0003e40009921844 */
[----:B-1----:R-:W-:Y:S01]  /*14dd70*/  IMAD.MOV.U32 R52, RZ, RZ, R7 ;  /* 0x000000ffff347224 */ /* 0x002fe200078e0007 */
[----:B------:R-:W-:Y:S01]  /*14dd80*/  MOV R53, R6 ;  /* 0x0000000600357202 */ /* 0x000fe20000000f00 */
        /* <DEDUP_REMOVED lines=27> */
[----:B----4-:R-:W-:Y:S02]  /*14df40*/  IMAD.MOV.U32 R52, RZ, RZ, R15 ;  /* 0x000000ffff347224 */ /* 0x010fe400078e000f */
[----:B------:R-:W4:Y:S04]  /*14df50*/  LDL R15, [R1+0x4a84] ;  /* 0x004a8400010f7983 */ /* 0x000f280000100800 */
[----:B------:R1:W-:Y:S02]  /*14df60*/  LDGSTS.E [R56+0x31c00], [R52.64], P2 ;  /* 0x31c0000034387fae */ /* 0x0003e40009121844 */
[----:B-1----:R-:W-:Y:S01]  /*14df70*/  MOV R52, R17 ;  /* 0x0000001100347202 */ /* 0x002fe20000000f00 */
        /* <DEDUP_REMOVED lines=36> */
[----:B---3--:R-:W-:-:S05]  /*14e1c0*/  MOV R53, R4 ;  /* 0x0000000400357202 */ /* 0x008fca0000000f00 */
[----:B------:R1:W-:Y:S02]  /*14e1d0*/  LDGSTS.E [R56+0x35a00], [R52.64], P1 ;  /* 0x35a0000034387fae */ /* 0x0003e40008921844 */
[----:B-1----:R-:W-:Y:S01]  /*14e1e0*/  SEL R52, RZ, 0x4, !P2 ;  /* 0x00000004ff347807 */ /* 0x002fe20005000000 */
[----:B------:R-:W-:-:S03]  /*14e1f0*/  ISETP.GT.AND P2, PT, R116, 0x73, PT ;  /* 0x000000737400780c */ /* 0x000fc60003f44270 */
[----:B------:R-:W-:-:S04]  /*14e200*/  SEL R52, R52, RZ, !P0 ;  /* 0x000000ff34347207 */ /* 0x000fc80004000000 */
[----:B------:R-:W-:Y:S01]  /*14e210*/  ISETP.NE.U32.AND P3, PT, R52, RZ, PT ;  /* 0x000000ff3400720c */ /* 0x000fe20003f65070 */
[----:B------:R-:W-:-:S04]  /*14e220*/  SEL R52, RZ, 0x4, !P2 ;  /* 0x00000004ff347807 */ /* 0x000fc80005000000 */
[----:B------:R-:W-:Y:S01]  /*14e230*/  SEL R52, R52, RZ, !P0 ;  /* 0x000000ff34347207 */ /* 0x000fe20004000000 */
[----:B------:R-:W-:-:S03]  /*14e240*/  IMAD.MOV.U32 R53, RZ, RZ, R6 ;  /* 0x000000ffff357224 */ /* 0x000fc600078e0006 */
[----:B------:R-:W-:Y:S01]  /*14e250*/  ISETP.NE.U32.AND P2, PT, R52, RZ, PT ;  /* 0x000000ff3400720c */ /* 0x000fe20003f45070 */
[----:B------:R-:W-:Y:S02]  /*14e260*/  IMAD.MOV.U32 R52, RZ, RZ, R7 ;  /* 0x000000ffff347224 */ /* 0x000fe400078e0007 */
[----:B------:R-:W2:Y:S04]  /*14e270*/  LDL.LU.64 R6, [R1+0x4450] ;  /* 0x0044500001067983 */ /* 0x000ea80000300a00 */
[----:B------:R1:W-:Y:S02]  /*14e280*/  LDGSTS.E [R56+0x35c00], [R52.64], P1 ;  /* 0x35c0000034387fae */ /* 0x0003e40008921844 */
[----:B-1----:R-:W-:Y:S01]  /*14e290*/  MOV R52, R9 ;  /* 0x0000000900347202 */ /* 0x002fe20000000f00 */
[----:B------:R-:W-:-:S05]  /*14e2a0*/  IMAD.MOV.U32 R53, RZ, RZ, R8 ;  /* 0x000000ffff357224 */ /* 0x000fca00078e0008 */
[----:B------:R1:W-:Y:S02]  /*14e2b0*/  LDGSTS.E [R56+0x35e00], [R52.64], P1 ;  /* 0x35e0000034387fae */ /* 0x0003e40008921844 */
[----:B-1----:R-:W-:Y:S01]  /*14e2c0*/  IMAD.MOV.U32 R52, RZ, RZ, R11 ;  /* 0x000000ffff347224 */ /* 0x002fe200078e000b */
[----:B------:R-:W-:-:S05]  /*14e2d0*/  MOV R53, R10 ;  /* 0x0000000a00357202 */ /* 0x000fca0000000f00 */
[----:B------:R1:W-:Y:S02]  /*14e2e0*/  LDGSTS.E [R56+0x37800], [R52.64], P3 ;  /* 0x3780000034387fae */ /* 0x0003e40009921844 */
[----:B-1----:R-:W-:Y:S02]  /*14e2f0*/  IMAD.MOV.U32 R52, RZ, RZ, R13 ;  /* 0x000000ffff347224 */ /* 0x002fe400078e000d */
[----:B------:R-:W-:-:S05]  /*14e300*/  IMAD.MOV.U32 R53, RZ, RZ, R12 ;  /* 0x000000ffff357224 */ /* 0x000fca00078e000c */
[----:B------:R4:W-:Y:S02]  /*14e310*/  LDGSTS.E [R56+0x37a00], [R52.64], P3 ;  /* 0x37a0000034387fae */ /* 0x0009e40009921844 */
[----:B----4-:R-:W-:Y:S01]  /*14e320*/  MOV R52, R15 ;  /* 0x0000000f00347202 */ /* 0x010fe20000000f00 */
[----:B------:R-:W-:-:S05]  /*14e330*/  IMAD.MOV.U32 R53, RZ, RZ, R14 ;  /* 0x000000ffff357224 */ /* 0x000fca00078e000e */
[----:B------:R1:W-:Y:S02]  /*14e340*/  LDGSTS.E [R56+0x37c00], [R52.64], P3 ;  /* 0x37c0000034387fae */ /* 0x0003e40009921844 */
[----:B-1----:R-:W-:Y:S01]  /*14e350*/  IMAD.MOV.U32 R52, RZ, RZ, R17 ;  /* 0x000000ffff347224 */ /* 0x002fe200078e0011 */
[----:B------:R-:W-:-:S05]  /*14e360*/  MOV R53, R16 ;  /* 0x0000001000357202 */ /* 0x000fca0000000f00 */
[----:B------:R1:W-:Y:S01]  /*14e370*/  LDGSTS.E [R56+0x37e00], [R52.64], P3 ;  /* 0x37e0000034387fae */ /* 0x0003e20009921844 */
[----:B------:R-:W-:Y:S01]  /*14e380*/  ISETP.GT.AND P1, PT, R116, 0x77, PT ;  /* 0x000000777400780c */ /* 0x000fe20003f24270 */
[----:B-1----:R-:W-:Y:S02]  /*14e390*/  IMAD.MOV.U32 R52, RZ, RZ, R121 ;  /* 0x000000ffff347224 */ /* 0x002fe400078e0079 */
[----:B------:R-:W-:-:S05]  /*14e3a0*/  IMAD.MOV.U32 R53, RZ, RZ, R122 ;  /* 0x000000ffff357224 */ /* 0x000fca00078e007a */
[----:B------:R1:W-:Y:S02]  /*14e3b0*/  LDGSTS.E [R56+0x39800], [R52.64], P2 ;  /* 0x3980000034387fae */ /* 0x0003e40009121844 */
[----:B-1----:R-:W-:Y:S01]  /*14e3c0*/  MOV R52, R119 ;  /* 0x0000007700347202 */ /* 0x002fe20000000f00 */
[----:B------:R-:W-:-:S05]  /*14e3d0*/  IMAD.MOV.U32 R53, RZ, RZ, R120 ;  /* 0x000000ffff357224 */ /* 0x000fca00078e0078 */
[----:B------:R1:W-:Y:S02]  /*14e3e0*/  LDGSTS.E [R56+0x39a00], [R52.64], P2 ;  /* 0x39a0000034387fae */ /* 0x0003e40009121844 */
[----:B-1----:R-:W-:Y:S01]  /*14e3f0*/  SEL R52, RZ, 0x4, !P1 ;  /* 0x00000004ff347807 */ /* 0x002fe20004800000 */
[----:B------:R-:W-:-:S03]  /*14e400*/  ISETP.GT.AND P1, PT, R116, 0x7b, PT ;  /* 0x0000007b7400780c */ /* 0x000fc60003f24270 */
[----:B------:R-:W-:-:S04]  /*14e410*/  SEL R52, R52, RZ, !P0 ;  /* 0x000000ff34347207 */ /* 0x000fc80004000000 */
[----:B------:R-:W-:Y:S01]  /*14e420*/  ISETP.NE.U32.AND P3, PT, R52, RZ, PT ;  /* 0x000000ff3400720c */ /* 0x000fe20003f65070 */
[----:B------:R-:W-:-:S04]  /*14e430*/  SEL R52, RZ, 0x4, !P1 ;  /* 0x00000004ff347807 */ /* 0x000fc80004800000 */
[----:B------:R-:W-:Y:S02]  /*14e440*/  SEL R52, R52, RZ, !P0 ;  /* 0x000000ff34347207 */ /* 0x000fe40004000000 */
[----:B------:R-:W-:Y:S02]  /*14e450*/  MOV R53, R118 ;  /* 0x0000007600357202 */ /* 0x000fe40000000f00 */
[----:B------:R-:W-:Y:S01]  /*14e460*/  ISETP.NE.U32.AND P4, PT, R52, RZ, PT ;  /* 0x000000ff3400720c */ /* 0x000fe20003f85070 */
[----:B------:R-:W-:-:S05]  /*14e470*/  IMAD.MOV.U32 R52, RZ, RZ, R115 ;  /* 0x000000ffff347224 */ /* 0x000fca00078e0073 */
[----:B------:R1:W-:Y:S02]  /*14e480*/  LDGSTS.E [R56+0x39c00], [R52.64], P2 ;  /* 0x39c0000034387fae */ /* 0x0003e40009121844 */
[----:B-1----:R-:W-:Y:S02]  /*14e490*/  IMAD.MOV.U32 R52, RZ, RZ, R113 ;  /* 0x000000ffff347224 */ /* 0x002fe400078e0071 */
[----:B------:R-:W-:-:S05]  /*14e4a0*/  IMAD.MOV.U32 R53, RZ, RZ, R114 ;  /* 0x000000ffff357224 */ /* 0x000fca00078e0072 */
        /* <DEDUP_REMOVED lines=9> */
[----:B------:R1:W-:Y:S04]  /*14e540*/  LDGSTS.E [R56+0x3bc00], [R52.64], P3 ;  /* 0x3bc0000034387fae */ /* 0x0003e80009921844 */
[----:B------:R-:W3:Y:S01]  /*14e550*/  S2R R119, SR_TID.X ;  /* 0x0000000000777919 */ /* 0x000ee20000002100 */
[----:B-1----:R-:W-:Y:S01]  /*14e560*/  MOV R52, R105 ;  /* 0x0000006900347202 */ /* 0x002fe20000000f00 */
        /* <DEDUP_REMOVED lines=11> */
[----:B------:R1:W-:Y:S01]  /*14e620*/  LDGSTS.E [R56+0x3dc00], [R52.64], P4 ;  /* 0x3dc0000034387fae */ /* 0x0003e2000a121844 */
[----:B---3--:R-:W-:Y:S02]  /*14e630*/  LOP3.LUT R4, R119, 0x7f, RZ, 0xc0, !PT ;  /* 0x0000007f77047812 */ /* 0x008fe400078ec0ff */
[----:B-1----:R-:W-:-:S04]  /*14e640*/  SEL R52, RZ, 0x4, !P1 ;  /* 0x00000004ff347807 */ /* 0x002fc80004800000 */
[----:B------:R-:W-:Y:S02]  /*14e650*/  SEL R52, R52, RZ, !P0 ;  /* 0x000000ff34347207 */ /* 0x000fe40004000000 */
[----:B------:R-:W-:Y:S02]  /*14e660*/  MOV R53, R98 ;  /* 0x0000006200357202 */ /* 0x000fe40000000f00 */
[----:B------:R-:W-:Y:S01]  /*14e670*/  ISETP.NE.U32.AND P1, PT, R52, RZ, PT ;  /* 0x000000ff3400720c */ /* 0x000fe20003f25070 */
[----:B------:R-:W-:Y:S01]  /*14e680*/  IMAD.MOV.U32 R52, RZ, RZ, R97 ;  /* 0x000000ffff347224 */ /* 0x000fe200078e0061 */
[----:B------:R-:W-:-:S04]  /*14e690*/  ISETP.GE.AND P2, PT, R4, R116, PT ;  /* 0x000000740400720c */ /* 0x000fc80003f46270 */
[----:B------:R1:W-:Y:S02]  /*14e6a0*/  LDGSTS.E [R56+0x3de00], [R52.64], P4 ;  /* 0x3de0000034387fae */ /* 0x0003e4000a121844 */
[----:B-1----:R-:W-:-:S04]  /*14e6b0*/  SEL R52, RZ, 0x4, P2 ;  /* 0x00000004ff347807 */ /* 0x002fc80001000000 */
[----:B------:R-:W-:Y:S01]  /*14e6c0*/  SEL R52, R52, RZ, !P0 ;  /* 0x000000ff34347207 */ /* 0x000fe20004000000 */
[----:B------:R-:W-:-:S03]  /*14e6d0*/  IMAD.MOV.U32 R53, RZ, RZ, R96 ;  /* 0x000000ffff357224 */ /* 0x000fc600078e0060 */
[----:B------:R-:W-:Y:S01]  /*14e6e0*/  ISETP.NE.U32.AND P0, PT, R52, RZ, PT ;  /* 0x000000ff3400720c */ /* 0x000fe20003f05070 */
        /* <DEDUP_REMOVED lines=9> */
[----:B------:R-:W-:Y:S01]  /*14e780*/  IMAD.MOV.U32 R53, RZ, RZ, R90 ;  /* 0x000000ffff357224 */ /* 0x000fe200078e005a */
[----:B------:R-:W-:-:S04]  /*14e790*/  IADD3 R54, R117, 0x100000, RZ ;  /* 0x0010000075367810 */ /* 0x000fc80007ffe0ff */
[----:B------:R1:W-:Y:S01]  /*14e7a0*/  LDGSTS.E [R56+0x3fe00], [R52.64], P1 ;  /* 0x3fe0000034387fae */ /* 0x0003e20008921844 */
[----:B------:R-:W0:Y:S01]  /*14e7b0*/  LDGDEPBAR ;  /* 0x00000000000079af */ /* 0x000e220000000000 */
[----:B-1----:R-:W-:Y:S01]  /*14e7c0*/  MOV R52, R88 ;  /* 0x0000005800347202 */ /* 0x002fe20000000f00 */
[----:B------:R-:W-:-:S05]  /*14e7d0*/  IMAD.MOV.U32 R53, RZ, RZ, R89 ;  /* 0x000000ffff357224 */ /* 0x000fca00078e0059 */
[----:B------:R1:W-:Y:S02]  /*14e7e0*/  LDGSTS.E [R54+-0x80000], [R52.64], P0 ;  /* 0x8000000034367fae */ /* 0x0003e40008121844 */
[----:B-1----:R-:W-:Y:S01]  /*14e7f0*/  IMAD.MOV.U32 R52, RZ, RZ, R86 ;  /* 0x000000ffff347224 */ /* 0x002fe200078e0056 */
[----:B------:R-:W-:-:S05]  /*14e800*/  MOV R53, R87 ;  /* 0x0000005700357202 */ /* 0x000fca0000000f00 */
[----:B------:R1:W-:Y:S02]  /*14e810*/  LDGSTS.E [R54+-0x7f000], [R52.64], P0 ;  /* 0x8100000034367fae */ /* 0x0003e40008121844 */
[----:B-1----:R-:W-:Y:S02]  /*14e820*/  IMAD.MOV.U32 R52, RZ, RZ, R84 ;  /* 0x000000ffff347224 */ /* 0x002fe400078e0054 */
[----:B------:R-:W-:-:S05]  /*14e830*/  IMAD.MOV.U32 R53, RZ, RZ, R85 ;  /* 0x000000ffff357224 */ /* 0x000fca00078e0055 */
[----:B------:R1:W-:Y:S02]  /*14e840*/  LDGSTS.E [R54+-0x7e000], [R52.64], P0 ;  /* 0x8200000034367fae */ /* 0x0003e40008121844 */
        /* <DEDUP_REMOVED lines=22> */
[----:B------:R-:W-:Y:S02]  /*14e9b0*/  MOV R53, R59 ;  /* 0x0000003b00357202 */ /* 0x000fe40000000f00 */
[----:B------:R-:W3:Y:S01]  /*14e9c0*/  LDL.LU.64 R58, [R1+0x4430] ;  /* 0x00443000013a7983 */ /* 0x000ee20000300a00 */
[----:B------:R-:W4:Y:S02]  /*14e9d0*/  LDL.LU.64 R16, [R1+0x43f0] ;  /* 0x0043f00001107983 */ /* 0x000f240000300a00 */
[----:B------:R-:W4:Y:S02]  /*14e9e0*/  LDL.LU.64 R14, [R1+0x43b0] ;  /* 0x0043b000010e7983 */ /* 0x000f240000300a00 */
[----:B------:R-:W4:Y:S01]  /*14e9f0*/  LDL.LU.64 R12, [R1+0x4370] ;  /* 0x00437000010c7983 */ /* 0x000f220000300a00 */
[----:B------:R-:W4:Y:S04]  /*14ea00*/  LDL.LU.64 R4, [R1+0x4330] ;  /* 0x0043300001047983 */ /* 0x000f280000300a00 */
[----:B------:R1:W-:Y:S01]  /*14ea10*/  LDGSTS.E [R54+-0x76000], [R52.64], P0 ;  /* 0x8a00000034367fae */ /* 0x0003e20008121844 */
[----:B------:R-:W4:Y:S02]  /*14ea20*/  LDL.LU.64 R10, [R1+0x42f0] ;  /* 0x0042f000010a7983 */ /* 0x000f240000300a00 */
[----:B------:R-:W4:Y:S02]  /*14ea30*/  LDL.LU.64 R8, [R1+0x42b0] ;  /* 0x0042b00001087983 */ /* 0x000f240000300a00 */
[----:B------:R-:W4:Y:S01]  /*14ea40*/  LDL.LU.64 R72, [R1+0x4270] ;  /* 0x0042700001487983 */ /* 0x000f220000300a00 */
[----:B------:R-:W4:Y:S01]  /*14ea50*/  LDL.LU.64 R74, [R1+0x4230] ;  /* 0x00423000014a7983 */ /* 0x000f220000300a00 */
[----:B-1----:R-:W-:-:S02]  /*14ea60*/  IMAD.MOV.U32 R52, RZ, RZ, R68 ;  /* 0x000000ffff347224 */ /* 0x002fc400078e0044 */
        /* <DEDUP_REMOVED lines=17> */
[----:B--2---:R-:W-:-:S05]  /*14eb80*/  IADD3 R53, P1, R6, R247, RZ ;  /* 0x000000f706357210 */ /* 0x004fca0007f3e0ff */
[----:B------:R-:W-:Y:S02]  /*14eb90*/  IMAD.X R52, R7, 0x1, R3, P1 ;  /* 0x0000000107347824 */ /* 0x000fe400008e0603 */
[----:B------:R-:W2:Y:S01]  /*14eba0*/  LDL.LU.64 R6, [R1+0x41f0] ;  /* 0x0041f00001067983 */ /* 0x000ea20000300a00 */
[----:B------:R-:W2:Y:S02]  /*14ebb0*/  LDL.LU.64 R78, [R1+0x41b0] ;  /* 0x0041b000014e7983 */ /* 0x000ea40000300a00 */
[----:B------:R-:W2:Y:S02]  /*14ebc0*/  LDL.LU.64 R80, [R1+0x4170] ;  /* 0x0041700001507983 */ /* 0x000ea40000300a00 */
[----:B------:R-:W2:Y:S01]  /*14ebd0*/  LDL.LU.64 R82, [R1+0x4130] ;  /* 0x0041300001527983 */ /* 0x000ea20000300a00 */
[----:B------:R-:W2:Y:S01]  /*14ebe0*/  LDL.LU.64 R84, [R1+0x40f0] ;  /* 0x0040f00001547983 */ /* 0x000ea20000300a00 */
[----:B------:R-:W2:Y:S02]  /*14ebf0*/  LDL.LU.64 R86, [R1+0x40b0] ;  /* 0x0040b00001567983 */ /* 0x000ea40000300a00 */
[----:B------:R-:W2:Y:S01]  /*14ec00*/  LDL.LU.64 R88, [R1+0x4070] ;  /* 0x0040700001587983 */ /* 0x000ea20000300a00 */
[----:B---3--:R-:W-:-:S05]  /*14ec10*/  IADD3 R55, P1, R58, R247, RZ ;  /* 0x000000f73a377210 */ /* 0x008fca0007f3e0ff */
[----:B------:R-:W-:Y:S01]  /*14ec20*/  IMAD.X R54, R59, 0x1, R3, P1 ;  /* 0x000000013b367824 */ /* 0x000fe200008e0603 */
[----:B----4-:R-:W-:-:S04]  /*14ec30*/  IADD3 R58, P1, R16, R247, RZ ;  /* 0x000000f7103a7210 */ /* 0x010fc80007f3e0ff */
[----:B------:R-:W-:Y:S01]  /*14ec40*/  IADD3.X R57, R17, R3, RZ, P1, !PT ;  /* 0x0000000311397210 */ /* 0x000fe20000ffe4ff */
[-C--:B------:R-:W-:Y:S01]  /*14ec50*/  IADD3 R60, P1, R14, R247.reuse, RZ ;  /* 0x000000f70e3c7210 */ /* 0x080fe20007f3e0ff */
[----:B------:R-:W3:Y:S04]  /*14ec60*/  LDL.LU.64 R16, [R1+0x4030] ;  /* 0x0040300001107983 */ /* 0x000ee80000300a00 */
[--C-:B------:R-:W-:Y:S01]  /*14ec70*/  IMAD.X R59, R15, 0x1, R3.reuse, P1 ;  /* 0x000000010f3b7824 */ /* 0x100fe200008e0603 */
[-C--:B------:R-:W-:Y:S01]  /*14ec80*/  IADD3 R62, P1, R12, R247.reuse, RZ ;  /* 0x000000f70c3e7210 */ /* 0x080fe20007f3e0ff */
[----:B------:R-:W4:Y:S04]  /*14ec90*/  LDL.LU.64 R14, [R1+0x3ff0] ;  /* 0x003ff000010e7983 */ /* 0x000f280000300a00 */
[----:B------:R-:W-:Y:S01]  /*14eca0*/  IMAD.X R61, R13, 0x1, R3, P1 ;  /* 0x000000010d3d7824 */ /* 0x000fe200008e0603 */
[----:B------:R-:W-:-:S04]  /*14ecb0*/  IADD3 R64, P1, R4, R247, RZ ;  /* 0x000000f704407210 */ /* 0x000fc80007f3e0ff */
[----:B------:R-:W-:Y:S02]  /*14ecc0*/  IADD3.X R63, R5, R3, RZ, P1, !PT ;  /* 0x00000003053f7210 */ /* 0x000fe40000ffe4ff */
[----:B------:R-:W4:Y:S01]  /*14ecd0*/  LDL.LU.64 R4, [R1+0x3fb0] ;  /* 0x003fb00001047983 */ /* 0x000f220000300a00 */
[-C--:B------:R-:W-:Y:S01]  /*14ece0*/  IADD3 R66, P1, R10, R247.reuse, RZ ;  /* 0x000000f70a427210 */ /* 0x080fe20007f3e0ff */
[----:B------:R-:W4:Y:S04]  /*14ecf0*/  LDL.LU.64 R12, [R1+0x3f70] ;  /* 0x003f7000010c7983 */ /* 0x000f280000300a00 */
[--C-:B------:R-:W-:Y:S01]  /*14ed00*/  IMAD.X R65, R11, 0x1, R3.reuse, P1 ;  /* 0x000000010b417824 */ /* 0x100fe200008e0603 */
[-C--:B------:R-:W-:Y:S01]  /*14ed10*/  IADD3 R68, P1, R8, R247.reuse, RZ ;  /* 0x000000f708447210 */ /* 0x080fe20007f3e0ff */
[----:B------:R-:W4:Y:S04]  /*14ed20*/  LDL.LU.64 R10, [R1+0x3f30] ;  /* 0x003f3000010a7983 */ /* 0x000f280000300a00 */
[----:B------:R-:W-:Y:S01]  /*14ed30*/  IMAD.X R67, R9, 0x1, R3, P1 ;  /* 0x0000000109437824 */ /* 0x000fe200008e0603 */
[----:B------:R-:W-:Y:S01]  /*14ed40*/  IADD3 R70, P1, R72, R247, RZ ;  /* 0x000000f748467210 */ /* 0x000fe20007f3e0ff */
[----:B------:R-:W4:Y:S03]  /*14ed50*/  LDL.LU.64 R8, [R1+0x3ef0] ;  /* 0x003ef00001087983 */ /* 0x000f260000300a00 */
[----:B------:R-:W-:Y:S01]  /*14ed60*/  IADD3.X R69, R73, R3, RZ, P1, !PT ;  /* 0x0000000349457210 */ /* 0x000fe20000ffe4ff */
[----:B------:R-:W-:-:S05]  /*14ed70*/  IADD3 R72, P1, R74, R247, RZ ;  /* 0x000000f74a487210 */ /* 0x000fca0007f3e0ff */
[----:B------:R-:W-:Y:S01]  /*14ed80*/  IMAD.X R71, R75, 0x1, R3, P1 ;  /* 0x000000014b477824 */ /* 0x000fe200008e0603 */
[----:B--2---:R-:W-:-:S05]  /*14ed90*/  IADD3 R74, P1, R6, R247, RZ ;  /* 0x000000f7064a7210 */ /* 0x004fca0007f3e0ff */
[----:B------:R-:W-:Y:S01]  /*14eda0*/  IMAD.X R73, R7, 0x1, R3, P1 ;  /* 0x0000000107497824 */ /* 0x000fe200008e0603 */
[----:B------:R-:W-:Y:S01]  /*14edb0*/  IADD3 R76, P1, R78, R247, RZ ;  /* 0x000000f74e4c7210 */ /* 0x000fe20007f3e0ff */
[----:B------:R-:W2:Y:S03]  /*14edc0*/  LDL.LU.64 R6, [R1+0x3eb0] ;  /* 0x003eb00001067983 */ /* 0x000ea60000300a00 */
[----:B------:R-:W-:Y:S01]  /*14edd0*/  IADD3.X R75, R79, R3, RZ, P1, !PT ;  /* 0x000000034f4b7210 */ /* 0x000fe20000ffe4ff */
[----:B------:R-:W-:-:S05]  /*14ede0*/  IADD3 R78, P1, R80, R247, RZ ;  /* 0x000000f7504e7210 */ /* 0x000fca0007f3e0ff */
[----:B------:R-:W-:Y:S01]  /*14edf0*/  IMAD.X R77, R81, 0x1, R3, P1 ;  /* 0x00000001514d7824 */ /* 0x000fe200008e0603 */
[----:B------:R-:W-:-:S05]  /*14ee00*/  IADD3 R80, P1, R82, R247, RZ ;  /* 0x000000f752507210 */ /* 0x000fca0007f3e0ff */
[----:B------:R-:W-:Y:S01]  /*14ee10*/  IMAD.X R79, R83, 0x1, R3, P1 ;  /* 0x00000001534f7824 */ /* 0x000fe200008e0603 */
[----:B------:R-:W-:-:S04]  /*14ee20*/  IADD3 R82, P1, R84, R247, RZ ;  /* 0x000000f754527210 */ /* 0x000fc80007f3e0ff */
[----:B------:R-:W-:Y:S01]  /*14ee30*/  IADD3.X R81, R85, R3, RZ, P1, !PT ;  /* 0x0000000355517210 */ /* 0x000fe20000ffe4ff */
[----:B------:R-:W-:-:S05]  /*14ee40*/  IADD3 R84, P1, R86, R247, RZ ;  /* 0x000000f756547210 */ /* 0x000fca0007f3e0ff */
[----:B------:R-:W-:Y:S01]  /*14ee50*/  IMAD.X R83, R87, 0x1, R3, P1 ;  /* 0x0000000157537824 */ /* 0x000fe200008e0603 */
[----:B------:R-:W-:-:S05]  /*14ee60*/  IADD3 R86, P1, R88, R247, RZ ;  /* 0x000000f758567210 */ /* 0x000fca0007f3e0ff */
[----:B------:R-:W-:Y:S01]  /*14ee70*/  IMAD.X R85, R89, 0x1, R3, P1 ;  /* 0x0000000159557824 */ /* 0x000fe200008e0603 */
[----:B---3--:R-:W-:-:S04]  /*14ee80*/  IADD3 R88, P1, R16, R247, RZ ;  /* 0x000000f710587210 */ /* 0x008fc80007f3e0ff */
[----:B------:R-:W-:Y:S02]  /*14ee90*/  IADD3.X R87, R17, R3, RZ, P1, !PT ;  /* 0x0000000311577210 */ /* 0x000fe40000ffe4ff */
[----:B----4-:R-:W-:-:S05]  /*14eea0*/  IADD3 R90, P1, R14, R247, RZ ;  /* 0x000000f70e5a7210 */ /* 0x010fca0007f3e0ff */
[----:B------:R-:W-:Y:S01]  /*14eeb0*/  IMAD.X R89, R15, 0x1, R3, P1 ;  /* 0x000000010f597824 */ /* 0x000fe200008e0603 */
[----:B------:R-:W-:-:S05]  /*14eec0*/  IADD3 R92, P1, R4, R247, RZ ;  /* 0x000000f7045c7210 */ /* 0x000fca0007f3e0ff */
[--C-:B------:R-:W-:Y:S02]  /*14eed0*/  IMAD.X R91, R5, 0x1, R3.reuse, P1 ;  /* 0x00000001055b7824 */ /* 0x100fe400008e0603 */
[----:B------:R-:W3:Y:S01]  /*14eee0*/  LDL.LU.64 R4, [R1+0x3e70] ;  /* 0x003e700001047983 */ /* 0x000ee20000300a00 */
[----:B------:R-:W-:Y:S02]  /*14eef0*/  IADD3 R94, P1, R12, R247, RZ ;  /* 0x000000f70c5e7210 */ /* 0x000fe40007f3e0ff */
[----:B------:R-:W4:Y:S02]  /*14ef00*/  LDL.LU R12, [R1+0x9c] ;  /* 0x00009c00010c7983 */ /* 0x000f240000300800 */
[----:B------:R-:W-:Y:S01]  /*14ef10*/  IADD3.X R93, R13, R3, RZ, P1, !PT ;  /* 0x000000030d5d7210 */ /* 0x000fe20000ffe4ff */
[----:B------:R-:W-:Y:S01]  /*14ef20*/  IADD3 R96, P1, R10, R247, RZ ;  /* 0x000000f70a607210 */ /* 0x000fe20007f3e0ff */
[----:B------:R-:W4:Y:S01]  /*14ef30*/  LDL.LU R13, [R1+0xa0] ;  /* 0x0000a000010d7983 */ /* 0x000f220000300800 */
[----:B------:R-:W4:Y:S03]  /*14ef40*/  LDL.LU R10, [R1+0x94] ;  /* 0x00009400010a7983 */ /* 0x000f260000300800 */
[----:B------:R-:W-:-:S02]  /*14ef50*/  IMAD.X R95, R11, 0x1, R3, P1 ;  /* 0x000000010b5f7824 */ /* 0x000fc400008e0603 */
[----:B------:R-:W4:Y:S01]  /*14ef60*/  LDL.LU R11, [R1+0x98] ;  /* 0x00009800010b7983 */ /* 0x000f220000300800 */
[----:B------:R-:W4:Y:S02]  /*14ef70*/  LDL.LU.64 R106, [R1+0x3e30] ;  /* 0x003e3000016a7983 */ /* 0x000f240000300a00 */
[----:B------:R-:W4:Y:S02]  /*14ef80*/  LDL.LU.64 R108, [R1+0x3df0] ;  /* 0x003df000016c7983 */ /* 0x000f240000300a00 */
[----:B------:R-:W4:Y:S01]  /*14ef90*/  LDL.LU.64 R110, [R1+0x3db0] ;  /* 0x003db000016e7983 */ /* 0x000f220000300a00 */
[----:B------:R-:W4:Y:S01]  /*14efa0*/  LDL.LU.64 R112, [R1+0x3d70] ;  /* 0x003d700001707983 */ /* 0x000f220000300a00 */
[----:B------:R-:W-:Y:S01]  /*14efb0*/  IADD3 R98, P1, R8, R247, RZ ;  /* 0x000000f708627210 */ /* 0x000fe20007f3e0ff */
[----:B------:R-:W4:Y:S02]  /*14efc0*/  LDL.LU.64 R114, [R1+0x3d30] ;  /* 0x003d300001727983 */ /* 0x000f240000300a00 */
[----:B------:R-:W4:Y:S01]  /*14efd0*/  LDL.LU.64 R16, [R1+0x3cf0] ;  /* 0x003cf00001107983 */ /* 0x000f220000300a00 */
[----:B------:R-:W4:Y:S01]  /*14efe0*/  LDL.LU R8, [R1+0x8c] ;  /* 0x00008c0001087983 */ /* 0x000f220000300800 */
[----:B------:R-:W-:-:S03]  /*14eff0*/  IMAD.X R97, R9, 0x1, R3, P1 ;  /* 0x0000000109617824 */ /* 0x000fc600008e0603 */
[----:B------:R-:W4:Y:S01]  /*14f000*/  LDL.LU R9, [R1+0x90] ;  /* 0x0000900001097983 */ /* 0x000f220000300800 */
[----:B--2---:R-:W-:-:S03]  /*14f010*/  IADD3 R100, P1, R6, R247, RZ ;  /* 0x000000f706647210 */ /* 0x004fc60007f3e0ff */
[----:B------:R-:W2:Y:S01]  /*14f020*/  LDL.LU R6, [R1+0x84] ;  /* 0x0000840001067983 */ /* 0x000ea20000300800 */
[----:B------:R-:W-:-:S03]  /*14f030*/  IADD3.X R99, R7, R3, RZ, P1, !PT ;  /* 0x0000000307637210 */ /* 0x000fc60000ffe4ff */
[----:B------:R-:W2:Y:S01]  /*14f040*/  LDL.LU R7, [R1+0x88] ;  /* 0x0000880001077983 */ /* 0x000ea20000300800 */
[----:B------:R-:W2:Y:S02]  /*14f050*/  LDL.LU.64 R118, [R1+0x3cb0] ;  /* 0x003cb00001767983 */ /* 0x000ea40000300a00 */
[----:B------:R-:W2:Y:S02]  /*14f060*/  LDL.LU.64 R120, [R1+0x3c70] ;  /* 0x003c700001787983 */ /* 0x000ea40000300a00 */
[----:B------:R-:W2:Y:S01]  /*14f070*/  LDL.LU.64 R14, [R1+0x3c30] ;  /* 0x003c3000010e7983 */ /* 0x000ea20000300a00 */
[----:B---3--:R-:W-:-:S05]  /*14f080*/  IADD3 R102, P1, R4, R247, RZ ;  /* 0x000000f704667210 */ /* 0x008fca0007f3e0ff */
[----:B------:R-:W-:Y:S02]  /*14f090*/  IMAD.X R101, R5, 0x1, R3, P1 ;  /* 0x0000000105657824 */ /* 0x000fe400008e0603 */
[----:B------:R-:W3:Y:S01]  /*14f0a0*/  LDL.LU R5, [R1+0x80] ;  /* 0x0000800001057983 */ /* 0x000ee20000300800 */
[----:B----4-:R-:W-:-:S05]  /*14f0b0*/  IADD3 R104, P1, R106, R247, RZ ;  /* 0x000000f76a687210 */ /* 0x010fca0007f3e0ff */
[----:B------:R-:W-:Y:S01]  /*14f0c0*/  IMAD.X R103, R107, 0x1, R3, P1 ;  /* 0x000000016b677824 */ /* 0x000fe200008e0603 */
[----:B------:R-:W-:-:S04]  /*14f0d0*/  IADD3 R106, P1, R108, R247, RZ ;  /* 0x000000f76c6a7210 */ /* 0x000fc80007f3e0ff */
        /* <DEDUP_REMOVED lines=9> */
[----:B------:R-:W-:Y:S02]  /*14f170*/  LOP3.LUT R13, R13, R12, RZ, 0x3c, !PT ;  /* 0x0000000c0d0d7212 */ /* 0x000fe400078e3cff */
[----:B------:R-:W-:Y:S02]  /*14f180*/  LOP3.LUT R11, R11, R10, RZ, 0x3c, !PT ;  /* 0x0000000a0b0b7212 */ /* 0x000fe400078e3cff */
[----:B------:R-:W-:Y:S02]  /*14f190*/  LOP3.LUT R9, R9, R8, RZ, 0x3c, !PT ;  /* 0x0000000809097212 */ /* 0x000fe400078e3cff */
[----:B------:R-:W-:Y:S02]  /*14f1a0*/  IADD3 R122, R117, 0x100000, RZ ;  /* 0x00100000757a7810 */ /* 0x000fe40007ffe0ff */
[----:B------:R-:W-:Y:S02]  /*14f1b0*/  LOP3.LUT R12, R13, R12, RZ, 0x3c, !PT ;  /* 0x0000000c0d0c7212 */ /* 0x000fe400078e3cff */
[----:B------:R-:W-:-:S02]  /*14f1c0*/  LOP3.LUT R10, R11, R10, RZ, 0x3c, !PT ;  /* 0x0000000a0b0a7212 */ /* 0x000fc400078e3cff */
[----:B------:R-:W-:Y:S02]  /*14f1d0*/  LOP3.LUT R8, R9, R8, RZ, 0x3c, !PT ;  /* 0x0000000809087212 */ /* 0x000fe400078e3cff */
[----:B------:R-:W-:Y:S02]  /*14f1e0*/  LOP3.LUT R163, R163, R162, RZ, 0x3c, !PT ;  /* 0x000000a2a3a37212 */ /* 0x000fe400078e3cff */
[----:B------:R-:W-:Y:S02]  /*14f1f0*/  LOP3.LUT R13, R13, R12, RZ, 0x3c, !PT ;  /* 0x0000000c0d0d7212 */ /* 0x000fe400078e3cff */
[----:B------:R-:W-:Y:S01]  /*14f200*/  LOP3.LUT R11, R11, R10, RZ, 0x3c, !PT ;  /* 0x0000000a0b0b7212 */ /* 0x000fe200078e3cff */
[----:B------:R1:W5:Y:S01]  /*14f210*/  LDL.LU.64 R16, [R1+0x60d0] ;  /* 0x0060d00001107983 */ /* 0x0003620000300a00 */
[----:B------:R-:W-:Y:S02]  /*14f220*/  LOP3.LUT R161, R161, R160, RZ, 0x3c, !PT ;  /* 0x000000a0a1a17212 */ /* 0x000fe400078e3cff */
[----:B------:R-:W-:-:S02]  /*14f230*/  LOP3.LUT R9, R9, R8, RZ, 0x3c, !PT ;  /* 0x0000000809097212 */ /* 0x000fc400078e3cff */
[----:B------:R-:W-:Y:S01]  /*14f240*/  LOP3.LUT R159, R159, R158, RZ, 0x3c, !PT ;  /* 0x0000009e9f9f7212 */ /* 0x000fe200078e3cff */
[----:B------:R4:W-:Y:S01]  /*14f250*/  LDGSTS.E [R122+-0x6f000], [R12.64], P0 ;  /* 0x910000000c7a7fae */ /* 0x0009e20008121844 */
[----:B------:R-:W-:Y:S02]  /*14f260*/  LOP3.LUT R157, R157, R156, RZ, 0x3c, !PT ;  /* 0x0000009c9d9d7212 */ /* 0x000fe400078e3cff */
[----:B------:R-:W-:Y:S02]  /*14f270*/  LOP3.LUT R162, R163, R162, RZ, 0x3c, !PT ;  /* 0x000000a2a3a27212 */ /* 0x000fe400078e3cff */
[----:B------:R-:W-:Y:S01]  /*14f280*/  LOP3.LUT R155, R155, R154, RZ, 0x3c, !PT ;  /* 0x0000009a9b9b7212 */ /* 0x000fe200078e3cff */
[----:B------:R1:W-:Y:S01]  /*14f290*/  LDGSTS.E [R122+-0x6e000], [R10.64], P0 ;  /* 0x920000000a7a7fae */ /* 0x0003e20008121844 */
[----:B------:R-:W-:Y:S02]  /*14f2a0*/  LOP3.LUT R160, R161, R160, RZ, 0x3c, !PT ;  /* 0x000000a0a1a07212 */ /* 0x000fe400078e3cff */
[----:B------:R-:W-:-:S02]  /*14f2b0*/  LOP3.LUT R153, R153, R152, RZ, 0x3c, !PT ;  /* 0x0000009899997212 */ /* 0x000fc400078e3cff */
[----:B------:R-:W-:Y:S02]  /*14f2c0*/  LOP3.LUT R158, R159, R158, RZ, 0x3c, !PT ;  /* 0x0000009e9f9e7212 */ /* 0x000fe400078e3cff */
[----:B------:R-:W-:Y:S01]  /*14f2d0*/  LOP3.LUT R151, R151, R150, RZ, 0x3c, !PT ;  /* 0x0000009697977212 */ /* 0x000fe200078e3cff */
[----:B------:R1:W-:Y:S01]  /*14f2e0*/  LDGSTS.E [R122+-0x6d000], [R8.64], P0 ;  /* 0x93000000087a7fae */ /* 0x0003e20008121844 */
[----:B------:R-:W-:Y:S02]  /*14f2f0*/  LOP3.LUT R156, R157, R156, RZ, 0x3c, !PT ;  /* 0x0000009c9d9c7212 */ /* 0x000fe400078e3cff */
[----:B------:R-:W-:Y:S02]  /*14f300*/  LOP3.LUT R149, R149, R148, RZ, 0x3c, !PT ;  /* 0x0000009495957212 */ /* 0x000fe400078e3cff */
[----:B------:R-:W-:Y:S02]  /*14f310*/  LOP3.LUT R163, R163, R162, RZ, 0x3c, !PT ;  /* 0x000000a2a3a37212 */ /* 0x000fe400078e3cff */
[----:B------:R-:W-:-:S02]  /*14f320*/  LOP3.LUT R154, R155, R154, RZ, 0x3c, !PT ;  /* 0x0000009a9b9a7212 */ /* 0x000fc400078e3cff */
[----:B------:R-:W-:Y:S02]  /*14f330*/  LOP3.LUT R53, R53, R52, RZ, 0x3c, !PT ;  /* 0x0000003435357212 */ /* 0x000fe400078e3cff */
[----:B------:R-:W-:Y:S02]  /*14f340*/  LOP3.LUT R161, R161, R160, RZ, 0x3c, !PT ;  /* 0x000000a0a1a17212 */ /* 0x000fe400078e3cff */
[----:B------:R-:W-:Y:S02]  /*14f350*/  LOP3.LUT R152, R153, R152, RZ, 0x3c, !PT ;  /* 0x0000009899987212 */ /* 0x000fe400078e3cff */
[----:B------:R-:W-:Y:S02]  /*14f360*/  LOP3.LUT R159, R159, R158, RZ, 0x3c, !PT ;  /* 0x0000009e9f9f7212 */ /* 0x000fe400078e3cff */
[----:B------:R-:W-:Y:S02]  /*14f370*/  LOP3.LUT R150, R151, R150, RZ, 0x3c, !PT ;  /* 0x0000009697967212 */ /* 0x000fe400078e3cff */
[----:B------:R-:W-:-:S02]  /*14f380*/  LOP3.LUT R157, R157, R156, RZ, 0x3c, !PT ;  /* 0x0000009c9d9d7212 */ /* 0x000fc400078e3cff */
[----:B------:R-:W-:Y:S02]  /*14f390*/  LOP3.LUT R148, R149, R148, RZ, 0x3c, !PT ;  /* 0x0000009495947212 */ /* 0x000fe400078e3cff */
[----:B------:R-:W-:Y:S02]  /*14f3a0*/  LOP3.LUT R155, R155, R154, RZ, 0x3c, !PT ;  /* 0x0000009a9b9b7212 */ /* 0x000fe400078e3cff */
[----:B--2---:R-:W-:-:S05]  /*14f3b0*/  IADD3 R116, P1, R118, R247, RZ ;  /* 0x000000f776747210 */ /* 0x004fca0007f3e0ff */
[----:B------:R-:W-:Y:S01]  /*14f3c0*/  IMAD.X R115, R119, 0x1, R3, P1 ;  /* 0x0000000177737824 */ /* 0x000fe200008e0603 */
[----:B------:R-:W-:Y:S02]  /*14f3d0*/  IADD3 R119, P1, R120, R247, RZ ;  /* 0x000000f778777210 */ /* 0x000fe40007f3e0ff */
[-C--:B------:R-:W-:Y:S02]  /*14f3e0*/  LOP3.LUT R7, R7, R6.reuse, RZ, 0x3c, !PT ;  /* 0x0000000607077212 */ /* 0x080fe400078e3cff */
[----:B------:R-:W-:Y:S01]  /*14f3f0*/  IADD3.X R118, R121, R3, RZ, P1, !PT ;  /* 0x0000000379767210 */ /* 0x000fe20000ffe4ff */
[----:B------:R-:W-:Y:S01]  /*14f400*/  IADD3 R121, P1, R14, R247, RZ ;  /* 0x000000f70e797210 */ /* 0x000fe20007f3e0ff */
[----:B------:R-:W-:-:S04]  /*14f410*/  LOP3.LUT R6, R7, R6, RZ, 0x3c, !PT ;  /* 0x0000000607067212 */ /* 0x000fc800078e3cff */
[----:B------:R-:W-:Y:S02]  /*14f420*/  IMAD.X R120, R15, 0x1, R3, P1 ;  /* 0x000000010f787824 */ /* 0x000fe400008e0603 */
[----:B------:R2:W5:Y:S01]  /*14f430*/  LDL.LU.64 R14, [R1+0x60c8] ;  /* 0x0060c800010e7983 */ /* 0x0005620000300a00 */
[----:B------:R4:W-:Y:S01]  /*14f440*/  STL.64 [R1+0x3bc8], R12 ;  /* 0x003bc80c01007387 */ /* 0x0009e20000100a00 */
[----:B------:R-:W-:Y:S02]  /*14f450*/  LOP3.LUT R7, R7, R6, RZ, 0x3c, !PT ;  /* 0x0000000607077212 */ /* 0x000fe400078e3cff */
[----:B------:R-:W-:-:S03]  /*14f460*/  LOP3.LUT R52, R53, R52, RZ, 0x3c, !PT ;  /* 0x0000003435347212 */ /* 0x000fc600078e3cff */
[----:B------:R1:W-:Y:S04]  /*14f470*/  LDGSTS.E [R122+-0x6c000], [R6.64], P0 ;  /* 0x94000000067a7fae */ /* 0x0003e80008121844 */
[----:B----4-:R2:W5:Y:S01]  /*14f480*/  LDL.LU.64 R12, [R1+0x60c0] ;  /* 0x0060c000010c7983 */ /* 0x0105620000300a00 */
[----:B------:R1:W-:Y:S01]  /*14f490*/  STL.64 [R1+0x3bc0], R10 ;  /* 0x003bc00a01007387 */ /* 0x0003e20000100a00 */
[----:B------:R-:W-:Y:S02]  /*14f4a0*/  LOP3.LUT R153, R153, R152, RZ, 0x3c, !PT ;  /* 0x0000009899997212 */ /* 0x000fe400078e3cff */
[----:B------:R-:W-:Y:S02]  /*14f4b0*/  LOP3.LUT R151, R151, R150, RZ, 0x3c, !PT ;  /* 0x0000009697977212 */ /* 0x000fe400078e3cff */
[----:B------:R-:W-:Y:S01]  /*14f4c0*/  LOP3.LUT R55, R55, R54, RZ, 0x3c, !PT ;  /* 0x0000003637377212 */ /* 0x000fe200078e3cff */
[----:B-1----:R2:W5:Y:S01]  /*14f4d0*/  LDL.LU.64 R10, [R1+0x60b8] ;  /* 0x0060b800010a7983 */ /* 0x0025620000300a00 */
[----:B------:R1:W-:Y:S01]  /*14f4e0*/  STL.64 [R1+0x3bb8], R8 ;  /* 0x003bb80801007387 */ /* 0x0003e20000100a00 */
[----:B------:R-:W-:-:S02]  /*14f4f0*/  LOP3.LUT R149, R149, R148, RZ, 0x3c, !PT ;  /* 0x0000009495957212 */ /* 0x000fc400078e3cff */
[----:B------:R-:W-:Y:S01]  /*14f500*/  LOP3.LUT R53, R53, R52, RZ, 0x3c, !PT ;  /* 0x0000003435357212 */ /* 0x000fe200078e3cff */
[----:B-1----:R2:W5:Y:S01]  /*14f510*/  LDL.LU.64 R8, [R1+0x60b0] ;  /* 0x0060b00001087983 */ /* 0x0025620000300a00 */
[----:B------:R1:W-:Y:S01]  /*14f520*/  STL.64 [R1+0x3bb0], R6 ;  /* 0x003bb00601007387 */ /* 0x0003e20000100a00 */
[C---:B------:R-:W-:Y:S02]  /*14f530*/  LOP3.LUT R54, R55.reuse, R54, RZ, 0x3c, !PT ;  /* 0x0000003637367212 */ /* 0x040fe400078e3cff */
[----:B-1----:R2:W5:Y:S02]  /*14f540*/  LDL.LU.64 R6, [R1+0x60a8] ;  /* 0x0060a80001067983 */ /* 0x0025640000300a00 */
[----:B------:R-:W-:Y:S01]  /*14f550*/  LOP3.LUT R55, R55, R54, RZ, 0x3c, !PT ;  /* 0x0000003637377212 */ /* 0x000fe200078e3cff */
[----:B---3--:R-:W-:Y:S01]  /*14f560*/  IMAD.MOV.U32 R4, RZ, RZ, R5 ;  /* 0x000000ffff047224 */ /* 0x008fe200078e0005 */
[----:B------:R-:W-:-:S05]  /*14f570*/  MOV R5, R245 ;  /* 0x000000f500057202 */ /* 0x000fca0000000f00 */
[----:B------:R1:W-:Y:S04]  /*14f580*/  STL.64 [R1+0x3ba8], R4 ;  /* 0x003ba80401007387 */ /* 0x0003e80000100a00 */
        /* <DEDUP_REMOVED lines=9> */
[----:B------:R2:W-:Y:S03]  /*14f620*/  LDGSTS.E [R122+-0x62000], [R52.64], P0 ;  /* 0x9e000000347a7fae */ /* 0x0005e60008121844 */
[----:B-1----:R1:W5:Y:S01]  /*14f630*/  LDL.LU.64 R4, [R1+0x60a0] ;  /* 0x0060a00001047983 */ /* 0x0023620000300a00 */
        /* <DEDUP_REMOVED lines=9> */
[----:B------:R1:W-:Y:S01]  /*14f6d0*/  STL.64 [R1+0x4430], R54 ;  /* 0x0044303601007387 */ /* 0x0003e20000100a00 */
[----:B--2---:R-:W-:-:S05]  /*14f6e0*/  IADD3 R52, R117, 0x100000, RZ ;  /* 0x0010000075347810 */ /* 0x004fca0007ffe0ff */
[----:B------:R1:W-:Y:S02]  /*14f6f0*/  LDGSTS.E [R52+-0x61000], [R54.64], P0 ;  /* 0x9f00000036347fae */ /* 0x0003e40008121844 */
[----:B-1----:R-:W-:Y:S02]  /*14f700*/  IMAD.MOV.U32 R54, RZ, RZ, R58 ;  /* 0x000000ffff367224 */ /* 0x002fe400078e003a */
[----:B------:R-:W-:-:S05]  /*14f710*/  IMAD.MOV.U32 R55, RZ, RZ, R57 ;  /* 0x000000ffff377224 */ /* 0x000fca00078e0039 */
[----:B------:R1:W-:Y:S04]  /*14f720*/  STL.64 [R1+0x43f0], R54 ;  /* 0x0043f03601007387 */ /* 0x0003e80000100a00 */
[----:B------:R1:W-:Y:S02]  /*14f730*/  LDGSTS.E [R52+-0x60000], [R54.64], P0 ;  /* 0xa000000036347fae */ /* 0x0003e40008121844 */
[----:B-1----:R-:W-:Y:S01]  /*14f740*/  MOV R54, R60 ;  /* 0x0000003c00367202 */ /* 0x002fe20000000f00 */
[----:B------:R-:W-:-:S05]  /*14f750*/  IMAD.MOV.U32 R55, RZ, RZ, R59 ;  /* 0x000000ffff377224 */ /* 0x000fca00078e003b */
[----:B------:R1:W-:Y:S04]  /*14f760*/  STL.64 [R1+0x43b0], R54 ;  /* 0x0043b03601007387 */ /* 0x0003e80000100a00 */
[----:B------:R1:W-:Y:S02]  /*14f770*/  LDGSTS.E [R52+-0x5f000], [R54.64], P0 ;  /* 0xa100000036347fae */ /* 0x0003e40008121844 */
[----:B-1----:R-:W-:Y:S01]  /*14f780*/  IMAD.MOV.U32 R54, RZ, RZ, R62 ;  /* 0x000000ffff367224 */ /* 0x002fe200078e003e */
[----:B------:R-:W-:-:S05]  /*14f790*/  MOV R55, R61 ;  /* 0x0000003d00377202 */ /* 0x000fca0000000f00 */
[----:B------:R1:W-:Y:S04]  /*14f7a0*/  STL.64 [R1+0x4370], R54 ;  /* 0x0043703601007387 */ /* 0x0003e80000100a00 */
        /* <DEDUP_REMOVED lines=92> */
[----:B------:R1:W-:Y:S01]  /*14fd70*/  LDGSTS.E [R52+-0x47000], [R54.64], P0 ;  /* 0xb900000036347fae */ /* 0x0003e20008121844 */
[----:B----4-:R-:W2:Y:S02]  /*14fd80*/  LDL R160, [R1+0x4468] ;  /* 0x0044680001a07983 */ /* 0x010ea40000100800 */
[----:B---3--:R-:W3:Y:S02]  /*14fd90*/  LDL R163, [R1+0x446c] ;  /* 0x00446c0001a37983 */ /* 0x008ee40000100800 */
[----:B-1----:R-:W-:Y:S01]  /*14fda0*/  IMAD.MOV.U32 R54, RZ, RZ, R110 ;  /* 0x000000ffff367224 */ /* 0x002fe200078e006e */
[----:B------:R-:W-:-:S05]  /*14fdb0*/  MOV R55, R109 ;  /* 0x0000006d00377202 */ /* 0x000fca0000000f00 */
[----:B------:R1:W-:Y:S04]  /*14fdc0*/  STL.64 [R1+0x3d70], R54 ;  /* 0x003d703601007387 */ /* 0x0003e80000100a00 */
[----:B------:R1:W-:Y:S01]  /*14fdd0*/  LDGSTS.E [R52+-0x46000], [R54.64], P0 ;  /* 0xba00000036347fae */ /* 0x0003e20008121844 */
[----:B------:R-:W4:Y:S02]  /*14fde0*/  LDL R150, [R1+0x44a8] ;  /* 0x0044a80001967983 */ /* 0x000f240000100800 */
[----:B------:R-:W4:Y:S02]  /*14fdf0*/  LDL R153, [R1+0x44ac] ;  /* 0x0044ac0001997983 */ /* 0x000f240000100800 */
[----:B-1----:R-:W-:Y:S02]  /*14fe00*/  IMAD.MOV.U32 R54, RZ, RZ, R112 ;  /* 0x000000ffff367224 */ /* 0x002fe400078e0070 */
[----:B------:R-:W-:-:S05]  /*14fe10*/  IMAD.MOV.U32 R55, RZ, RZ, R111 ;  /* 0x000000ffff377224 */ /* 0x000fca00078e006f */
[----:B------:R1:W-:Y:S01]  /*14fe20*/  STL.64 [R1+0x3d30], R54 ;  /* 0x003d303601007387 */ /* 0x0003e20000100a00 */
[----:B------:R-:W4:Y:S02]  /*14fe30*/  LDL R162, [R1+0x44e8] ;  /* 0x0044e80001a27983 */ /* 0x000f240000100800 */
[----:B------:R-:W4:Y:S01]  /*14fe40*/  LDL R245, [R1+0x44ec] ;  /* 0x0044ec0001f57983 */ /* 0x000f220000100800 */
[----:B------:R-:W1:Y:S04]  /*14fe50*/  S2R R161, SR_TID.X ;  /* 0x0000000000a17919 */ /* 0x000e680000002100 */
[----:B------:R1:W-:Y:S02]  /*14fe60*/  LDGSTS.E [R52+-0x45000], [R54.64], P0 ;  /* 0xbb00000036347fae */ /* 0x0003e40008121844 */
[----:B-1----:R-:W-:Y:S01]  /*14fe70*/  MOV R54, R114 ;  /* 0x0000007200367202 */ /* 0x002fe20000000f00 */
[----:B------:R-:W-:-:S05]  /*14fe80*/  IMAD.MOV.U32 R55, RZ, RZ, R113 ;  /* 0x000000ffff377224 */ /* 0x000fca00078e0071 */
[----:B------:R1:W-:Y:S04]  /*14fe90*/  STL.64 [R1+0x3cf0], R54 ;  /* 0x003cf03601007387 */ /* 0x0003e80000100a00 */
[----:B------:R1:W-:Y:S01]  /*14fea0*/  LDGSTS.E [R52+-0x44000], [R54.64], P0 ;  /* 0xbc00000036347fae */ /* 0x0003e20008121844 */
[----:B------:R-:W4:Y:S02]  /*14feb0*/  LDL R152, [R1+0x4528] ;  /* 0x0045280001987983 */ /* 0x000f240000100800 */
[----:B------:R-:W4:Y:S01]  /*14fec0*/  LDL R155, [R1+0x452c] ;  /* 0x00452c00019b7983 */ /* 0x000f220000100800 */
[----:B------:R-:W-:Y:S01]  /*14fed0*/  LOP3.LUT R161, R161, 0x7f, RZ, 0xc0, !PT ;  /* 0x0000007fa1a17812 */ /* 0x000fe200078ec0ff */
[----:B-1----:R-:W-:Y:S01]  /*14fee0*/  IMAD.MOV.U32 R54, RZ, RZ, R116 ;  /* 0x000000ffff367224 */ /* 0x002fe200078e0074 */
[----:B------:R-:W-:-:S03]  /*14fef0*/  MOV R55, R115 ;  /* 0x0000007300377202 */ /* 0x000fc60000000f00 */
[----:B------:R-:W-:Y:S02]  /*14ff00*/  IMAD.SHL.U32 R161, R161, 0x4, RZ ;  /* 0x00000004a1a17824 */ /* 0x000fe400078e00ff */
[----:B------:R1:W-:Y:S04]  /*14ff10*/  STL.64 [R1+0x3cb0], R54 ;  /* 0x003cb03601007387 */ /* 0x0003e80000100a00 */
[----:B------:R1:W-:Y:S01]  /*14ff20*/  LDGSTS.E [R52+-0x43000], [R54.64], P0 ;  /* 0xbd00000036347fae */ /* 0x0003e20008121844 */
[----:B------:R-:W4:Y:S02]  /*14ff30*/  LDL R154, [R1+0x4568] ;  /* 0x00456800019a7983 */ /* 0x000f240000100800 */
[----:B------:R-:W4:Y:S02]  /*14ff40*/  LDL R157, [R1+0x456c] ;  /* 0x00456c00019d7983 */ /* 0x000f240000100800 */
[----:B------:R-:W4:Y:S01]  /*14ff50*/  LDL R156, [R1+0x45a8] ;  /* 0x0045a800019c7983 */ /* 0x000f220000100800 */
[----:B------:R-:W4:Y:S01]  /*14ff60*/  LDL R159, [R1+0x45ac] ;  /* 0x0045ac00019f7983 */ /* 0x000f220000100800 */
[----:B------:R-:W-:-:S02]  /*14ff70*/  LOP3.LUT R53, R161, 0x10, RZ, 0x3c, !PT ;  /* 0x00000010a1357812 */ /* 0x000fc400078e3cff */
[----:B------:R-:W-:Y:S01]  /*14ff80*/  IADD3 R117, R117, 0x100000, RZ ;  /* 0x0010000075757810 */ /* 0x000fe20007ffe0ff */
[----:B-1----:R-:W-:Y:S01]  /*14ff90*/  IMAD.MOV.U32 R54, RZ, RZ, R119 ;  /* 0x000000ffff367224 */ /* 0x002fe200078e0077 */
[----:B------:R-:W-:-:S05]  /*14ffa0*/  MOV R55, R118 ;  /* 0x0000007600377202 */ /* 0x000fca0000000f00 */
[----:B------:R1:W-:Y:S04]  /*14ffb0*/  STL.64 [R1+0x3c70], R54 ;  /* 0x003c703601007387 */ /* 0x0003e80000100a00 */
[----:B------:R1:W-:Y:S02]  /*14ffc0*/  LDGSTS.E [R52+-0x42000], [R54.64], P0 ;  /* 0xbe00000036347fae */ /* 0x0003e40008121844 */
[----:B-1----:R-:W-:Y:S02]  /*14ffd0*/  IMAD.MOV.U32 R54, RZ, RZ, R121 ;  /* 0x000000ffff367224 */ /* 0x002fe400078e0079 */
[----:B------:R-:W-:Y:S01]  /*14ffe0*/  IMAD.MOV.U32 R55, RZ, RZ, R120 ;  /* 0x000000ffff377224 */ /* 0x000fe200078e0078 */
[----:B------:R-:W-:-:S04]  /*14fff0*/  LEA R52, R218, R53, 0x12 ;  /* 0x00000035da347211 */ /* 0x000fc800078e90ff */
[----:B------:R2:W-:Y:S04]  /*150000*/  STL.64 [R1+0x3c30], R54 ;  /* 0x003c303601007387 */ /* 0x0005e80000100a00 */
[----:B------:R2:W-:Y:S01]  /*150010*/  LDGSTS.E [R117+-0x41000], [R54.64], P0 ;  /* 0xbf00000036757fae */ /* 0x0005e20008121844 */
[----:B------:R-:W-:Y:S01]  /*150020*/  IADD3 R53, R52, 0x100000, RZ ;  /* 0x0010000034357810 */ /* 0x000fe20007ffe0ff */
[----:B------:R-:W4:Y:S02]  /*150030*/  LDL R158, [R1+0x45e8] ;  /* 0x0045e800019e7983 */ /* 0x000f240000100800 */
[----:B------:R-:W4:Y:S01]  /*150040*/  LDL R161, [R1+0x45ec] ;  /* 0x0045ec0001a17983 */ /* 0x000f220000100800 */
[----:B------:R-:W4:Y:S04]  /*150050*/  LDL R148, [R1+0x46a8] ;  /* 0x0046a80001947983 */ /* 0x000f280000100800 */
[----:B------:R-:W4:Y:S01]  /*150060*/  LDL R151, [R1+0x46ac] ;  /* 0x0046ac0001977983 */ /* 0x000f220000100800 */
[----:B--2---:R-:W-:-:S02]  /*150070*/  IMAD.MOV.U32 R55, RZ, RZ, R160 ;  /* 0x000000ffff377224 */ /* 0x004fc400078e00a0 */
[----:B---3--:R-:W-:Y:S01]  /*150080*/  IMAD.MOV.U32 R54, RZ, RZ, R163 ;  /* 0x000000ffff367224 */ /* 0x008fe200078e00a3 */
[----:B------:R-:W2:Y:S04]  /*150090*/  LDL R160, [R1+0x4628] ;  /* 0x0046280001a07983 */ /* 0x000ea80000100800 */
[----:B------:R-:W3:Y:S04]  /*1500a0*/  LDL R163, [R1+0x462c] ;  /* 0x00462c0001a37983 */ /* 0x000ee80000100800 */
[----:B------:R4:W-:Y:S02]  /*1500b0*/  LDGSTS.E [R53+-0x7fe00], [R54.64], P0 ;  /* 0x8020000036357fae */ /* 0x0009e40008121844 */
[----:B----4-:R-:W-:Y:S01]  /*1500c0*/  IMAD.MOV.U32 R55, RZ, RZ, R150 ;  /* 0x000000ffff377224 */ /* 0x010fe200078e0096 */
[----:B------:R-:W-:Y:S01]  /*1500d0*/  MOV R54, R153 ;  /* 0x0000009900367202 */ /* 0x000fe20000000f00 */
[----:B------:R-:W4:Y:S04]  /*1500e0*/  LDL R150, [R1+0x46e8] ;  /* 0x0046e80001967983 */ /* 0x000f280000100800 */
[----:B------:R-:W4:Y:S04]  /*1500f0*/  LDL R153, [R1+0x46ec] ;  /* 0x0046ec0001997983 */ /* 0x000f280000100800 */
[----:B------:R1:W-:Y:S02]  /*150100*/  LDGSTS.E [R53+-0x7ee00], [R54.64], P0 ;  /* 0x8120000036357fae */ /* 0x0003e40008121844 */
[----:B-1----:R-:W-:Y:S01]  /*150110*/  MOV R55, R162 ;  /* 0x000000a200377202 */ /* 0x002fe20000000f00 */
[----:B------:R-:W-:Y:S01]  /*150120*/  IMAD.MOV.U32 R54, RZ, RZ, R245 ;  /* 0x000000ffff367224 */ /* 0x000fe200078e00f5 */
[----:B------:R-:W4:Y:S04]  /*150130*/  LDL R162, [R1+0x4668] ;  /* 0x0046680001a27983 */ /* 0x000f280000100800 */
[----:B------:R-:W4:Y:S04]  /*150140*/  LDL R245, [R1+0x466c] ;  /* 0x00466c0001f57983 */ /* 0x000f280000100800 */
[----:B------:R1:W-:Y:S02]  /*150150*/  LDGSTS.E [R53+-0x7de00], [R54.64], P0 ;  /* 0x8220000036357fae */ /* 0x0003e40008121844 */
[----:B-1----:R-:W-:-:S02]  /*150160*/  IMAD.MOV.U32 R55, RZ, RZ, R152 ;  /* 0x000000ffff377224 */ /* 0x002fc400078e0098 */
[----:B------:R-:W-:Y:S01]  /*150170*/  IMAD.MOV.U32 R54, RZ, RZ, R155 ;  /* 0x000000ffff367224 */ /* 0x000fe200078e009b */
[----:B------:R-:W4:Y:S04]  /*150180*/  LDL R152, [R1+0x4728] ;  /* 0x0047280001987983 */ /* 0x000f280000100800 */
[----:B------:R-:W4:Y:S04]  /*150190*/  LDL R155, [R1+0x472c] ;  /* 0x00472c00019b7983 */ /* 0x000f280000100800 */
[----:B------:R1:W-:Y:S02]  /*1501a0*/  LDGSTS.E [R53+-0x7ce00], [R54.64], P0 ;  /* 0x8320000036357fae */ /* 0x0003e40008121844 */
[----:B-1----:R-:W-:Y:S01]  /*1501b0*/  IMAD.MOV.U32 R55, RZ, RZ, R154 ;  /* 0x000000ffff377224 */ /* 0x002fe200078e009a */
[----:B------:R-:W-:Y:S01]  /*1501c0*/  MOV R54, R157 ;  /* 0x0000009d00367202 */ /* 0x000fe20000000f00 */
        /* <DEDUP_REMOVED lines=13> */
[----:B--2---:R-:W-:Y:S01]  /*1502a0*/  IMAD.MOV.U32 R55, RZ, RZ, R160 ;  /* 0x000000ffff377224 */ /* 0x004fe200078e00a0 */
[----:B---3--:R-:W-:Y:S01]  /*1502b0*/  MOV R54, R163 ;  /* 0x000000a300367202 */ /* 0x008fe20000000f00 */
[----:B------:R-:W2:Y:S04]  /*1502c0*/  LDL R160, [R1+0x4828] ;  /* 0x0048280001a07983 */ /* 0x000ea80000100800 */
[----:B------:R-:W3:Y:S04]  /*1502d0*/  LDL R163, [R1+0x482c] ;  /* 0x00482c0001a37983 */ /* 0x000ee80000100800 */
[----:B------:R4:W-:Y:S02]  /*1502e0*/  LDGSTS.E [R53+-0x78e00], [R54.64], P0 ;  /* 0x8720000036357fae */ /* 0x0009e40008121844 */
[----:B----4-:R-:W-:Y:S01]  /*1502f0*/  MOV R55, R162 ;  /* 0x000000a200377202 */ /* 0x010fe20000000f00 */
[----:B------:R-:W-:Y:S01]  /*150300*/  IMAD.MOV.U32 R54, RZ, RZ, R245 ;  /* 0x000000ffff367224 */ /* 0x000fe200078e00f5 */
[----:B------:R-:W4:Y:S04]  /*150310*/  LDL R162, [R1+0x4868] ;  /* 0x0048680001a27983 */ /* 0x000f280000100800 */
[----:B------:R-:W4:Y:S01]  /*150320*/  LDL R245, [R1+0x486c] ;  /* 0x00486c0001f57983 */ /* 0x000f220000100800 */
[----:B------:R-:W4:Y:S03]  /*150330*/  LDL.LU.64 R76, [R1+0x4448] ;  /* 0x00444800014c7983 */ /* 0x000f260000300a00 */
[----:B------:R1:W-:Y:S01]  /*150340*/  LDGSTS.E [R53+-0x77e00], [R54.64], P0 ;  /* 0x8820000036357fae */ /* 0x0003e20008121844 */
[----:B------:R-:W4:Y:S02]  /*150350*/  LDL.LU.64 R58, [R1+0x4428] ;  /* 0x00442800013a7983 */ /* 0x000f240000300a00 */
[----:B------:R-:W4:Y:S02]  /*150360*/  LDL.LU.64 R60, [R1+0x43e8] ;  /* 0x0043e800013c7983 */ /* 0x000f240000300a00 */
[----:B------:R-:W4:Y:S01]  /*150370*/  LDL.LU.64 R62, [R1+0x43a8] ;  /* 0x0043a800013e7983 */ /* 0x000f220000300a00 */
[----:B------:R-:W4:Y:S01]  /*150380*/  LDL.LU.64 R64, [R1+0x4368] ;  /* 0x0043680001407983 */ /* 0x000f220000300a00 */
[----:B------:R-:W4:Y:S02]  /*150390*/  LDL.LU.64 R66, [R1+0x4328] ;  /* 0x0043280001427983 */ /* 0x000f240000300a00 */
[----:B------:R-:W4:Y:S02]  /*1503a0*/  LDL.LU.64 R68, [R1+0x42e8] ;  /* 0x0042e80001447983 */ /* 0x000f240000300a00 */
[----:B------:R-:W4:Y:S01]  /*1503b0*/  LDL.LU.64 R70, [R1+0x42a8] ;  /* 0x0042a80001467983 */ /* 0x000f220000300a00 */
[----:B------:R-:W4:Y:S01]  /*1503c0*/  LDL.LU.64 R72, [R1+0x4268] ;  /* 0x0042680001487983 */ /* 0x000f220000300a00 */
[----:B------:R-:W4:Y:S02]  /*1503d0*/  LDL.LU.64 R74, [R1+0x4228] ;  /* 0x00422800014a7983 */ /* 0x000f240000300a00 */
        /* <DEDUP_REMOVED lines=18> */
[----:B--2---:R-:W-:Y:S02]  /*150500*/  IMAD.MOV.U32 R55, RZ, RZ, R160 ;  /* 0x000000ffff377224 */ /* 0x004fe400078e00a0 */
[----:B---3--:R-:W-:-:S05]  /*150510*/  IMAD.MOV.U32 R54, RZ, RZ, R163 ;  /* 0x000000ffff367224 */ /* 0x008fca00078e00a3 */
[----:B------:R4:W-:Y:S02]  /*150520*/  LDGSTS.E [R53+-0x70e00], [R54.64], P0 ;  /* 0x8f20000036357fae */ /* 0x0009e40008121844 */
[----:B----4-:R-:W-:Y:S01]  /*150530*/  IMAD.MOV.U32 R55, RZ, RZ, R162 ;  /* 0x000000ffff377224 */ /* 0x010fe200078e00a2 */
[----:B------:R-:W-:-:S05]  /*150540*/  MOV R54, R245 ;  /* 0x000000f500367202 */ /* 0x000fca0000000f00 */
[----:B------:R1:W-:Y:S02]  /*150550*/  LDGSTS.E [R53+-0x6fe00], [R54.64], P0 ;  /* 0x9020000036357fae */ /* 0x0003e40008121844 */
[----:B-1----:R-:W-:-:S05]  /*150560*/  IADD3 R54, P1, R76, R247, RZ ;  /* 0x000000f74c367210 */ /* 0x002fca0007f3e0ff */
[----:B------:R-:W-:Y:S02]  /*150570*/  IMAD.X R53, R77, 0x1, R3, P1 ;  /* 0x000000014d357824 */ /* 0x000fe400008e0603 */
[----:B------:R-:W2:Y:S01]  /*150580*/  LDL.LU.64 R76, [R1+0x41e8] ;  /* 0x0041e800014c7983 */ /* 0x000ea20000300a00 */
[----:B------:R-:W3:Y:S02]  /*150590*/  LDL.LU.64 R78, [R1+0x41a8] ;  /* 0x0041a800014e7983 */ /* 0x000ee40000300a00 */
[----:B------:R-:W4:Y:S02]  /*1505a0*/  LDL.LU.64 R80, [R1+0x4168] ;  /* 0x0041680001507983 */ /* 0x000f240000300a00 */
[----:B------:R-:W3:Y:S01]  /*1505b0*/  LDL.LU.64 R82, [R1+0x4128] ;  /* 0x0041280001527983 */ /* 0x000ee20000300a00 */
[----:B------:R-:W3:Y:S01]  /*1505c0*/  LDL.LU.64 R84, [R1+0x40e8] ;  /* 0x0040e80001547983 */ /* 0x000ee20000300a00 */
[----:B------:R-:W3:Y:S02]  /*1505d0*/  LDL.LU.64 R86, [R1+0x40a8] ;  /* 0x0040a80001567983 */ /* 0x000ee40000300a00 */
        /* <DEDUP_REMOVED lines=12> */
[----:B------:R-:W4:Y:S02]  /*1506a0*/  LDL.LU R151, [R1+0xd8] ;  /* 0x0000d80001977983 */ /* 0x000f240000300800 */
[----:B------:R-:W4:Y:S01]  /*1506b0*/  LDL.LU R150, [R1+0xdc] ;  /* 0x0000dc0001967983 */ /* 0x000f220000300800 */
[----:B------:R-:W4:Y:S01]  /*1506c0*/  LDL.LU R153, [R1+0xd0] ;  /* 0x0000d00001997983 */ /* 0x000f220000300800 */
[----:B------:R-:W4:Y:S02]  /*1506d0*/  LDL.LU R152, [R1+0xd4] ;  /* 0x0000d40001987983 */ /* 0x000f240000300800 */
[----:B------:R-:W4:Y:S02]  /*1506e0*/  LDL.LU.64 R112, [R1+0x3d68] ;  /* 0x003d680001707983 */ /* 0x000f240000300a00 */
[----:B------:R-:W4:Y:S01]  /*1506f0*/  LDL.LU.64 R114, [R1+0x3d28] ;  /* 0x003d280001727983 */ /* 0x000f220000300a00 */
[----:B------:R-:W4:Y:S01]  /*150700*/  LDL.LU.64 R116, [R1+0x3ce8] ;  /* 0x003ce80001747983 */ /* 0x000f220000300a00 */
[----:B------:R-:W4:Y:S02]  /*150710*/  LDL.LU R155, [R1+0xc8] ;  /* 0x0000c800019b7983 */ /* 0x000f240000300800 */
[----:B------:R-:W4:Y:S02]  /*150720*/  LDL.LU R154, [R1+0xcc] ;  /* 0x0000cc00019a7983 */ /* 0x000f240000300800 */
[----:B------:R-:W4:Y:S01]  /*150730*/  LDL.LU R157, [R1+0xc0] ;  /* 0x0000c000019d7983 */ /* 0x000f220000300800 */
[----:B------:R-:W4:Y:S01]  /*150740*/  LDL.LU R156, [R1+0xc4] ;  /* 0x0000c400019c7983 */ /* 0x000f220000300800 */
[----:B------:R-:W4:Y:S02]  /*150750*/  LDL.LU.64 R118, [R1+0x3ca8] ;  /* 0x003ca80001767983 */ /* 0x000f240000300a00 */
[----:B------:R-:W4:Y:S02]  /*150760*/  LDL.LU.64 R120, [R1+0x3c68] ;  /* 0x003c680001787983 */ /* 0x000f240000300a00 */
[----:B------:R-:W4:Y:S01]  /*150770*/  LDL.LU.64 R148, [R1+0x3c28] ;  /* 0x003c280001947983 */ /* 0x000f220000300a00 */
[----:B------:R-:W4:Y:S01]  /*150780*/  LDL.LU R159, [R1+0xb8] ;  /* 0x0000b800019f7983 */ /* 0x000f220000300800 */
[----:B------:R-:W4:Y:S02]  /*150790*/  LDL.LU R158, [R1+0xbc] ;  /* 0x0000bc00019e7983 */ /* 0x000f240000300800 */
[----:B------:R-:W4:Y:S02]  /*1507a0*/  LDL.LU R161, [R1+0xb0] ;  /* 0x0000b00001a17983 */ /* 0x000f240000300800 */
[----:B------:R-:W4:Y:S01]  /*1507b0*/  LDL.LU R160, [R1+0xb4] ;  /* 0x0000b40001a07983 */ /* 0x000f220000300800 */
[----:B------:R-:W4:Y:S01]  /*1507c0*/  LDL.LU R163, [R1+0xa8] ;  /* 0x0000a80001a37983 */ /* 0x000f220000300800 */
[----:B------:R-:W4:Y:S02]  /*1507d0*/  LDL.LU R162, [R1+0xac] ;  /* 0x0000ac0001a27983 */ /* 0x000f240000300800 */
[----:B------:R-:W4:Y:S01]  /*1507e0*/  LDL.LU R245, [R1+0xa4] ;  /* 0x0000a40001f57983 */ /* 0x000f220000300800 */
        /* <DEDUP_REMOVED lines=18> */
[----:B------:R-:W-:Y:S02]  /*150910*/  IADD3 R122, R52, 0x100000, RZ ;  /* 0x00100000347a7810 */ /* 0x000fe40007ffe0ff */
[----:B--2---:R-:W-:-:S04]  /*150920*/  IADD3 R75, P1, R76, R247, RZ ;  /* 0x000000f74c4b7210 */ /* 0x004fc80007f3e0ff */
[----:B------:R-:W-:Y:S01]  /*150930*/  IADD3.X R74, R77, R3, RZ, P1, !PT ;  /* 0x000000034d4a7210 */ /* 0x000fe20000ffe4ff */
[----:B---3--:R-:W-:-:S05]  /*150940*/  IADD3 R77, P1, R78, R247, RZ ;  /* 0x000000f74e4d7210 */ /* 0x008fca0007f3e0ff */
[----:B------:R-:W-:Y:S01]  /*150950*/  IMAD.X R76, R79, 0x1, R3, P1 ;  /* 0x000000014f4c7824 */ /* 0x000fe200008e0603 */
        /* <DEDUP_REMOVED lines=42> */
[----:B------:R-:W-:Y:S01]  /*150c00*/  IADD3 R121, P1, R148, R247, RZ ;  /* 0x000000f794797210 */ /* 0x000fe20007f3e0ff */
[----:B------:R-:W-:-:S04]  /*150c10*/  MOV R148, R150 ;  /* 0x0000009600947202 */ /* 0x000fc80000000f00 */
[----:B------:R-:W-:Y:S02]  /*150c20*/  IMAD.X R120, R149, 0x1, R3, P1 ;  /* 0x0000000195787824 */ /* 0x000fe400008e0603 */
        /* <DEDUP_REMOVED lines=52> */
[----:B------:R-:W-:Y:S01]  /*150f70*/  MOV R149, R53 ;  /* 0x0000003500957202 */ /* 0x000fe20000000f00 */
[----:B------:R-:W-:Y:S02]  /*150f80*/  IADD3 R53, R52, 0x100000, RZ ;  /* 0x0010000034357810 */ /* 0x000fe40007ffe0ff */
[----:B------:R-:W-:-:S02]  /*150f90*/  IMAD.MOV.U32 R54, RZ, RZ, R57 ;  /* 0x000000ffff367224 */ /* 0x000fc400078e0039 */
[----:B------:R-:W-:Y:S04]  /*150fa0*/  STL.64 [R1+0x4448], R148 ;  /* 0x0044489401007387 */ /* 0x000fe80000100a00 */
[----:B------:R1:W-:Y:S01]  /*150fb0*/  LDGSTS.E [R122+-0x61e00], [R148.64], P0 ;  /* 0x9e200000947a7fae */ /* 0x0003e20008121844 */
[----:B------:R2:W-:Y:S02]  /*150fc0*/  STL.64 [R1+0x4428], R54 ;  /* 0x0044283601007387 */ /* 0x0005e40000100a00 */
[----:B------:R2:W-:Y:S02]  /*150fd0*/  LDGSTS.E [R53+-0x60e00], [R54.64], P0 ;  /* 0x9f20000036357fae */ /* 0x0005e40008121844 */
[----:B--2---:R-:W-:Y:S01]  /*150fe0*/  IMAD.MOV.U32 R54, RZ, RZ, R59 ;  /* 0x000000ffff367224 */ /* 0x004fe200078e003b */
[----:B------:R-:W-:-:S05]  /*150ff0*/  MOV R55, R58 ;  /* 0x0000003a00377202 */ /* 0x000fca0000000f00 */
[----:B------:R2:W-:Y:S04]  /*151000*/  STL.64 [R1+0x43e8], R54 ;  /* 0x0043e83601007387 */ /* 0x0005e80000100a00 */
[----:B------:R2:W-:Y:S02]  /*151010*/  LDGSTS.E [R53+-0x5fe00], [R54.64], P0 ;  /* 0xa020000036357fae */ /* 0x0005e40008121844 */
[----:B--2---:R-:W-:Y:S02]  /*151020*/  IMAD.MOV.U32 R54, RZ, RZ, R61 ;  /* 0x000000ffff367224 */ /* 0x004fe400078e003d */
[----:B------:R-:W-:-:S05]  /*151030*/  IMAD.MOV.U32 R55, RZ, RZ, R60 ;  /* 0x000000ffff377224 */ /* 0x000fca00078e003c */
[----:B------:R2:W-:Y:S04]  /*151040*/  STL.64 [R1+0x43a8], R54 ;  /* 0x0043a83601007387 */ /* 0x0005e80000100a00 */
[----:B------:R2:W-:Y:S02]  /*151050*/  LDGSTS.E [R53+-0x5ee00], [R54.64], P0 ;  /* 0xa120000036357fae */ /* 0x0005e40008121844 */
[----:B--2---:R-:W-:Y:S01]  /*151060*/  MOV R54, R63 ;  /* 0x0000003f00367202 */ /* 0x004fe20000000f00 */
[----:B------:R-:W-:-:S05]  /*151070*/  IMAD.MOV.U32 R55, RZ, RZ, R62 ;  /* 0x000000ffff377224 */ /* 0x000fca00078e003e */
[----:B------:R2:W-:Y:S04]  /*151080*/  STL.64 [R1+0x4368], R54 ;  /* 0x0043683601007387 */ /* 0x0005e80000100a00 */
        /* <DEDUP_REMOVED lines=92> */
[----:B------:R2:W-:Y:S01]  /*151650*/  LDGSTS.E [R53+-0x46e00], [R54.64], P0 ;  /* 0xb920000036357fae */ /* 0x0005e20008121844 */
[----:B------:R-:W3:Y:S02]  /*151660*/  LDL R160, [R1+0x4470] ;  /* 0x0044700001a07983 */ /* 0x000ee40000100800 */
[----:B------:R-:W4:Y:S01]  /*151670*/  LDL R163, [R1+0x4474] ;  /* 0x0044740001a37983 */ /* 0x000f220000100800 */
[----:B--2---:R-:W-:Y:S01]  /*151680*/  MOV R54, R111 ;  /* 0x0000006f00367202 */ /* 0x004fe20000000f00 */
[----:B------:R-:W-:-:S05]  /*151690*/  IMAD.MOV.U32 R55, RZ, RZ, R110 ;  /* 0x000000ffff377224 */ /* 0x000fca00078e006e */
[----:B------:R2:W-:Y:S01]  /*1516a0*/  STL.64 [R1+0x3d68], R54 ;  /* 0x003d683601007387 */ /* 0x0005e20000100a00 */
[----:B------:R-:W4:Y:S02]  /*1516b0*/  LDL R162, [R1+0x44b0] ;  /* 0x0044b00001a27983 */ /* 0x000f240000100800 */
[----:B------:R-:W4:Y:S01]  /*1516c0*/  LDL R245, [R1+0x44b4] ;  /* 0x0044b40001f57983 */ /* 0x000f220000100800 */
[----:B------:R2:W-:Y:S02]  /*1516d0*/  LDGSTS.E [R53+-0x45e00], [R54.64], P0 ;  /* 0xba20000036357fae */ /* 0x0005e40008121844 */
[----:B--2---:R-:W-:Y:S01]  /*1516e0*/  IMAD.MOV.U32 R54, RZ, RZ, R113 ;  /* 0x000000ffff367224 */ /* 0x004fe200078e0071 */
[----:B------:R-:W-:-:S05]  /*1516f0*/  MOV R55, R112 ;  /* 0x0000007000377202 */ /* 0x000fca0000000f00 */
[----:B------:R2:W-:Y:S04]  /*151700*/  STL.64 [R1+0x3d28], R54 ;  /* 0x003d283601007387 */ /* 0x0005e80000100a00 */
[----:B------:R2:W-:Y:S01]  /*151710*/  LDGSTS.E [R53+-0x44e00], [R54.64], P0 ;  /* 0xbb20000036357fae */ /* 0x0005e20008121844 */
[----:B------:R-:W4:Y:S02]  /*151720*/  LDL R150, [R1+0x44f0] ;  /* 0x0044f00001967983 */ /* 0x000f240000100800 */
[----:B------:R-:W4:Y:S02]  /*151730*/  LDL R153, [R1+0x44f4] ;  /* 0x0044f40001997983 */ /* 0x000f240000100800 */
[----:B------:R-:W4:Y:S01]  /*151740*/  LDL R152, [R1+0x4530] ;  /* 0x0045300001987983 */ /* 0x000f220000100800 */
[----:B------:R-:W4:Y:S01]  /*151750*/  LDL R155, [R1+0x4534] ;  /* 0x00453400019b7983 */ /* 0x000f220000100800 */
[----:B--2---:R-:W-:-:S02]  /*151760*/  IMAD.MOV.U32 R54, RZ, RZ, R115 ;  /* 0x000000ffff367224 */ /* 0x004fc400078e0073 */
[----:B------:R-:W-:-:S05]  /*151770*/  IMAD.MOV.U32 R55, RZ, RZ, R114 ;  /* 0x000000ffff377224 */ /* 0x000fca00078e0072 */
[----:B------:R2:W-:Y:S04]  /*151780*/  STL.64 [R1+0x3ce8], R54 ;  /* 0x003ce83601007387 */ /* 0x0005e80000100a00 */
[----:B------:R2:W-:Y:S01]  /*151790*/  LDGSTS.E [R53+-0x43e00], [R54.64], P0 ;  /* 0xbc20000036357fae */ /* 0x0005e20008121844 */
[----:B------:R-:W4:Y:S02]  /*1517a0*/  LDL R154, [R1+0x4570] ;  /* 0x00457000019a7983 */ /* 0x000f240000100800 */
[----:B------:R-:W4:Y:S01]  /*1517b0*/  LDL R157, [R1+0x4574] ;  /* 0x00457400019d7983 */ /* 0x000f220000100800 */
[----:B--2---:R-:W-:Y:S01]  /*1517c0*/  MOV R54, R117 ;  /* 0x0000007500367202 */ /* 0x004fe20000000f00 */
[----:B------:R-:W-:-:S05]  /*1517d0*/  IMAD.MOV.U32 R55, RZ, RZ, R116 ;  /* 0x000000ffff377224 */ /* 0x000fca00078e0074 */
[----:B------:R2:W-:Y:S04]  /*1517e0*/  STL.64 [R1+0x3ca8], R54 ;  /* 0x003ca83601007387 */ /* 0x0005e80000100a00 */
[----:B------:R2:W-:Y:S01]  /*1517f0*/  LDGSTS.E [R53+-0x42e00], [R54.64], P0 ;  /* 0xbd20000036357fae */ /* 0x0005e20008121844 */
[----:B------:R-:W-:Y:S01]  /*151800*/  IADD3 R52, R52, 0x100000, RZ ;  /* 0x0010000034347810 */ /* 0x000fe20007ffe0ff */
[----:B--2---:R-:W-:Y:S01]  /*151810*/  IMAD.MOV.U32 R54, RZ, RZ, R119 ;  /* 0x000000ffff367224 */ /* 0x004fe200078e0077 */
[----:B------:R-:W-:-:S05]  /*151820*/  MOV R55, R118 ;  /* 0x0000007600377202 */ /* 0x000fca0000000f00 */
[----:B------:R2:W-:Y:S04]  /*151830*/  STL.64 [R1+0x3c68], R54 ;  /* 0x003c683601007387 */ /* 0x0005e80000100a00 */
[----:B------:R2:W-:Y:S01]  /*151840*/  LDGSTS.E [R53+-0x41e00], [R54.64], P0 ;  /* 0xbe20000036357fae */ /* 0x0005e20008121844 */
[----:B------:R-:W4:Y:S02]  /*151850*/  LDL R156, [R1+0x45b0] ;  /* 0x0045b000019c7983 */ /* 0x000f240000100800 */
[----:B------:R-:W4:Y:S02]  /*151860*/  LDL R159, [R1+0x45b4] ;  /* 0x0045b400019f7983 */ /* 0x000f240000100800 */
[----:B--2---:R-:W-:Y:S02]  /*151870*/  IMAD.MOV.U32 R54, RZ, RZ, R121 ;  /* 0x000000ffff367224 */ /* 0x004fe400078e0079 */
[----:B------:R-:W-:-:S05]  /*151880*/  IMAD.MOV.U32 R55, RZ, RZ, R120 ;  /* 0x000000ffff377224 */ /* 0x000fca00078e0078 */
[----:B------:R2:W-:Y:S01]  /*151890*/  STL.64 [R1+0x3c28], R54 ;  /* 0x003c283601007387 */ /* 0x0005e20000100a00 */
[----:B------:R-:W4:Y:S02]  /*1518a0*/  LDL R158, [R1+0x45f0] ;  /* 0x0045f000019e7983 */ /* 0x000f240000100800 */
[----:B------:R-:W4:Y:S01]  /*1518b0*/  LDL R161, [R1+0x45f4] ;  /* 0x0045f40001a17983 */ /* 0x000f220000100800 */
[----:B------:R2:W-:Y:S01]  /*1518c0*/  LDGSTS.E [R52+-0x40e00], [R54.64], P0 ;  /* 0xbf20000036347fae */ /* 0x0005e20008121844 */
[----:B-1----:R-:W4:Y:S02]  /*1518d0*/  LDL R148, [R1+0x46b0] ;  /* 0x0046b00001947983 */ /* 0x002f240000100800 */
[----:B------:R-:W4:Y:S01]  /*1518e0*/  LDL R151, [R1+0x46b4] ;  /* 0x0046b40001977983 */ /* 0x000f220000100800 */
[----:B--2---:R-:W-:Y:S01]  /*1518f0*/  IADD3 R54, R2, 0x100000, RZ ;  /* 0x0010000002367810 */ /* 0x004fe20007ffe0ff */
[----:B---3--:R-:W-:Y:S01]  /*151900*/  IMAD.MOV.U32 R53, RZ, RZ, R160 ;  /* 0x000000ffff357224 */ /* 0x008fe200078e00a0 */
[----:B----4-:R-:W-:Y:S01]  /*151910*/  MOV R52, R163 ;  /* 0x000000a300347202 */ /* 0x010fe20000000f00 */
[----:B------:R-:W2:Y:S04]  /*151920*/  LDL R160, [R1+0x4630] ;  /* 0x0046300001a07983 */ /* 0x000ea80000100800 */
[----:B------:R-:W3:Y:S04]  /*151930*/  LDL R163, [R1+0x4634] ;  /* 0x0046340001a37983 */ /* 0x000ee80000100800 */
        /* <DEDUP_REMOVED lines=31> */
[----:B--2---:R-:W-:Y:S01]  /*151b30*/  MOV R53, R160 ;  /* 0x000000a000357202 */ /* 0x004fe20000000f00 */
[----:B---3--:R-:W-:Y:S01]  /*151b40*/  IMAD.MOV.U32 R52, RZ, RZ, R163 ;  /* 0x000000ffff347224 */ /* 0x008fe200078e00a3 */
[----:B------:R-:W2:Y:S04]  /*151b50*/  LDL R160, [R1+0x4830] ;  /* 0x0048300001a07983 */ /* 0x000ea80000100800 */
[----:B------:R-:W3:Y:S04]  /*151b60*/  LDL R163, [R1+0x4834] ;  /* 0x0048340001a37983 */ /* 0x000ee80000100800 */
[----:B------:R4:W-:Y:S02]  /*151b70*/  LDGSTS.E [R54+-0x78c00], [R52.64], P0 ;  /* 0x8740000034367fae */ /* 0x0009e40008121844 */
[----:B----4-:R-:W-:-:S02]  /*151b80*/  IMAD.MOV.U32 R53, RZ, RZ, R162 ;  /* 0x000000ffff357224 */ /* 0x010fc400078e00a2 */
        /* <DEDUP_REMOVED lines=13> */
[----:B------:R-:W4:Y:S01]  /*151c60*/  LDL.LU.64 R74, [R1+0x4220] ;  /* 0x00422000014a7983 */ /* 0x000f220000300a00 */
        /* <DEDUP_REMOVED lines=18> */
[----:B--2---:R-:W-:Y:S01]  /*151d90*/  IMAD.MOV.U32 R53, RZ, RZ, R160 ;  /* 0x000000ffff357224 */ /* 0x004fe200078e00a0 */
[----:B---3--:R-:W-:-:S05]  /*151da0*/  MOV R52, R163 ;  /* 0x000000a300347202 */ /* 0x008fca0000000f00 */
[----:B------:R4:W-:Y:S02]  /*151db0*/  LDGSTS.E [R54+-0x70c00], [R52.64], P0 ;  /* 0x8f40000034367fae */ /* 0x0009e40008121844 */
[----:B----4-:R-:W-:Y:S01]  /*151dc0*/  MOV R53, R162 ;  /* 0x000000a200357202 */ /* 0x010fe20000000f00 */
[----:B------:R-:W-:-:S05]  /*151dd0*/  IMAD.MOV.U32 R52, RZ, RZ, R245 ;  /* 0x000000ffff347224 */ /* 0x000fca00078e00f5 */
        /* <DEDUP_REMOVED lines=9> */
[----:B------:R-:W3:Y:S02]  /*151e70*/  LDL.LU.64 R88, [R1+0x4060] ;  /* 0x0040600001587983 */ /* 0x000ee40000300a00 */
        /* <DEDUP_REMOVED lines=20> */
[----:B------:R-:W4:Y:S01]  /*151fc0*/  LDL.LU R153, [R1+0x10c] ;  /* 0x00010c0001997983 */ /* 0x000f220000300800 */
[----:B------:R-:W4:Y:S01]  /*151fd0*/  LDL.LU R152, [R1+0x110] ;  /* 0x0001100001987983 */ /* 0x000f220000300800 */
[----:B------:R-:W4:Y:S02]  /*151fe0*/  LDL.LU R155, [R1+0x104] ;  /* 0x00010400019b7983 */ /* 0x000f240000300800 */
[----:B------:R-:W4:Y:S02]  /*151ff0*/  LDL.LU R154, [R1+0x108] ;  /* 0x00010800019a7983 */ /* 0x000f240000300800 */
[----:B------:R-:W4:Y:S01]  /*152000*/  LDL.LU.64 R164, [R1+0x3c20] ;  /* 0x003c200001a47983 */ /* 0x000f220000300a00 */
        /* <DEDUP_REMOVED lines=30> */
[----:B--2---:R-:W-:-:S05]  /*1521f0*/  IADD3 R74, P1, R76, R247, RZ ;  /* 0x000000f74c4a7210 */ /* 0x004fca0007f3e0ff */
[----:B------:R-:W-:Y:S01]  /*152200*/  IMAD.X R73, R77, 0x1, R3, P1 ;  /* 0x000000014d497824 */ /* 0x000fe200008e0603 */
[----:B---3--:R-:W-:-:S04]  /*152210*/  IADD3 R76, P1, R78, R247, RZ ;  /* 0x000000f74e4c7210 */ /* 0x008fc80007f3e0ff */
[----:B------:R-:W-:Y:S01]  /*152220*/  IADD3.X R75, R79, R3, RZ, P1, !PT ;  /* 0x000000034f4b7210 */ /* 0x000fe20000ffe4ff */
[----:B----4-:R-:W-:-:S05]  /*152230*/  IADD3 R78, P1, R80, R247, RZ ;  /* 0x000000f7504e7210 */ /* 0x010fca0007f3e0ff */
        /* <DEDUP_REMOVED lines=41> */
[----:B------:R-:W-:Y:S01]  /*1524d0*/  IADD3 R121, R2, 0x100000, RZ ;  /* 0x0010000002797810 */ /* 0x000fe20007ffe0ff */
        /* <DEDUP_REMOVED lines=41> */
[----:B------:R1:W-:Y:S01]  /*152770*/  LDGSTS.E [R121+-0x64c00], [R148.64], P0 ;  /* 0x9b40000094797fae */ /* 0x0003e20008121844 */
[----:B------:R-:W-:Y:S02]  /*152780*/  LOP3.LUT R53, R53, R52, RZ, 0x3c, !PT ;  /* 0x0000003435357212 */ /* 0x000fe400078e3cff */
[----:B------:R-:W-:Y:S01]  /*152790*/  LOP3.LUT R54, R55, R54, RZ, 0x3c, !PT ;  /* 0x0000003637367212 */ /* 0x000fe200078e3cff */
[----:B-1----:R-:W-:Y:S02]  /*1527a0*/  IMAD.MOV.U32 R148, RZ, RZ, R178 ;  /* 0x000000ffff947224 */ /* 0x002fe400078e00b2 */
[----:B------:R-:W-:-:S05]  /*1527b0*/  IMAD.MOV.U32 R149, RZ, RZ, R177 ;  /* 0x000000ffff957224 */ /* 0x000fca00078e00b1 */
[----:B------:R1:W-:Y:S04]  /*1527c0*/  STL.64 [R1+0x3af0], R148 ;  /* 0x003af09401007387 */ /* 0x0003e80000100a00 */
[----:B------:R1:W-:Y:S01]  /*1527d0*/  LDGSTS.E [R121+-0x63c00], [R148.64], P0 ;  /* 0x9c40000094797fae */ /* 0x0003e20008121844 */
[----:B------:R-:W-:Y:S02]  /*1527e0*/  LOP3.LUT R55, R55, R54, RZ, 0x3c, !PT ;  /* 0x0000003637377212 */ /* 0x000fe400078e3cff */
[----:B-1----:R-:W-:Y:S01]  /*1527f0*/  MOV R148, R176 ;  /* 0x000000b000947202 */ /* 0x002fe20000000f00 */
[----:B------:R-:W-:-:S05]  /*152800*/  IMAD.MOV.U32 R149, RZ, RZ, R175 ;  /* 0x000000ffff957224 */ /* 0x000fca00078e00af */
[----:B------:R-:W-:Y:S04]  /*152810*/  STL.64 [R1+0x3af8], R148 ;  /* 0x003af89401007387 */ /* 0x000fe80000100a00 */
[----:B------:R1:W-:Y:S01]  /*152820*/  LDGSTS.E [R121+-0x62c00], [R148.64], P0 ;  /* 0x9d40000094797fae */ /* 0x0003e20008121844 */
[----:B------:R2:W-:Y:S02]  /*152830*/  STL.64 [R1+0x4438], R52 ;  /* 0x0044383401007387 */ /* 0x0005e40000100a00 */
[----:B------:R2:W-:Y:S02]  /*152840*/  LDGSTS.E [R121+-0x61c00], [R52.64], P0 ;  /* 0x9e40000034797fae */ /* 0x0005e40008121844 */
[----:B------:R3:W-:Y:S01]  /*152850*/  STL.64 [R1+0x43f8], R54 ;  /* 0x0043f83601007387 */ /* 0x0007e20000100a00 */
[----:B--2---:R-:W-:-:S05]  /*152860*/  IADD3 R52, R2, 0x100000, RZ ;  /* 0x0010000002347810 */ /* 0x004fca0007ffe0ff */
[----:B------:R3:W-:Y:S02]  /*152870*/  LDGSTS.E [R52+-0x60c00], [R54.64], P0 ;  /* 0x9f40000036347fae */ /* 0x0007e40008121844 */
[----:B---3--:R-:W-:Y:S01]  /*152880*/  IMAD.MOV.U32 R54, RZ, RZ, R58 ;  /* 0x000000ffff367224 */ /* 0x008fe200078e003a */
        /* <DEDUP_REMOVED lines=101> */
[----:B------:R2:W-:Y:S01]  /*152ee0*/  STL.64 [R1+0x3da0], R54 ;  /* 0x003da03601007387 */ /* 0x0005e20000100a00 */
[----:B------:R-:W3:Y:S02]  /*152ef0*/  LDL R162, [R1+0x4478] ;  /* 0x0044780001a27983 */ /* 0x000ee40000100800 */
[----:B------:R-:W4:Y:S01]  /*152f00*/  LDL R245, [R1+0x447c] ;  /* 0x00447c0001f57983 */ /* 0x000f220000100800 */
[----:B------:R2:W-:Y:S04]  /*152f10*/  LDGSTS.E [R52+-0x46c00], [R54.64], P0 ;  /* 0xb940000036347fae */ /* 0x0005e80008121844 */
[----:B------:R-:W1:Y:S01]  /*152f20*/  S2R R163, SR_TID.X ;  /* 0x0000000000a37919 */ /* 0x000e620000002100 */
[----:B--2---:R-:W-:Y:S01]  /*152f30*/  MOV R54, R110 ;  /* 0x0000006e00367202 */ /* 0x004fe20000000f00 */
[----:B------:R-:W-:-:S05]  /*152f40*/  IMAD.MOV.U32 R55, RZ, RZ, R109 ;  /* 0x000000ffff377224 */ /* 0x000fca00078e006d */
[----:B------:R2:W-:Y:S04]  /*152f50*/  STL.64 [R1+0x3d60], R54 ;  /* 0x003d603601007387 */ /* 0x0005e80000100a00 */
[----:B------:R2:W-:Y:S01]  /*152f60*/  LDGSTS.E [R52+-0x45c00], [R54.64], P0 ;  /* 0xba40000036347fae */ /* 0x0005e20008121844 */
[----:B------:R-:W4:Y:S02]  /*152f70*/  LDL R150, [R1+0x44b8] ;  /* 0x0044b80001967983 */ /* 0x000f240000100800 */
[----:B------:R-:W4:Y:S02]  /*152f80*/  LDL R153, [R1+0x44bc] ;  /* 0x0044bc0001997983 */ /* 0x000f240000100800 */
[----:B--2---:R-:W-:Y:S01]  /*152f90*/  IMAD.MOV.U32 R54, RZ, RZ, R112 ;  /* 0x000000ffff367224 */ /* 0x004fe200078e0070 */
[----:B------:R-:W-:-:S05]  /*152fa0*/  MOV R55, R111 ;  /* 0x0000006f00377202 */ /* 0x000fca0000000f00 */
[----:B------:R2:W-:Y:S04]  /*152fb0*/  STL.64 [R1+0x3d20], R54 ;  /* 0x003d203601007387 */ /* 0x0005e80000100a00 */
[----:B------:R2:W-:Y:S01]  /*152fc0*/  LDGSTS.E [R52+-0x44c00], [R54.64], P0 ;  /* 0xbb40000036347fae */ /* 0x0005e20008121844 */
[----:B------:R-:W4:Y:S02]  /*152fd0*/  LDL R152, [R1+0x44f8] ;  /* 0x0044f80001987983 */ /* 0x000f240000100800 */
[----:B------:R-:W4:Y:S01]  /*152fe0*/  LDL R155, [R1+0x44fc] ;  /* 0x0044fc00019b7983 */ /* 0x000f220000100800 */
[----:B------:R-:W-:Y:S01]  /*152ff0*/  IADD3 R120, P1, R164, R247, RZ ;  /* 0x000000f7a4787210 */ /* 0x000fe20007f3e0ff */
[----:B--2---:R-:W-:Y:S02]  /*153000*/  IMAD.MOV.U32 R54, RZ, RZ, R114 ;  /* 0x000000ffff367224 */ /* 0x004fe400078e0072 */
[----:B------:R-:W-:-:S05]  /*153010*/  IMAD.MOV.U32 R55, RZ, RZ, R113 ;  /* 0x000000ffff377224 */ /* 0x000fca00078e0071 */
[----:B------:R2:W-:Y:S04]  /*153020*/  STL.64 [R1+0x3ce0], R54 ;  /* 0x003ce03601007387 */ /* 0x0005e80000100a00 */
[----:B------:R2:W-:Y:S01]  /*153030*/  LDGSTS.E [R52+-0x43c00], [R54.64], P0 ;  /* 0xbc40000036347fae */ /* 0x0005e20008121844 */
[----:B------:R-:W4:Y:S02]  /*153040*/  LDL R154, [R1+0x4538] ;  /* 0x00453800019a7983 */ /* 0x000f240000100800 */
[----:B------:R-:W4:Y:S02]  /*153050*/  LDL R157, [R1+0x453c] ;  /* 0x00453c00019d7983 */ /* 0x000f240000100800 */
[----:B------:R-:W-:Y:S01]  /*153060*/  IMAD.X R119, R165, 0x1, R3, P1 ;  /* 0x00000001a5777824 */ /* 0x000fe200008e0603 */
[----:B-1----:R-:W-:-:S02]  /*153070*/  LOP3.LUT R163, R163, 0x7f, RZ, 0xc0, !PT ;  /* 0x0000007fa3a37812 */ /* 0x002fc400078ec0ff */
[----:B--2---:R-:W-:Y:S01]  /*153080*/  MOV R54, R116 ;  /* 0x0000007400367202 */ /* 0x004fe20000000f00 */
[----:B------:R-:W-:-:S05]  /*153090*/  IMAD.MOV.U32 R55, RZ, RZ, R115 ;  /* 0x000000ffff377224 */ /* 0x000fca00078e0073 */
[----:B------:R1:W-:Y:S04]  /*1530a0*/  STL.64 [R1+0x3ca0], R54 ;  /* 0x003ca03601007387 */ /* 0x0003e80000100a00 */
[----:B------:R1:W-:Y:S01]  /*1530b0*/  LDGSTS.E [R52+-0x42c00], [R54.64], P0 ;  /* 0xbd40000036347fae */ /* 0x0003e20008121844 */
[----:B------:R-:W2:Y:S02]  /*1530c0*/  LDL R156, [R1+0x4578] ;  /* 0x00457800019c7983 */ /* 0x000ea40000100800 */
[----:B------:R-:W2:Y:S02]  /*1530d0*/  LDL R159, [R1+0x457c] ;  /* 0x00457c00019f7983 */ /* 0x000ea40000100800 */
[----:B------:R-:W-:Y:S01]  /*1530e0*/  IMAD.SHL.U32 R163, R163, 0x4, RZ ;  /* 0x00000004a3a37824 */ /* 0x000fe200078e00ff */
[----:B-1----:R-:W-:Y:S01]  /*1530f0*/  MOV R54, R118 ;  /* 0x0000007600367202 */ /* 0x002fe20000000f00 */
[----:B------:R-:W-:-:S05]  /*153100*/  IMAD.MOV.U32 R55, RZ, RZ, R117 ;  /* 0x000000ffff377224 */ /* 0x000fca00078e0075 */
[----:B------:R1:W-:Y:S04]  /*153110*/  STL.64 [R1+0x3c60], R54 ;  /* 0x003c603601007387 */ /* 0x0003e80000100a00 */
[----:B------:R1:W-:Y:S01]  /*153120*/  LDGSTS.E [R52+-0x41c00], [R54.64], P0 ;  /* 0xbe40000036347fae */ /* 0x0003e20008121844 */
[----:B------:R-:W2:Y:S02]  /*153130*/  LDL R158, [R1+0x45b8] ;  /* 0x0045b800019e7983 */ /* 0x000ea40000100800 */
[----:B------:R-:W2:Y:S01]  /*153140*/  LDL R161, [R1+0x45bc] ;  /* 0x0045bc0001a17983 */ /* 0x000ea20000100800 */
[----:B------:R-:W-:Y:S02]  /*153150*/  IADD3 R2, R2, 0x100000, RZ ;  /* 0x0010000002027810 */ /* 0x000fe40007ffe0ff */
[----:B------:R-:W-:Y:S01]  /*153160*/  LOP3.LUT R53, R163, 0x30, RZ, 0x3c, !PT ;  /* 0x00000030a3357812 */ /* 0x000fe200078e3cff */
[----:B-1----:R-:W-:Y:S01]  /*153170*/  IMAD.MOV.U32 R54, RZ, RZ, R120 ;  /* 0x000000ffff367224 */ /* 0x002fe200078e0078 */
[----:B------:R-:W-:-:S05]  /*153180*/  MOV R55, R119 ;  /* 0x0000007700377202 */ /* 0x000fca0000000f00 */
[----:B------:R1:W-:Y:S01]  /*153190*/  STL.64 [R1+0x3c20], R54 ;  /* 0x003c203601007387 */ /* 0x0003e20000100a00 */
[----:B------:R-:W2:Y:S02]  /*1531a0*/  LDL R160, [R1+0x45f8] ;  /* 0x0045f80001a07983 */ /* 0x000ea40000100800 */
[----:B------:R-:W2:Y:S01]  /*1531b0*/  LDL R163, [R1+0x45fc] ;  /* 0x0045fc0001a37983 */ /* 0x000ea20000100800 */
[----:B------:R1:W-:Y:S01]  /*1531c0*/  LDGSTS.E [R2+-0x40c00], [R54.64], P0 ;  /* 0xbf40000036027fae */ /* 0x0003e20008121844 */
[----:B------:R-:W2:Y:S02]  /*1531d0*/  LDL R148, [R1+0x4678] ;  /* 0x0046780001947983 */ /* 0x000ea40000100800 */
[----:B------:R-:W2:Y:S02]  /*1531e0*/  LDL R151, [R1+0x467c] ;  /* 0x00467c0001977983 */ /* 0x000ea40000100800 */
[----:B-1----:R-:W-:Y:S01]  /*1531f0*/  IMAD R2, R218, 0x40000, R53 ;  /* 0x00040000da027824 */ /* 0x002fe200078e0235 */
[----:B---3--:R-:W-:Y:S01]  /*153200*/  MOV R53, R162 ;  /* 0x000000a200357202 */ /* 0x008fe20000000f00 */
[----:B----4-:R-:W-:Y:S01]  /*153210*/  IMAD.MOV.U32 R52, RZ, RZ, R245 ;  /* 0x000000ffff347224 */ /* 0x010fe200078e00f5 */
[----:B------:R-:W3:Y:S04]  /*153220*/  LDL R162, [R1+0x4638] ;  /* 0x0046380001a27983 */ /* 0x000ee80000100800 */
[----:B------:R-:W4:Y:S01]  /*153230*/  LDL R245, [R1+0x463c] ;  /* 0x00463c0001f57983 */ /* 0x000f220000100800 */
[----:B------:R-:W-:-:S05]  /*153240*/  IADD3 R54, R2, 0x100000, RZ ;  /* 0x0010000002367810 */ /* 0x000fca0007ffe0ff */
[----:B------:R1:W-:Y:S02]  /*153250*/  LDGSTS.E [R54+-0x7fa00], [R52.64], P0 ;  /* 0x8060000034367fae */ /* 0x0003e40008121844 */
[----:B-1----:R-:W-:Y:S02]  /*153260*/  IMAD.MOV.U32 R53, RZ, RZ, R150 ;  /* 0x000000ffff357224 */ /* 0x002fe400078e0096 */
        /* <DEDUP_REMOVED lines=14> */
[----:B--2---:R-:W-:-:S02]  /*153350*/  IMAD.MOV.U32 R53, RZ, RZ, R156 ;  /* 0x000000ffff357224 */ /* 0x004fc400078e009c */
[----:B------:R-:W-:Y:S01]  /*153360*/  IMAD.MOV.U32 R52, RZ, RZ, R159 ;  /* 0x000000ffff347224 */ /* 0x000fe200078e009f */
[----:B------:R-:W2:Y:S04]  /*153370*/  LDL R156, [R1+0x4778] ;  /* 0x00477800019c7983 */ /* 0x000ea80000100800 */
[----:B------:R-:W2:Y:S04]  /*153380*/  LDL R159, [R1+0x477c] ;  /* 0x00477c00019f7983 */ /* 0x000ea80000100800 */
[----:B------:R1:W-:Y:S02]  /*153390*/  LDGSTS.E [R54+-0x7ba00], [R52.64], P0 ;  /* 0x8460000034367fae */ /* 0x0003e40008121844 */
[----:B-1----:R-:W-:Y:S01]  /*1533a0*/  IMAD.MOV.U32 R53, RZ, RZ, R158 ;  /* 0x000000ffff357224 */ /* 0x002fe200078e009e */
[----:B------:R-:W-:Y:S01]  /*1533b0*/  MOV R52, R161 ;  /* 0x000000a100347202 */ /* 0x000fe20000000f00 */
[----:B------:R-:W2:Y:S04]  /*1533c0*/  LDL R158, [R1+0x47b8] ;  /* 0x0047b800019e7983 */ /* 0x000ea80000100800 */
[----:B------:R-:W2:Y:S04]  /*1533d0*/  LDL R161, [R1+0x47bc] ;  /* 0x0047bc0001a17983 */ /* 0x000ea80000100800 */
[----:B------:R1:W-:Y:S02]  /*1533e0*/  LDGSTS.E [R54+-0x7aa00], [R52.64], P0 ;  /* 0x8560000034367fae */ /* 0x0003e40008121844 */
[----:B-1----:R-:W-:Y:S01]  /*1533f0*/  MOV R53, R160 ;  /* 0x000000a000357202 */ /* 0x002fe20000000f00 */
[----:B------:R-:W-:Y:S01]  /*153400*/  IMAD.MOV.U32 R52, RZ, RZ, R163 ;  /* 0x000000ffff347224 */ /* 0x000fe200078e00a3 */
[----:B------:R-:W2:Y:S04]  /*153410*/  LDL R160, [R1+0x47f8] ;  /* 0x0047f80001a07983 */ /* 0x000ea80000100800 */
[----:B------:R-:W2:Y:S04]  /*153420*/  LDL R163, [R1+0x47fc] ;  /* 0x0047fc0001a37983 */ /* 0x000ea80000100800 */
[----:B------:R3:W-:Y:S02]  /*153430*/  LDGSTS.E [R54+-0x79a00], [R52.64], P0 ;  /* 0x8660000034367fae */ /* 0x0007e40008121844 */
[----:B---3--:R-:W-:-:S02]  /*153440*/  IMAD.MOV.U32 R53, RZ, RZ, R162 ;  /* 0x000000ffff357224 */ /* 0x008fc400078e00a2 */
[----:B----4-:R-:W-:Y:S01]  /*153450*/  IMAD.MOV.U32 R52, RZ, RZ, R245 ;  /* 0x000000ffff347224 */ /* 0x010fe200078e00f5 */
[----:B------:R-:W3:Y:S04]  /*153460*/  LDL R162, [R1+0x4838] ;  /* 0x0048380001a27983 */ /* 0x000ee80000100800 */
        /* <DEDUP_REMOVED lines=24> */
[----:B--2---:R-:W-:Y:S01]  /*1535f0*/  IMAD.MOV.U32 R52, RZ, RZ, R159 ;  /* 0x000000ffff347224 */ /* 0x004fe200078e009f */
        /* <DEDUP_REMOVED lines=8> */
[----:B---3--:R-:W-:Y:S01]  /*153680*/  MOV R53, R162 ;  /* 0x000000a200357202 */ /* 0x008fe20000000f00 */
[----:B----4-:R-:W-:-:S05]  /*153690*/  IMAD.MOV.U32 R52, RZ, RZ, R245 ;  /* 0x000000ffff347224 */ /* 0x010fca00078e00f5 */
        /* <DEDUP_REMOVED lines=112> */
[----:B------:R-:W-:Y:S01]  /*153da0*/  IADD3 R120, P1, R164, R247, RZ ;  /* 0x000000f7a4787210 */ /* 0x000fe20007f3e0ff */
[----:B------:R-:W-:Y:S01]  /*153db0*/  IADD3 R121, R2, 0x100000, RZ ;  /* 0x0010000002797810 */ /* 0x000fe20007ffe0ff */
[----:B------:R-:W-:-:S03]  /*153dc0*/  IMAD.MOV.U32 R164, RZ, RZ, R172 ;  /* 0x000000ffffa47224 */ /* 0x000fc600078e00ac */
[----:B------:R-:W-:Y:S01]  /*153dd0*/  IMAD.X R119, R165, 0x1, R3, P1 ;  /* 0x00000001a5777824 */ /* 0x000fe200008e0603 */
[----:B------:R-:W-:-:S05]  /*153de0*/  MOV R165, R173 ;  /* 0x000000ad00a57202 */ /* 0x000fca0000000f00 */
[----:B------:R1:W-:Y:S04]  /*153df0*/  STL.64 [R1+0x3a28], R164 ;  /* 0x003a28a401007387 */ /* 0x0003e80000100a00 */
[----:B------:R1:W-:Y:S02]  /*153e00*/  LDGSTS.E [R121+-0x6fa00], [R164.64], P0 ;  /* 0x90600000a4797fae */ /* 0x0003e40008121844 */
[----:B-1----:R-:W-:Y:S02]  /*153e10*/  IMAD.MOV.U32 R164, RZ, RZ, R149 ;  /* 0x000000ffffa47224 */ /* 0x002fe400078e0095 */
[----:B------:R-:W-:Y:S01]  /*153e20*/  IMAD.MOV.U32 R165, RZ, RZ, R174 ;  /* 0x000000ffffa57224 */ /* 0x000fe200078e00ae */
[----:B------:R-:W-:Y:S01]  /*153e30*/  MOV R149, R148 ;  /* 0x0000009400957202 */ /* 0x000fe20000000f00 */
[----:B------:R-:W-:-:S03]  /*153e40*/  IMAD.MOV.U32 R148, RZ, RZ, R151 ;  /* 0x000000ffff947224 */ /* 0x000fc600078e0097 */
        /* <DEDUP_REMOVED lines=36> */
[----:B------:R-:W-:Y:S02]  /*154090*/  LOP3.LUT R52, R53, R52, RZ, 0x3c, !PT ;  /* 0x0000003435347212 */ /* 0x000fe400078e3cff */
[----:B--2---:R-:W-:Y:S01]  /*1540a0*/  MOV R148, R189 ;  /* 0x000000bd00947202 */ /* 0x004fe20000000f00 */
[----:B------:R-:W-:-:S05]  /*1540b0*/  IMAD.MOV.U32 R149, RZ, RZ, R188 ;  /* 0x000000ffff957224 */ /* 0x000fca00078e00bc */
[----:B------:R2:W-:Y:S04]  /*1540c0*/  STL.64 [R1+0x3a80], R148 ;  /* 0x003a809401007387 */ /* 0x0005e80000100a00 */
[----:B------:R2:W-:Y:S01]  /*1540d0*/  LDGSTS.E [R121+-0x64a00], [R148.64], P0 ;  /* 0x9b60000094797fae */ /* 0x0005e20008121844 */
[----:B------:R-:W-:Y:S02]  /*1540e0*/  LOP3.LUT R55, R55, R54, RZ, 0x3c, !PT ;  /* 0x0000003637377212 */ /* 0x000fe400078e3cff */
[----:B------:R-:W-:Y:S01]  /*1540f0*/  LOP3.LUT R53, R53, R52, RZ, 0x3c, !PT ;  /* 0x0000003435357212 */ /* 0x000fe200078e3cff */
[----:B--2---:R-:W-:Y:S01]  /*154100*/  IMAD.MOV.U32 R148, RZ, RZ, R187 ;  /* 0x000000ffff947224 */ /* 0x004fe200078e00bb */
[----:B------:R-:W-:Y:S02]  /*154110*/  MOV R149, R186 ;  /* 0x000000ba00957202 */ /* 0x000fe40000000f00 */
[----:B------:R-:W-:-:S03]  /*154120*/  LOP3.LUT R54, R55, R54, RZ, 0x3c, !PT ;  /* 0x0000003637367212 */ /* 0x000fc600078e3cff */
[----:B------:R2:W-:Y:S04]  /*154130*/  STL.64 [R1+0x3a88], R148 ;  /* 0x003a889401007387 */ /* 0x0005e80000100a00 */
[----:B------:R2:W-:Y:S01]  /*154140*/  LDGSTS.E [R121+-0x63a00], [R148.64], P0 ;  /* 0x9c60000094797fae */ /* 0x0005e20008121844 */
[----:B------:R-:W-:Y:S01]  /*154150*/  LOP3.LUT R55, R55, R54, RZ, 0x3c, !PT ;  /* 0x0000003637377212 */ /* 0x000fe200078e3cff */
[----:B--2---:R-:W-:Y:S02]  /*154160*/  IMAD.MOV.U32 R148, RZ, RZ, R185 ;  /* 0x000000ffff947224 */ /* 0x004fe400078e00b9 */
[----:B------:R-:W-:-:S05]  /*154170*/  IMAD.MOV.U32 R149, RZ, RZ, R184 ;  /* 0x000000ffff957224 */ /* 0x000fca00078e00b8 */
[----:B------:R-:W-:Y:S04]  /*154180*/  STL.64 [R1+0x3a90], R148 ;  /* 0x003a909401007387 */ /* 0x000fe80000100a00 */
[----:B------:R2:W-:Y:S01]  /*154190*/  LDGSTS.E [R121+-0x62a00], [R148.64], P0 ;  /* 0x9d60000094797fae */ /* 0x0005e20008121844 */
[----:B------:R3:W-:Y:S02]  /*1541a0*/  STL.64 [R1+0x4420], R52 ;  /* 0x0044203401007387 */ /* 0x0007e40000100a00 */
[----:B------:R3:W-:Y:S02]  /*1541b0*/  LDGSTS.E [R121+-0x61a00], [R52.64], P0 ;  /* 0x9e60000034797fae */ /* 0x0007e40008121844 */
[----:B------:R4:W-:Y:S01]  /*1541c0*/  STL.64 [R1+0x43e0], R54 ;  /* 0x0043e03601007387 */ /* 0x0009e20000100a00 */
[----:B---3--:R-:W-:-:S05]  /*1541d0*/  IADD3 R52, R2, 0x100000, RZ ;  /* 0x0010000002347810 */ /* 0x008fca0007ffe0ff */
[----:B------:R4:W-:Y:S02]  /*1541e0*/  LDGSTS.E [R52+-0x60a00], [R54.64], P0 ;  /* 0x9f60000036347fae */ /* 0x0009e40008121844 */
[----:B----4-:R-:W-:Y:S01]  /*1541f0*/  MOV R54, R58 ;  /* 0x0000003a00367202 */ /* 0x010fe20000000f00 */
[----:B------:R-:W-:-:S05]  /*154200*/  IMAD.MOV.U32 R55, RZ, RZ, R57 ;  /* 0x000000ffff377224 */ /* 0x000fca00078e0039 */
[----:B------:R3:W-:Y:S04]  /*154210*/  STL.64 [R1+0x43a0], R54 ;  /* 0x0043a03601007387 */ /* 0x0007e80000100a00 */
[----:B------:R3:W-:Y:S02]  /*154220*/  LDGSTS.E [R52+-0x5fa00], [R54.64], P0 ;  /* 0xa060000036347fae */ /* 0x0007e40008121844 */
[----:B---3--:R-:W-:Y:S01]  /*154230*/  IMAD.MOV.U32 R54, RZ, RZ, R60 ;  /* 0x000000ffff367224 */ /* 0x008fe200078e003c */
[----:B------:R-:W-:-:S05]  /*154240*/  MOV R55, R59 ;  /* 0x0000003b00377202 */ /* 0x000fca0000000f00 */
[----:B------:R3:W-:Y:S04]  /*154250*/  STL.64 [R1+0x4358], R54 ;  /* 0x0043583601007387 */ /* 0x0007e80000100a00 */
[----:B------:R3:W-:Y:S02]  /*154260*/  LDGSTS.E [R52+-0x5ea00], [R54.64], P0 ;  /* 0xa160000036347fae */ /* 0x0007e40008121844 */
[----:B---3--:R-:W-:Y:S02]  /*154270*/  IMAD.MOV.U32 R54, RZ, RZ, R62 ;  /* 0x000000ffff367224 */ /* 0x008fe400078e003e */
[----:B------:R-:W-:-:S05]  /*154280*/  IMAD.MOV.U32 R55, RZ, RZ, R61 ;  /* 0x000000ffff377224 */ /* 0x000fca00078e003d */
[----:B------:R3:W-:Y:S04]  /*154290*/  STL.64 [R1+0x4318], R54 ;  /* 0x0043183601007387 */ /* 0x0007e80000100a00 */
[----:B------:R3:W-:Y:S02]  /*1542a0*/  LDGSTS.E [R52+-0x5da00], [R54.64], P0 ;  /* 0xa260000036347fae */ /* 0x0007e40008121844 */
[----:B---3--:R-:W-:Y:S01]  /*1542b0*/  MOV R54, R64 ;  /* 0x0000004000367202 */ /* 0x008fe20000000f00 */
        /* <DEDUP_REMOVED lines=89> */
[----:B------:R3:W-:Y:S01]  /*154850*/  STL.64 [R1+0x3d58], R54 ;  /* 0x003d583601007387 */ /* 0x0007e20000100a00 */
[----:B------:R-:W4:Y:S02]  /*154860*/  LDL R162, [R1+0x4480] ;  /* 0x0044800001a27983 */ /* 0x000f240000100800 */
[----:B------:R-:W4:Y:S01]  /*154870*/  LDL R245, [R1+0x4484] ;  /* 0x0044840001f57983 */ /* 0x000f220000100800 */
[----:B------:R3:W-:Y:S02]  /*154880*/  LDGSTS.E [R52+-0x46a00], [R54.64], P0 ;  /* 0xb960000036347fae */ /* 0x0007e40008121844 */
[----:B---3--:R-:W-:Y:S02]  /*154890*/  IMAD.MOV.U32 R54, RZ, RZ, R112 ;  /* 0x000000ffff367224 */ /* 0x008fe400078e0070 */
[----:B------:R-:W-:-:S05]  /*1548a0*/  IMAD.MOV.U32 R55, RZ, RZ, R111 ;  /* 0x000000ffff377224 */ /* 0x000fca00078e006f */
[----:B------:R3:W-:Y:S04]  /*1548b0*/  STL.64 [R1+0x3d18], R54 ;  /* 0x003d183601007387 */ /* 0x0007e80000100a00 */
[----:B------:R3:W-:Y:S01]  /*1548c0*/  LDGSTS.E [R52+-0x45a00], [R54.64], P0 ;  /* 0xba60000036347fae */ /* 0x0007e20008121844 */
[----:B------:R-:W4:Y:S02]  /*1548d0*/  LDL R150, [R1+0x44c0] ;  /* 0x0044c00001967983 */ /* 0x000f240000100800 */
[----:B------:R-:W4:Y:S02]  /*1548e0*/  LDL R153, [R1+0x44c4] ;  /* 0x0044c40001997983 */ /* 0x000f240000100800 */
[----:B------:R-:W4:Y:S01]  /*1548f0*/  LDL R152, [R1+0x4500] ;  /* 0x0045000001987983 */ /* 0x000f220000100800 */
[----:B------:R-:W4:Y:S01]  /*154900*/  LDL R155, [R1+0x4504] ;  /* 0x00450400019b7983 */ /* 0x000f220000100800 */
[----:B---3--:R-:W-:Y:S01]  /*154910*/  MOV R54, R114 ;  /* 0x0000007200367202 */ /* 0x008fe20000000f00 */
[----:B------:R-:W-:-:S05]  /*154920*/  IMAD.MOV.U32 R55, RZ, RZ, R113 ;  /* 0x000000ffff377224 */ /* 0x000fca00078e0071 */
[----:B------:R3:W-:Y:S04]  /*154930*/  STL.64 [R1+0x3cd8], R54 ;  /* 0x003cd83601007387 */ /* 0x0007e80000100a00 */
[----:B------:R3:W-:Y:S02]  /*154940*/  LDGSTS.E [R52+-0x44a00], [R54.64], P0 ;  /* 0xbb60000036347fae */ /* 0x0007e40008121844 */
[----:B---3--:R-:W-:Y:S01]  /*154950*/  IMAD.MOV.U32 R54, RZ, RZ, R116 ;  /* 0x000000ffff367224 */ /* 0x008fe200078e0074 */
[----:B------:R-:W-:-:S05]  /*154960*/  MOV R55, R115 ;  /* 0x0000007300377202 */ /* 0x000fca0000000f00 */
[----:B------:R3:W-:Y:S04]  /*154970*/  STL.64 [R1+0x3c98], R54 ;  /* 0x003c983601007387 */ /* 0x0007e80000100a00 */
[----:B------:R3:W-:Y:S01]  /*154980*/  LDGSTS.E [R52+-0x43a00], [R54.64], P0 ;  /* 0xbc60000036347fae */ /* 0x0007e20008121844 */
[----:B------:R-:W4:Y:S02]  /*154990*/  LDL R154, [R1+0x4540] ;  /* 0x00454000019a7983 */ /* 0x000f240000100800 */
[----:B------:R-:W4:Y:S02]  /*1549a0*/  LDL R157, [R1+0x4544] ;  /* 0x00454400019d7983 */ /* 0x000f240000100800 */
[----:B---3--:R-:W-:Y:S02]  /*1549b0*/  IMAD.MOV.U32 R54, RZ, RZ, R118 ;  /* 0x000000ffff367224 */ /* 0x008fe400078e0076 */
[----:B------:R-:W-:-:S05]  /*1549c0*/  IMAD.MOV.U32 R55, RZ, RZ, R117 ;  /* 0x000000ffff377224 */ /* 0x000fca00078e0075 */
[----:B------:R3:W-:Y:S04]  /*1549d0*/  STL.64 [R1+0x3c58], R54 ;  /* 0x003c583601007387 */ /* 0x0007e80000100a00 */
[----:B------:R3:W-:Y:S01]  /*1549e0*/  LDGSTS.E [R52+-0x42a00], [R54.64], P0 ;  /* 0xbd60000036347fae */ /* 0x0007e20008121844 */
[----:B------:R-:W4:Y:S02]  /*1549f0*/  LDL R156, [R1+0x4580] ;  /* 0x00458000019c7983 */ /* 0x000f240000100800 */
[----:B------:R-:W4:Y:S01]  /*154a00*/  LDL R159, [R1+0x4584] ;  /* 0x00458400019f7983 */ /* 0x000f220000100800 */
[----:B---3--:R-:W-:Y:S01]  /*154a10*/  MOV R54, R120 ;  /* 0x0000007800367202 */ /* 0x008fe20000000f00 */
[----:B------:R-:W-:-:S05]  /*154a20*/  IMAD.MOV.U32 R55, RZ, RZ, R119 ;  /* 0x000000ffff377224 */ /* 0x000fca00078e0077 */
[----:B------:R3:W-:Y:S04]  /*154a30*/  STL.64 [R1+0x3c18], R54 ;  /* 0x003c183601007387 */ /* 0x0007e80000100a00 */
[----:B------:R3:W-:Y:S01]  /*154a40*/  LDGSTS.E [R52+-0x41a00], [R54.64], P0 ;  /* 0xbe60000036347fae */ /* 0x0007e20008121844 */
[----:B------:R-:W4:Y:S02]  /*154a50*/  LDL R158, [R1+0x45c0] ;  /* 0x0045c000019e7983 */ /* 0x000f240000100800 */
[----:B------:R-:W4:Y:S02]  /*154a60*/  LDL R161, [R1+0x45c4] ;  /* 0x0045c40001a17983 */ /* 0x000f240000100800 */
[----:B---3--:R-:W-:Y:S01]  /*154a70*/  IMAD.MOV.U32 R54, RZ, RZ, R80 ;  /* 0x000000ffff367224 */ /* 0x008fe200078e0050 */
[----:B------:R-:W-:-:S05]  /*154a80*/  MOV R55, R79 ;  /* 0x0000004f00377202 */ /* 0x000fca0000000f00 */
[----:B------:R3:W-:Y:S01]  /*154a90*/  STL.64 [R1+0x3bd0], R54 ;  /* 0x003bd03601007387 */ /* 0x0007e20000100a00 */
[----:B------:R-:W3:Y:S02]  /*154aa0*/  LDL R160, [R1+0x4600] ;  /* 0x0046000001a07983 */ /* 0x000ee40000100800 */
[----:B------:R-:W3:Y:S01]  /*154ab0*/  LDL R163, [R1+0x4604] ;  /* 0x0046040001a37983 */ /* 0x000ee20000100800 */
[----:B------:R-:W-:Y:S01]  /*154ac0*/  IADD3 R2, R2, 0x100000, RZ ;  /* 0x0010000002027810 */ /* 0x000fe20007ffe0ff */
[----:B--2---:R-:W2:Y:S04]  /*154ad0*/  LDL R148, [R1+0x4680] ;  /* 0x0046800001947983 */ /* 0x004ea80000100800 */
[----:B------:R-:W2:Y:S04]  /*154ae0*/  LDL R151, [R1+0x4684] ;  /* 0x0046840001977983 */ /* 0x000ea80000100800 */
[----:B------:R1:W-:Y:S01]  /*154af0*/  LDGSTS.E [R2+-0x40a00], [R54.64], P0 ;  /* 0xbf60000036027fae */ /* 0x0003e20008121844 */
[----:B----4-:R-:W-:-:S02]  /*154b00*/  IMAD.MOV.U32 R53, RZ, RZ, R162 ;  /* 0x000000ffff357224 */ /* 0x010fc400078e00a2 */
[----:B------:R-:W-:Y:S01]  /*154b10*/  IMAD.MOV.U32 R52, RZ, RZ, R245 ;  /* 0x000000ffff347224 */ /* 0x000fe200078e00f5 */
[----:B------:R-:W4:Y:S04]  /*154b20*/  LDL R162, [R1+0x4640] ;  /* 0x0046400001a27983 */ /* 0x000f280000100800 */
[----:B------:R-:W2:Y:S01]  /*154b30*/  LDL R245, [R1+0x4644] ;  /* 0x0046440001f57983 */ /* 0x000ea20000100800 */
[----:B-1----:R-:W-:-:S05]  /*154b40*/  IADD3 R2, R0, 0x100000, RZ ;  /* 0x0010000000027810 */ /* 0x002fca0007ffe0ff */
[----:B------:R1:W-:Y:S02]  /*154b50*/  LDGSTS.E [R2+-0x7f800], [R52.64], P0 ;  /* 0x8080000034027fae */ /* 0x0003e40008121844 */
[----:B-1----:R-:W-:Y:S01]  /*154b60*/  IMAD.MOV.U32 R53, RZ, RZ, R150 ;  /* 0x000000ffff357224 */ /* 0x002fe200078e0096 */
[----:B------:R-:W-:Y:S01]  /*154b70*/  MOV R52, R153 ;  /* 0x0000009900347202 */ /* 0x000fe20000000f00 */
        /* <DEDUP_REMOVED lines=8> */
[----:B-1----:R-:W-:-:S02]  /*154c00*/  IMAD.MOV.U32 R53, RZ, RZ, R154 ;  /* 0x000000ffff357224 */ /* 0x002fc400078e009a */
        /* <DEDUP_REMOVED lines=15> */
[----:B------:R-:W-:Y:S01]  /*154d00*/  IMAD.MOV.U32 R52, RZ, RZ, R163 ;  /* 0x000000ffff347224 */ /* 0x000fe200078e00a3 */
[----:B------:R-:W3:Y:S04]  /*154d10*/  LDL R160, [R1+0x4800] ;  /* 0x0048000001a07983 */ /* 0x000ee80000100800 */
[----:B------:R-:W3:Y:S04]  /*154d20*/  LDL R163, [R1+0x4804] ;  /* 0x0048040001a37983 */ /* 0x000ee80000100800 */
[----:B------:R4:W-:Y:S02]  /*154d30*/  LDGSTS.E [R2+-0x79800], [R52.64], P0 ;  /* 0x8680000034027fae */ /* 0x0009e40008121844 */
[----:B----4-:R-:W-:Y:S01]  /*154d40*/  IMAD.MOV.U32 R53, RZ, RZ, R162 ;  /* 0x000000ffff357224 */ /* 0x010fe200078e00a2 */
[----:B--2---:R-:W-:Y:S01]  /*154d50*/  MOV R52, R245 ;  /* 0x000000f500347202 */ /* 0x004fe20000000f00 */
[----:B------:R-:W2:Y:S04]  /*154d60*/  LDL R162, [R1+0x4840] ;  /* 0x0048400001a27983 */ /* 0x000ea80000100800 */
[----:B------:R-:W4:Y:S01]  /*154d70*/  LDL R245, [R1+0x4844] ;  /* 0x0048440001f57983 */ /* 0x000f220000100800 */
[----:B------:R-:W4:Y:S02]  /*154d80*/  LDL.LU.64 R54, [R1+0x4418] ;  /* 0x0044180001367983 */ /* 0x000f240000300a00 */
[----:B------:R-:W4:Y:S01]  /*154d90*/  LDL.LU.64 R78, [R1+0x43d8] ;  /* 0x0043d800014e7983 */ /* 0x000f220000300a00 */
        /* <DEDUP_REMOVED lines=29> */
[----:B---3--:R-:W-:Y:S01]  /*154f70*/  IMAD.MOV.U32 R52, RZ, RZ, R163 ;  /* 0x000000ffff347224 */ /* 0x008fe200078e00a3 */
[----:B------:R-:W-:-:S05]  /*154f80*/  MOV R53, R160 ;  /* 0x000000a000357202 */ /* 0x000fca0000000f00 */
[----:B------:R2:W-:Y:S02]  /*154f90*/  LDGSTS.E [R2+-0x71800], [R52.64], P0 ;  /* 0x8e80000034027fae */ /* 0x0005e40008121844 */
[----:B--2---:R-:W-:Y:S02]  /*154fa0*/  IMAD.MOV.U32 R53, RZ, RZ, R162 ;  /* 0x000000ffff357224 */ /* 0x004fe400078e00a2 */
[----:B----4-:R-:W-:-:S05]  /*154fb0*/  IMAD.MOV.U32 R52, RZ, RZ, R245 ;  /* 0x000000ffff347224 */ /* 0x010fca00078e00f5 */
[----:B------:R1:W-:Y:S02]  /*154fc0*/  LDGSTS.E [R2+-0x70800], [R52.64], P0 ;  /* 0x8f80000034027fae */ /* 0x0003e40008121844 */
[----:B-1----:R-:W-:-:S04]  /*154fd0*/  IADD3 R52, P1, R54, R247, RZ ;  /* 0x000000f736347210 */ /* 0x002fc80007f3e0ff */
[----:B------:R-:W-:Y:S01]  /*154fe0*/  IADD3.X R2, R55, R3, RZ, P1, !PT ;  /* 0x0000000337027210 */ /* 0x000fe20000ffe4ff */
[----:B------:R-:W-:-:S05]  /*154ff0*/  IADD3 R54, P1, R78, R247, RZ ;  /* 0x000000f74e367210 */ /* 0x000fca0007f3e0ff */
        /* <DEDUP_REMOVED lines=105> */
[-C--:B------:R-:W-:Y:S01]  /*155690*/  IADD3 R117, P1, R118, R247.reuse, RZ ;  /* 0x000000f776757210 */ /* 0x080fe20007f3e0ff */
[----:B------:R-:W-:Y:S02]  /*1556a0*/  IMAD.MOV.U32 R164, RZ, RZ, R170 ;  /* 0x000000ffffa47224 */ /* 0x000fe400078e00aa */
[----:B------:R-:W-:Y:S02]  /*1556b0*/  IMAD.MOV.U32 R165, RZ, RZ, R171 ;  /* 0x000000ffffa57224 */ /* 0x000fe400078e00ab */
[----:B------:R-:W-:Y:S01]  /*1556c0*/  IMAD.X R116, R119, 0x1, R3, P1 ;  /* 0x0000000177747824 */ /* 0x000fe200008e0603 */
[----:B------:R-:W-:Y:S01]  /*1556d0*/  IADD3 R119, P1, R120, R247, RZ ;  /* 0x000000f778777210 */ /* 0x000fe20007f3e0ff */
[----:B------:R-:W-:Y:S01]  /*1556e0*/  IADD3 R120, R0, 0x100000, RZ ;  /* 0x0010000000787810 */ /* 0x000fe20007ffe0ff */
        /* <DEDUP_REMOVED lines=8> */
[----:B------:R-:W-:Y:S02]  /*155770*/  IMAD.MOV.U32 R149, RZ, RZ, R148 ;  /* 0x000000ffff957224 */ /* 0x000fe400078e0094 */
[----:B------:R-:W-:-:S02]  /*155780*/  IMAD.MOV.U32 R148, RZ, RZ, R151 ;  /* 0x000000ffff947224 */ /* 0x000fc400078e0097 */
[----:B------:R-:W-:Y:S04]  /*155790*/  STL.64 [R1+0x39c8], R164 ;  /* 0x0039c8a401007387 */ /* 0x000fe80000100a00 */
[----:B------:R1:W-:Y:S01]  /*1557a0*/  LDGSTS.E [R120+-0x6d800], [R164.64], P0 ;  /* 0x92800000a4787fae */ /* 0x0003e20008121844 */
[----:B------:R2:W-:Y:S02]  /*1557b0*/  STL.64 [R1+0x39d0], R148 ;  /* 0x0039d09401007387 */ /* 0x0005e40000100a00 */
        /* <DEDUP_REMOVED lines=42> */
[----:B------:R-:W-:Y:S01]  /*155a60*/  MOV R149, R2 ;  /* 0x0000000200957202 */ /* 0x000fe20000000f00 */
[----:B------:R-:W-:Y:S02]  /*155a70*/  IADD3 R2, R0, 0x100000, RZ ;  /* 0x0010000000027810 */ /* 0x000fe40007ffe0ff */
[----:B------:R-:W-:-:S02]  /*155a80*/  IMAD.MOV.U32 R52, RZ, RZ, R54 ;  /* 0x000000ffff347224 */ /* 0x000fc400078e0036 */
[----:B------:R-:W-:Y:S04]  /*155a90*/  STL.64 [R1+0x4418], R148 ;  /* 0x0044189401007387 */ /* 0x000fe80000100a00 */
[----:B------:R2:W-:Y:S01]  /*155aa0*/  LDGSTS.E [R120+-0x61800], [R148.64], P0 ;  /* 0x9e80000094787fae */ /* 0x0005e20008121844 */
[----:B------:R3:W-:Y:S02]  /*155ab0*/  STL.64 [R1+0x43d8], R52 ;  /* 0x0043d83401007387 */ /* 0x0007e40000100a00 */
        /* <DEDUP_REMOVED lines=103> */
[----:B------:R3:W-:Y:S01]  /*156130*/  STL.64 [R1+0x3d50], R52 ;  /* 0x003d503401007387 */ /* 0x0007e20000100a00 */
[----:B------:R-:W4:Y:S02]  /*156140*/  LDL R162, [R1+0x4488] ;  /* 0x0044880001a27983 */ /* 0x000f240000100800 */
[----:B------:R-:W4:Y:S01]  /*156150*/  LDL R245, [R1+0x448c] ;  /* 0x00448c0001f57983 */ /* 0x000f220000100800 */
[----:B------:R3:W-:Y:S04]  /*156160*/  LDGSTS.E [R2+-0x46800], [R52.64], P0 ;  /* 0xb980000034027fae */ /* 0x0007e80008121844 */
[----:B------:R-:W1:Y:S01]  /*156170*/  S2R R163, SR_TID.X ;  /* 0x0000000000a37919 */ /* 0x000e620000002100 */
        /* <DEDUP_REMOVED lines=18> */
[----:B-1----:R-:W-:Y:S02]  /*1562a0*/  LOP3.LUT R163, R163, 0x7f, RZ, 0xc0, !PT ;  /* 0x0000007fa3a37812 */ /* 0x002fe400078ec0ff */
[----:B------:R-:W-:-:S02]  /*1562b0*/  IADD3.X R118, R121, R3, RZ, P1, !PT ;  /* 0x0000000379767210 */ /* 0x000fc40000ffe4ff */
[----:B---3--:R-:W-:Y:S01]  /*1562c0*/  MOV R52, R115 ;  /* 0x0000007300347202 */ /* 0x008fe20000000f00 */
[----:B------:R-:W-:-:S05]  /*1562d0*/  IMAD.MOV.U32 R53, RZ, RZ, R114 ;  /* 0x000000ffff357224 */ /* 0x000fca00078e0072 */
[----:B------:R1:W-:Y:S04]  /*1562e0*/  STL.64 [R1+0x3c50], R52 ;  /* 0x003c503401007387 */ /* 0x0003e80000100a00 */
[----:B------:R1:W-:Y:S01]  /*1562f0*/  LDGSTS.E [R2+-0x42800], [R52.64], P0 ;  /* 0xbd80000034027fae */ /* 0x0003e20008121844 */
[----:B------:R-:W3:Y:S02]  /*156300*/  LDL R156, [R1+0x4588] ;  /* 0x00458800019c7983 */ /* 0x000ee40000100800 */
[----:B------:R-:W3:Y:S02]  /*156310*/  LDL R159, [R1+0x458c] ;  /* 0x00458c00019f7983 */ /* 0x000ee40000100800 */
[----:B------:R-:W-:Y:S02]  /*156320*/  IMAD.SHL.U32 R163, R163, 0x4, RZ ;  /* 0x00000004a3a37824 */ /* 0x000fe400078e00ff */
[----:B------:R-:W-:Y:S01]  /*156330*/  IMAD.MOV.U32 R54, RZ, RZ, R119 ;  /* 0x000000ffff367224 */ /* 0x000fe200078e0077 */
[----:B------:R-:W-:-:S02]  /*156340*/  MOV R55, R118 ;  /* 0x0000007600377202 */ /* 0x000fc40000000f00 */
[----:B-1----:R-:W-:Y:S01]  /*156350*/  MOV R52, R117 ;  /* 0x0000007500347202 */ /* 0x002fe20000000f00 */
[----:B------:R-:W-:-:S05]  /*156360*/  IMAD.MOV.U32 R53, RZ, RZ, R116 ;  /* 0x000000ffff357224 */ /* 0x000fca00078e0074 */
[----:B------:R1:W-:Y:S01]  /*156370*/  STL.64 [R1+0x3c10], R52 ;  /* 0x003c103401007387 */ /* 0x0003e20000100a00 */
[----:B------:R-:W3:Y:S02]  /*156380*/  LDL R158, [R1+0x45c8] ;  /* 0x0045c800019e7983 */ /* 0x000ee40000100800 */
[----:B------:R-:W3:Y:S01]  /*156390*/  LDL R161, [R1+0x45cc] ;  /* 0x0045cc0001a17983 */ /* 0x000ee20000100800 */
[----:B------:R-:W-:Y:S01]  /*1563a0*/  IADD3 R0, R0, 0x100000, RZ ;  /* 0x0010000000007810 */ /* 0x000fe20007ffe0ff */
[----:B------:R1:W-:Y:S04]  /*1563b0*/  LDGSTS.E [R2+-0x41800], [R52.64], P0 ;  /* 0xbe80000034027fae */ /* 0x0003e80008121844 */
[----:B------:R3:W-:Y:S01]  /*1563c0*/  STL.64 [R1+0x3bf0], R54 ;  /* 0x003bf03601007387 */ /* 0x0007e20000100a00 */
[----:B------:R-:W3:Y:S03]  /*1563d0*/  LDL R160, [R1+0x4608] ;  /* 0x0046080001a07983 */ /* 0x000ee60000100800 */
[----:B------:R1:W-:Y:S01]  /*1563e0*/  LDGSTS.E [R0+-0x40800], [R54.64], P0 ;  /* 0xbf80000036007fae */ /* 0x0003e20008121844 */
[----:B--2---:R-:W2:Y:S02]  /*1563f0*/  LDL R148, [R1+0x4688] ;  /* 0x0046880001947983 */ /* 0x004ea40000100800 */
[----:B------:R-:W2:Y:S01]  /*156400*/  LDL R151, [R1+0x468c] ;  /* 0x00468c0001977983 */ /* 0x000ea20000100800 */
[----:B-1----:R-:W-:-:S02]  /*156410*/  LOP3.LUT R52, R163, 0x50, RZ, 0x3c, !PT ;  /* 0x00000050a3347812 */ /* 0x002fc400078e3cff */
[----:B------:R-:W2:Y:S03]  /*156420*/  LDL R163, [R1+0x460c] ;  /* 0x00460c0001a37983 */ /* 0x000ea60000100800 */
[----:B------:R-:W-:Y:S01]  /*156430*/  IMAD R0, R218, 0x40000, R52 ;  /* 0x00040000da007824 */ /* 0x000fe200078e0234 */
[----:B----4-:R-:W-:Y:S01]  /*156440*/  MOV R53, R162 ;  /* 0x000000a200357202 */ /* 0x010fe20000000f00 */
[----:B------:R-:W-:Y:S01]  /*156450*/  IMAD.MOV.U32 R52, RZ, RZ, R245 ;  /* 0x000000ffff347224 */ /* 0x000fe200078e00f5 */
[----:B------:R-:W4:Y:S04]  /*156460*/  LDL R162, [R1+0x4648] ;  /* 0x0046480001a27983 */ /* 0x000f280000100800 */
        /* <DEDUP_REMOVED lines=18> */
[----:B---3--:R-:W-:-:S02]  /*156590*/  IMAD.MOV.U32 R53, RZ, RZ, R156 ;  /* 0x000000ffff357224 */ /* 0x008fc400078e009c */
[----:B------:R-:W-:Y:S01]  /*1565a0*/  IMAD.MOV.U32 R52, RZ, RZ, R159 ;  /* 0x000000ffff347224 */ /* 0x000fe200078e009f */
[----:B------:R-:W3:Y:S04]  /*1565b0*/  LDL R156, [R1+0x4788] ;  /* 0x00478800019c7983 */ /* 0x000ee80000100800 */
[----:B------:R-:W3:Y:S04]  /*1565c0*/  LDL R159, [R1+0x478c] ;  /* 0x00478c00019f7983 */ /* 0x000ee80000100800 */
[----:B------:R1:W-:Y:S02]  /*1565d0*/  LDGSTS.E [R2+-0x7b600], [R52.64], P0 ;  /* 0x84a0000034027fae */ /* 0x0003e40008121844 */
[----:B-1----:R-:W-:Y:S01]  /*1565e0*/  IMAD.MOV.U32 R53, RZ, RZ, R158 ;  /* 0x000000ffff357224 */ /* 0x002fe200078e009e */
[----:B------:R-:W-:Y:S01]  /*1565f0*/  MOV R52, R161 ;  /* 0x000000a100347202 */ /* 0x000fe20000000f00 */
[----:B------:R-:W3:Y:S04]  /*156600*/  LDL R158, [R1+0x47c8] ;  /* 0x0047c800019e7983 */ /* 0x000ee80000100800 */
[----:B------:R-:W3:Y:S04]  /*156610*/  LDL R161, [R1+0x47cc] ;  /* 0x0047cc0001a17983 */ /* 0x000ee80000100800 */
[----:B------:R1:W-:Y:S02]  /*156620*/  LDGSTS.E [R2+-0x7a600], [R52.64], P0 ;  /* 0x85a0000034027fae */ /* 0x0003e40008121844 */
[----:B-1----:R-:W-:Y:S01]  /*156630*/  MOV R53, R160 ;  /* 0x000000a000357202 */ /* 0x002fe20000000f00 */
[----:B--2---:R-:W-:Y:S01]  /*156640*/  IMAD.MOV.U32 R52, RZ, RZ, R163 ;  /* 0x000000ffff347224 */ /* 0x004fe200078e00a3 */
[----:B------:R-:W2:Y:S04]  /*156650*/  LDL R160, [R1+0x4808] ;  /* 0x0048080001a07983 */ /* 0x000ea80000100800 */
[----:B------:R-:W2:Y:S04]  /*156660*/  LDL R163, [R1+0x480c] ;  /* 0x00480c0001a37983 */ /* 0x000ea80000100800 */
[----:B------:R4:W-:Y:S02]  /*156670*/  LDGSTS.E [R2+-0x79600], [R52.64], P0 ;  /* 0x86a0000034027fae */ /* 0x0009e40008121844 */
[----:B----4-:R-:W-:-:S02]  /*156680*/  IMAD.MOV.U32 R53, RZ, RZ, R162 ;  /* 0x000000ffff357224 */ /* 0x010fc400078e00a2 */
[----:B------:R-:W-:Y:S01]  /*156690*/  IMAD.MOV.U32 R52, RZ, RZ, R245 ;  /* 0x000000ffff347224 */ /* 0x000fe200078e00f5 */
[----:B------:R-:W4:Y:S04]  /*1566a0*/  LDL R162, [R1+0x4848] ;  /* 0x0048480001a27983 */ /* 0x000f280000100800 */
        /* <DEDUP_REMOVED lines=29> */
[----:B-1----:R-:W-:Y:S02]  /*156880*/  IMAD.MOV.U32 R52, RZ, RZ, R161 ;  /* 0x000000ffff347224 */ /* 0x002fe400078e00a1 */
[----:B------:R-:W-:-:S05]  /*156890*/  IMAD.MOV.U32 R53, RZ, RZ, R158 ;  /* 0x000000ffff357224 */ /* 0x000fca00078e009e */
[----:B------:R2:W-:Y:S02]  /*1568a0*/  LDGSTS.E [R2+-0x72600], [R52.64], P0 ;  /* 0x8da0000034027fae */ /* 0x0005e40008121844 */
[----:B--2---:R-:W-:Y:S01]  /*1568b0*/  MOV R52, R163 ;  /* 0x000000a300347202 */ /* 0x004fe20000000f00 */
[----:B------:R-:W-:-:S05]  /*1568c0*/  IMAD.MOV.U32 R53, RZ, RZ, R160 ;  /* 0x000000ffff357224 */ /* 0x000fca00078e00a0 */
[----:B------:R4:W-:Y:S02]  /*1568d0*/  LDGSTS.E [R2+-0x71600], [R52.64], P0 ;  /* 0x8ea0000034027fae */ /* 0x0009e40008121844 */
[----:B----4-:R-:W-:Y:S01]  /*1568e0*/  MOV R53, R162 ;  /* 0x000000a200357202 */ /* 0x010fe20000000f00 */
[----:B------:R-:W-:-:S05]  /*1568f0*/  IMAD.MOV.U32 R52, RZ, RZ, R245 ;  /* 0x000000ffff347224 */ /* 0x000fca00078e00f5 */
[----:B------:R1:W-:Y:S02]  /*156900*/  LDGSTS.E [R2+-0x70600], [R52.64], P0 ;  /* 0x8fa0000034027fae */ /* 0x0003e40008121844 */
[----:B-1----:R-:W-:-:S05]  /*156910*/  IADD3 R52, P1, R54, R247, RZ ;  /* 0x000000f736347210 */ /* 0x002fca0007f3e0ff */
[----:B------:R-:W-:Y:S01]  /*156920*/  IMAD.X R2, R55, 0x1, R3, P1 ;  /* 0x0000000137027824 */ /* 0x000fe200008e0603 */
        /* <DEDUP_REMOVED lines=65> */
[----:B------:R-:W-:Y:S02]  /*156d40*/  IADD3.X R74, R77, R3, RZ, P1, !PT ;  /* 0x000000034d4a7210 */ /* 0x000fe40000ffe4ff */
[----:B--2---:R-:W-:-:S05]  /*156d50*/  IADD3 R77, P1, R78, R247, RZ ;  /* 0x000000f74e4d7210 */ /* 0x004fca0007f3e0ff */
[----:B------:R-:W-:Y:S01]  /*156d60*/  IMAD.X R76, R79, 0x1, R3, P1 ;  /* 0x000000014f4c7824 */ /* 0x000fe200008e0603 */
[----:B---3--:R-:W-:-:S05]  /*156d70*/  IADD3 R79, P1, R80, R247, RZ ;  /* 0x000000f7504f7210 */ /* 0x008fca0007f3e0ff */
[----:B------:R-:W-:Y:S01]  /*156d80*/  IMAD.X R78, R81, 0x1, R3, P1 ;  /* 0x00000001514e7824 */ /* 0x000fe200008e0603 */
[----:B----4-:R-:W-:-:S04]  /*156d90*/  IADD3 R81, P1, R82, R247, RZ ;  /* 0x000000f752517210 */ /* 0x010fc80007f3e0ff */
        /* <DEDUP_REMOVED lines=35> */
[----:B------:R-:W-:Y:S01]  /*156fd0*/  IADD3 R117, P1, R118, R247, RZ ;  /* 0x000000f776757210 */ /* 0x000fe20007f3e0ff */
[----:B------:R-:W-:Y:S01]  /*156fe0*/  IMAD.MOV.U32 R164, RZ, RZ, R170 ;  /* 0x000000ffffa47224 */ /* 0x000fe200078e00aa */
[----:B------:R-:W-:Y:S02]  /*156ff0*/  MOV R165, R171 ;  /* 0x000000ab00a57202 */ /* 0x000fe40000000f00 */
[----:B------:R-:W-:Y:S01]  /*157000*/  IADD3.X R116, R119, R3, RZ, P1, !PT ;  /* 0x0000000377747210 */ /* 0x000fe20000ffe4ff */
[----:B------:R-:W-:Y:S01]  /*157010*/  IADD3 R119, P1, R120, R247, RZ ;  /* 0x000000f778777210 */ /* 0x000fe20007f3e0ff */
[----:B------:R-:W-:Y:S01]  /*157020*/  IADD3 R120, R0, 0x100000, RZ ;  /* 0x0010000000787810 */ /* 0x000fe20007ffe0ff */
[----:B------:R1:W-:Y:S04]  /*157030*/  STL.64 [R1+0x3948], R164 ;  /* 0x003948a401007387 */ /* 0x0003e80000100a00 */
[----:B------:R1:W-:Y:S02]  /*157040*/  LDGSTS.E [R120+-0x6f600], [R164.64], P0 ;  /* 0x90a00000a4787fae */ /* 0x0003e40008121844 */
[----:B-1----:R-:W-:-:S02]  /*157050*/  IMAD.MOV.U32 R164, RZ, RZ, R172 ;  /* 0x000000ffffa47224 */ /* 0x002fc400078e00ac */
[----:B------:R-:W-:-:S05]  /*157060*/  IMAD.MOV.U32 R165, RZ, RZ, R173 ;  /* 0x000000ffffa57224 */ /* 0x000fca00078e00ad */
[----:B------:R1:W-:Y:S04]  /*157070*/  STL.64 [R1+0x3950], R164 ;  /* 0x003950a401007387 */ /* 0x0003e80000100a00 */
[----:B------:R1:W-:Y:S02]  /*157080*/  LDGSTS.E [R120+-0x6e600], [R164.64], P0 ;  /* 0x91a00000a4787fae */ /* 0x0003e40008121844 */
[----:B-1----:R-:W-:Y:S01]  /*157090*/  MOV R164, R149 ;  /* 0x0000009500a47202 */ /* 0x002fe20000000f00 */
[----:B------:R-:W-:Y:S02]  /*1570a0*/  IMAD.MOV.U32 R165, RZ, RZ, R174 ;  /* 0x000000ffffa57224 */ /* 0x000fe400078e00ae */
[----:B------:R-:W-:Y:S01]  /*1570b0*/  IMAD.MOV.U32 R149, RZ, RZ, R148 ;  /* 0x000000ffff957224 */ /* 0x000fe200078e0094 */
[----:B------:R-:W-:-:S02]  /*1570c0*/  MOV R148, R151 ;  /* 0x0000009700947202 */ /* 0x000fc40000000f00 */
[----:B------:R-:W-:Y:S04]  /*1570d0*/  STL.64 [R1+0x3958], R164 ;  /* 0x003958a401007387 */ /* 0x000fe80000100a00 */
[----:B------:R1:W-:Y:S01]  /*1570e0*/  LDGSTS.E [R120+-0x6d600], [R164.64], P0 ;  /* 0x92a00000a4787fae */ /* 0x0003e20008121844 */
[----:B------:R2:W-:Y:S02]  /*1570f0*/  STL.64 [R1+0x3960], R148 ;  /* 0x0039609401007387 */ /* 0x0005e40000100a00 */
        /* <DEDUP_REMOVED lines=42> */
[----:B------:R-:W-:Y:S01]  /*1573a0*/  IMAD.MOV.U32 R149, RZ, RZ, R2 ;  /* 0x000000ffff957224 */ /* 0x000fe200078e0002 */
[----:B------:R-:W-:Y:S01]  /*1573b0*/  IADD3 R2, R0, 0x100000, RZ ;  /* 0x0010000000027810 */ /* 0x000fe20007ffe0ff */
[----:B------:R-:W-:-:S03]  /*1573c0*/  IMAD.MOV.U32 R52, RZ, RZ, R54 ;  /* 0x000000ffff347224 */ /* 0x000fc600078e0036 */
[----:B------:R-:W-:Y:S04]  /*1573d0*/  STL.64 [R1+0x4410], R148 ;  /* 0x0044109401007387 */ /* 0x000fe80000100a00 */
[----:B------:R2:W-:Y:S01]  /*1573e0*/  LDGSTS.E [R120+-0x61600], [R148.64], P0 ;  /* 0x9ea0000094787fae */ /* 0x0005e20008121844 */
[----:B------:R3:W-:Y:S02]  /*1573f0*/  STL.64 [R1+0x43d0], R52 ;  /* 0x0043d03401007387 */ /* 0x0007e40000100a00 */
        /* <DEDUP_REMOVED lines=125> */
[----:B------:R3:W-:Y:S01]  /*157bd0*/  STL.64 [R1+0x3c48], R52 ;  /* 0x003c483401007387 */ /* 0x0007e20000100a00 */
[----:B------:R-:W4:Y:S02]  /*157be0*/  LDL R174, [R1+0x4550] ;  /* 0x0045500001ae7983 */ /* 0x000f240000100800 */
[----:B--2---:R-:W2:Y:S01]  /*157bf0*/  LDL R149, [R1+0x4554] ;  /* 0x0045540001957983 */ /* 0x004ea20000100800 */
[----:B------:R3:W-:Y:S01]  /*157c00*/  LDGSTS.E [R2+-0x42600], [R52.64], P0 ;  /* 0xbda0000034027fae */ /* 0x0007e20008121844 */
[----:B------:R-:W2:Y:S02]  /*157c10*/  LDL R148, [R1+0x4590] ;  /* 0x0045900001947983 */ /* 0x000ea40000100800 */
[----:B------:R-:W2:Y:S02]  /*157c20*/  LDL R151, [R1+0x4594] ;  /* 0x0045940001977983 */ /* 0x000ea40000100800 */
[----:B------:R-:W-:Y:S01]  /*157c30*/  IMAD.X R118, R121, 0x1, R3, P1 ;  /* 0x0000000179767824 */ /* 0x000fe200008e0603 */
[----:B---3--:R-:W-:Y:S01]  /*157c40*/  MOV R52, R117 ;  /* 0x0000007500347202 */ /* 0x008fe20000000f00 */
[----:B------:R-:W-:-:S05]  /*157c50*/  IMAD.MOV.U32 R53, RZ, RZ, R116 ;  /* 0x000000ffff357224 */ /* 0x000fca00078e0074 */
[----:B------:R3:W-:Y:S01]  /*157c60*/  STL.64 [R1+0x3c08], R52 ;  /* 0x003c083401007387 */ /* 0x0007e20000100a00 */
[----:B------:R-:W2:Y:S02]  /*157c70*/  LDL R150, [R1+0x45d0] ;  /* 0x0045d00001967983 */ /* 0x000ea40000100800 */
[----:B------:R-:W2:Y:S01]  /*157c80*/  LDL R153, [R1+0x45d4] ;  /* 0x0045d40001997983 */ /* 0x000ea20000100800 */
[----:B------:R3:W-:Y:S01]  /*157c90*/  LDGSTS.E [R2+-0x41600], [R52.64], P0 ;  /* 0xbea0000034027fae */ /* 0x0007e20008121844 */
[----:B------:R-:W2:Y:S02]  /*157ca0*/  LDL R152, [R1+0x4610] ;  /* 0x0046100001987983 */ /* 0x000ea40000100800 */
[----:B------:R-:W2:Y:S02]  /*157cb0*/  LDL R155, [R1+0x4614] ;  /* 0x00461400019b7983 */ /* 0x000ea40000100800 */
[----:B---3--:R-:W-:Y:S01]  /*157cc0*/  IMAD.MOV.U32 R52, RZ, RZ, R119 ;  /* 0x000000ffff347224 */ /* 0x008fe200078e0077 */
[----:B------:R-:W-:-:S05]  /*157cd0*/  MOV R53, R118 ;  /* 0x0000007600357202 */ /* 0x000fca0000000f00 */
[----:B------:R4:W-:Y:S01]  /*157ce0*/  STL.64 [R1+0x3be8], R52 ;  /* 0x003be83401007387 */ /* 0x0009e20000100a00 */
[----:B------:R-:W3:Y:S02]  /*157cf0*/  LDL R154, [R1+0x4650] ;  /* 0x00465000019a7983 */ /* 0x000ee40000100800 */
[----:B------:R-:W3:Y:S01]  /*157d00*/  LDL R157, [R1+0x4654] ;  /* 0x00465400019d7983 */ /* 0x000ee20000100800 */
[----:B------:R-:W-:Y:S01]  /*157d10*/  IADD3 R0, R0, 0x100000, RZ ;  /* 0x0010000000007810 */ /* 0x000fe20007ffe0ff */
[----:B------:R-:W3:Y:S04]  /*157d20*/  LDL R156, [R1+0x4690] ;  /* 0x00469000019c7983 */ /* 0x000ee80000100800 */
[----:B------:R-:W3:Y:S04]  /*157d30*/  LDL R159, [R1+0x4694] ;  /* 0x00469400019f7983 */ /* 0x000ee80000100800 */
[----:B------:R1:W-:Y:S02]  /*157d40*/  LDGSTS.E [R0+-0x40600], [R52.64], P0 ;  /* 0xbfa0000034007fae */ /* 0x0003e40008121844 */
[----:B-1----:R-:W-:Y:S01]  /*157d50*/  IADD3 R0, R56, 0x100000, RZ ;  /* 0x0010000038007810 */ /* 0x002fe20007ffe0ff */
[----:B----4-:R-:W-:-:S02]  /*157d60*/  IMAD.MOV.U32 R53, RZ, RZ, R158 ;  /* 0x000000ffff357224 */ /* 0x010fc400078e009e */
        /* <DEDUP_REMOVED lines=25> */
[----:B-1----:R-:W-:-:S02]  /*157f00*/  IMAD.MOV.U32 R53, RZ, RZ, R174 ;  /* 0x000000ffff357224 */ /* 0x002fc400078e00ae */
[----:B--2---:R-:W-:-:S05]  /*157f10*/  IMAD.MOV.U32 R52, RZ, RZ, R149 ;  /* 0x000000ffff347224 */ /* 0x004fca00078e0095 */
        /* <DEDUP_REMOVED lines=10> */
[----:B---3--:R-:W-:Y:S01]  /*157fc0*/  MOV R52, R157 ;  /* 0x0000009d00347202 */ /* 0x008fe20000000f00 */
[----:B------:R-:W-:-:S05]  /*157fd0*/  IMAD.MOV.U32 R53, RZ, RZ, R154 ;  /* 0x000000ffff357224 */ /* 0x000fca00078e009a */
[----:B------:R1:W-:Y:S02]  /*157fe0*/  LDGSTS.E [R0+-0x78400], [R52.64], P0 ;  /* 0x87c0000034007fae */ /* 0x0003e40008121844 */
[----:B-1----:R-:W-:Y:S01]  /*157ff0*/  IMAD.MOV.U32 R52, RZ, RZ, R159 ;  /* 0x000000ffff347224 */ /* 0x002fe200078e009f */
[----:B------:R-:W-:-:S05]  /*158000*/  MOV R53, R156 ;  /* 0x0000009c00357202 */ /* 0x000fca0000000f00 */
[----:B------:R4:W-:Y:S02]  /*158010*/  LDGSTS.E [R0+-0x77400], [R52.64], P0 ;  /* 0x88c0000034007fae */ /* 0x0009e40008121844 */
[----:B----4-:R-:W-:Y:S02]  /*158020*/  IMAD.MOV.U32 R53, RZ, RZ, R158 ;  /* 0x000000ffff357224 */ /* 0x010fe400078e009e */
[----:B------:R-:W-:-:S05]  /*158030*/  IMAD.MOV.U32 R52, RZ, RZ, R161 ;  /* 0x000000ffff347224 */ /* 0x000fca00078e00a1 */
[----:B------:R1:W-:Y:S02]  /*158040*/  LDGSTS.E [R0+-0x76400], [R52.64], P0 ;  /* 0x89c0000034007fae */ /* 0x0003e40008121844 */
[----:B-1----:R-:W-:Y:S01]  /*158050*/  IMAD.MOV.U32 R53, RZ, RZ, R160 ;  /* 0x000000ffff357224 */ /* 0x002fe200078e00a0 */
[----:B------:R-:W-:-:S05]  /*158060*/  MOV R52, R163 ;  /* 0x000000a300347202 */ /* 0x000fca0000000f00 */
[----:B------:R1:W-:Y:S02]  /*158070*/  LDGSTS.E [R0+-0x75400], [R52.64], P0 ;  /* 0x8ac0000034007fae */ /* 0x0003e40008121844 */
[----:B-1----:R-:W-:Y:S01]  /*158080*/  MOV R53, R162 ;  /* 0x000000a200357202 */ /* 0x002fe20000000f00 */
[----:B------:R-:W-:-:S05]  /*158090*/  IMAD.MOV.U32 R52, RZ, RZ, R245 ;  /* 0x000000ffff347224 */ /* 0x000fca00078e00f5 */
[----:B------:R1:W-:Y:S02]  /*1580a0*/  LDGSTS.E [R0+-0x74400], [R52.64], P0 ;  /* 0x8bc0000034007fae */ /* 0x0003e40008121844 */
[----:B-1----:R-:W-:Y:S02]  /*1580b0*/  IMAD.MOV.U32 R52, RZ, RZ, R226 ;  /* 0x000000ffff347224 */ /* 0x002fe400078e00e2 */
[----:B------:R-:W-:-:S05]  /*1580c0*/  IMAD.MOV.U32 R53, RZ, RZ, R227 ;  /* 0x000000ffff357224 */ /* 0x000fca00078e00e3 */
[----:B------:R1:W-:Y:S02]  /*1580d0*/  LDGSTS.E [R0+-0x73400], [R52.64], P0 ;  /* 0x8cc0000034007fae */ /* 0x0003e40008121844 */
[----:B-1----:R-:W-:Y:S01]  /*1580e0*/  MOV R52, R224 ;  /* 0x000000e000347202 */ /* 0x002fe20000000f00 */
[----:B------:R-:W-:-:S05]  /*1580f0*/  IMAD.MOV.U32 R53, RZ, RZ, R225 ;  /* 0x000000ffff357224 */ /* 0x000fca00078e00e1 */
[----:B------:R1:W-:Y:S01]  /*158100*/  LDGSTS.E [R0+-0x72400], [R52.64], P0 ;  /* 0x8dc0000034007fae */ /* 0x0003e20008121844 */
[----:B------:R-:W-:Y:S01]  /*158110*/  IADD3 R2, P1, R76, R247, RZ ;  /* 0x000000f74c027210 */ /* 0x000fe20007f3e0ff */
[----:B-1----:R-:W-:Y:S01]  /*158120*/  IMAD.MOV.U32 R52, RZ, RZ, R222 ;  /* 0x000000ffff347224 */ /* 0x002fe200078e00de */
[----:B------:R-:W-:-:S05]  /*158130*/  MOV R53, R223 ;  /* 0x000000df00357202 */ /* 0x000fca0000000f00 */
[----:B------:R1:W-:Y:S02]  /*158140*/  LDGSTS.E [R0+-0x71400], [R52.64], P0 ;  /* 0x8ec0000034007fae */ /* 0x0003e40008121844 */
[----:B-1----:R-:W-:Y:S02]  /*158150*/  IMAD.MOV.U32 R52, RZ, RZ, R220 ;  /* 0x000000ffff347224 */ /* 0x002fe400078e00dc */
[----:B------:R-:W-:-:S05]  /*158160*/  IMAD.MOV.U32 R53, RZ, RZ, R221 ;  /* 0x000000ffff357224 */ /* 0x000fca00078e00dd */
[----:B------:R1:W-:Y:S02]  /*158170*/  LDGSTS.E [R0+-0x70400], [R52.64], P0 ;  /* 0x8fc0000034007fae */ /* 0x0003e40008121844 */
[----:B-1----:R-:W-:Y:S02]  /*158180*/  IADD3.X R0, R77, R3, RZ, P1, !PT ;  /* 0x000000034d007210 */ /* 0x002fe40000ffe4ff */
        /* <DEDUP_REMOVED lines=23> */
[----:B------:R-:W4:Y:S01]  /*158300*/  LDL.LU R222, [R1+0x32c] ;  /* 0x00032c0001de7983 */ /* 0x000f220000300800 */
[----:B------:R-:W4:Y:S01]  /*158310*/  LDL.LU R223, [R1+0x330] ;  /* 0x0003300001df7983 */ /* 0x000f220000300800 */
[-C--:B------:R-:W-:Y:S01]  /*158320*/  IADD3 R53, P1, R54, R247.reuse, RZ ;  /* 0x000000f736357210 */ /* 0x080fe20007f3e0ff */
[----:B------:R-:W4:Y:S02]  /*158330*/  LDL.LU R150, [R1+0x324] ;  /* 0x0003240001967983 */ /* 0x000f240000300800 */
[----:B------:R-:W4:Y:S01]  /*158340*/  LDL.LU R153, [R1+0x328] ;  /* 0x0003280001997983 */ /* 0x000f220000300800 */
[----:B------:R-:W4:Y:S01]  /*158350*/  LDL.LU R152, [R1+0x31c] ;  /* 0x00031c0001987983 */ /* 0x000f220000300800 */
[----:B------:R-:W4:Y:S02]  /*158360*/  LDL.LU R155, [R1+0x320] ;  /* 0x00032000019b7983 */ /* 0x000f240000300800 */
[--C-:B------:R-:W-:Y:S01]  /*158370*/  IMAD.X R52, R55, 0x1, R3.reuse, P1 ;  /* 0x0000000137347824 */ /* 0x100fe200008e0603 */
[-C--:B------:R-:W-:Y:S01]  /*158380*/  IADD3 R55, P1, R58, R247.reuse, RZ ;  /* 0x000000f73a377210 */ /* 0x080fe20007f3e0ff */
[----:B------:R-:W4:Y:S01]  /*158390*/  LDL.LU R154, [R1+0x314] ;  /* 0x00031400019a7983 */ /* 0x000f220000300800 */
[----:B------:R-:W4:Y:S02]  /*1583a0*/  LDL.LU R157, [R1+0x318] ;  /* 0x00031800019d7983 */ /* 0x000f240000300800 */
[----:B------:R-:W4:Y:S02]  /*1583b0*/  LDL.LU R156, [R1+0x30c] ;  /* 0x00030c00019c7983 */ /* 0x000f240000300800 */
[----:B------:R-:W4:Y:S02]  /*1583c0*/  LDL.LU R159, [R1+0x310] ;  /* 0x00031000019f7983 */ /* 0x000f240000300800 */
[--C-:B------:R-:W-:Y:S01]  /*1583d0*/  IMAD.X R54, R59, 0x1, R3.reuse, P1 ;  /* 0x000000013b367824 */ /* 0x100fe200008e0603 */
[----:B------:R-:W-:Y:S01]  /*1583e0*/  IADD3 R58, P1, R60, R247, RZ ;  /* 0x000000f73c3a7210 */ /* 0x000fe20007f3e0ff */
[----:B------:R-:W4:Y:S01]  /*1583f0*/  LDL.LU R158, [R1+0x304] ;  /* 0x00030400019e7983 */ /* 0x000f220000300800 */
[----:B------:R-:W4:Y:S02]  /*158400*/  LDL.LU R161, [R1+0x308] ;  /* 0x0003080001a17983 */ /* 0x000f240000300800 */
[----:B------:R-:W4:Y:S01]  /*158410*/  LDL.LU R160, [R1+0x2fc] ;  /* 0x0002fc0001a07983 */ /* 0x000f220000300800 */
[----:B------:R-:W-:Y:S01]  /*158420*/  IADD3.X R57, R61, R3, RZ, P1, !PT ;  /* 0x000000033d397210 */ /* 0x000fe20000ffe4ff */
[-C--:B------:R-:W-:Y:S01]  /*158430*/  IADD3 R60, P1, R62, R247.reuse, RZ ;  /* 0x000000f73e3c7210 */ /* 0x080fe20007f3e0ff */
[----:B------:R-:W4:Y:S01]  /*158440*/  LDL.LU R163, [R1+0x300] ;  /* 0x0003000001a37983 */ /* 0x000f220000300800 */
[----:B------:R-:W4:Y:S02]  /*158450*/  LDL.LU R162, [R1+0x2f4] ;  /* 0x0002f40001a27983 */ /* 0x000f240000300800 */
[----:B------:R-:W4:Y:S02]  /*158460*/  LDL.LU R245, [R1+0x2f8] ;  /* 0x0002f80001f57983 */ /* 0x000f240000300800 */
[----:B------:R-:W4:Y:S02]  /*158470*/  LDL.LU R224, [R1+0x2ec] ;  /* 0x0002ec0001e07983 */ /* 0x000f240000300800 */
[--C-:B------:R-:W-:Y:S01]  /*158480*/  IMAD.X R59, R63, 0x1, R3.reuse, P1 ;  /* 0x000000013f3b7824 */ /* 0x100fe200008e0603 */
[-C--:B------:R-:W-:Y:S01]  /*158490*/  IADD3 R62, P1, R64, R247.reuse, RZ ;  /* 0x000000f7403e7210 */ /* 0x080fe20007f3e0ff */
[----:B------:R-:W4:Y:S01]  /*1584a0*/  LDL.LU R225, [R1+0x2f0] ;  /* 0x0002f00001e17983 */ /* 0x000f220000300800 */
[----:B------:R-:W4:Y:S02]  /*1584b0*/  LDL.LU R226, [R1+0x2e4] ;  /* 0x0002e40001e27983 */ /* 0x000f240000300800 */
[----:B------:R-:W4:Y:S02]  /*1584c0*/  LDL.LU R227, [R1+0x2e8] ;  /* 0x0002e80001e37983 */ /* 0x000f240000300800 */
        /* <DEDUP_REMOVED lines=56> */
[----:B------:R-:W-:-:S03]  /*158850*/  IMAD.MOV.U32 R120, RZ, RZ, R223 ;  /* 0x000000ffff787224 */ /* 0x000fc600078e00df */
[----:B------:R-:W-:Y:S01]  /*158860*/  IADD3.X R117, R121, R3, RZ, P1, !PT ;  /* 0x0000000379757210 */ /* 0x000fe20000ffe4ff */
[----:B------:R-:W-:-:S05]  /*158870*/  IMAD.MOV.U32 R121, RZ, RZ, R222 ;  /* 0x000000ffff797224 */ /* 0x000fca00078e00de */
[----:B------:R1:W-:Y:S01]  /*158880*/  STL.64 [R1+0x38d8], R120 ;  /* 0x0038d87801007387 */ /* 0x0003e20000100a00 */
[----:B------:R-:W2:Y:S02]  /*158890*/  LDL.LU R220, [R1+0x2dc] ;  /* 0x0002dc0001dc7983 */ /* 0x000ea40000300800 */
[----:B------:R-:W3:Y:S02]  /*1588a0*/  LDL.LU R221, [R1+0x2e0] ;  /* 0x0002e00001dd7983 */ /* 0x000ee40000300800 */
[----:B------:R-:W4:Y:S01]  /*1588b0*/  LDL.LU R222, [R1+0x2d4] ;  /* 0x0002d40001de7983 */ /* 0x000f220000300800 */
[----:B------:R-:W4:Y:S01]  /*1588c0*/  LDL.LU R223, [R1+0x2d8] ;  /* 0x0002d80001df7983 */ /* 0x000f220000300800 */
[----:B------:R-:W-:-:S05]  /*1588d0*/  IADD3 R119, R56, 0x100000, RZ ;  /* 0x0010000038777810 */ /* 0x000fca0007ffe0ff */
        /* <DEDUP_REMOVED lines=36> */
[----:B------:R2:W-:Y:S01]  /*158b20*/  LDGSTS.E [R119+-0x66400], [R120.64], P0 ;  /* 0x99c0000078777fae */ /* 0x0005e20008121844 */
[----:B------:R-:W-:-:S04]  /*158b30*/  LOP3.LUT R53, R53, R52, RZ, 0x3c, !PT ;  /* 0x0000003435357212 */ /* 0x000fc800078e3cff */
[----:B------:R-:W-:-:S04]  /*158b40*/  LOP3.LUT R52, R53, R52, RZ, 0x3c, !PT ;  /* 0x0000003435347212 */ /* 0x000fc800078e3cff */
[----:B------:R-:W-:Y:S01]  /*158b50*/  LOP3.LUT R53, R53, R52, RZ, 0x3c, !PT ;  /* 0x0000003435357212 */ /* 0x000fe200078e3cff */
[----:B--2---:R-:W-:Y:S01]  /*158b60*/  IMAD.MOV.U32 R121, RZ, RZ, R220 ;  /* 0x000000ffff797224 */ /* 0x004fe200078e00dc */
[----:B---3--:R-:W-:-:S05]  /*158b70*/  MOV R120, R221 ;  /* 0x000000dd00787202 */ /* 0x008fca0000000f00 */
[----:B------:R4:W-:Y:S04]  /*158b80*/  STL.64 [R1+0x3928], R120 ;  /* 0x0039287801007387 */ /* 0x0009e80000100a00 */
[----:B------:R4:W-:Y:S02]  /*158b90*/  LDGSTS.E [R119+-0x65400], [R120.64], P0 ;  /* 0x9ac0000078777fae */ /* 0x0009e40008121844 */
[----:B----4-:R-:W-:Y:S01]  /*158ba0*/  IMAD.MOV.U32 R120, RZ, RZ, R223 ;  /* 0x000000ffff787224 */ /* 0x010fe200078e00df */
        /* <DEDUP_REMOVED lines=13> */
[----:B------:R-:W-:-:S04]  /*158c80*/  IADD3 R0, R56, 0x100000, RZ ;  /* 0x0010000038007810 */ /* 0x000fc80007ffe0ff */
        /* <DEDUP_REMOVED lines=128> */
[----:B------:R-:W-:Y:S02]  /*159490*/  IADD3 R56, R56, 0x100000, RZ ;  /* 0x0010000038387810 */ /* 0x000fe40007ffe0ff */
[----:B--2---:R-:W-:Y:S01]  /*1594a0*/  MOV R52, R118 ;  /* 0x0000007600347202 */ /* 0x004fe20000000f00 */
[----:B------:R-:W-:-:S05]  /*1594b0*/  IMAD.MOV.U32 R53, RZ, RZ, R117 ;  /* 0x000000ffff357224 */ /* 0x000fca00078e0075 */
[----:B------:R2:W-:Y:S01]  /*1594c0*/  STL.64 [R1+0x3be0], R52 ;  /* 0x003be03401007387 */ /* 0x0005e20000100a00 */
[----:B------:R-:W3:Y:S03]  /*1594d0*/  LDL.LU.64 R54, [R1+0x4440] ;  /* 0x0044400001367983 */ /* 0x000ee60000300a00 */
[----:B------:R4:W-:Y:S04]  /*1594e0*/  LDGSTS.E [R56+-0x40400], [R52.64], P0 ;  /* 0xbfc0000034387fae */ /* 0x0009e80008121844 */
[----:B----4-:R-:W4:Y:S01]  /*1594f0*/  LDL.LU.64 R56, [R1+0x4400] ;  /* 0x0044000001387983 */ /* 0x010f220000300a00 */
        /* <DEDUP_REMOVED lines=15> */
[----:B------:R-:W-:Y:S01]  /*1595f0*/  LOP3.LUT R2, R219, 0x70, RZ, 0x3c, !PT ;  /* 0x00000070db027812 */ /* 0x000fe200078e3cff */
[----:B------:R-:W3:Y:S01]  /*159600*/  LDL.LU.64 R88, [R1+0x3ff8] ;  /* 0x003ff80001587983 */ /* 0x000ee20000300a00 */
[----:B--2---:R-:W-:Y:S01]  /*159610*/  MOV R52, R216 ;  /* 0x000000d800347202 */ /* 0x004fe20000000f00 */
[----:B------:R-:W-:-:S02]  /*159620*/  IMAD.MOV.U32 R53, RZ, RZ, R217 ;  /* 0x000000ffff357224 */ /* 0x000fc400078e00d9 */
[----:B------:R-:W4:Y:S02]  /*159630*/  LDL.LU.64 R90, [R1+0x3fb8] ;  /* 0x003fb800015a7983 */ /* 0x000f240000300a00 */
[----:B------:R-:W-:Y:S01]  /*159640*/  IMAD R0, R218, 0x40000, R2 ;  /* 0x00040000da007824 */ /* 0x000fe200078e0202 */
[----:B------:R-:W4:Y:S01]  /*159650*/  LDL.LU.64 R92, [R1+0x3f78] ;  /* 0x003f7800015c7983 */ /* 0x000f220000300a00 */
[----:B------:R-:W4:Y:S02]  /*159660*/  LDL.LU.64 R94, [R1+0x3f38] ;  /* 0x003f3800015e7983 */ /* 0x000f240000300a00 */
[----:B------:R-:W4:Y:S02]  /*159670*/  LDL.LU.64 R96, [R1+0x3ef8] ;  /* 0x003ef80001607983 */ /* 0x000f240000300a00 */
[----:B------:R-:W4:Y:S01]  /*159680*/  LDL.LU.64 R98, [R1+0x3eb8] ;  /* 0x003eb80001627983 */ /* 0x000f220000300a00 */
[----:B------:R-:W-:Y:S01]  /*159690*/  IADD3 R2, R0, 0x100000, RZ ;  /* 0x0010000000027810 */ /* 0x000fe20007ffe0ff */
[----:B------:R-:W4:Y:S01]  /*1596a0*/  LDL.LU.64 R100, [R1+0x3e78] ;  /* 0x003e780001647983 */ /* 0x000f220000300a00 */
[----:B------:R-:W4:Y:S02]  /*1596b0*/  LDL.LU.64 R102, [R1+0x3e38] ;  /* 0x003e380001667983 */ /* 0x000f240000300a00 */
[----:B------:R-:W4:Y:S02]  /*1596c0*/  LDL.LU.64 R104, [R1+0x3df8] ;  /* 0x003df80001687983 */ /* 0x000f240000300a00 */
[----:B------:R-:W4:Y:S01]  /*1596d0*/  LDL.LU.64 R106, [R1+0x3db8] ;  /* 0x003db800016a7983 */ /* 0x000f220000300a00 */
[----:B------:R1:W-:Y:S04]  /*1596e0*/  LDGSTS.E [R2+-0x7f200], [R52.64], P0 ;  /* 0x80e0000034027fae */ /* 0x0003e80008121844 */
[----:B------:R-:W4:Y:S01]  /*1596f0*/  LDL.LU.64 R108, [R1+0x3d78] ;  /* 0x003d7800016c7983 */ /* 0x000f220000300a00 */
[----:B------:R-:W4:Y:S02]  /*159700*/  LDL.LU.64 R110, [R1+0x3d38] ;  /* 0x003d3800016e7983 */ /* 0x000f240000300a00 */
[----:B------:R-:W4:Y:S02]  /*159710*/  LDL.LU.64 R112, [R1+0x3cf8] ;  /* 0x003cf80001707983 */ /* 0x000f240000300a00 */
[----:B------:R-:W4:Y:S01]  /*159720*/  LDL.LU.64 R114, [R1+0x3cb8] ;  /* 0x003cb80001727983 */ /* 0x000f220000300a00 */
[----:B------:R-:W4:Y:S01]  /*159730*/  LDL.LU.64 R116, [R1+0x3c78] ;  /* 0x003c780001747983 */ /* 0x000f220000300a00 */
[----:B-1----:R-:W4:Y:S03]  /*159740*/  LDL.LU.64 R118, [R1+0x3c38] ;  /* 0x003c380001767983 */ /* 0x002f260000300a00 */
[----:B------:R-:W4:Y:S01]  /*159750*/  LDL.LU.64 R120, [R1+0x3bf8] ;  /* 0x003bf80001787983 */ /* 0x000f220000300a00 */
[----:B------:R-:W-:Y:S01]  /*159760*/  IMAD.MOV.U32 R52, RZ, RZ, R214 ;  /* 0x000000ffff347224 */ /* 0x000fe200078e00d6 */
        /* <DEDUP_REMOVED lines=41> */
[----:B-1----:R-:W-:Y:S02]  /*159a00*/  MOV R52, R123 ;  /* 0x0000007b00347202 */ /* 0x002fe40000000f00 */
[----:B------:R-:W2:Y:S01]  /*159a10*/  LDL.LU.64 R122, [R1+0x3bd8] ;  /* 0x003bd800017a7983 */ /* 0x000ea20000300a00 */
[----:B------:R-:W2:Y:S02]  /*159a20*/  LDL.LU R215, [R1+0x38c] ;  /* 0x00038c0001d77983 */ /* 0x000ea40000300800 */
[----:B------:R-:W2:Y:S02]  /*159a30*/  LDL.LU R210, [R1+0x390] ;  /* 0x0003900001d27983 */ /* 0x000ea40000300800 */
[----:B------:R-:W-:Y:S01]  /*159a40*/  IMAD.MOV.U32 R53, RZ, RZ, R124 ;  /* 0x000000ffff357224 */ /* 0x000fe200078e007c */
[----:B------:R-:W2:Y:S01]  /*159a50*/  LDL.LU R127, [R1+0x384] ;  /* 0x00038400017f7983 */ /* 0x000ea20000300800 */
[----:B------:R-:W2:Y:S02]  /*159a60*/  LDL.LU R144, [R1+0x388] ;  /* 0x0003880001907983 */ /* 0x000ea40000300800 */
[----:B------:R-:W2:Y:S02]  /*159a70*/  LDL.LU R145, [R1+0x37c] ;  /* 0x00037c0001917983 */ /* 0x000ea40000300800 */
[----:B------:R-:W2:Y:S01]  /*159a80*/  LDL.LU R146, [R1+0x380] ;  /* 0x0003800001927983 */ /* 0x000ea20000300800 */
[----:B------:R3:W-:Y:S04]  /*159a90*/  LDGSTS.E [R2+-0x70200], [R52.64], P0 ;  /* 0x8fe0000034027fae */ /* 0x0007e80008121844 */
        /* <DEDUP_REMOVED lines=11> */
[-C--:B---3--:R-:W-:Y:S01]  /*159b50*/  IADD3 R52, P1, R54, R247.reuse, RZ ;  /* 0x000000f736347210 */ /* 0x088fe20007f3e0ff */
[----:B------:R-:W3:Y:S01]  /*159b60*/  LDL.LU R218, [R1+0x350] ;  /* 0x0003500001da7983 */ /* 0x000ee20000300800 */
[----:B------:R-:W3:Y:S02]  /*159b70*/  LDL.LU R219, [R1+0x344] ;  /* 0x0003440001db7983 */ /* 0x000ee40000300800 */
[----:B------:R-:W3:Y:S02]  /*159b80*/  LDL.LU R212, [R1+0x348] ;  /* 0x0003480001d47983 */ /* 0x000ee40000300800 */
        /* <DEDUP_REMOVED lines=67> */
[----:B--2---:R-:W-:Y:S01]  /*159fc0*/  IADD3 R120, P1, R122, R247, RZ ;  /* 0x000000f77a787210 */ /* 0x004fe20007f3e0ff */
[----:B------:R-:W-:-:S03]  /*159fd0*/  IMAD.MOV.U32 R122, RZ, RZ, R210 ;  /* 0x000000ffff7a7224 */ /* 0x000fc600078e00d2 */
[----:B------:R-:W-:Y:S01]  /*159fe0*/  IADD3.X R119, R123, R3, RZ, P1, !PT ;  /* 0x000000037b777210 */ /* 0x000fe20000ffe4ff */
[----:B------:R-:W-:-:S05]  /*159ff0*/  IMAD.MOV.U32 R123, RZ, RZ, R215 ;  /* 0x000000ffff7b7224 */ /* 0x000fca00078e00d7 */
[----:B------:R1:W-:Y:S01]  /*15a000*/  STL.64 [R1+0x3870], R122 ;  /* 0x0038707a01007387 */ /* 0x0003e20000100a00 */
[----:B------:R-:W2:Y:S02]  /*15a010*/  LDL.LU R213, [R1+0x33c] ;  /* 0x00033c0001d57983 */ /* 0x000ea40000300800 */
[----:B------:R-:W4:Y:S02]  /*15a020*/  LDL.LU R214, [R1+0x340] ;  /* 0x0003400001d67983 */ /* 0x000f240000300800 */
        /* <DEDUP_REMOVED lines=32> */
[----:B---3--:R-:W-:Y:S01]  /*15a230*/  IMAD.MOV.U32 R122, RZ, RZ, R218 ;  /* 0x000000ffff7a7224 */ /* 0x008fe200078e00da */
[----:B------:R-:W-:-:S05]  /*15a240*/  MOV R123, R217 ;  /* 0x000000d9007b7202 */ /* 0x000fca0000000f00 */
[----:B------:R1:W-:Y:S04]  /*15a250*/  STL.64 [R1+0x38b0], R122 ;  /* 0x0038b07a01007387 */ /* 0x0003e80000100a00 */
[----:B------:R1:W-:Y:S02]  /*15a260*/  LDGSTS.E [R121+-0x67200], [R122.64], P0 ;  /* 0x98e000007a797fae */ /* 0x0003e40008121844 */
[----:B-1----:R-:W-:Y:S02]  /*15a270*/  IMAD.MOV.U32 R122, RZ, RZ, R212 ;  /* 0x000000ffff7a7224 */ /* 0x002fe400078e00d4 */
[----:B------:R-:W-:-:S05]  /*15a280*/  IMAD.MOV.U32 R123, RZ, RZ, R219 ;  /* 0x000000ffff7b7224 */ /* 0x000fca00078e00db */
[----:B------:R2:W-:Y:S04]  /*15a290*/  STL.64 [R1+0x38b8], R122 ;  /* 0x0038b87a01007387 */ /* 0x0005e80000100a00 */
[----:B------:R2:W-:Y:S02]  /*15a2a0*/  LDGSTS.E [R121+-0x66200], [R122.64], P0 ;  /* 0x99e000007a797fae */ /* 0x0005e40008121844 */
[----:B--2---:R-:W-:Y:S01]  /*15a2b0*/  IMAD.MOV.U32 R123, RZ, RZ, R213 ;  /* 0x000000ffff7b7224 */ /* 0x004fe200078e00d5 */
[----:B----4-:R-:W-:-:S05]  /*15a2c0*/  MOV R122, R214 ;  /* 0x000000d6007a7202 */ /* 0x010fca0000000f00 */
        /* <DEDUP_REMOVED lines=11> */
[----:B------:R-:W-:Y:S01]  /*15a380*/  IMAD.MOV.U32 R123, RZ, RZ, R2 ;  /* 0x000000ffff7b7224 */ /* 0x000fe200078e0002 */
[----:B------:R-:W-:Y:S01]  /*15a390*/  IADD3 R2, R0, 0x100000, RZ ;  /* 0x0010000000027810 */ /* 0x000fe20007ffe0ff */
[----:B------:R-:W-:-:S03]  /*15a3a0*/  IMAD.MOV.U32 R52, RZ, RZ, R54 ;  /* 0x000000ffff347224 */ /* 0x000fc600078e0036 */
        /* <DEDUP_REMOVED lines=124> */
[----:B------:R-:W-:Y:S01]  /*15ab70*/  IMAD.MOV.U32 R210, RZ, RZ, c[0x0][0x180] ;  /* 0x00006000ffd27624 */ /* 0x000fe200078e00ff */
[----:B--2---:R-:W-:Y:S01]  /*15ab80*/  MOV R52, R116 ;  /* 0x0000007400347202 */ /* 0x004fe20000000f00 */
[----:B------:R-:W-:-:S05]  /*15ab90*/  IMAD.MOV.U32 R53, RZ, RZ, R115 ;  /* 0x000000ffff357224 */ /* 0x000fca00078e0073 */
[----:B------:R2:W-:Y:S04]  /*15aba0*/  STL.64 [R1+0x3c38], R52 ;  /* 0x003c383401007387 */ /* 0x0005e80000100a00 */
[----:B------:R2:W-:Y:S01]  /*15abb0*/  LDGSTS.E [R2+-0x42200], [R52.64], P0 ;  /* 0xbde0000034027fae */ /* 0x0005e20008121844 */
[----:B------:R-:W-:Y:S02]  /*15abc0*/  IADD3 R0, R0, 0x100000, RZ ;  /* 0x0010000000007810 */ /* 0x000fe40007ffe0ff */
[----:B------:R-:W-:Y:S02]  /*15abd0*/  IADD3 R210, R210, 0x7f, RZ ;  /* 0x0000007fd2d27810 */ /* 0x000fe40007ffe0ff */
        /* <DEDUP_REMOVED lines=9> */
[----:B------:R1:W-:Y:S02]  /*15ac70*/  STL [R1+0x4458], R211 ;  /* 0x004458d301007387 */ /* 0x0003e40000100800 */
[----:B------:R-:W-:Y:S02]  /*15ac80*/  IMAD.MOV.U32 R246, RZ, RZ, c[0x0][0x188] ;  /* 0x00006200fff67624 */ /* 0x000fe400078e00ff */
[----:B------:R-:W0:Y:S01]  /*15ac90*/  LDGDEPBAR ;  /* 0x00000000000079af */ /* 0x000e220000000000 */
[----:B--2---:R-:W-:-:S04]  /*15aca0*/  SHF.R.S32.HI R52, RZ, 0x1f, R210 ;  /* 0x0000001fff347819 */ /* 0x004fc800000114d2 */
[----:B------:R-:W-:-:S04]  /*15acb0*/  LEA.HI R52, R52, R210, RZ, 0x7 ;  /* 0x000000d234347211 */ /* 0x000fc800078f38ff */
[----:B------:R-:W-:-:S04]  /*15acc0*/  SHF.R.S32.HI R52, RZ, 0x7, R52 ;  /* 0x00000007ff347819 */ /* 0x000fc80000011434 */
[----:B------:R-:W-:Y:S01]  /*15acd0*/  ISETP.NE.U32.AND P0, PT, R211, R52, PT ;  /* 0x00000034d300720c */ /* 0x000fe20003f05070 */
[----:B------:R-:W-:-:S05]  /*15ace0*/  IMAD.SHL.U32 R246, R246, 0x80, RZ ;  /* 0x00000080f6f67824 */ /* 0x000fca00078e00ff */
[----:B------:R-:W-:-:S07]  /*15acf0*/  SHF.L.U32 R246, R246, 0x2, RZ ;  /* 0x00000002f6f67819 */ /* 0x000fce00000006ff */
[----:B-1----:R-:W-:Y:S01]  /*15ad00*/  @!P0 CALL.REL.NOINC `(.L_x_0) ;  /* 0x0000001000008944 */ /* 0x002fe20003c00000 */
[----:B------:R-:W-:Y:S05]  /*15ad10*/  BRA `(.L_x_1) ;  /* 0xfff18a1000007947 */ /* 0x000fea000383ffff */
.L_x_0:
[----:B---3--:R-:W2:Y:S01]  /*15ad20*/  LDL.LU R55, [R1+0x5898] ;  /* 0x0058980001377983 */ /* 0x008ea20000300800 */
[----:B------:R-:W-:-:S04]  /*15ad30*/  DEPBAR.LE SB0, 0x0 ;  /* 0x000080000000791a */ /* 0x000fc80000000000 */
[----:B------:R-:W3:Y:S04]  /*15ad40*/  LDL.LU R54, [R1+0x589c] ;  /* 0x00589c0001367983 */ /* 0x000ee80000300800 */
[----:B------:R-:W4:Y:S04]  /*15ad50*/  LDL.LU R60, [R1+0x2c70] ;  /* 0x002c7000013c7983 */ /* 0x000f280000300800 */
[----:B------:R-:W4:Y:S04]  /*15ad60*/  LDL.LU R61, [R1+0x2c74] ;  /* 0x002c7400013d7983 */ /* 0x000f280000300800 */
[----:B------:R-:W4:Y:S04]  /*15ad70*/  LDL.LU R62, [R1+0x2c60] ;  /* 0x002c6000013e7983 */ /* 0x000f280000300800 */
[----:B------:R-:W4:Y:S04]  /*15ad80*/  LDL.LU R63, [R1+0x2c64] ;  /* 0x002c6400013f7983 */ /* 0x000f280000300800 */
[----:B------:R-:W1:Y:S04]  /*15ad90*/  S2R R53, SR_TID.X ;  /* 0x0000000000357919 */ /* 0x000e680000002100 */
[----:B------:R-:W4:Y:S04]  /*15ada0*/  LDL.LU R56, [R1+0x2c78] ;  /* 0x002c780001387983 */ /* 0x000f280000300800 */
[----:B------:R-:W4:Y:S04]  /*15adb0*/  LDL.LU R57, [R1+0x2c7c] ;  /* 0x002c7c0001397983 */ /* 0x000f280000300800 */
[----:B------:R-:W4:Y:S04]  /*15adc0*/  LDL.LU R58, [R1+0x2c68] ;  /* 0x002c6800013a7983 */ /* 0x000f280000300800 */
[----:B------:R-:W4:Y:S01]  /*15add0*/  LDL.LU R59, [R1+0x2c6c] ;  /* 0x002c6c00013b7983 */ /* 0x000f220000300800 */
[----:B-1----:R-:W-:-:S02]  /*15ade0*/  IMAD.SHL.U32 R0, R53, 0x200, RZ ;  /* 0x0000020035007824 */ /* 0x002fc400078e00ff */
[----:B------:R-:W-:-:S03]  /*15adf0*/  IMAD.SHL.U32 R2, R53, 0x20, RZ ;  /* 0x0000002035027824 */ /* 0x000fc600078e00ff */
[----:B------:R-:W-:Y:S01]  /*15ae00*/  LOP3.LUT R0, R0, 0x3000, RZ, 0xc0, !PT ;  /* 0x0000300000007812 */ /* 0x000fe200078ec0ff */
[C---:B------:R-:W-:Y:S01]  /*15ae10*/  IMAD.SHL.U32 R3, R53.reuse, 0x800, RZ ;  /* 0x0000080035037824 */ /* 0x040fe200078e00ff */
[C---:B------:R-:W-:Y:S02]  /*15ae20*/  SHF.L.U32 R52, R53.reuse, 0x6, RZ ;  /* 0x0000000635347819 */ /* 0x040fe400000006ff */
[----:B------:R-:W-:Y:S01]  /*15ae30*/  LOP3.LUT R0, R0, 0x60, R2, 0xf8, !PT ;  /* 0x0000006000007812 */ /* 0x000fe200078ef802 */
[C---:B------:R-:W-:Y:S01]  /*15ae40*/  IMAD.SHL.U32 R2, R53.reuse, 0x4, RZ ;  /* 0x0000000435027824 */ /* 0x040fe200078e00ff */
[----:B------:R-:W-:Y:S02]  /*15ae50*/  LOP3.LUT R52, R52, 0x800, RZ, 0xc0, !PT ;  /* 0x0000080034347812 */ /* 0x000fe400078ec0ff */
[----:B------:R-:W-:Y:S02]  /*15ae60*/  LOP3.LUT R53, R53, 0x7f, RZ, 0xc0, !PT ;  /* 0x0000007f35357812 */ /* 0x000fe400078ec0ff */
[----:B------:R-:W-:-:S02]  /*15ae70*/  LOP3.LUT R2, R0, 0x170, R2, 0x78, !PT ;  /* 0x0000017000027812 */ /* 0x000fc400078e7802 */
[----:B------:R-:W-:-:S03]  /*15ae80*/  LOP3.LUT R3, R3, 0x3000, RZ, 0xc0, !PT ;  /* 0x0000300003037812 */ /* 0x000fc600078ec0ff */
[----:B------:R-:W-:Y:S01]  /*15ae90*/  IMAD.IADD R2, R52, 0x1, R2 ;  /* 0x0000000134027824 */ /* 0x000fe200078e0202 */
[----:B------:R-:W-:Y:S01]  /*15aea0*/  LEA R0, R53, R3, 0x4 ;  /* 0x0000000335007211 */ /* 0x000fe200078e20ff */
[----:B------:R-:W4:Y:S04]  /*15aeb0*/  LDL.LU R52, [R1+0x5b0] ;  /* 0x0005b00001347983 */ /* 0x000f280000300800 */
[----:B------:R-:W4:Y:S04]  /*15aec0*/  LDL.LU R53, [R1+0x5b4] ;  /* 0x0005b40001357983 */ /* 0x000f280000300800 */
[----:B------:R-:W-:Y:S01]  /*15aed0*/  BAR.SYNC.DEFER_BLOCKING 0x0 ;  /* 0x0000000000007b1d */ /* 0x000fe20000010000 */
[----:B--2---:R-:W-:-:S02]  /*15aee0*/  ISETP.GE.AND P1, PT, R55, c[0x0][0x17c], PT ;  /* 0x00005f0037007a0c */ /* 0x004fc40003f26270 */
[----:B---3--:R-:W-:-:S03]  /*15aef0*/  ISETP.GE.AND P0, PT, R54, c[0x0][0x17c], PT ;  /* 0x00005f0036007a0c */ /* 0x008fc60003f06270 */
        /* <DEDUP_REMOVED lines=9> */
[----:B----4-:R1:W-:Y:S04]  /*15af90*/  STS.128 [R2], R60 ;  /* 0x0000003c02007388 */ /* 0x0103e80000000c00 */
[----:B------:R-:W4:Y:S04]  /*15afa0*/  LDL.LU R67, [R1+0x1874] ;  /* 0x0018740001437983 */ /* 0x000f280000300800 */
[----:B-1----:R-:W3:Y:S04]  /*15afb0*/  LDL.LU R60, [R1+0x1888] ;  /* 0x00188800013c7983 */ /* 0x002ee80000300800 */
[----:B------:R-:W3:Y:S04]  /*15afc0*/  LDL.LU R61, [R1+0x188c] ;  /* 0x00188c00013d7983 */ /* 0x000ee80000300800 */
[----:B------:R-:W3:Y:S04]  /*15afd0*/  LDL.LU R62, [R1+0x1878] ;  /* 0x00187800013e7983 */ /* 0x000ee80000300800 */
[----:B------:R-:W3:Y:S04]  /*15afe0*/  LDL.LU R63, [R1+0x187c] ;  /* 0x00187c00013f7983 */ /* 0x000ee80000300800 */
[----:B------:R1:W-:Y:S04]  /*15aff0*/  STS.128 [R2+0x80], R56 ;  /* 0x0000803802007388 */ /* 0x0003e80000000c00 */
[----:B-1----:R-:W4:Y:S04]  /*15b000*/  LDL.LU R56, [R1+0x500] ;  /* 0x0005000001387983 */ /* 0x002f280000300800 */
[----:B------:R-:W4:Y:S04]  /*15b010*/  LDL.LU R57, [R1+0x504] ;  /* 0x0005040001397983 */ /* 0x000f280000300800 */
[----:B------:R-:W4:Y:S04]  /*15b020*/  LDL.LU R58, [R1+0x4f0] ;  /* 0x0004f000013a7983 */ /* 0x000f280000300800 */
[----:B------:R-:W4:Y:S04]  /*15b030*/  LDL.LU R59, [R1+0x4f4] ;  /* 0x0004f400013b7983 */ /* 0x000f280000300800 */
[----:B--2---:R1:W-:Y:S04]  /*15b040*/  STS.128 [R2+0x200], R52 ;  /* 0x0002003402007388 */ /* 0x0043e80000000c00 */
[----:B-1----:R-:W2:Y:S04]  /*15b050*/  LDL.LU R52, [R1+0x508] ;  /* 0x0005080001347983 */ /* 0x002ea80000300800 */
[----:B------:R-:W2:Y:S04]  /*15b060*/  LDL.LU R53, [R1+0x50c] ;  /* 0x00050c0001357983 */ /* 0x000ea80000300800 */
[----:B------:R-:W2:Y:S04]  /*15b070*/  LDL.LU R54, [R1+0x4f8] ;  /* 0x0004f80001367983 */ /* 0x000ea80000300800 */
[----:B------:R-:W2:Y:S04]  /*15b080*/  LDL.LU R55, [R1+0x4fc] ;  /* 0x0004fc0001377983 */ /* 0x000ea80000300800 */
[----:B---3--:R1:W-:Y:S04]  /*15b090*/  STS.128 [R2+0x480], R60 ;  /* 0x0004803c02007388 */ /* 0x0083e80000000c00 */
[----:B-1----:R-:W3:Y:S04]  /*15b0a0*/  LDL.LU R60, [R1+0x1480] ;  /* 0x00148000013c7983 */ /* 0x002ee80000300800 */
[----:B------:R-:W3:Y:S04]  /*15b0b0*/  LDL.LU R61, [R1+0x1484] ;  /* 0x00148400013d7983 */ /* 0x000ee80000300800 */
[----:B------:R-:W3:Y:S04]  /*15b0c0*/  LDL.LU R62, [R1+0x1470] ;  /* 0x00147000013e7983 */ /* 0x000ee80000300800 */
[----:B------:R-:W3:Y:S04]  /*15b0d0*/  LDL.LU R63, [R1+0x1474] ;  /* 0x00147400013f7983 */ /* 0x000ee80000300800 */
[----:B----4-:R1:W-:Y:S04]  /*15b0e0*/  STS.128 [R2+0x600], R56 ;  /* 0x0006003802007388 */ /* 0x0103e80000000c00 */
[----:B------:R-:W-:Y:S04]  /*15b0f0*/  STS.128 [R2+0x280], R68 ;  /* 0x0002804402007388 */ /* 0x000fe80000000c00 */
[----:B------:R-:W-:Y:S04]  /*15b100*/  STS.128 [R2+0x400], R64 ;  /* 0x0004004002007388 */ /* 0x000fe80000000c00 */
[----:B-1----:R-:W4:Y:S04]  /*15b110*/  LDL.LU R56, [R1+0x1488] ;  /* 0x0014880001387983 */ /* 0x002f280000300800 */
[----:B------:R-:W4:Y:S04]  /*15b120*/  LDL.LU R57, [R1+0x148c] ;  /* 0x00148c0001397983 */ /* 0x000f280000300800 */
[----:B------:R-:W4:Y:S04]  /*15b130*/  LDL.LU R58, [R1+0x1478] ;  /* 0x00147800013a7983 */ /* 0x000f280000300800 */
[----:B------:R-:W4:Y:S01]  /*15b140*/  LDL.LU R59, [R1+0x147c] ;  /* 0x00147c00013b7983 */ /* 0x000f220000300800 */
[----:B------:R-:W-:-:S02]  /*15b150*/  LOP3.LUT R212, R0, 0x20, RZ, 0x3c, !PT ;  /* 0x0000002000d47812 */ /* 0x000fc400078e3cff */
[C---:B------:R-:W-:Y:S02]  /*15b160*/  LOP3.LUT R3, R0.reuse, 0x40, RZ, 0x3c, !PT ;  /* 0x0000004000037812 */ /* 0x040fe400078e3cff */
[----:B-----5:R-:W-:Y:S01]  /*15b170*/  LOP3.LUT R252, R0, 0x60, RZ, 0x3c, !PT ;  /* 0x0000006000fc7812 */ /* 0x020fe200078e3cff */
[----:B--2---:R1:W-:Y:S04]  /*15b180*/  STS.128 [R2+0x680], R52 ;  /* 0x0006803402007388 */ /* 0x0043e80000000c00 */
[----:B------:R-:W-:Y:S06]  /*15b190*/  BAR.SYNC.DEFER_BLOCKING 0x0 ;  /* 0x0000000000007b1d */ /* 0x000fec0000010000 */
[----:B-1----:R-:W3:Y:S04]  /*15b1a0*/  LDL.LU R52, [R1+0x5f0] ;  /* 0x0005f00001347983 */ /* 0x002ee80000300800 */
[----:B------:R-:W3:Y:S04]  /*15b1b0*/  LDL.LU R53, [R1+0x5f4] ;  /* 0x0005f40001357983 */ /* 0x000ee80000300800 */
[----:B------:R-:W3:Y:S04]  /*15b1c0*/  LDL.LU R54, [R1+0x610] ;  /* 0x0006100001367983 */ /* 0x000ee80000300800 */
[----:B------:R-:W3:Y:S04]  /*15b1d0*/  LDL.LU R55, [R1+0x614] ;  /* 0x0006140001377983 */ /* 0x000ee80000300800 */
[----:B------:R-:W1:Y:S04]  /*15b1e0*/  LDS.128 R68, [R0] ;  /* 0x0000000000447984 */ /* 0x000e680000000c00 */
[----:B------:R-:W3:Y:S04]  /*15b1f0*/  LDS.128 R64, [R0+0x800] ;  /* 0x0008000000407984 */ /* 0x000ee80000000c00 */
[----:B------:R-:W3:Y:S04]  /*15b200*/  LDS.128 R72, [R212] ;  /* 0x00000000d4487984 */ /* 0x000ee80000000c00 */
[----:B-1----:R-:W-:Y:S04]  /*15b210*/  STL.64 [R1+0x120], R68 ;  /* 0x0001204401007387 */ /* 0x002fe80000100a00 */
[----:B------:R-:W-:Y:S04]  /*15b220*/  STL.64 [R1+0x128], R70 ;  /* 0x0001284601007387 */ /* 0x000fe80000100a00 */
[----:B------:R-:W1:Y:S04]  /*15b230*/  LDS.128 R68, [R212+0x800] ;  /* 0x00080000d4447984 */ /* 0x000e680000000c00 */
[----:B---3--:R-:W-:Y:S04]  /*15b240*/  STL.64 [R1+0x2b0], R64 ;  /* 0x0002b04001007387 */ /* 0x008fe80000100a00 */
[----:B------:R-:W-:Y:S04]  /*15b250*/  STL.64 [R1+0x2b8], R66 ;  /* 0x0002b84201007387 */ /* 0x000fe80000100a00 */
[----:B------:R-:W3:Y:S04]  /*15b260*/  LDS.128 R64, [R3] ;  /* 0x0000000003407984 */ /* 0x000ee80000000c00 */
[----:B------:R-:W-:Y:S04]  /*15b270*/  STL.64 [R1+0x200], R72 ;  /* 0x0002004801007387 */ /* 0x000fe80000100a00 */
[----:B------:R-:W-:Y:S04]  /*15b280*/  STL.64 [R1+0x208], R74 ;  /* 0x0002084a01007387 */ /* 0x000fe80000100a00 */
[----:B------:R-:W4:Y:S04]  /*15b290*/  LDS.128 R72, [R3+0x800] ;  /* 0x0008000003487984 */ /* 0x000f280000000c00 */
[----:B-1----:R-:W-:Y:S04]  /*15b2a0*/  STL.64 [R1+0x2d0], R68 ;  /* 0x0002d04401007387 */ /* 0x002fe80000100a00 */
[----:B------:R-:W-:Y:S04]  /*15b2b0*/  STL.64 [R1+0x2d8], R70 ;  /* 0x0002d84601007387 */ /* 0x000fe80000100a00 */
[----:B------:R-:W1:Y:S04]  /*15b2c0*/  LDS.128 R68, [R252] ;  /* 0x00000000fc447984 */ /* 0x000e680000000c00 */
[----:B---3--:R-:W-:Y:S04]  /*15b2d0*/  STL.64 [R1+0x250], R64 ;  /* 0x0002504001007387 */ /* 0x008fe80000100a00 */
[----:B------:R-:W-:Y:S04]  /*15b2e0*/  STL.64 [R1+0x258], R66 ;  /* 0x0002584201007387 */ /* 0x000fe80000100a00 */
[----:B------:R-:W3:Y:S04]  /*15b2f0*/  LDS.128 R64, [R252+0x800] ;  /* 0x00080000fc407984 */ /* 0x000ee80000000c00 */
[----:B------:R-:W-:Y:S06]  /*15b300*/  BAR.SYNC.DEFER_BLOCKING 0x0 ;  /* 0x0000000000007b1d */ /* 0x000fec0000010000 */
[----:B----4-:R-:W-:Y:S04]  /*15b310*/  STL.64 [R1+0x2f0], R72 ;  /* 0x0002f04801007387 */ /* 0x010fe80000100a00 */
[----:B------:R-:W-:Y:S04]  /*15b320*/  STL.64 [R1+0x2f8], R74 ;  /* 0x0002f84a01007387 */ /* 0x000fe80000100a00 */
[----:B-1----:R1:W-:Y:S04]  /*15b330*/  STL.64 [R1+0x270], R68 ;  /* 0x0002704401007387 */ /* 0x0023e80000100a00 */
[----:B------:R4:W-:Y:S04]  /*15b340*/  STL.64 [R1+0x278], R70 ;  /* 0x0002784601007387 */ /* 0x0009e80000100a00 */
[----:B---3--:R3:W-:Y:S04]  /*15b350*/  STL.64 [R1+0x320], R64 ;  /* 0x0003204001007387 */ /* 0x0087e80000100a00 */
[----:B------:R3:W-:Y:S04]  /*15b360*/  STL.64 [R1+0x328], R66 ;  /* 0x0003284201007387 */ /* 0x0007e80000100a00 */
[----:B-1----:R-:W2:Y:S04]  /*15b370*/  LDL.LU R68, [R1+0x5f8] ;  /* 0x0005f80001447983 */ /* 0x002ea80000300800 */
[----:B------:R-:W2:Y:S04]  /*15b380*/  LDL.LU R69, [R1+0x5fc] ;  /* 0x0005fc0001457983 */ /* 0x000ea80000300800 */
[----:B----4-:R-:W2:Y:S04]  /*15b390*/  LDL.LU R70, [R1+0x618] ;  /* 0x0006180001467983 */ /* 0x010ea80000300800 */
[----:B------:R-:W2:Y:S04]  /*15b3a0*/  LDL.LU R71, [R1+0x61c] ;  /* 0x00061c0001477983 */ /* 0x000ea80000300800 */
[----:B---3--:R-:W3:Y:S04]  /*15b3b0*/  LDL.LU R64, [R1+0x2630] ;  /* 0x0026300001407983 */ /* 0x008ee80000300800 */
[----:B------:R-:W3:Y:S04]  /*15b3c0*/  LDL.LU R65, [R1+0x2634] ;  /* 0x0026340001417983 */ /* 0x000ee80000300800 */
[----:B------:R-:W3:Y:S04]  /*15b3d0*/  LDL.LU R66, [R1+0x2620] ;  /* 0x0026200001427983 */ /* 0x000ee80000300800 */
[----:B------:R1:W-:Y:S04]  /*15b3e0*/  STS.128 [R2], R60 ;  /* 0x0000003c02007388 */ /* 0x0003e80000000c00 */
[----:B------:R-:W3:Y:S04]  /*15b3f0*/  LDL.LU R67, [R1+0x2624] ;  /* 0x0026240001437983 */ /* 0x000ee80000300800 */
[----:B-1----:R-:W4:Y:S04]  /*15b400*/  LDL.LU R60, [R1+0x2638] ;  /* 0x00263800013c7983 */ /* 0x002f280000300800 */
[----:B------:R-:W4:Y:S04]  /*15b410*/  LDL.LU R61, [R1+0x263c] ;  /* 0x00263c00013d7983 */ /* 0x000f280000300800 */
[----:B------:R-:W4:Y:S04]  /*15b420*/  LDL.LU R62, [R1+0x2628] ;  /* 0x00262800013e7983 */ /* 0x000f280000300800 */
[----:B------:R-:W4:Y:S04]  /*15b430*/  LDL.LU R63, [R1+0x262c] ;  /* 0x00262c00013f7983 */ /* 0x000f280000300800 */
[----:B------:R1:W-:Y:S04]  /*15b440*/  STS.128 [R2+0x80], R56 ;  /* 0x0000803802007388 */ /* 0x0003e80000000c00 */
[----:B-1----:R-:W2:Y:S04]  /*15b450*/  LDL.LU R56, [R1+0x740] ;  /* 0x0007400001387983 */ /* 0x002ea80000300800 */
[----:B------:R-:W2:Y:S04]  /*15b460*/  LDL.LU R57, [R1+0x744] ;  /* 0x0007440001397983 */ /* 0x000ea80000300800 */
[----:B------:R-:W2:Y:S04]  /*15b470*/  LDL.LU R58, [R1+0x760] ;  /* 0x00076000013a7983 */ /* 0x000ea80000300800 */
[----:B------:R-:W2:Y:S04]  /*15b480*/  LDL.LU R59, [R1+0x764] ;  /* 0x00076400013b7983 */ /* 0x000ea80000300800 */
[----:B------:R1:W-:Y:S04]  /*15b490*/  STS.128 [R2+0x200], R52 ;  /* 0x0002003402007388 */ /* 0x0003e80000000c00 */
[----:B-1----:R-:W3:Y:S04]  /*15b4a0*/  LDL.LU R52, [R1+0x748] ;  /* 0x0007480001347983 */ /* 0x002ee80000300800 */
[----:B------:R-:W3:Y:S04]  /*15b4b0*/  LDL.LU R53, [R1+0x74c] ;  /* 0x00074c0001357983 */ /* 0x000ee80000300800 */
[----:B------:R-:W3:Y:S04]  /*15b4c0*/  LDL.LU R54, [R1+0x768] ;  /* 0x0007680001367983 */ /* 0x000ee80000300800 */
[----:B------:R-:W3:Y:S04]  /*15b4d0*/  LDL.LU R55, [R1+0x76c] ;  /* 0x00076c0001377983 */ /* 0x000ee80000300800 */
[----:B----4-:R1:W-:Y:S04]  /*15b4e0*/  STS.128 [R2+0x480], R60 ;  /* 0x0004803c02007388 */ /* 0x0103e80000000c00 */
[----:B-1----:R-:W4:Y:S04]  /*15b4f0*/  LDL.LU R60, [R1+0x2420] ;  /* 0x00242000013c7983 */ /* 0x002f280000300800 */
[----:B------:R-:W4:Y:S04]  /*15b500*/  LDL.LU R61, [R1+0x2424] ;  /* 0x00242400013d7983 */ /* 0x000f280000300800 */
[----:B------:R-:W4:Y:S04]  /*15b510*/  LDL.LU R62, [R1+0xdd0] ;  /* 0x000dd000013e7983 */ /* 0x000f280000300800 */
[----:B------:R-:W4:Y:S04]  /*15b520*/  LDL.LU R63, [R1+0xdd4] ;  /* 0x000dd400013f7983 */ /* 0x000f280000300800 */
[----:B--2---:R1:W-:Y:S04]  /*15b530*/  STS.128 [R2+0x600], R56 ;  /* 0x0006003802007388 */ /* 0x0043e80000000c00 */
[----:B------:R-:W-:Y:S04]  /*15b540*/  STS.128 [R2+0x280], R68 ;  /* 0x0002804402007388 */ /* 0x000fe80000000c00 */
[----:B---3--:R-:W-:Y:S04]  /*15b550*/  STS.128 [R2+0x400], R64 ;  /* 0x0004004002007388 */ /* 0x008fe80000000c00 */
[----:B-1----:R-:W2:Y:S04]  /*15b560*/  LDL.LU R56, [R1+0x2428] ;  /* 0x0024280001387983 */ /* 0x002ea80000300800 */
[----:B------:R-:W2:Y:S04]  /*15b570*/  LDL.LU R57, [R1+0x242c] ;  /* 0x00242c0001397983 */ /* 0x000ea80000300800 */
[----:B------:R-:W2:Y:S04]  /*15b580*/  LDL.LU R58, [R1+0xdd8] ;  /* 0x000dd800013a7983 */ /* 0x000ea80000300800 */
[----:B------:R-:W2:Y:S04]  /*15b590*/  LDL.LU R59, [R1+0xddc] ;  /* 0x000ddc00013b7983 */ /* 0x000ea80000300800 */
[----:B------:R1:W-:Y:S04]  /*15b5a0*/  STS.128 [R2+0x680], R52 ;  /* 0x0006803402007388 */ /* 0x0003e80000000c00 */
[----:B------:R-:W-:Y:S06]  /*15b5b0*/  BAR.SYNC.DEFER_BLOCKING 0x0 ;  /* 0x0000000000007b1d */ /* 0x000fec0000010000 */
[----:B-1----:R-:W2:Y:S04]  /*15b5c0*/  LDL.LU R52, [R1+0x9d0] ;  /* 0x0009d00001347983 */ /* 0x002ea80000300800 */
[----:B------:R-:W2:Y:S04]  /*15b5d0*/  LDL.LU R53, [R1+0x9d4] ;  /* 0x0009d40001357983 */ /* 0x000ea80000300800 */
[----:B------:R-:W2:Y:S04]  /*15b5e0*/  LDL.LU R54, [R1+0x9b0] ;  /* 0x0009b00001367983 */ /* 0x000ea80000300800 */
[----:B------:R-:W2:Y:S04]  /*15b5f0*/  LDL.LU R55, [R1+0x9b4] ;  /* 0x0009b40001377983 */ /* 0x000ea80000300800 */
[----:B------:R-:W1:Y:S04]  /*15b600*/  LDS.128 R68, [R0] ;  /* 0x0000000000447984 */ /* 0x000e680000000c00 */
[----:B------:R-:W1:Y:S04]  /*15b610*/  LDS.128 R64, [R0+0x800] ;  /* 0x0008000000407984 */ /* 0x000e680000000c00 */
[----:B------:R-:W1:Y:S04]  /*15b620*/  LDS.128 R72, [R212] ;  /* 0x00000000d4487984 */ /* 0x000e680000000c00 */
[----:B-1----:R-:W-:Y:S04]  /*15b630*/  STL.64 [R1+0xd0], R68 ;  /* 0x0000d04401007387 */ /* 0x002fe80000100a00 */
[----:B------:R-:W-:Y:S04]  /*15b640*/  STL.64 [R1+0xd8], R70 ;  /* 0x0000d84601007387 */ /* 0x000fe80000100a00 */
[----:B------:R-:W1:Y:S04]  /*15b650*/  LDS.128 R68, [R212+0x800] ;  /* 0x00080000d4447984 */ /* 0x000e680000000c00 */
[----:B------:R-:W-:Y:S04]  /*15b660*/  STL.64 [R1+0x260], R64 ;  /* 0x0002604001007387 */ /* 0x000fe80000100a00 */
[----:B------:R-:W-:Y:S04]  /*15b670*/  STL.64 [R1+0x268], R66 ;  /* 0x0002684201007387 */ /* 0x000fe80000100a00 */
[----:B------:R-:W1:Y:S04]  /*15b680*/  LDS.128 R64, [R3] ;  /* 0x0000000003407984 */ /* 0x000e680000000c00 */
[----:B------:R-:W-:Y:S04]  /*15b690*/  STL.64 [R1+0x100], R72 ;  /* 0x0001004801007387 */ /* 0x000fe80000100a00 */
[----:B------:R-:W-:Y:S04]  /*15b6a0*/  STL.64 [R1+0x108], R74 ;  /* 0x0001084a01007387 */ /* 0x000fe80000100a00 */
[----:B------:R-:W1:Y:S04]  /*15b6b0*/  LDS.128 R72, [R3+0x800] ;  /* 0x0008000003487984 */ /* 0x000e680000000c00 */
[----:B-1----:R-:W-:Y:S04]  /*15b6c0*/  STL.64 [R1+0x290], R68 ;  /* 0x0002904401007387 */ /* 0x002fe80000100a00 */
[----:B------:R-:W-:Y:S04]  /*15b6d0*/  STL.64 [R1+0x298], R70 ;  /* 0x0002984601007387 */ /* 0x000fe80000100a00 */
[----:B------:R-:W1:Y:S04]  /*15b6e0*/  LDS.128 R68, [R252] ;  /* 0x00000000fc447984 */ /* 0x000e680000000c00 */
[----:B------:R-:W-:Y:S04]  /*15b6f0*/  STL.64 [R1+0x1f0], R64 ;  /* 0x0001f04001007387 */ /* 0x000fe80000100a00 */
[----:B------:R-:W-:Y:S04]  /*15b700*/  STL.64 [R1+0x1f8], R66 ;  /* 0x0001f84201007387 */ /* 0x000fe80000100a00 */
[----:B------:R-:W1:Y:S04]  /*15b710*/  LDS.128 R64, [R252+0x800] ;  /* 0x00080000fc407984 */ /* 0x000e680000000c00 */
[----:B------:R-:W-:Y:S06]  /*15b720*/  BAR.SYNC.DEFER_BLOCKING 0x0 ;  /* 0x0000000000007b1d */ /* 0x000fec0000010000 */
[----:B------:R-:W-:Y:S04]  /*15b730*/  STL.64 [R1+0x2c0], R72 ;  /* 0x0002c04801007387 */ /* 0x000fe80000100a00 */
[----:B------:R-:W-:Y:S04]  /*15b740*/  STL.64 [R1+0x2c8], R74 ;  /* 0x0002c84a01007387 */ /* 0x000fe80000100a00 */
[----:B-1----:R1:W-:Y:S04]  /*15b750*/  STL.64 [R1+0x230], R68 ;  /* 0x0002304401007387 */ /* 0x0023e80000100a00 */
[----:B------:R1:W-:Y:S04]  /*15b760*/  STL.64 [R1+0x238], R70 ;  /* 0x0002384601007387 */ /* 0x0003e80000100a00 */
[----:B------:R1:W-:Y:S04]  /*15b770*/  STL.64 [R1+0x2e0], R64 ;  /* 0x0002e04001007387 */ /* 0x0003e80000100a00 */
[----:B------:R1:W-:Y:S04]  /*15b780*/  STL.64 [R1+0x2e8], R66 ;  /* 0x0002e84201007387 */ /* 0x0003e80000100a00 */
[----:B-1----:R-:W3:Y:S04]  /*15b790*/  LDL.LU R68, [R1+0x9d8] ;  /* 0x0009d80001447983 */ /* 0x002ee80000300800 */
        /* <DEDUP_REMOVED lines=12> */
[----:B--2---:R1:W-:Y:S04]  /*15b860*/  STS.128 [R2+0x80], R56 ;  /* 0x0000803802007388 */ /* 0x0043e80000000c00 */
[----:B-1----:R-:W2:Y:S04]  /*15b870*/  LDL.LU R56, [R1+0x6d0] ;  /* 0x0006d00001387983 */ /* 0x002ea80000300800 */
[----:B------:R-:W2:Y:S04]  /*15b880*/  LDL.LU R57, [R1+0x6d4] ;  /* 0x0006d40001397983 */ /* 0x000ea80000300800 */
[----:B------:R-:W2:Y:S04]  /*15b890*/  LDL.LU R58, [R1+0x6a0] ;  /* 0x0006a000013a7983 */ /* 0x000ea80000300800 */
[----:B------:R-:W2:Y:S04]  /*15b8a0*/  LDL.LU R59, [R1+0x6a4] ;  /* 0x0006a400013b7983 */ /* 0x000ea80000300800 */
[----:B------:R1:W-:Y:S04]  /*15b8b0*/  STS.128 [R2+0x200], R52 ;  /* 0x0002003402007388 */ /* 0x0003e80000000c00 */
[----:B-1----:R-:W4:Y:S04]  /*15b8c0*/  LDL.LU R52, [R1+0x6d8] ;  /* 0x0006d80001347983 */ /* 0x002f280000300800 */
[----:B------:R-:W4:Y:S04]  /*15b8d0*/  LDL.LU R53, [R1+0x6dc] ;  /* 0x0006dc0001357983 */ /* 0x000f280000300800 */
[----:B------:R-:W4:Y:S04]  /*15b8e0*/  LDL.LU R54, [R1+0x6a8] ;  /* 0x0006a80001367983 */ /* 0x000f280000300800 */
[----:B------:R-:W4:Y:S04]  /*15b8f0*/  LDL.LU R55, [R1+0x6ac] ;  /* 0x0006ac0001377983 */ /* 0x000f280000300800 */
[----:B---3--:R1:W-:Y:S04]  /*15b900*/  STS.128 [R2+0x480], R60 ;  /* 0x0004803c02007388 */ /* 0x0083e80000000c00 */
[----:B-1----:R-:W3:Y:S04]  /*15b910*/  LDL.LU R60, [R1+0x2120] ;  /* 0x00212000013c7983 */ /* 0x002ee80000300800 */
[----:B------:R-:W3:Y:S04]  /*15b920*/  LDL.LU R61, [R1+0x2124] ;  /* 0x00212400013d7983 */ /* 0x000ee80000300800 */
[----:B------:R-:W3:Y:S04]  /*15b930*/  LDL.LU R62, [R1+0x2110] ;  /* 0x00211000013e7983 */ /* 0x000ee80000300800 */
[----:B------:R-:W3:Y:S04]  /*15b940*/  LDL.LU R63, [R1+0x2114] ;  /* 0x00211400013f7983 */ /* 0x000ee80000300800 */
[----:B--2---:R1:W-:Y:S04]  /*15b950*/  STS.128 [R2+0x600], R56 ;  /* 0x0006003802007388 */ /* 0x0043e80000000c00 */
[----:B------:R-:W-:Y:S04]  /*15b960*/  STS.128 [R2+0x280], R68 ;  /* 0x0002804402007388 */ /* 0x000fe80000000c00 */
[----:B----4-:R-:W-:Y:S04]  /*15b970*/  STS.128 [R2+0x400], R64 ;  /* 0x0004004002007388 */ /* 0x010fe80000000c00 */
        /* <DEDUP_REMOVED lines=35> */
[----:B-1----:R-:W4:Y:S04]  /*15bbb0*/  LDL.LU R68, [R1+0x48] ;  /* 0x0000480001447983 */ /* 0x002f280000300800 */
[----:B------:R-:W4:Y:S04]  /*15bbc0*/  LDL.LU R69, [R1+0x4c] ;  /* 0x00004c0001457983 */ /* 0x000f280000300800 */
[----:B------:R-:W4:Y:S04]  /*15bbd0*/  LDL.LU R70, [R1+0x38] ;  /* 0x0000380001467983 */ /* 0x000f280000300800 */
[----:B------:R-:W4:Y:S04]  /*15bbe0*/  LDL.LU R71, [R1+0x3c] ;  /* 0x00003c0001477983 */ /* 0x000f280000300800 */
[----:B------:R-:W4:Y:S04]  /*15bbf0*/  LDL.LU R64, [R1+0x1ef0] ;  /* 0x001ef00001407983 */ /* 0x000f280000300800 */
[----:B------:R-:W4:Y:S04]  /*15bc00*/  LDL.LU R65, [R1+0x1ef4] ;  /* 0x001ef40001417983 */ /* 0x000f280000300800 */
[----:B------:R-:W4:Y:S04]  /*15bc10*/  LDL.LU R66, [R1+0x1ee0] ;  /* 0x001ee00001427983 */ /* 0x000f280000300800 */
[----:B---3--:R1:W-:Y:S04]  /*15bc20*/  STS.128 [R2], R60 ;  /* 0x0000003c02007388 */ /* 0x0083e80000000c00 */
[----:B------:R-:W3:Y:S04]  /*15bc30*/  LDL.LU R67, [R1+0x1ee4] ;  /* 0x001ee40001437983 */ /* 0x000ee80000300800 */
        /* <DEDUP_REMOVED lines=20> */
[----:B----4-:R-:W-:Y:S04]  /*15bd80*/  STS.128 [R2+0x280], R68 ;  /* 0x0002804402007388 */ /* 0x010fe80000000c00 */
[----:B------:R-:W-:Y:S04]  /*15bd90*/  STS.128 [R2+0x400], R64 ;  /* 0x0004004002007388 */ /* 0x000fe80000000c00 */
        /* <DEDUP_REMOVED lines=468> */
[----:B-1----:R-:W2:Y:S04]  /*15dae0*/  LDL.LU R52, [R1] ;  /* 0x0000000001347983 */ /* 0x002ea80000300800 */
        /* <DEDUP_REMOVED lines=19> */
[----:B------:R-:W-:Y:S01]  /*15dc20*/  BAR.SYNC.DEFER_BLOCKING 0x0 ;  /* 0x0000000000007b1d */ /* 0x000fe20000010000 */
[----:B------:R-:W-:-:S05]  /*15dc30*/  IMAD.MOV.U32 R54, RZ, RZ, R248 ;  /* 0x000000ffff367224 */ /* 0x000fca00078e00f8 */
[----:B------:R-:W-:Y:S04]  /*15dc40*/  STL.64 [R1+0x9e0], R72 ;  /* 0x0009e04801007387 */ /* 0x000fe80000100a00 */
[----:B------:R-:W-:Y:S01]  /*15dc50*/  STL.64 [R1+0x9e8], R74 ;  /* 0x0009e84a01007387 */ /* 0x000fe20000100a00 */
[----:B------:R-:W-:-:S03]  /*15dc60*/  MOV R55, R249 ;  /* 0x000000f900377202 */ /* 0x000fc60000000f00 */
[----:B-1----:R-:W-:Y:S04]  /*15dc70*/  STL.64 [R1+0x7a0], R68 ;  /* 0x0007a04401007387 */ /* 0x002fe80000100a00 */
[----:B------:R-:W-:Y:S04]  /*15dc80*/  STL.64 [R1+0x7a8], R70 ;  /* 0x0007a84601007387 */ /* 0x000fe80000100a00 */
[----:B------:R1:W-:Y:S04]  /*15dc90*/  STL.64 [R1+0xbc0], R64 ;  /* 0x000bc04001007387 */ /* 0x0003e80000100a00 */
[----:B------:R1:W-:Y:S04]  /*15dca0*/  STL.64 [R1+0xbc8], R66 ;  /* 0x000bc84201007387 */ /* 0x0003e80000100a00 */
[----:B------:R-:W4:Y:S04]  /*15dcb0*/  LDL.LU R248, [R1+0x8] ;  /* 0x0000080001f87983 */ /* 0x000f280000300800 */
[----:B------:R-:W4:Y:S04]  /*15dcc0*/  LDL.LU R249, [R1+0xc] ;  /* 0x00000c0001f97983 */ /* 0x000f280000300800 */
[----:B-1----:R-:W4:Y:S04]  /*15dcd0*/  LDL.LU R64, [R1+0x1eb0] ;  /* 0x001eb00001407983 */ /* 0x002f280000300800 */
[----:B------:R-:W4:Y:S04]  /*15dce0*/  LDL.LU R65, [R1+0x1eb4] ;  /* 0x001eb40001417983 */ /* 0x000f280000300800 */
[----:B------:R-:W4:Y:S04]  /*15dcf0*/  LDL.LU R66, [R1+0x1ea0] ;  /* 0x001ea00001427983 */ /* 0x000f280000300800 */
[----:B------:R-:W4:Y:S04]  /*15dd00*/  LDL.LU R67, [R1+0x1ea4] ;  /* 0x001ea40001437983 */ /* 0x000f280000300800 */
[----:B---3--:R1:W-:Y:S04]  /*15dd10*/  STS.128 [R2], R60 ;  /* 0x0000003c02007388 */ /* 0x0083e80000000c00 */
        /* <DEDUP_REMOVED lines=220> */
[----:B-1----:R-:W3:Y:S04]  /*15eae0*/  LDL.LU R56, [R1+0x20c8] ;  /* 0x0020c80001387983 */ /* 0x002ee80000300800 */
[----:B------:R-:W3:Y:S04]  /*15eaf0*/  LDL.LU R57, [R1+0x20cc] ;  /* 0x0020cc0001397983 */ /* 0x000ee80000300800 */
[----:B------:R-:W3:Y:S04]  /*15eb00*/  LDL.LU R58, [R1+0x20b8] ;  /* 0x0020b800013a7983 */ /* 0x000ee80000300800 */
[----:B------:R-:W3:Y:S04]  /*15eb10*/  LDL.LU R59, [R1+0x20bc] ;  /* 0x0020bc00013b7983 */ /* 0x000ee80000300800 */
[----:B------:R-:W-:Y:S04]  /*15eb20*/  STS.128 [R2+0x680], R52 ;  /* 0x0006803402007388 */ /* 0x000fe80000000c00 */
[----:B------:R-:W-:Y:S06]  /*15eb30*/  BAR.SYNC.DEFER_BLOCKING 0x0 ;  /* 0x0000000000007b1d */ /* 0x000fec0000010000 */
[----:B------:R-:W1:Y:S04]  /*15eb40*/  LDS.128 R68, [R0] ;  /* 0x0000000000447984 */ /* 0x000e680000000c00 */
[----:B------:R-:W4:Y:S04]  /*15eb50*/  LDS.128 R64, [R0+0x800] ;  /* 0x0008000000407984 */ /* 0x000f280000000c00 */
[----:B------:R-:W4:Y:S04]  /*15eb60*/  LDS.128 R72, [R212] ;  /* 0x00000000d4487984 */ /* 0x000f280000000c00 */
[----:B-1----:R-:W-:Y:S04]  /*15eb70*/  STL.64 [R1+0x550], R68 ;  /* 0x0005504401007387 */ /* 0x002fe80000100a00 */
[----:B------:R-:W-:Y:S04]  /*15eb80*/  STL.64 [R1+0x558], R70 ;  /* 0x0005584601007387 */ /* 0x000fe80000100a00 */
[----:B------:R-:W1:Y:S04]  /*15eb90*/  LDS.128 R68, [R212+0x800] ;  /* 0x00080000d4447984 */ /* 0x000e680000000c00 */
[----:B----4-:R-:W-:Y:S04]  /*15eba0*/  STL.64 [R1+0x9c0], R64 ;  /* 0x0009c04001007387 */ /* 0x010fe80000100a00 */
[----:B------:R-:W-:Y:S04]  /*15ebb0*/  STL.64 [R1+0x9c8], R66 ;  /* 0x0009c84201007387 */ /* 0x000fe80000100a00 */
[----:B------:R-:W4:Y:S04]  /*15ebc0*/  LDS.128 R64, [R3] ;  /* 0x0000000003407984 */ /* 0x000f280000000c00 */
[----:B------:R-:W-:Y:S04]  /*15ebd0*/  STL.64 [R1+0x600], R72 ;  /* 0x0006004801007387 */ /* 0x000fe80000100a00 */
[----:B------:R-:W-:Y:S04]  /*15ebe0*/  STL.64 [R1+0x608], R74 ;  /* 0x0006084a01007387 */ /* 0x000fe80000100a00 */
[----:B------:R-:W4:Y:S04]  /*15ebf0*/  LDS.128 R72, [R3+0x800] ;  /* 0x0008000003487984 */ /* 0x000f280000000c00 */
[----:B-1----:R-:W-:Y:S04]  /*15ec00*/  STL.64 [R1+0xd50], R68 ;  /* 0x000d504401007387 */ /* 0x002fe80000100a00 */
[----:B------:R-:W-:Y:S04]  /*15ec10*/  STL.64 [R1+0xd58], R70 ;  /* 0x000d584601007387 */ /* 0x000fe80000100a00 */
[----:B------:R-:W1:Y:S04]  /*15ec20*/  LDS.128 R68, [R252] ;  /* 0x00000000fc447984 */ /* 0x000e680000000c00 */
[----:B----4-:R-:W-:Y:S04]  /*15ec30*/  STL.64 [R1+0x830], R64 ;  /* 0x0008304001007387 */ /* 0x010fe80000100a00 */
[----:B------:R-:W-:Y:S04]  /*15ec40*/  STL.64 [R1+0x838], R66 ;  /* 0x0008384201007387 */ /* 0x000fe80000100a00 */
[----:B------:R-:W4:Y:S04]  /*15ec50*/  LDS.128 R64, [R252+0x800] ;  /* 0x00080000fc407984 */ /* 0x000f280000000c00 */
[----:B------:R-:W-:Y:S06]  /*15ec60*/  BAR.SYNC.DEFER_BLOCKING 0x0 ;  /* 0x0000000000007b1d */ /* 0x000fec0000010000 */
[----:B------:R-:W-:Y:S04]  /*15ec70*/  STL.64 [R1+0xda0], R72 ;  /* 0x000da04801007387 */ /* 0x000fe80000100a00 */
[----:B------:R-:W-:Y:S04]  /*15ec80*/  STL.64 [R1+0xda8], R74 ;  /* 0x000da84a01007387 */ /* 0x000fe80000100a00 */
[----:B-1----:R-:W-:Y:S04]  /*15ec90*/  STL.64 [R1+0x8d0], R68 ;  /* 0x0008d04401007387 */ /* 0x002fe80000100a00 */
[----:B------:R-:W-:Y:S04]  /*15eca0*/  STL.64 [R1+0x8d8], R70 ;  /* 0x0008d84601007387 */ /* 0x000fe80000100a00 */
[----:B----4-:R1:W-:Y:S04]  /*15ecb0*/  STL.64 [R1+0xdc0], R64 ;  /* 0x000dc04001007387 */ /* 0x0103e80000100a00 */
[----:B------:R4:W-:Y:S04]  /*15ecc0*/  STL.64 [R1+0xdc8], R66 ;  /* 0x000dc84201007387 */ /* 0x0009e80000100a00 */
[----:B-1----:R-:W2:Y:S04]  /*15ecd0*/  LDL.LU R64, [R1+0x1e90] ;  /* 0x001e900001407983 */ /* 0x002ea80000300800 */
[----:B------:R-:W2:Y:S04]  /*15ece0*/  LDL.LU R65, [R1+0x1e94] ;  /* 0x001e940001417983 */ /* 0x000ea80000300800 */
[----:B----4-:R-:W2:Y:S04]  /*15ecf0*/  LDL.LU R66, [R1+0x1e80] ;  /* 0x001e800001427983 */ /* 0x010ea80000300800 */
[----:B------:R-:W2:Y:S04]  /*15ed00*/  LDL.LU R67, [R1+0x1e84] ;  /* 0x001e840001437983 */ /* 0x000ea80000300800 */
[----:B---3--:R1:W-:Y:S04]  /*15ed10*/  STS.128 [R2], R60 ;  /* 0x0000003c02007388 */ /* 0x0083e80000000c00 */
[----:B-1----:R-:W3:Y:S04]  /*15ed20*/  LDL.LU R60, [R1+0x1e98] ;  /* 0x001e9800013c7983 */ /* 0x002ee80000300800 */
[----:B------:R-:W3:Y:S04]  /*15ed30*/  LDL.LU R61, [R1+0x1e9c] ;  /* 0x001e9c00013d7983 */ /* 0x000ee80000300800 */
[----:B------:R-:W3:Y:S04]  /*15ed40*/  LDL.LU R62, [R1+0x1e88] ;  /* 0x001e8800013e7983 */ /* 0x000ee80000300800 */
[----:B------:R-:W3:Y:S01]  /*15ed50*/  LDL.LU R63, [R1+0x1e8c] ;  /* 0x001e8c00013f7983 */ /* 0x000ee20000300800 */
[----:B------:R-:W-:Y:S01]  /*15ed60*/  IMAD.MOV.U32 R52, RZ, RZ, R240 ;  /* 0x000000ffff347224 */ /* 0x000fe200078e00f0 */
[----:B------:R-:W-:Y:S01]  /*15ed70*/  MOV R54, R236 ;  /* 0x000000ec00367202 */ /* 0x000fe20000000f00 */
[----:B------:R-:W-:Y:S01]  /*15ed80*/  IMAD.MOV.U32 R53, RZ, RZ, R241 ;  /* 0x000000ffff357224 */ /* 0x000fe200078e00f1 */
[----:B------:R1:W-:Y:S01]  /*15ed90*/  STS.128 [R2+0x80], R56 ;  /* 0x0000803802007388 */ /* 0x0003e20000000c00 */
[----:B------:R-:W-:-:S05]  /*15eda0*/  IMAD.MOV.U32 R55, RZ, RZ, R237 ;  /* 0x000000ffff377224 */ /* 0x000fca00078e00ed */
[----:B------:R4:W-:Y:S04]  /*15edb0*/  STS.128 [R2+0x200], R52 ;  /* 0x0002003402007388 */ /* 0x0009e80000000c00 */
[----:B-1----:R-:W2:Y:S04]  /*15edc0*/  LDL.LU R56, [R1+0x1c90] ;  /* 0x001c900001387983 */ /* 0x002ea80000300800 */
[----:B------:R-:W2:Y:S04]  /*15edd0*/  LDL.LU R57, [R1+0x1c94] ;  /* 0x001c940001397983 */ /* 0x000ea80000300800 */
[----:B------:R-:W2:Y:S04]  /*15ede0*/  LDL.LU R58, [R1+0x1c20] ;  /* 0x001c2000013a7983 */ /* 0x000ea80000300800 */
[----:B------:R-:W2:Y:S04]  /*15edf0*/  LDL.LU R59, [R1+0x1c24] ;  /* 0x001c2400013b7983 */ /* 0x000ea80000300800 */
[----:B----4-:R-:W4:Y:S04]  /*15ee00*/  LDL.LU R52, [R1+0x1c98] ;  /* 0x001c980001347983 */ /* 0x010f280000300800 */
[----:B------:R-:W4:Y:S04]  /*15ee10*/  LDL.LU R53, [R1+0x1c9c] ;  /* 0x001c9c0001357983 */ /* 0x000f280000300800 */
[----:B------:R-:W4:Y:S04]  /*15ee20*/  LDL.LU R54, [R1+0x1c28] ;  /* 0x001c280001367983 */ /* 0x000f280000300800 */
[----:B------:R-:W4:Y:S01]  /*15ee30*/  LDL.LU R55, [R1+0x1c2c] ;  /* 0x001c2c0001377983 */ /* 0x000f220000300800 */
[----:B------:R-:W-:Y:S01]  /*15ee40*/  IMAD.MOV.U32 R236, RZ, RZ, R242 ;  /* 0x000000ffffec7224 */ /* 0x000fe200078e00f2 */
[----:B------:R-:W-:-:S05]  /*15ee50*/  MOV R237, R243 ;  /* 0x000000f300ed7202 */ /* 0x000fca0000000f00 */
[----:B------:R-:W-:Y:S04]  /*15ee60*/  STS.128 [R2+0x280], R236 ;  /* 0x000280ec02007388 */ /* 0x000fe80000000c00 */
[----:B---3--:R1:W-:Y:S04]  /*15ee70*/  STS.128 [R2+0x480], R60 ;  /* 0x0004803c02007388 */ /* 0x0083e80000000c00 */
[----:B-1----:R-:W3:Y:S04]  /*15ee80*/  LDL.LU R60, [R1+0x2bf0] ;  /* 0x002bf000013c7983 */ /* 0x002ee80000300800 */
[----:B------:R-:W3:Y:S04]  /*15ee90*/  LDL.LU R61, [R1+0x2bf4] ;  /* 0x002bf400013d7983 */ /* 0x000ee80000300800 */
[----:B------:R-:W3:Y:S04]  /*15eea0*/  LDL.LU R62, [R1+0x2be0] ;  /* 0x002be000013e7983 */ /* 0x000ee80000300800 */
[----:B------:R-:W3:Y:S04]  /*15eeb0*/  LDL.LU R63, [R1+0x2be4] ;  /* 0x002be400013f7983 */ /* 0x000ee80000300800 */
[----:B--2---:R1:W-:Y:S04]  /*15eec0*/  STS.128 [R2+0x600], R56 ;  /* 0x0006003802007388 */ /* 0x0043e80000000c00 */
[----:B------:R-:W-:Y:S04]  /*15eed0*/  STS.128 [R2+0x400], R64 ;  /* 0x0004004002007388 */ /* 0x000fe80000000c00 */
[----:B-1----:R-:W2:Y:S04]  /*15eee0*/  LDL.LU R56, [R1+0x2bf8] ;  /* 0x002bf80001387983 */ /* 0x002ea80000300800 */
[----:B------:R-:W2:Y:S04]  /*15eef0*/  LDL.LU R57, [R1+0x2bfc] ;  /* 0x002bfc0001397983 */ /* 0x000ea80000300800 */
[----:B------:R-:W2:Y:S04]  /*15ef00*/  LDL.LU R58, [R1+0x2be8] ;  /* 0x002be800013a7983 */ /* 0x000ea80000300800 */
[----:B----4-:R1:W-:Y:S04]  /*15ef10*/  STS.128 [R2+0x680], R52 ;  /* 0x0006803402007388 */ /* 0x0103e80000000c00 */
[----:B------:R-:W2:Y:S04]  /*15ef20*/  LDL.LU R59, [R1+0x2bec] ;  /* 0x002bec00013b7983 */ /* 0x000ea80000300800 */
        /* <DEDUP_REMOVED lines=47> */
[----:B------:R1:W-:Y:S04]  /*15f220*/  STS.128 [R2+0x200], R52 ;  /* 0x0002003402007388 */ /* 0x0003e80000000c00 */
[----:B------:R-:W2:Y:S04]  /*15f230*/  LDL.LU R59, [R1+0x2944] ;  /* 0x00294400013b7983 */ /* 0x000ea80000300800 */
        /* <DEDUP_REMOVED lines=9> */
[----:B----4-:R-:W-:Y:S04]  /*15f2d0*/  STS.128 [R2+0x280], R68 ;  /* 0x0002804402007388 */ /* 0x010fe80000000c00 */
[----:B------:R-:W-:Y:S04]  /*15f2e0*/  STS.128 [R2+0x400], R64 ;  /* 0x0004004002007388 */ /* 0x000fe80000000c00 */
[----:B--2---:R1:W-:Y:S04]  /*15f2f0*/  STS.128 [R2+0x600], R56 ;  /* 0x0006003802007388 */ /* 0x0043e80000000c00 */
[----:B-1----:R-:W2:Y:S04]  /*15f300*/  LDL.LU R56, [R1+0x28f8] ;  /* 0x0028f80001387983 */ /* 0x002ea80000300800 */
[----:B------:R-:W2:Y:S04]  /*15f310*/  LDL.LU R57, [R1+0x28fc] ;  /* 0x0028fc0001397983 */ /* 0x000ea80000300800 */
[----:B------:R-:W2:Y:S04]  /*15f320*/  LDL.LU R58, [R1+0x13f8] ;  /* 0x0013f800013a7983 */ /* 0x000ea80000300800 */
[----:B------:R1:W-:Y:S04]  /*15f330*/  STS.128 [R2+0x680], R52 ;  /* 0x0006803402007388 */ /* 0x0003e80000000c00 */
        /* <DEDUP_REMOVED lines=64> */
[----:B------:R1:W-:Y:S04]  /*15f740*/  STS.128 [R2+0x680], R52 ;  /* 0x0006803402007388 */ /* 0x0003e80000000c00 */
[----:B------:R-:W2:Y:S04]  /*15f750*/  LDL.LU R58, [R1+0x23e8] ;  /* 0x0023e800013a7983 */ /* 0x000ea80000300800 */
[----:B------:R-:W-:Y:S06]  /*15f760*/  BAR.SYNC.DEFER_BLOCKING 0x0 ;  /* 0x0000000000007b1d */ /* 0x000fec0000010000 */
[----:B------:R-:W2:Y:S04]  /*15f770*/  LDL.LU R59, [R1+0x23ec] ;  /* 0x0023ec00013b7983 */ /* 0x000ea80000300800 */
        /* <DEDUP_REMOVED lines=60> */
[----:B-1----:R-:W4:Y:S04]  /*15fb40*/  LDL.LU R56, [R1+0x20a8] ;  /* 0x0020a80001387983 */ /* 0x002f280000300800 */
[----:B------:R-:W4:Y:S04]  /*15fb50*/  LDL.LU R57, [R1+0x20ac] ;  /* 0x0020ac0001397983 */ /* 0x000f280000300800 */
[----:B------:R1:W-:Y:S04]  /*15fb60*/  STS.128 [R2+0x680], R52 ;  /* 0x0006803402007388 */ /* 0x0003e80000000c00 */
[----:B------:R-:W-:Y:S06]  /*15fb70*/  BAR.SYNC.DEFER_BLOCKING 0x0 ;  /* 0x0000000000007b1d */ /* 0x000fec0000010000 */
[----:B------:R-:W4:Y:S04]  /*15fb80*/  LDL.LU R58, [R1+0x2098] ;  /* 0x00209800013a7983 */ /* 0x000f280000300800 */
[----:B------:R-:W4:Y:S04]  /*15fb90*/  LDL.LU R59, [R1+0x209c] ;  /* 0x00209c00013b7983 */ /* 0x000f280000300800 */
[----:B-1----:R-:W4:Y:S04]  /*15fba0*/  LDL.LU R54, [R1+0x1fd0] ;  /* 0x001fd00001367983 */ /* 0x002f280000300800 */
[----:B------:R-:W4:Y:S04]  /*15fbb0*/  LDL.LU R55, [R1+0x1fd4] ;  /* 0x001fd40001377983 */ /* 0x000f280000300800 */
        /* <DEDUP_REMOVED lines=21> */
[----:B-1----:R-:W-:Y:S04]  /*15fd10*/  STL.64 [R1+0xef0], R68 ;  /* 0x000ef04401007387 */ /* 0x002fe80000100a00 */
[----:B------:R1:W-:Y:S04]  /*15fd20*/  STL.64 [R1+0xef8], R70 ;  /* 0x000ef84601007387 */ /* 0x0003e80000100a00 */
[----:B------:R1:W-:Y:S04]  /*15fd30*/  STL.64 [R1+0x1080], R64 ;  /* 0x0010804001007387 */ /* 0x0003e80000100a00 */
[----:B------:R1:W-:Y:S04]  /*15fd40*/  STL.64 [R1+0x1088], R66 ;  /* 0x0010884201007387 */ /* 0x0003e80000100a00 */
[----:B-1----:R-:W2:Y:S04]  /*15fd50*/  LDL.LU R70, [R1+0x1fd8] ;  /* 0x001fd80001467983 */ /* 0x002ea80000300800 */
[----:B------:R-:W2:Y:S04]  /*15fd60*/  LDL.LU R71, [R1+0x1fdc] ;  /* 0x001fdc0001477983 */ /* 0x000ea80000300800 */
[----:B------:R-:W2:Y:S04]  /*15fd70*/  LDL.LU R64, [R1+0x1e70] ;  /* 0x001e700001407983 */ /* 0x000ea80000300800 */
[----:B------:R-:W2:Y:S04]  /*15fd80*/  LDL.LU R65, [R1+0x1e74] ;  /* 0x001e740001417983 */ /* 0x000ea80000300800 */
[----:B------:R-:W2:Y:S04]  /*15fd90*/  LDL.LU R66, [R1+0x1e60] ;  /* 0x001e600001427983 */ /* 0x000ea80000300800 */
[----:B------:R-:W2:Y:S04]  /*15fda0*/  LDL.LU R67, [R1+0x1e64] ;  /* 0x001e640001437983 */ /* 0x000ea80000300800 */
[----:B---3--:R1:W-:Y:S04]  /*15fdb0*/  STS.128 [R2], R60 ;  /* 0x0000003c02007388 */ /* 0x0083e80000000c00 */
[----:B-1----:R-:W3:Y:S04]  /*15fdc0*/  LDL.LU R60, [R1+0x1e78] ;  /* 0x001e7800013c7983 */ /* 0x002ee80000300800 */
[----:B------:R-:W3:Y:S04]  /*15fdd0*/  LDL.LU R61, [R1+0x1e7c] ;  /* 0x001e7c00013d7983 */ /* 0x000ee80000300800 */
[----:B------:R-:W3:Y:S04]  /*15fde0*/  LDL.LU R62, [R1+0x1e68] ;  /* 0x001e6800013e7983 */ /* 0x000ee80000300800 */
[----:B------:R-:W3:Y:S01]  /*15fdf0*/  LDL.LU R63, [R1+0x1e6c] ;  /* 0x001e6c00013f7983 */ /* 0x000ee20000300800 */
[----:B------:R-:W-:-:S02]  /*15fe00*/  IMAD.MOV.U32 R52, RZ, RZ, R232 ;  /* 0x000000ffff347224 */ /* 0x000fc400078e00e8 */
[----:B------:R-:W-:-:S05]  /*15fe10*/  IMAD.MOV.U32 R53, RZ, RZ, R233 ;  /* 0x000000ffff357224 */ /* 0x000fca00078e00e9 */
[----:B----4-:R1:W-:Y:S04]  /*15fe20*/  STS.128 [R2+0x200], R52 ;  /* 0x0002003402007388 */ /* 0x0103e80000000c00 */
[----:B------:R4:W-:Y:S01]  /*15fe30*/  STS.128 [R2+0x80], R56 ;  /* 0x0000803802007388 */ /* 0x0009e20000000c00 */
[----:B-1----:R-:W-:Y:S01]  /*15fe40*/  MOV R52, R50 ;  /* 0x0000003200347202 */ /* 0x002fe20000000f00 */
[----:B------:R-:W-:Y:S01]  /*15fe50*/  IMAD.MOV.U32 R53, RZ, RZ, R51 ;  /* 0x000000ffff357224 */ /* 0x000fe200078e0033 */
[----:B------:R-:W-:Y:S01]  /*15fe60*/  MOV R55, R47 ;  /* 0x0000002f00377202 */ /* 0x000fe20000000f00 */
[----:B------:R-:W-:-:S05]  /*15fe70*/  IMAD.MOV.U32 R54, RZ, RZ, R46 ;  /* 0x000000ffff367224 */ /* 0x000fca00078e002e */
[----:B------:R1:W-:Y:S01]  /*15fe80*/  STS.128 [R2+0x680], R52 ;  /* 0x0006803402007388 */ /* 0x0003e20000000c00 */
[----:B----4-:R-:W-:Y:S01]  /*15fe90*/  IMAD.MOV.U32 R56, RZ, RZ, R48 ;  /* 0x000000ffff387224 */ /* 0x010fe200078e0030 */
[----:B------:R-:W-:Y:S01]  /*15fea0*/  MOV R57, R49 ;  /* 0x0000003100397202 */ /* 0x000fe20000000f00 */
[----:B------:R-:W-:Y:S02]  /*15feb0*/  IMAD.MOV.U32 R58, RZ, RZ, R44 ;  /* 0x000000ffff3a7224 */ /* 0x000fe400078e002c */
[----:B------:R-:W-:Y:S01]  /*15fec0*/  IMAD.MOV.U32 R59, RZ, RZ, R45 ;  /* 0x000000ffff3b7224 */ /* 0x000fe200078e002d */
        /* <DEDUP_REMOVED lines=12> */
[----:B------:R-:W-:Y:S01]  /*15ff90*/  MOV R68, R234 ;  /* 0x000000ea00447202 */ /* 0x000fe20000000f00 */
[----:B------:R-:W-:-:S02]  /*15ffa0*/  IMAD.MOV.U32 R69, RZ, RZ, R235 ;  /* 0x000000ffff457224 */ /* 0x000fc400078e00eb */
[----:B------:R-:W-:Y:S04]  /*15ffb0*/  STS.128 [R2+0x600], R56 ;  /* 0x0006003802007388 */ /* 0x000fe80000000c00 */
[----:B--2---:R-:W-:Y:S04]  /*15ffc0*/  STS.128 [R2+0x280], R68 ;  /* 0x0002804402007388 */ /* 0x004fe80000000c00 */
[----:B------:R-:W-:Y:S04]  /*15ffd0*/  STS.128 [R2+0x400], R64 ;  /* 0x0004004002007388 */ /* 0x000fe80000000c00 */
[----:B---3--:R-:W-:Y:S04]  /*15ffe0*/  STS.128 [R2+0x480], R60 ;  /* 0x0004803c02007388 */ /* 0x008fe80000000c00 */
[----:B------:R-:W-:Y:S06]  /*15fff0*/  BAR.SYNC.DEFER_BLOCKING 0x0 ;  /* 0x0000000000007b1d */ /* 0x000fec0000010000 */
[----:B------:R-:W1:Y:S04]  /*160000*/  LDS.128 R60, [R0] ;  /* 0x00000000003c7984 */ /* 0x000e680000000c00 */
[----:B------:R-:W2:Y:S04]  /*160010*/  LDS.128 R56, [R0+0x800] ;  /* 0x0008000000387984 */ /* 0x000ea80000000c00 */
[----:B------:R-:W3:Y:S04]  /*160020*/  LDS.128 R64, [R212] ;  /* 0x00000000d4407984 */ /* 0x000ee80000000c00 */
[----:B-1----:R-:W-:Y:S04]  /*160030*/  STL.64 [R1+0x480], R60 ;  /* 0x0004803c01007387 */ /* 0x002fe80000100a00 */
[----:B------:R-:W-:Y:S04]  /*160040*/  STL.64 [R1+0x488], R62 ;  /* 0x0004883e01007387 */ /* 0x000fe80000100a00 */
[----:B------:R-:W1:Y:S04]  /*160050*/  LDS.128 R60, [R212+0x800] ;  /* 0x00080000d43c7984 */ /* 0x000e680000000c00 */
[----:B--2---:R-:W-:Y:S04]  /*160060*/  STL.64 [R1+0xea0], R56 ;  /* 0x000ea03801007387 */ /* 0x004fe80000100a00 */
[----:B------:R-:W-:Y:S04]  /*160070*/  STL.64 [R1+0xea8], R58 ;  /* 0x000ea83a01007387 */ /* 0x000fe80000100a00 */
[----:B------:R-:W2:Y:S04]  /*160080*/  LDS.128 R56, [R3] ;  /* 0x0000000003387984 */ /* 0x000ea80000000c00 */
[----:B---3--:R-:W-:Y:S04]  /*160090*/  STL.64 [R1+0x530], R64 ;  /* 0x0005304001007387 */ /* 0x008fe80000100a00 */
[----:B------:R-:W-:Y:S04]  /*1600a0*/  STL.64 [R1+0x538], R66 ;  /* 0x0005384201007387 */ /* 0x000fe80000100a00 */
[----:B------:R-:W3:Y:S04]  /*1600b0*/  LDS.128 R64, [R3+0x800] ;  /* 0x0008000003407984 */ /* 0x000ee80000000c00 */
[----:B-1----:R-:W-:Y:S04]  /*1600c0*/  STL.64 [R1+0xf30], R60 ;  /* 0x000f303c01007387 */ /* 0x002fe80000100a00 */
[----:B------:R-:W-:Y:S04]  /*1600d0*/  STL.64 [R1+0xf38], R62 ;  /* 0x000f383e01007387 */ /* 0x000fe80000100a00 */
[----:B------:R-:W1:Y:S04]  /*1600e0*/  LDS.128 R60, [R252] ;  /* 0x00000000fc3c7984 */ /* 0x000e680000000c00 */
[----:B--2---:R-:W-:Y:S04]  /*1600f0*/  STL.64 [R1+0x870], R56 ;  /* 0x0008703801007387 */ /* 0x004fe80000100a00 */
[----:B------:R-:W-:Y:S04]  /*160100*/  STL.64 [R1+0x878], R58 ;  /* 0x0008783a01007387 */ /* 0x000fe80000100a00 */
[----:B------:R-:W2:Y:S04]  /*160110*/  LDS.128 R56, [R252+0x800] ;  /* 0x00080000fc387984 */ /* 0x000ea80000000c00 */
[----:B------:R-:W-:Y:S06]  /*160120*/  BAR.SYNC.DEFER_BLOCKING 0x0 ;  /* 0x0000000000007b1d */ /* 0x000fec0000010000 */
[----:B---3--:R-:W-:Y:S04]  /*160130*/  STL.64 [R1+0xf90], R64 ;  /* 0x000f904001007387 */ /* 0x008fe80000100a00 */
[----:B------:R-:W-:Y:S04]  /*160140*/  STL.64 [R1+0xf98], R66 ;  /* 0x000f984201007387 */ /* 0x000fe80000100a00 */
[----:B-1----:R1:W-:Y:S04]  /*160150*/  STL.64 [R1+0xbf0], R60 ;  /* 0x000bf03c01007387 */ /* 0x0023e80000100a00 */
[----:B------:R3:W-:Y:S04]  /*160160*/  STL.64 [R1+0xbf8], R62 ;  /* 0x000bf83e01007387 */ /* 0x0007e80000100a00 */
[----:B--2---:R2:W-:Y:S04]  /*160170*/  STL.64 [R1+0x460], R56 ;  /* 0x0004603801007387 */ /* 0x0045e80000100a00 */
[----:B------:R2:W-:Y:S04]  /*160180*/  STL.64 [R1+0x468], R58 ;  /* 0x0004683a01007387 */ /* 0x0005e80000100a00 */
[----:B-1----:R-:W4:Y:S04]  /*160190*/  LDL.LU R60, [R1+0x2a88] ;  /* 0x002a8800013c7983 */ /* 0x002f280000300800 */
[----:B------:R-:W4:Y:S04]  /*1601a0*/  LDL.LU R61, [R1+0x2a8c] ;  /* 0x002a8c00013d7983 */ /* 0x000f280000300800 */
[----:B---3--:R-:W4:Y:S04]  /*1601b0*/  LDL.LU R62, [R1+0x2a78] ;  /* 0x002a7800013e7983 */ /* 0x008f280000300800 */
[----:B------:R-:W4:Y:S04]  /*1601c0*/  LDL.LU R63, [R1+0x2a7c] ;  /* 0x002a7c00013f7983 */ /* 0x000f280000300800 */
[----:B--2---:R-:W2:Y:S04]  /*1601d0*/  LDL.LU R56, [R1+0x17e0] ;  /* 0x0017e00001387983 */ /* 0x004ea80000300800 */
[----:B------:R-:W2:Y:S04]  /*1601e0*/  LDL.LU R57, [R1+0x17e4] ;  /* 0x0017e40001397983 */ /* 0x000ea80000300800 */
[----:B------:R-:W2:Y:S04]  /*1601f0*/  LDL.LU R58, [R1+0x17d0] ;  /* 0x0017d000013a7983 */ /* 0x000ea80000300800 */
[----:B------:R1:W-:Y:S04]  /*160200*/  STS.128 [R2], R52 ;  /* 0x0000003402007388 */ /* 0x0003e80000000c00 */
[----:B------:R-:W2:Y:S04]  /*160210*/  LDL.LU R59, [R1+0x17d4] ;  /* 0x0017d400013b7983 */ /* 0x000ea80000300800 */
[----:B------:R3:W-:Y:S04]  /*160220*/  STS.128 [R2+0x80], R48 ;  /* 0x0000803002007388 */ /* 0x0007e80000000c00 */
[----:B-1----:R-:W2:Y:S04]  /*160230*/  LDL.LU R52, [R1+0x17e8] ;  /* 0x0017e80001347983 */ /* 0x002ea80000300800 */
[----:B------:R-:W2:Y:S04]  /*160240*/  LDL.LU R53, [R1+0x17ec] ;  /* 0x0017ec0001357983 */ /* 0x000ea80000300800 */
[----:B------:R-:W2:Y:S04]  /*160250*/  LDL.LU R54, [R1+0x17d8] ;  /* 0x0017d80001367983 */ /* 0x000ea80000300800 */
[----:B------:R-:W2:Y:S04]  /*160260*/  LDL.LU R55, [R1+0x17dc] ;  /* 0x0017dc0001377983 */ /* 0x000ea80000300800 */
[----:B---3--:R-:W3:Y:S04]  /*160270*/  LDL.LU R48, [R1+0x2930] ;  /* 0x0029300001307983 */ /* 0x008ee80000300800 */
        /* <DEDUP_REMOVED lines=12> */
[----:B---3--:R1:W-:Y:S04]  /*160340*/  STS.128 [R2+0x600], R48 ;  /* 0x0006003002007388 */ /* 0x0083e80000000c00 */
[----:B------:R-:W2:Y:S04]  /*160350*/  LDL.LU R55, [R1+0x28d4] ;  /* 0x0028d40001377983 */ /* 0x000ea80000300800 */
[----:B-1----:R-:W3:Y:S04]  /*160360*/  LDL.LU R48, [R1+0x28e8] ;  /* 0x0028e80001307983 */ /* 0x002ee80000300800 */
[----:B------:R-:W3:Y:S04]  /*160370*/  LDL.LU R49, [R1+0x28ec] ;  /* 0x0028ec0001317983 */ /* 0x000ee80000300800 */
[----:B------:R-:W3:Y:S04]  /*160380*/  LDL.LU R50, [R1+0x28d8] ;  /* 0x0028d80001327983 */ /* 0x000ee80000300800 */
[----:B------:R-:W3:Y:S04]  /*160390*/  LDL.LU R51, [R1+0x28dc] ;  /* 0x0028dc0001337983 */ /* 0x000ee80000300800 */
[----:B----4-:R1:W-:Y:S04]  /*1603a0*/  STS.128 [R2+0x680], R44 ;  /* 0x0006802c02007388 */ /* 0x0103e80000000c00 */
[----:B-1----:R-:W3:Y:S04]  /*1603b0*/  LDL.LU R44, [R1+0x2780] ;  /* 0x00278000012c7983 */ /* 0x002ee80000300800 */
[----:B------:R-:W3:Y:S04]  /*1603c0*/  LDL.LU R45, [R1+0x2784] ;  /* 0x00278400012d7983 */ /* 0x000ee80000300800 */
[----:B------:R-:W3:Y:S04]  /*1603d0*/  LDL.LU R46, [R1+0x2770] ;  /* 0x00277000012e7983 */ /* 0x000ee80000300800 */
[----:B------:R-:W3:Y:S04]  /*1603e0*/  LDL.LU R47, [R1+0x2774] ;  /* 0x00277400012f7983 */ /* 0x000ee80000300800 */
[----:B------:R-:W-:Y:S04]  /*1603f0*/  STS.128 [R2+0x280], R60 ;  /* 0x0002803c02007388 */ /* 0x000fe80000000c00 */
[----:B------:R-:W-:Y:S04]  /*160400*/  STS.128 [R2+0x400], R56 ;  /* 0x0004003802007388 */ /* 0x000fe80000000c00 */
[----:B------:R-:W-:Y:S06]  /*160410*/  BAR.SYNC.DEFER_BLOCKING 0x0 ;  /* 0x0000000000007b1d */ /* 0x000fec0000010000 */
        /* <DEDUP_REMOVED lines=33> */
[----:B--2---:R1:W-:Y:S04]  /*160630*/  STS.128 [R2], R52 ;  /* 0x0000003402007388 */ /* 0x0043e80000000c00 */
        /* <DEDUP_REMOVED lines=120> */
[----:B------:R-:W-:Y:S04]  /*160dc0*/  STL.64 [R1+0x1138], R62 ;  /* 0x0011383e01007387 */ /* 0x000fe80000100a00 */
[----:B------:R1:W-:Y:S04]  /*160dd0*/  STL.64 [R1+0x1210], R56 ;  /* 0x0012103801007387 */ /* 0x0003e80000100a00 */
[----:B------:R1:W-:Y:S04]  /*160de0*/  STL.64 [R1+0x1218], R58 ;  /* 0x0012183a01007387 */ /* 0x0003e80000100a00 */
[----:B-1----:R-:W4:Y:S04]  /*160df0*/  LDL.LU R56, [R1+0x1fc8] ;  /* 0x001fc80001387983 */ /* 0x002f280000300800 */
        /* <DEDUP_REMOVED lines=14> */
[----:B-1----:R-:W2:Y:S04]  /*160ee0*/  LDL.LU R46, [R1+0xad0] ;  /* 0x000ad000012e7983 */ /* 0x002ea80000300800 */
[----:B------:R-:W2:Y:S01]  /*160ef0*/  LDL.LU R47, [R1+0xad4] ;  /* 0x000ad400012f7983 */ /* 0x000ea20000300800 */
[----:B------:R-:W-:Y:S01]  /*160f00*/  IMAD.MOV.U32 R44, RZ, RZ, R40 ;  /* 0x000000ffff2c7224 */ /* 0x000fe200078e0028 */
[----:B------:R-:W-:Y:S01]  /*160f10*/  MOV R40, R42 ;  /* 0x0000002a00287202 */ /* 0x000fe20000000f00 */
[----:B------:R-:W-:Y:S01]  /*160f20*/  IMAD.MOV.U32 R45, RZ, RZ, R41 ;  /* 0x000000ffff2d7224 */ /* 0x000fe200078e0029 */
[----:B------:R-:W2:Y:S01]  /*160f30*/  LDL.LU R42, [R1+0xad8] ;  /* 0x000ad800012a7983 */ /* 0x000ea20000300800 */
[----:B------:R-:W-:-:S03]  /*160f40*/  IMAD.MOV.U32 R41, RZ, RZ, R43 ;  /* 0x000000ffff297224 */ /* 0x000fc600078e002b */
[----:B------:R-:W4:Y:S04]  /*160f50*/  LDL.LU R43, [R1+0xadc] ;  /* 0x000adc00012b7983 */ /* 0x000f280000300800 */
[----:B---3--:R1:W-:Y:S04]  /*160f60*/  STS.128 [R2+0x480], R48 ;  /* 0x0004803002007388 */ /* 0x0083e80000000c00 */
[----:B-1----:R-:W3:Y:S04]  /*160f70*/  LDL.LU R48, [R1+0x2bb0] ;  /* 0x002bb00001307983 */ /* 0x002ee80000300800 */
[----:B------:R-:W3:Y:S04]  /*160f80*/  LDL.LU R49, [R1+0x2bb4] ;  /* 0x002bb40001317983 */ /* 0x000ee80000300800 */
[----:B------:R-:W3:Y:S04]  /*160f90*/  LDL.LU R50, [R1+0x2ba0] ;  /* 0x002ba00001327983 */ /* 0x000ee80000300800 */
[----:B--2---:R1:W-:Y:S04]  /*160fa0*/  STS.128 [R2+0x600], R44 ;  /* 0x0006002c02007388 */ /* 0x0043e80000000c00 */
[----:B------:R-:W3:Y:S04]  /*160fb0*/  LDL.LU R51, [R1+0x2ba4] ;  /* 0x002ba40001337983 */ /* 0x000ee80000300800 */
[----:B-1----:R-:W2:Y:S04]  /*160fc0*/  LDL.LU R44, [R1+0x2bb8] ;  /* 0x002bb800012c7983 */ /* 0x002ea80000300800 */
[----:B------:R-:W2:Y:S04]  /*160fd0*/  LDL.LU R45, [R1+0x2bbc] ;  /* 0x002bbc00012d7983 */ /* 0x000ea80000300800 */
[----:B------:R-:W2:Y:S04]  /*160fe0*/  LDL.LU R46, [R1+0x2ba8] ;  /* 0x002ba800012e7983 */ /* 0x000ea80000300800 */
[----:B------:R-:W2:Y:S04]  /*160ff0*/  LDL.LU R47, [R1+0x2bac] ;  /* 0x002bac00012f7983 */ /* 0x000ea80000300800 */
[----:B----4-:R-:W-:Y:S04]  /*161000*/  STS.128 [R2+0x280], R56 ;  /* 0x0002803802007388 */ /* 0x010fe80000000c00 */
[----:B------:R-:W-:Y:S04]  /*161010*/  STS.128 [R2+0x400], R52 ;  /* 0x0004003402007388 */ /* 0x000fe80000000c00 */
        /* <DEDUP_REMOVED lines=1516> */
[----:B----4-:R1:W-:Y:S04]  /*166ee0*/  STS.128 [R2+0x680], R40 ;  /* 0x0006802802007388 */ /* 0x0103e80000000c00 */
[----:B------:R-:W-:Y:S04]  /*166ef0*/  STS.128 [R2+0x280], R56 ;  /* 0x0002803802007388 */ /* 0x000fe80000000c00 */
[----:B------:R-:W-:Y:S04]  /*166f00*/  STS.128 [R2+0x400], R52 ;  /* 0x0004003402007388 */ /* 0x000fe80000000c00 */
        /* <DEDUP_REMOVED lines=45> */
[----:B-1----:R-:W3:Y:S01]  /*1671e0*/  LDL.LU R40, [R1+0x810] ;  /* 0x0008100001287983 */ /* 0x002ee20000300800 */
[----:B------:R-:W-:-:S03]  /*1671f0*/  IMAD.MOV.U32 R42, RZ, RZ, R36 ;  /* 0x000000ffff2a7224 */ /* 0x000fc600078e0024 */
[----:B------:R-:W3:Y:S01]  /*167200*/  LDL.LU R41, [R1+0x814] ;  /* 0x0008140001297983 */ /* 0x000ee20000300800 */
[----:B------:R-:W-:-:S03]  /*167210*/  MOV R43, R37 ;  /* 0x00000025002b7202 */ /* 0x000fc60000000f00 */
[----:B------:R-:W3:Y:S04]  /*167220*/  LDL.LU R36, [R1+0x818] ;  /* 0x0008180001247983 */ /* 0x000ee80000300800 */
[----:B------:R-:W3:Y:S04]  /*167230*/  LDL.LU R37, [R1+0x81c] ;  /* 0x00081c0001257983 */ /* 0x000ee80000300800 */
[----:B--2---:R1:W-:Y:S04]  /*167240*/  STS.128 [R2+0x480], R44 ;  /* 0x0004802c02007388 */ /* 0x0043e80000000c00 */
[----:B-1----:R-:W2:Y:S04]  /*167250*/  LDL.LU R44, [R1+0x2af0] ;  /* 0x002af000012c7983 */ /* 0x002ea80000300800 */
[----:B------:R-:W2:Y:S04]  /*167260*/  LDL.LU R45, [R1+0x2af4] ;  /* 0x002af400012d7983 */ /* 0x000ea80000300800 */
[----:B------:R-:W2:Y:S04]  /*167270*/  LDL.LU R46, [R1+0x2ae0] ;  /* 0x002ae000012e7983 */ /* 0x000ea80000300800 */
[----:B------:R-:W2:Y:S04]  /*167280*/  LDL.LU R47, [R1+0x2ae4] ;  /* 0x002ae400012f7983 */ /* 0x000ea80000300800 */
[----:B---3--:R1:W-:Y:S04]  /*167290*/  STS.128 [R2+0x600], R40 ;  /* 0x0006002802007388 */ /* 0x0083e80000000c00 */
[----:B----4-:R-:W-:Y:S04]  /*1672a0*/  STS.128 [R2+0x280], R52 ;  /* 0x0002803402007388 */ /* 0x010fe80000000c00 */
[----:B------:R-:W-:Y:S04]  /*1672b0*/  STS.128 [R2+0x400], R48 ;  /* 0x0004003002007388 */ /* 0x000fe80000000c00 */
[----:B------:R3:W-:Y:S04]  /*1672c0*/  STS.128 [R2+0x680], R36 ;  /* 0x0006802402007388 */ /* 0x0007e80000000c00 */
[----:B-1----:R-:W4:Y:S04]  /*1672d0*/  LDL.LU R40, [R1+0x2af8] ;  /* 0x002af80001287983 */ /* 0x002f280000300800 */
[----:B------:R-:W4:Y:S04]  /*1672e0*/  LDL.LU R41, [R1+0x2afc] ;  /* 0x002afc0001297983 */ /* 0x000f280000300800 */
[----:B------:R-:W4:Y:S04]  /*1672f0*/  LDL.LU R42, [R1+0x2ae8] ;  /* 0x002ae800012a7983 */ /* 0x000f280000300800 */
[----:B------:R-:W4:Y:S04]  /*167300*/  LDL.LU R43, [R1+0x2aec] ;  /* 0x002aec00012b7983 */ /* 0x000f280000300800 */
[----:B---3--:R-:W4:Y:S04]  /*167310*/  LDL.LU R36, [R1+0x18d0] ;  /* 0x0018d00001247983 */ /* 0x008f280000300800 */
[----:B------:R-:W-:Y:S06]  /*167320*/  BAR.SYNC.DEFER_BLOCKING 0x0 ;  /* 0x0000000000007b1d */ /* 0x000fec0000010000 */
[----:B------:R-:W4:Y:S04]  /*167330*/  LDL.LU R37, [R1+0x18d4] ;  /* 0x0018d40001257983 */ /* 0x000f280000300800 */
[----:B------:R-:W4:Y:S04]  /*167340*/  LDL.LU R38, [R1+0x18c0] ;  /* 0x0018c00001267983 */ /* 0x000f280000300800 */
        /* <DEDUP_REMOVED lines=34> */
[----:B--2---:R1:W-:Y:S04]  /*167570*/  STS.128 [R2], R44 ;  /* 0x0000002c02007388 */ /* 0x0043e80000000c00 */
[----:B-1----:R-:W2:Y:S04]  /*167580*/  LDL.LU R44, [R1+0x2998] ;  /* 0x00299800012c7983 */ /* 0x002ea80000300800 */
[----:B------:R-:W2:Y:S04]  /*167590*/  LDL.LU R45, [R1+0x299c] ;  /* 0x00299c00012d7983 */ /* 0x000ea80000300800 */
[----:B------:R-:W2:Y:S04]  /*1675a0*/  LDL.LU R46, [R1+0x2988] ;  /* 0x00298800012e7983 */ /* 0x000ea80000300800 */
[----:B------:R-:W2:Y:S04]  /*1675b0*/  LDL.LU R47, [R1+0x298c] ;  /* 0x00298c00012f7983 */ /* 0x000ea80000300800 */
[----:B----4-:R1:W-:Y:S04]  /*1675c0*/  STS.128 [R2+0x80], R40 ;  /* 0x0000802802007388 */ /* 0x0103e80000000c00 */
[----:B-1----:R-:W4:Y:S04]  /*1675d0*/  LDL.LU R40, [R1+0x1500] ;  /* 0x0015000001287983 */ /* 0x002f280000300800 */
[----:B------:R-:W4:Y:S04]  /*1675e0*/  LDL.LU R41, [R1+0x1504] ;  /* 0x0015040001297983 */ /* 0x000f280000300800 */
[----:B------:R-:W4:Y:S04]  /*1675f0*/  LDL.LU R42, [R1+0x14f0] ;  /* 0x0014f000012a7983 */ /* 0x000f280000300800 */
[----:B------:R1:W-:Y:S04]  /*167600*/  STS.128 [R2+0x200], R36 ;  /* 0x0002002402007388 */ /* 0x0003e80000000c00 */
[----:B------:R-:W4:Y:S04]  /*167610*/  LDL.LU R43, [R1+0x14f4] ;  /* 0x0014f400012b7983 */ /* 0x000f280000300800 */
        /* <DEDUP_REMOVED lines=9> */
[----:B---3--:R-:W-:Y:S04]  /*1676b0*/  STS.128 [R2+0x280], R52 ;  /* 0x0002803402007388 */ /* 0x008fe80000000c00 */
[----:B----4-:R1:W-:Y:S04]  /*1676c0*/  STS.128 [R2+0x600], R40 ;  /* 0x0006002802007388 */ /* 0x0103e80000000c00 */
[----:B------:R-:W-:Y:S04]  /*1676d0*/  STS.128 [R2+0x400], R48 ;  /* 0x0004003002007388 */ /* 0x000fe80000000c00 */
[----:B-1----:R-:W3:Y:S04]  /*1676e0*/  LDL.LU R40, [R1+0x2808] ;  /* 0x0028080001287983 */ /* 0x002ee80000300800 */
[----:B------:R-:W3:Y:S04]  /*1676f0*/  LDL.LU R41, [R1+0x280c] ;  /* 0x00280c0001297983 */ /* 0x000ee80000300800 */
[----:B------:R-:W3:Y:S04]  /*167700*/  LDL.LU R42, [R1+0x27f8] ;  /* 0x0027f800012a7983 */ /* 0x000ee80000300800 */
[----:B------:R1:W-:Y:S04]  /*167710*/  STS.128 [R2+0x680], R36 ;  /* 0x0006802402007388 */ /* 0x0003e80000000c00 */
[----:B------:R-:W3:Y:S04]  /*167720*/  LDL.LU R43, [R1+0x27fc] ;  /* 0x0027fc00012b7983 */ /* 0x000ee80000300800 */
[----:B------:R-:W-:Y:S06]  /*167730*/  BAR.SYNC.DEFER_BLOCKING 0x0 ;  /* 0x0000000000007b1d */ /* 0x000fec0000010000 */
[----:B-1----:R-:W3:Y:S04]  /*167740*/  LDL.LU R36, [R1+0x26a0] ;  /* 0x0026a00001247983 */ /* 0x002ee80000300800 */
[----:B------:R-:W3:Y:S04]  /*167750*/  LDL.LU R37, [R1+0x26a4] ;  /* 0x0026a40001257983 */ /* 0x000ee80000300800 */
[----:B------:R-:W3:Y:S04]  /*167760*/  LDL.LU R38, [R1+0x2690] ;  /* 0x0026900001267983 */ /* 0x000ee80000300800 */
[----:B------:R-:W3:Y:S04]  /*167770*/  LDL.LU R39, [R1+0x2694] ;  /* 0x0026940001277983 */ /* 0x000ee80000300800 */
        /* <DEDUP_REMOVED lines=42> */
[----:B------:R1:W-:Y:S04]  /*167a20*/  STS.128 [R2+0x200], R36 ;  /* 0x0002002402007388 */ /* 0x0003e80000000c00 */
        /* <DEDUP_REMOVED lines=10> */
[----:B----4-:R-:W-:Y:S04]  /*167ad0*/  STS.128 [R2+0x280], R52 ;  /* 0x0002803402007388 */ /* 0x010fe80000000c00 */
[----:B------:R-:W-:Y:S04]  /*167ae0*/  STS.128 [R2+0x400], R48 ;  /* 0x0004003002007388 */ /* 0x000fe80000000c00 */
[----:B---3--:R1:W-:Y:S04]  /*167af0*/  STS.128 [R2+0x600], R40 ;  /* 0x0006002802007388 */ /* 0x0083e80000000c00 */
        /* <DEDUP_REMOVED lines=68> */
[----:B------:R1:W-:Y:S04]  /*167f40*/  STS.128 [R2+0x680], R36 ;  /* 0x0006802402007388 */ /* 0x0003e80000000c00 */
[----:B------:R-:W-:Y:S06]  /*167f50*/  BAR.SYNC.DEFER_BLOCKING 0x0 ;  /* 0x0000000000007b1d */ /* 0x000fec0000010000 */
[----:B------:R-:W3:Y:S04]  /*167f60*/  LDL.LU R42, [R1+0x188] ;  /* 0x00018800012a7983 */ /* 0x000ee80000300800 */
[----:B------:R-:W3:Y:S04]  /*167f70*/  LDL.LU R43, [R1+0x18c] ;  /* 0x00018c00012b7983 */ /* 0x000ee80000300800 */
        /* <DEDUP_REMOVED lines=43> */
[----:B------:R3:W-:Y:S01]  /*168230*/  STS.128 [R2+0x200], R36 ;  /* 0x0002002402007388 */ /* 0x0007e20000000c00 */
[----:B-1----:R-:W-:-:S02]  /*168240*/  IMAD.MOV.U32 R40, RZ, RZ, R32 ;  /* 0x000000ffff287224 */ /* 0x002fc400078e0020 */
[----:B------:R-:W-:Y:S02]  /*168250*/  IMAD.MOV.U32 R41, RZ, RZ, R33 ;  /* 0x000000ffff297224 */ /* 0x000fe400078e0021 */
[----:B---3--:R-:W-:Y:S01]  /*168260*/  IMAD.MOV.U32 R36, RZ, RZ, R34 ;  /* 0x000000ffff247224 */ /* 0x008fe200078e0022 */
[----:B------:R-:W-:Y:S01]  /*168270*/  MOV R37, R35 ;  /* 0x0000002300257202 */ /* 0x000fe20000000f00 */
[----:B------:R-:W-:Y:S02]  /*168280*/  IMAD.MOV.U32 R38, RZ, RZ, R30 ;  /* 0x000000ffff267224 */ /* 0x000fe400078e001e */
[----:B------:R-:W-:-:S05]  /*168290*/  IMAD.MOV.U32 R39, RZ, RZ, R31 ;  /* 0x000000ffff277224 */ /* 0x000fca00078e001f */
[----:B------:R1:W-:Y:S04]  /*1682a0*/  STS.128 [R2+0x680], R36 ;  /* 0x0006802402007388 */ /* 0x0003e80000000c00 */
[----:B-1----:R-:W2:Y:S04]  /*1682b0*/  LDL.LU R36, [R1+0x2ad0] ;  /* 0x002ad00001247983 */ /* 0x002ea80000300800 */
        /* <DEDUP_REMOVED lines=9> */
[----:B------:R-:W2:Y:S04]  /*168350*/  LDL.LU R28, [R1+0x18b0] ;  /* 0x0018b000011c7983 */ /* 0x000ea80000300800 */
[----:B------:R-:W-:Y:S04]  /*168360*/  STS.128 [R2+0x600], R40 ;  /* 0x0006002802007388 */ /* 0x000fe80000000c00 */
[----:B------:R-:W2:Y:S04]  /*168370*/  LDL.LU R29, [R1+0x18b4] ;  /* 0x0018b400011d7983 */ /* 0x000ea80000300800 */
[----:B------:R-:W2:Y:S04]  /*168380*/  LDL.LU R30, [R1+0x18a0] ;  /* 0x0018a000011e7983 */ /* 0x000ea80000300800 */
[----:B------:R-:W2:Y:S04]  /*168390*/  LDL.LU R31, [R1+0x18a4] ;  /* 0x0018a400011f7983 */ /* 0x000ea80000300800 */
[----:B----4-:R-:W-:Y:S04]  /*1683a0*/  STS.128 [R2+0x280], R52 ;  /* 0x0002803402007388 */ /* 0x010fe80000000c00 */
[----:B------:R-:W-:Y:S04]  /*1683b0*/  STS.128 [R2+0x400], R48 ;  /* 0x0004003002007388 */ /* 0x000fe80000000c00 */
[----:B--2---:R-:W-:Y:S04]  /*1683c0*/  STS.128 [R2+0x480], R44 ;  /* 0x0004802c02007388 */ /* 0x004fe80000000c00 */
[----:B------:R-:W-:Y:S06]  /*1683d0*/  BAR.SYNC.DEFER_BLOCKING 0x0 ;  /* 0x0000000000007b1d */ /* 0x000fec0000010000 */
[----:B------:R-:W1:Y:S04]  /*1683e0*/  LDS.128 R44, [R0] ;  /* 0x00000000002c7984 */ /* 0x000e680000000c00 */
[----:B------:R-:W2:Y:S04]  /*1683f0*/  LDS.128 R40, [R0+0x800] ;  /* 0x0008000000287984 */ /* 0x000ea80000000c00 */
[----:B------:R-:W4:Y:S04]  /*168400*/  LDS.128 R48, [R212] ;  /* 0x00000000d4307984 */ /* 0x000f280000000c00 */
[----:B-1----:R-:W-:Y:S04]  /*168410*/  STL.64 [R1+0x190], R44 ;  /* 0x0001902c01007387 */ /* 0x002fe80000100a00 */
[----:B------:R-:W-:Y:S04]  /*168420*/  STL.64 [R1+0x198], R46 ;  /* 0x0001982e01007387 */ /* 0x000fe80000100a00 */
[----:B------:R-:W1:Y:S04]  /*168430*/  LDS.128 R44, [R212+0x800] ;  /* 0x00080000d42c7984 */ /* 0x000e680000000c00 */
[----:B--2---:R-:W-:Y:S04]  /*168440*/  STL.64 [R1+0x1500], R40 ;  /* 0x0015002801007387 */ /* 0x004fe80000100a00 */
[----:B------:R-:W-:Y:S04]  /*168450*/  STL.64 [R1+0x1508], R42 ;  /* 0x0015082a01007387 */ /* 0x000fe80000100a00 */
[----:B------:R-:W2:Y:S04]  /*168460*/  LDS.128 R40, [R3] ;  /* 0x0000000003287984 */ /* 0x000ea80000000c00 */
[----:B----4-:R-:W-:Y:S04]  /*168470*/  STL.64 [R1+0x860], R48 ;  /* 0x0008603001007387 */ /* 0x010fe80000100a00 */
[----:B------:R-:W-:Y:S04]  /*168480*/  STL.64 [R1+0x868], R50 ;  /* 0x0008683201007387 */ /* 0x000fe80000100a00 */
[----:B------:R-:W4:Y:S04]  /*168490*/  LDS.128 R48, [R3+0x800] ;  /* 0x0008000003307984 */ /* 0x000f280000000c00 */
[----:B-1----:R-:W-:Y:S04]  /*1684a0*/  STL.64 [R1+0x1b80], R44 ;  /* 0x001b802c01007387 */ /* 0x002fe80000100a00 */
[----:B------:R-:W-:Y:S04]  /*1684b0*/  STL.64 [R1+0x1b88], R46 ;  /* 0x001b882e01007387 */ /* 0x000fe80000100a00 */
[----:B------:R-:W1:Y:S04]  /*1684c0*/  LDS.128 R44, [R252] ;  /* 0x00000000fc2c7984 */ /* 0x000e680000000c00 */
[----:B--2---:R-:W-:Y:S04]  /*1684d0*/  STL.64 [R1+0xb00], R40 ;  /* 0x000b002801007387 */ /* 0x004fe80000100a00 */
[----:B------:R-:W-:Y:S04]  /*1684e0*/  STL.64 [R1+0xb08], R42 ;  /* 0x000b082a01007387 */ /* 0x000fe80000100a00 */
[----:B------:R-:W2:Y:S04]  /*1684f0*/  LDS.128 R40, [R252+0x800] ;  /* 0x00080000fc287984 */ /* 0x000ea80000000c00 */
[----:B------:R-:W-:Y:S06]  /*168500*/  BAR.SYNC.DEFER_BLOCKING 0x0 ;  /* 0x0000000000007b1d */ /* 0x000fec0000010000 */
[----:B----4-:R-:W-:Y:S04]  /*168510*/  STL.64 [R1+0x1bc0], R48 ;  /* 0x001bc03001007387 */ /* 0x010fe80000100a00 */
[----:B------:R-:W-:Y:S04]  /*168520*/  STL.64 [R1+0x1bc8], R50 ;  /* 0x001bc83201007387 */ /* 0x000fe80000100a00 */
[----:B-1----:R1:W-:Y:S04]  /*168530*/  STL.64 [R1+0xe50], R44 ;  /* 0x000e502c01007387 */ /* 0x0023e80000100a00 */
[----:B------:R4:W-:Y:S04]  /*168540*/  STL.64 [R1+0xe58], R46 ;  /* 0x000e582e01007387 */ /* 0x0009e80000100a00 */
[----:B--2---:R2:W-:Y:S04]  /*168550*/  STL.64 [R1+0x180], R40 ;  /* 0x0001802801007387 */ /* 0x0045e80000100a00 */
[----:B------:R2:W-:Y:S04]  /*168560*/  STL.64 [R1+0x188], R42 ;  /* 0x0001882a01007387 */ /* 0x0005e80000100a00 */
[----:B-1----:R-:W3:Y:S04]  /*168570*/  LDL.LU R44, [R1+0x18b8] ;  /* 0x0018b800012c7983 */ /* 0x002ee80000300800 */
[----:B------:R-:W3:Y:S04]  /*168580*/  LDL.LU R45, [R1+0x18bc] ;  /* 0x0018bc00012d7983 */ /* 0x000ee80000300800 */
[----:B----4-:R-:W3:Y:S04]  /*168590*/  LDL.LU R46, [R1+0x18a8] ;  /* 0x0018a800012e7983 */ /* 0x010ee80000300800 */
[----:B------:R-:W3:Y:S04]  /*1685a0*/  LDL.LU R47, [R1+0x18ac] ;  /* 0x0018ac00012f7983 */ /* 0x000ee80000300800 */
        /* <DEDUP_REMOVED lines=13> */
[----:B------:R-:W4:Y:S04]  /*168680*/  LDL.LU R35, [R1+0x14d4] ;  /* 0x0014d40001237983 */ /* 0x000f280000300800 */
[----:B------:R1:W-:Y:S04]  /*168690*/  STS.128 [R2+0x200], R28 ;  /* 0x0002001c02007388 */ /* 0x0003e80000000c00 */
        /* <DEDUP_REMOVED lines=8> */
[----:B----4-:R1:W-:Y:S04]  /*168720*/  STS.128 [R2+0x600], R32 ;  /* 0x0006002002007388 */ /* 0x0103e80000000c00 */
[----:B------:R-:W2:Y:S04]  /*168730*/  LDL.LU R39, [R1+0x27d4] ;  /* 0x0027d40001277983 */ /* 0x000ea80000300800 */
[----:B-1----:R-:W4:Y:S04]  /*168740*/  LDL.LU R32, [R1+0x27e8] ;  /* 0x0027e80001207983 */ /* 0x002f280000300800 */
[----:B------:R-:W4:Y:S04]  /*168750*/  LDL.LU R33, [R1+0x27ec] ;  /* 0x0027ec0001217983 */ /* 0x000f280000300800 */
[----:B------:R-:W4:Y:S04]  /*168760*/  LDL.LU R34, [R1+0x27d8] ;  /* 0x0027d80001227983 */ /* 0x000f280000300800 */
[----:B------:R-:W4:Y:S04]  /*168770*/  LDL.LU R35, [R1+0x27dc] ;  /* 0x0027dc0001237983 */ /* 0x000f280000300800 */
[----:B---3--:R-:W-:Y:S04]  /*168780*/  STS.128 [R2+0x280], R44 ;  /* 0x0002802c02007388 */ /* 0x008fe80000000c00 */
[----:B------:R-:W-:Y:S04]  /*168790*/  STS.128 [R2+0x400], R40 ;  /* 0x0004002802007388 */ /* 0x000fe80000000c00 */
[----:B------:R1:W-:Y:S04]  /*1687a0*/  STS.128 [R2+0x680], R28 ;  /* 0x0006801c02007388 */ /* 0x0003e80000000c00 */
[----:B------:R-:W-:Y:S06]  /*1687b0*/  BAR.SYNC.DEFER_BLOCKING 0x0 ;  /* 0x0000000000007b1d */ /* 0x000fec0000010000 */
[----:B-1----:R-:W4:Y:S04]  /*1687c0*/  LDL.LU R28, [R1+0x2680] ;  /* 0x00268000011c7983 */ /* 0x002f280000300800 */
        /* <DEDUP_REMOVED lines=127> */
[----:B---3--:R1:W-:Y:S04]  /*168fc0*/  STS.128 [R2+0x680], R28 ;  /* 0x0006801c02007388 */ /* 0x0083e80000000c00 */
[----:B------:R-:W-:Y:S04]  /*168fd0*/  STS.128 [R2+0x280], R44 ;  /* 0x0002802c02007388 */ /* 0x000fe80000000c00 */
[----:B------:R-:W-:Y:S04]  /*168fe0*/  STS.128 [R2+0x400], R40 ;  /* 0x0004002802007388 */ /* 0x000fe80000000c00 */
        /* <DEDUP_REMOVED lines=30> */
[----:B-1----:R-:W3:Y:S04]  /*1691d0*/  LDL.LU R40, [R1+0x1f48] ;  /* 0x001f480001287983 */ /* 0x002ee80000300800 */
        /* <DEDUP_REMOVED lines=13> */
[----:B------:R1:W-:Y:S02]  /*1692b0*/  STS.128 [R2+0x200], R28 ;  /* 0x0002001c02007388 */ /* 0x0003e40000000c00 */
[----:B-1----:R-:W-:Y:S01]  /*1692c0*/  IMAD.MOV.U32 R30, RZ, RZ, R20 ;  /* 0x000000ffff1e7224 */ /* 0x002fe200078e0014 */
[----:B------:R-:W-:Y:S01]  /*1692d0*/  MOV R31, R21 ;  /* 0x00000015001f7202 */ /* 0x000fe20000000f00 */
[----:B------:R-:W-:-:S02]  /*1692e0*/  IMAD.MOV.U32 R20, RZ, RZ, R26 ;  /* 0x000000ffff147224 */ /* 0x000fc400078e001a */
[----:B------:R-:W-:Y:S01]  /*1692f0*/  IMAD.MOV.U32 R21, RZ, RZ, R27 ;  /* 0x000000ffff157224 */ /* 0x000fe200078e001b */
[----:B------:R-:W-:-:S04]  /*169300*/  MOV R28, R24 ;  /* 0x00000018001c7202 */ /* 0x000fc80000000f00 */
[----:B------:R1:W-:Y:S01]  /*169310*/  STS.128 [R2+0x680], R20 ;  /* 0x0006801402007388 */ /* 0x0003e20000000c00 */
[----:B------:R-:W-:-:S03]  /*169320*/  IMAD.MOV.U32 R29, RZ, RZ, R25 ;  /* 0x000000ffff1d7224 */ /* 0x000fc600078e0019 */
        /* <DEDUP_REMOVED lines=8> */
[----:B------:R1:W-:Y:S04]  /*1693b0*/  STS.128 [R2+0x600], R28 ;  /* 0x0006001c02007388 */ /* 0x0003e80000000c00 */
[----:B-1----:R-:W4:Y:S04]  /*1693c0*/  LDL.LU R28, [R1+0x2ca0] ;  /* 0x002ca000011c7983 */ /* 0x002f280000300800 */
[----:B------:R-:W4:Y:S04]  /*1693d0*/  LDL.LU R29, [R1+0x2ca4] ;  /* 0x002ca400011d7983 */ /* 0x000f280000300800 */
[----:B------:R-:W4:Y:S04]  /*1693e0*/  LDL.LU R30, [R1+0x2c90] ;  /* 0x002c9000011e7983 */ /* 0x000f280000300800 */
[----:B------:R-:W4:Y:S04]  /*1693f0*/  LDL.LU R31, [R1+0x2c94] ;  /* 0x002c9400011f7983 */ /* 0x000f280000300800 */
[----:B---3--:R-:W-:Y:S04]  /*169400*/  STS.128 [R2+0x280], R40 ;  /* 0x0002802802007388 */ /* 0x008fe80000000c00 */
[----:B--2---:R-:W-:Y:S04]  /*169410*/  STS.128 [R2+0x400], R36 ;  /* 0x0004002402007388 */ /* 0x004fe80000000c00 */
[----:B----4-:R-:W-:Y:S04]  /*169420*/  STS.128 [R2+0x480], R32 ;  /* 0x0004802002007388 */ /* 0x010fe80000000c00 */
        /* <DEDUP_REMOVED lines=22> */
[----:B-1----:R-:W-:Y:S04]  /*169590*/  STL.64 [R1+0xe30], R36 ;  /* 0x000e302401007387 */ /* 0x002fe80000100a00 */
[----:B------:R-:W-:Y:S04]  /*1695a0*/  STL.64 [R1+0xe38], R38 ;  /* 0x000e382601007387 */ /* 0x000fe80000100a00 */
[----:B------:R1:W-:Y:S04]  /*1695b0*/  STS.128 [R2+0x80], R24 ;  /* 0x0000801802007388 */ /* 0x0003e80000000c00 */
[----:B--2---:R-:W-:Y:S04]  /*1695c0*/  STL.64 [R1+0x160], R32 ;  /* 0x0001602001007387 */ /* 0x004fe80000100a00 */
[----:B------:R-:W-:Y:S04]  /*1695d0*/  STL.64 [R1+0x168], R34 ;  /* 0x0001682201007387 */ /* 0x000fe80000100a00 */
[----:B------:R2:W-:Y:S04]  /*1695e0*/  STS.128 [R2], R20 ;  /* 0x0000001402007388 */ /* 0x0005e80000000c00 */
[----:B-1----:R-:W3:Y:S04]  /*1695f0*/  LDL.LU R24, [R1+0x2ca8] ;  /* 0x002ca80001187983 */ /* 0x002ee80000300800 */
[----:B------:R-:W3:Y:S04]  /*169600*/  LDL.LU R25, [R1+0x2cac] ;  /* 0x002cac0001197983 */ /* 0x000ee80000300800 */
[----:B------:R-:W3:Y:S04]  /*169610*/  LDL.LU R26, [R1+0x2c98] ;  /* 0x002c9800011a7983 */ /* 0x000ee80000300800 */
[----:B------:R-:W3:Y:S04]  /*169620*/  LDL.LU R27, [R1+0x2c9c] ;  /* 0x002c9c00011b7983 */ /* 0x000ee80000300800 */
[----:B--2---:R-:W2:Y:S04]  /*169630*/  LDL.LU R20, [R1+0x2c80] ;  /* 0x002c800001147983 */ /* 0x004ea80000300800 */
        /* <DEDUP_REMOVED lines=22> */
[----:B----4-:R-:W-:Y:S04]  /*1697a0*/  STS.128 [R2+0x480], R28 ;  /* 0x0004801c02007388 */ /* 0x010fe80000000c00 */
[----:B------:R-:W3:Y:S04]  /*1697b0*/  LDL.LU R40, [R1+0x27c8] ;  /* 0x0027c80001287983 */ /* 0x000ee80000300800 */
[----:B------:R-:W3:Y:S04]  /*1697c0*/  LDL.LU R41, [R1+0x27cc] ;  /* 0x0027cc0001297983 */ /* 0x000ee80000300800 */
[----:B------:R-:W-:Y:S04]  /*1697d0*/  STS.128 [R2+0x600], R32 ;  /* 0x0006002002007388 */ /* 0x000fe80000000c00 */
[----:B------:R-:W3:Y:S04]  /*1697e0*/  LDL.LU R42, [R1+0x27b8] ;  /* 0x0027b800012a7983 */ /* 0x000ee80000300800 */
[----:B------:R-:W3:Y:S04]  /*1697f0*/  LDL.LU R43, [R1+0x27bc] ;  /* 0x0027bc00012b7983 */ /* 0x000ee80000300800 */
[----:B------:R1:W-:Y:S04]  /*169800*/  STS.128 [R2+0x680], R36 ;  /* 0x0006802402007388 */ /* 0x0003e80000000c00 */
[----:B------:R-:W-:Y:S06]  /*169810*/  BAR.SYNC.DEFER_BLOCKING 0x0 ;  /* 0x0000000000007b1d */ /* 0x000fec0000010000 */
[----:B-1----:R-:W4:Y:S04]  /*169820*/  LDL.LU R36, [R1+0x2660] ;  /* 0x0026600001247983 */ /* 0x002f280000300800 */
[----:B------:R-:W4:Y:S04]  /*169830*/  LDL.LU R37, [R1+0x2664] ;  /* 0x0026640001257983 */ /* 0x000f280000300800 */
[----:B------:R-:W4:Y:S04]  /*169840*/  LDL.LU R38, [R1+0x2650] ;  /* 0x0026500001267983 */ /* 0x000f280000300800 */
[----:B------:R-:W1:Y:S04]  /*169850*/  LDS.128 R24, [R0] ;  /* 0x0000000000187984 */ /* 0x000e680000000c00 */
[----:B------:R-:W4:Y:S04]  /*169860*/  LDL.LU R39, [R1+0x2654] ;  /* 0x0026540001277983 */ /* 0x000f280000300800 */
[----:B------:R-:W-:Y:S04]  /*169870*/  LDS.128 R248, [R0+0x800] ;  /* 0x0008000000f87984 */ /* 0x000fe80000000c00 */
[----:B------:R-:W-:Y:S04]  /*169880*/  LDS.128 R244, [R212] ;  /* 0x00000000d4f47984 */ /* 0x000fe80000000c00 */
[----:B------:R-:W-:Y:S04]  /*169890*/  LDS.128 R240, [R212+0x800] ;  /* 0x00080000d4f07984 */ /* 0x000fe80000000c00 */
[----:B------:R-:W-:Y:S04]  /*1698a0*/  LDS.128 R236, [R3] ;  /* 0x0000000003ec7984 */ /* 0x000fe80000000c00 */
[----:B------:R-:W-:Y:S04]  /*1698b0*/  LDS.128 R28, [R3+0x800] ;  /* 0x00080000031c7984 */ /* 0x000fe80000000c00 */
[----:B------:R-:W-:Y:S04]  /*1698c0*/  LDS.128 R32, [R252] ;  /* 0x00000000fc207984 */ /* 0x000fe80000000c00 */
[----:B-1----:R-:W-:Y:S04]  /*1698d0*/  STL.64 [R1], R24 ;  /* 0x0000001801007387 */ /* 0x002fe80000100a00 */
[----:B------:R-:W-:Y:S04]  /*1698e0*/  STL.64 [R1+0x8], R26 ;  /* 0x0000081a01007387 */ /* 0x000fe80000100a00 */
[----:B------:R-:W-:Y:S04]  /*1698f0*/  LDS.128 R24, [R252+0x800] ;  /* 0x00080000fc187984 */ /* 0x000fe80000000c00 */
[----:B------:R-:W-:Y:S06]  /*169900*/  BAR.SYNC.DEFER_BLOCKING 0x0 ;  /* 0x0000000000007b1d */ /* 0x000fec0000010000 */
        /* <DEDUP_REMOVED lines=13> */
[----:B---3--:R-:W-:Y:S04]  /*1699e0*/  STS.128 [R2+0x80], R40 ;  /* 0x0000802802007388 */ /* 0x008fe80000000c00 */
[----:B----4-:R1:W-:Y:S04]  /*1699f0*/  STS.128 [R2+0x200], R36 ;  /* 0x0002002402007388 */ /* 0x0103e80000000c00 */
        /* <DEDUP_REMOVED lines=13> */
[----:B------:R-:W-:Y:S04]  /*169ad0*/  STS.128 [R2+0x280], R48 ;  /* 0x0002803002007388 */ /* 0x000fe80000000c00 */
[----:B------:R-:W-:Y:S04]  /*169ae0*/  STS.128 [R2+0x400], R44 ;  /* 0x0004002c02007388 */ /* 0x000fe80000000c00 */
[----:B------:R-:W2:Y:S04]  /*169af0*/  LDL.LU R68, [R1+0x2348] ;  /* 0x0023480001447983 */ /* 0x000ea80000300800 */
[----:B------:R-:W2:Y:S04]  /*169b00*/  LDL.LU R69, [R1+0x234c] ;  /* 0x00234c0001457983 */ /* 0x000ea80000300800 */
[----:B------:R-:W2:Y:S04]  /*169b10*/  LDL.LU R70, [R1+0xc18] ;  /* 0x000c180001467983 */ /* 0x000ea80000300800 */
[----:B------:R-:W2:Y:S04]  /*169b20*/  LDL.LU R71, [R1+0xc1c] ;  /* 0x000c1c0001477983 */ /* 0x000ea80000300800 */
[----:B------:R-:W2:Y:S04]  /*169b30*/  LDL.LU R72, [R1+0xa70] ;  /* 0x000a700001487983 */ /* 0x000ea80000300800 */
[----:B------:R-:W2:Y:S04]  /*169b40*/  LDL.LU R73, [R1+0xa74] ;  /* 0x000a740001497983 */ /* 0x000ea80000300800 */
[----:B------:R-:W2:Y:S04]  /*169b50*/  LDL.LU R74, [R1+0xa50] ;  /* 0x000a5000014a7983 */ /* 0x000ea80000300800 */
[----:B---3--:R-:W-:Y:S04]  /*169b60*/  STS.128 [R2+0x600], R36 ;  /* 0x0006002402007388 */ /* 0x008fe80000000c00 */
[----:B------:R-:W3:Y:S04]  /*169b70*/  LDL.LU R75, [R1+0xa54] ;  /* 0x000a5400014b7983 */ /* 0x000ee80000300800 */
[----:B------:R-:W3:Y:S04]  /*169b80*/  LDL.LU R80, [R1+0xa78] ;  /* 0x000a780001507983 */ /* 0x000ee80000300800 */
[----:B------:R-:W3:Y:S04]  /*169b90*/  LDL.LU R81, [R1+0xa7c] ;  /* 0x000a7c0001517983 */ /* 0x000ee80000300800 */
[----:B----4-:R-:W-:Y:S04]  /*169ba0*/  STS.128 [R2+0x680], R40 ;  /* 0x0006802802007388 */ /* 0x010fe80000000c00 */
[----:B------:R-:W-:Y:S06]  /*169bb0*/  BAR.SYNC.DEFER_BLOCKING 0x0 ;  /* 0x0000000000007b1d */ /* 0x000fec0000010000 */
[----:B------:R-:W4:Y:S04]  /*169bc0*/  LDL.LU R82, [R1+0xa58] ;  /* 0x000a580001527983 */ /* 0x000f280000300800 */
[----:B------:R-:W4:Y:S04]  /*169bd0*/  LDL.LU R83, [R1+0xa5c] ;  /* 0x000a5c0001537983 */ /* 0x000f280000300800 */
[----:B------:R-:W4:Y:S04]  /*169be0*/  LDL.LU R76, [R1+0x2210] ;  /* 0x00221000014c7983 */ /* 0x000f280000300800 */
[----:B------:R-:W4:Y:S04]  /*169bf0*/  LDL.LU R77, [R1+0x2214] ;  /* 0x00221400014d7983 */ /* 0x000f280000300800 */
[----:B------:R-:W4:Y:S04]  /*169c00*/  LDL.LU R78, [R1+0x800] ;  /* 0x00080000014e7983 */ /* 0x000f280000300800 */
[----:B------:R-:W1:Y:S04]  /*169c10*/  LDS.128 R64, [R0] ;  /* 0x0000000000407984 */ /* 0x000e680000000c00 */
[----:B------:R-:W-:Y:S04]  /*169c20*/  LDS.128 R48, [R0+0x800] ;  /* 0x0008000000307984 */ /* 0x000fe80000000c00 */
[----:B------:R-:W-:Y:S04]  /*169c30*/  LDS.128 R60, [R212] ;  /* 0x00000000d43c7984 */ /* 0x000fe80000000c00 */
[----:B------:R-:W-:Y:S04]  /*169c40*/  LDS.128 R44, [R212+0x800] ;  /* 0x00080000d42c7984 */ /* 0x000fe80000000c00 */
[----:B------:R-:W-:Y:S04]  /*169c50*/  LDS.128 R56, [R3] ;  /* 0x0000000003387984 */ /* 0x000fe80000000c00 */
[----:B------:R-:W-:Y:S04]  /*169c60*/  LDS.128 R40, [R3+0x800] ;  /* 0x0008000003287984 */ /* 0x000fe80000000c00 */
[----:B------:R-:W-:Y:S04]  /*169c70*/  LDS.128 R52, [R252] ;  /* 0x00000000fc347984 */ /* 0x000fe80000000c00 */
[----:B------:R-:W-:Y:S04]  /*169c80*/  LDS.128 R36, [R252+0x800] ;  /* 0x00080000fc247984 */ /* 0x000fe80000000c00 */
[----:B------:R-:W-:Y:S06]  /*169c90*/  BAR.SYNC.DEFER_BLOCKING 0x0 ;  /* 0x0000000000007b1d */ /* 0x000fec0000010000 */
[----:B------:R-:W4:Y:S04]  /*169ca0*/  LDL.LU R79, [R1+0x804] ;  /* 0x00080400014f7983 */ /* 0x000f280000300800 */
[----:B--2---:R2:W-:Y:S04]  /*169cb0*/  STS.128 [R2], R20 ;  /* 0x0000001402007388 */ /* 0x0045e80000000c00 */
[----:B--2---:R-:W2:Y:S04]  /*169cc0*/  LDL.LU R20, [R1+0x2218] ;  /* 0x0022180001147983 */ /* 0x004ea80000300800 */
[----:B------:R-:W2:Y:S04]  /*169cd0*/  LDL.LU R21, [R1+0x221c] ;  /* 0x00221c0001157983 */ /* 0x000ea80000300800 */
[----:B------:R-:W2:Y:S04]  /*169ce0*/  LDL.LU R22, [R1+0x808] ;  /* 0x0008080001167983 */ /* 0x000ea80000300800 */
[----:B------:R-:W2:Y:S04]  /*169cf0*/  LDL.LU R23, [R1+0x80c] ;  /* 0x00080c0001177983 */ /* 0x000ea80000300800 */
[----:B------:R1:W-:Y:S04]  /*169d00*/  STS.128 [R2+0x80], R68 ;  /* 0x0000804402007388 */ /* 0x0003e80000000c00 */
[----:B---3--:R3:W-:Y:S04]  /*169d10*/  STS.128 [R2+0x200], R72 ;  /* 0x0002004802007388 */ /* 0x0087e80000000c00 */
[----:B-1----:R-:W4:Y:S04]  /*169d20*/  LDL.LU R68, [R1+0x2140] ;  /* 0x0021400001447983 */ /* 0x002f280000300800 */
[----:B------:R-:W4:Y:S04]  /*169d30*/  LDL.LU R69, [R1+0x2144] ;  /* 0x0021440001457983 */ /* 0x000f280000300800 */
[----:B------:R-:W4:Y:S04]  /*169d40*/  LDL.LU R70, [R1+0x2130] ;  /* 0x0021300001467983 */ /* 0x000f280000300800 */
[----:B------:R-:W4:Y:S04]  /*169d50*/  LDL.LU R71, [R1+0x2134] ;  /* 0x0021340001477983 */ /* 0x000f280000300800 */
[----:B---3--:R-:W3:Y:S04]  /*169d60*/  LDL.LU R72, [R1+0x2148] ;  /* 0x0021480001487983 */ /* 0x008ee80000300800 */
        /* <DEDUP_REMOVED lines=16> */
[----:B----4-:R-:W-:Y:S04]  /*169e70*/  STS.128 [R2+0x280], R80 ;  /* 0x0002805002007388 */ /* 0x010fe80000000c00 */
[----:B------:R-:W-:Y:S04]  /*169e80*/  STS.128 [R2+0x400], R76 ;  /* 0x0004004c02007388 */ /* 0x000fe80000000c00 */
[----:B------:R-:W-:Y:S04]  /*169e90*/  STS.128 [R2+0x600], R68 ;  /* 0x0006004402007388 */ /* 0x000fe80000000c00 */
[----:B---3--:R-:W-:Y:S04]  /*169ea0*/  STS.128 [R2+0x680], R72 ;  /* 0x0006804802007388 */ /* 0x008fe80000000c00 */
[----:B------:R-:W-:Y:S06]  /*169eb0*/  BAR.SYNC.DEFER_BLOCKING 0x0 ;  /* 0x0000000000007b1d */ /* 0x000fec0000010000 */
        /* <DEDUP_REMOVED lines=8> */
[----:B------:R-:W-:Y:S01]  /*169f40*/  BAR.SYNC.DEFER_BLOCKING 0x0 ;  /* 0x0000000000007b1d */ /* 0x000fe20000010000 */
        /* <DEDUP_REMOVED lines=8> */
[----:B--2---:R-:W-:Y:S04]  /*169fd0*/  STS.128 [R2], R20 ;  /* 0x0000001402007388 */ /* 0x004fe80000000c00 */
[----:B------:R2:W-:Y:S04]  /*169fe0*/  STS.128 [R2+0x80], R100 ;  /* 0x0000806402007388 */ /* 0x0005e80000000c00 */
[----:B--2---:R-:W2:Y:S04]  /*169ff0*/  LDL.LU R100, [R1+0x1f28] ;  /* 0x001f280001647983 */ /* 0x004ea80000300800 */
[----:B------:R-:W2:Y:S04]  /*16a000*/  LDL.LU R101, [R1+0x1f2c] ;  /* 0x001f2c0001657983 */ /* 0x000ea80000300800 */
[----:B------:R-:W2:Y:S04]  /*16a010*/  LDL.LU R102, [R1+0x1f18] ;  /* 0x001f180001667983 */ /* 0x000ea80000300800 */
[----:B------:R-:W2:Y:S04]  /*16a020*/  LDL.LU R103, [R1+0x1f1c] ;  /* 0x001f1c0001677983 */ /* 0x000ea80000300800 */
[----:B------:R-:W3:Y:S04]  /*16a030*/  LDL.LU R20, [R1+0x1e10] ;  /* 0x001e100001147983 */ /* 0x000ee80000300800 */
[----:B------:R-:W3:Y:S04]  /*16a040*/  LDL.LU R21, [R1+0x1e14] ;  /* 0x001e140001157983 */ /* 0x000ee80000300800 */
[----:B------:R-:W3:Y:S04]  /*16a050*/  LDL.LU R22, [R1+0x1e20] ;  /* 0x001e200001167983 */ /* 0x000ee80000300800 */
[----:B------:R4:W-:Y:S04]  /*16a060*/  STS.128 [R2+0x200], R104 ;  /* 0x0002006802007388 */ /* 0x0009e80000000c00 */
        /* <DEDUP_REMOVED lines=12> */
[----:B------:R-:W-:Y:S04]  /*16a130*/  STS.128 [R2+0x600], R108 ;  /* 0x0006006c02007388 */ /* 0x000fe80000000c00 */
[----:B------:R-:W-:Y:S04]  /*16a140*/  STS.128 [R2+0x680], R16 ;  /* 0x0006801002007388 */ /* 0x000fe80000000c00 */
        /* <DEDUP_REMOVED lines=13> */
[----:B--2---:R-:W-:Y:S04]  /*16a220*/  STS.128 [R2+0x280], R100 ;  /* 0x0002806402007388 */ /* 0x004fe80000000c00 */
[----:B---3--:R-:W-:Y:S04]  /*16a230*/  STS.128 [R2+0x400], R20 ;  /* 0x0004001402007388 */ /* 0x008fe80000000c00 */
[----:B----4-:R-:W-:Y:S04]  /*16a240*/  STS.128 [R2+0x480], R104 ;  /* 0x0004806802007388 */ /* 0x010fe80000000c00 */
[----:B------:R-:W-:Y:S06]  /*16a250*/  BAR.SYNC.DEFER_BLOCKING 0x0 ;  /* 0x0000000000007b1d */ /* 0x000fec0000010000 */
[----:B------:R-:W2:Y:S04]  /*16a260*/  LDS.128 R120, [R0] ;  /* 0x0000000000787984 */ /* 0x000ea80000000c00 */
[----:B------:R-:W-:Y:S04]  /*16a270*/  LDS.128 R104, [R0+0x800] ;  /* 0x0008000000687984 */ /* 0x000fe80000000c00 */
[----:B------:R-:W3:Y:S04]  /*16a280*/  LDS.128 R116, [R212] ;  /* 0x00000000d4747984 */ /* 0x000ee80000000c00 */
[----:B------:R-:W-:Y:S04]  /*16a290*/  LDS.128 R100, [R212+0x800] ;  /* 0x00080000d4647984 */ /* 0x000fe80000000c00 */
[----:B------:R-:W4:Y:S04]  /*16a2a0*/  LDS.128 R112, [R3] ;  /* 0x0000000003707984 */ /* 0x000f280000000c00 */
[----:B------:R-:W-:Y:S04]  /*16a2b0*/  LDS.128 R20, [R3+0x800] ;  /* 0x0008000003147984 */ /* 0x000fe80000000c00 */
[----:B------:R-:W1:Y:S04]  /*16a2c0*/  LDS.128 R108, [R252] ;  /* 0x00000000fc6c7984 */ /* 0x000e680000000c00 */
[----:B------:R-:W1:Y:S04]  /*16a2d0*/  LDS.128 R16, [R252+0x800] ;  /* 0x00080000fc107984 */ /* 0x000e680000000c00 */
[----:B------:R-:W-:Y:S06]  /*16a2e0*/  BAR.SYNC.DEFER_BLOCKING 0x0 ;  /* 0x0000000000007b1d */ /* 0x000fec0000010000 */
[----:B------:R1:W-:Y:S04]  /*16a2f0*/  STS.128 [R2], R12 ;  /* 0x0000000c02007388 */ /* 0x0003e80000000c00 */
[----:B-1----:R-:W2:Y:S04]  /*16a300*/  LDL.LU R12, [R1+0x1498] ;  /* 0x00149800010c7983 */ /* 0x002ea80000300800 */
[----:B------:R-:W2:Y:S04]  /*16a310*/  LDL.LU R13, [R1+0x149c] ;  /* 0x00149c00010d7983 */ /* 0x000ea80000300800 */
[----:B------:R-:W2:Y:S04]  /*16a320*/  LDL.LU R14, [R1+0x518] ;  /* 0x00051800010e7983 */ /* 0x000ea80000300800 */
[----:B------:R-:W2:Y:S04]  /*16a330*/  LDL.LU R15, [R1+0x51c] ;  /* 0x00051c00010f7983 */ /* 0x000ea80000300800 */
[----:B------:R1:W-:Y:S04]  /*16a340*/  STS.128 [R2+0x80], R124 ;  /* 0x0000807c02007388 */ /* 0x0003e80000000c00 */
[----:B------:R3:W-:Y:S04]  /*16a350*/  STS.128 [R2+0x200], R128 ;  /* 0x0002008002007388 */ /* 0x0007e80000000c00 */
        /* <DEDUP_REMOVED lines=16> */
[----:B------:R-:W-:Y:S04]  /*16a460*/  STS.128 [R2+0x280], R136 ;  /* 0x0002808802007388 */ /* 0x000fe80000000c00 */
[----:B------:R-:W-:Y:S04]  /*16a470*/  STS.128 [R2+0x400], R132 ;  /* 0x0004008402007388 */ /* 0x000fe80000000c00 */
[----:B----4-:R-:W-:Y:S04]  /*16a480*/  STS.128 [R2+0x600], R124 ;  /* 0x0006007c02007388 */ /* 0x010fe80000000c00 */
[----:B---3--:R-:W-:Y:S04]  /*16a490*/  STS.128 [R2+0x680], R128 ;  /* 0x0006808002007388 */ /* 0x008fe80000000c00 */
[----:B------:R-:W3:Y:S04]  /*16a4a0*/  LDL.LU R159, [R1+0x5dc] ;  /* 0x0005dc00019f7983 */ /* 0x000ee80000300800 */
[----:B------:R-:W4:Y:S04]  /*16a4b0*/  LDL.LU R160, [R1+0x2640] ;  /* 0x0026400001a07983 */ /* 0x000f280000300800 */
        /* <DEDUP_REMOVED lines=21> */
[----:B--2---:R2:W-:Y:S04]  /*16a610*/  STS.128 [R2], R12 ;  /* 0x0000000c02007388 */ /* 0x0045e80000000c00 */
[----:B--2---:R-:W2:Y:S04]  /*16a620*/  LDL.LU R12, [R1+0x24d8] ;  /* 0x0024d800010c7983 */ /* 0x004ea80000300800 */
[----:B------:R-:W2:Y:S04]  /*16a630*/  LDL.LU R13, [R1+0x24dc] ;  /* 0x0024dc00010d7983 */ /* 0x000ea80000300800 */
[----:B------:R-:W2:Y:S04]  /*16a640*/  LDL.LU R14, [R1+0x728] ;  /* 0x00072800010e7983 */ /* 0x000ea80000300800 */
[----:B------:R-:W2:Y:S04]  /*16a650*/  LDL.LU R15, [R1+0x72c] ;  /* 0x00072c00010f7983 */ /* 0x000ea80000300800 */
[----:B---3--:R3:W-:Y:S04]  /*16a660*/  STS.128 [R2+0x80], R156 ;  /* 0x0000809c02007388 */ /* 0x0087e80000000c00 */
[----:B---3--:R-:W3:Y:S04]  /*16a670*/  LDL.LU R156, [R1+0xdf0] ;  /* 0x000df000019c7983 */ /* 0x008ee80000300800 */
[----:B------:R-:W3:Y:S04]  /*16a680*/  LDL.LU R157, [R1+0xdf4] ;  /* 0x000df400019d7983 */ /* 0x000ee80000300800 */
[----:B------:R-:W3:Y:S04]  /*16a690*/  LDL.LU R158, [R1+0xa10] ;  /* 0x000a1000019e7983 */ /* 0x000ee80000300800 */
[----:B----4-:R4:W-:Y:S04]  /*16a6a0*/  STS.128 [R2+0x200], R160 ;  /* 0x000200a002007388 */ /* 0x0109e80000000c00 */
[----:B------:R-:W3:Y:S04]  /*16a6b0*/  LDL.LU R159, [R1+0xa14] ;  /* 0x000a1400019f7983 */ /* 0x000ee80000300800 */
[----:B----4-:R-:W4:Y:S04]  /*16a6c0*/  LDL.LU R160, [R1+0xdf8] ;  /* 0x000df80001a07983 */ /* 0x010f280000300800 */
[----:B------:R-:W4:Y:S04]  /*16a6d0*/  LDL.LU R161, [R1+0xdfc] ;  /* 0x000dfc0001a17983 */ /* 0x000f280000300800 */
[----:B------:R-:W4:Y:S04]  /*16a6e0*/  LDL.LU R162, [R1+0xa18] ;  /* 0x000a180001a27983 */ /* 0x000f280000300800 */
[----:B------:R-:W4:Y:S04]  /*16a6f0*/  LDL.LU R163, [R1+0xa1c] ;  /* 0x000a1c0001a37983 */ /* 0x000f280000300800 */
[----:B--2---:R2:W-:Y:S04]  /*16a700*/  STS.128 [R2+0x480], R12 ;  /* 0x0004800c02007388 */ /* 0x0045e80000000c00 */
        /* <DEDUP_REMOVED lines=14> */
[----:B---3--:R-:W-:Y:S04]  /*16a7f0*/  STS.128 [R2+0x600], R156 ;  /* 0x0006009c02007388 */ /* 0x008fe80000000c00 */
[----:B----4-:R-:W-:Y:S04]  /*16a800*/  STS.128 [R2+0x680], R160 ;  /* 0x000680a002007388 */ /* 0x010fe80000000c00 */
[----:B------:R-:W-:Y:S06]  /*16a810*/  BAR.SYNC.DEFER_BLOCKING 0x0 ;  /* 0x0000000000007b1d */ /* 0x000fec0000010000 */
[----:B------:R-:W3:Y:S04]  /*16a820*/  LDL.LU R200, [R1+0xa48] ;  /* 0x000a480001c87983 */ /* 0x000ee80000300800 */
[----:B------:R-:W3:Y:S04]  /*16a830*/  LDL.LU R201, [R1+0xa4c] ;  /* 0x000a4c0001c97983 */ /* 0x000ee80000300800 */
[----:B------:R-:W3:Y:S04]  /*16a840*/  LDL.LU R202, [R1+0x898] ;  /* 0x0008980001ca7983 */ /* 0x000ee80000300800 */
[----:B------:R-:W3:Y:S04]  /*16a850*/  LDL.LU R203, [R1+0x89c] ;  /* 0x00089c0001cb7983 */ /* 0x000ee80000300800 */
        /* <DEDUP_REMOVED lines=13> */
[----:B--2---:R2:W-:Y:S04]  /*16a930*/  STS.128 [R2], R12 ;  /* 0x0000000c02007388 */ /* 0x0045e80000000c00 */
[----:B--2---:R-:W2:Y:S04]  /*16a940*/  LDL.LU R12, [R1+0x7f8] ;  /* 0x0007f800010c7983 */ /* 0x004ea80000300800 */
[----:B------:R-:W2:Y:S04]  /*16a950*/  LDL.LU R13, [R1+0x7fc] ;  /* 0x0007fc00010d7983 */ /* 0x000ea80000300800 */
[----:B------:R-:W2:Y:S04]  /*16a960*/  LDL.LU R14, [R1+0x6f8] ;  /* 0x0006f800010e7983 */ /* 0x000ea80000300800 */
[----:B------:R1:W-:Y:S04]  /*16a970*/  STS.128 [R2+0x80], R188 ;  /* 0x000080bc02007388 */ /* 0x0003e80000000c00 */
[----:B------:R-:W2:Y:S04]  /*16a980*/  LDL.LU R15, [R1+0x6fc] ;  /* 0x0006fc00010f7983 */ /* 0x000ea80000300800 */
[----:B------:R1:W-:Y:S04]  /*16a990*/  STS.128 [R2+0x200], R192 ;  /* 0x000200c002007388 */ /* 0x0003e80000000c00 */
        /* <DEDUP_REMOVED lines=8> */
[----:B----4-:R-:W-:Y:S04]  /*16aa20*/  STS.128 [R2+0x400], R196 ;  /* 0x000400c402007388 */ /* 0x010fe80000000c00 */
[----:B--2---:R1:W-:Y:S04]  /*16aa30*/  STS.128 [R2+0x480], R12 ;  /* 0x0004800c02007388 */ /* 0x0043e80000000c00 */
[----:B-1----:R-:W2:Y:S04]  /*16aa40*/  LDL.LU R12, [R1+0x130] ;  /* 0x00013000010c7983 */ /* 0x002ea80000300800 */
[----:B------:R-:W2:Y:S04]  /*16aa50*/  LDL.LU R13, [R1+0x134] ;  /* 0x00013400010d7983 */ /* 0x000ea80000300800 */
[----:B------:R-:W2:Y:S04]  /*16aa60*/  LDL.LU R14, [R1+0x50] ;  /* 0x00005000010e7983 */ /* 0x000ea80000300800 */
[----:B------:R-:W2:Y:S04]  /*16aa70*/  LDL.LU R15, [R1+0x54] ;  /* 0x00005400010f7983 */ /* 0x000ea80000300800 */
[----:B---3--:R1:W-:Y:S04]  /*16aa80*/  STS.128 [R2+0x600], R188 ;  /* 0x000600bc02007388 */ /* 0x0083e80000000c00 */
[----:B------:R3:W-:Y:S01]  /*16aa90*/  STS.128 [R2+0x680], R192 ;  /* 0x000680c002007388 */ /* 0x0007e20000000c00 */
[----:B-1----:R-:W-:Y:S01]  /*16aaa0*/  IMAD.MOV.U32 R190, RZ, RZ, R228 ;  /* 0x000000ffffbe7224 */ /* 0x002fe200078e00e4 */
[----:B------:R-:W-:-:S02]  /*16aab0*/  MOV R191, R229 ;  /* 0x000000e500bf7202 */ /* 0x000fc40000000f00 */
[----:B---3--:R-:W3:Y:S04]  /*16aac0*/  LDL.LU R192, [R1+0x138] ;  /* 0x0001380001c07983 */ /* 0x008ee80000300800 */
[----:B------:R-:W3:Y:S04]  /*16aad0*/  LDL.LU R193, [R1+0x13c] ;  /* 0x00013c0001c17983 */ /* 0x000ee80000300800 */
[----:B------:R-:W3:Y:S04]  /*16aae0*/  LDL.LU R194, [R1+0x58] ;  /* 0x0000580001c27983 */ /* 0x000ee80000300800 */
[----:B------:R-:W3:Y:S04]  /*16aaf0*/  LDL.LU R195, [R1+0x5c] ;  /* 0x00005c0001c37983 */ /* 0x000ee80000300800 */
        /* <DEDUP_REMOVED lines=8> */
[----:B------:R-:W-:Y:S04]  /*16ab80*/  STS.128 [R2+0x280], R200 ;  /* 0x000280c802007388 */ /* 0x000fe80000000c00 */
[----:B------:R-:W-:Y:S06]  /*16ab90*/  BAR.SYNC.DEFER_BLOCKING 0x0 ;  /* 0x0000000000007b1d */ /* 0x000fec0000010000 */
[----:B------:R-:W-:Y:S04]  /*16aba0*/  LDS.128 R208, [R212] ;  /* 0x00000000d4d07984 */ /* 0x000fe80000000c00 */
[----:B------:R-:W1:Y:S04]  /*16abb0*/  LDS.128 R200, [R0] ;  /* 0x0000000000c87984 */ /* 0x000e680000000c00 */
[----:B------:R-:W-:Y:S04]  /*16abc0*/  LDS.128 R204, [R0+0x800] ;  /* 0x0008000000cc7984 */ /* 0x000fe80000000c00 */
[----:B------:R-:W-:Y:S04]  /*16abd0*/  LDS.128 R212, [R212+0x800] ;  /* 0x00080000d4d47984 */ /* 0x000fe80000000c00 */
[----:B------:R-:W-:Y:S04]  /*16abe0*/  LDS.128 R216, [R3] ;  /* 0x0000000003d87984 */ /* 0x000fe80000000c00 */
[----:B------:R-:W-:Y:S04]  /*16abf0*/  LDS.128 R220, [R3+0x800] ;  /* 0x0008000003dc7984 */ /* 0x000fe80000000c00 */
[----:B------:R-:W-:Y:S04]  /*16ac00*/  LDS.128 R224, [R252] ;  /* 0x00000000fce07984 */ /* 0x000fe80000000c00 */
[----:B------:R-:W-:Y:S04]  /*16ac10*/  LDS.128 R232, [R252+0x800] ;  /* 0x00080000fce87984 */ /* 0x000fe80000000c00 */
[----:B------:R-:W-:Y:S06]  /*16ac20*/  BAR.SYNC.DEFER_BLOCKING 0x0 ;  /* 0x0000000000007b1d */ /* 0x000fec0000010000 */
[----:B--2---:R-:W-:Y:S04]  /*16ac30*/  STS.128 [R2], R12 ;  /* 0x0000000c02007388 */ /* 0x004fe80000000c00 */
[----:B----4-:R2:W-:Y:S04]  /*16ac40*/  STS.128 [R2+0x200], R188 ;  /* 0x000200bc02007388 */ /* 0x0105e80000000c00 */
[----:B--2---:R-:W2:Y:S04]  /*16ac50*/  LDL.LU R189, [R1+0x3718] ;  /* 0x0037180001bd7983 */ /* 0x004ea80000300800 */
[----:B------:R-:W4:Y:S04]  /*16ac60*/  LDL.LU R12, [R1+0x1e48] ;  /* 0x001e4800010c7983 */ /* 0x000f280000300800 */
[----:B---3--:R3:W-:Y:S04]  /*16ac70*/  STS.128 [R2+0x400], R196 ;  /* 0x000400c402007388 */ /* 0x0087e80000000c00 */
[----:B------:R-:W4:Y:S04]  /*16ac80*/  LDL.LU R13, [R1+0x1e4c] ;  /* 0x001e4c00010d7983 */ /* 0x000f280000300800 */
[----:B---3--:R-:W3:Y:S04]  /*16ac90*/  LDL.LU R197, [R1+0x3714] ;  /* 0x0037140001c57983 */ /* 0x008ee80000300800 */
[----:B------:R-:W4:Y:S04]  /*16aca0*/  LDL.LU R14, [R1+0x1e38] ;  /* 0x001e3800010e7983 */ /* 0x000f280000300800 */
[----:B------:R-:W4:Y:S04]  /*16acb0*/  LDL.LU R15, [R1+0x1e3c] ;  /* 0x001e3c00010f7983 */ /* 0x000f280000300800 */
[----:B------:R-:W2:Y:S04]  /*16acc0*/  LDL.LU R199, [R1+0xd0] ;  /* 0x0000d00001c77983 */ /* 0x000ea80000300800 */
[----:B------:R-:W2:Y:S04]  /*16acd0*/  LDL.LU R196, [R1+0x371c] ;  /* 0x00371c0001c47983 */ /* 0x000ea80000300800 */
[----:B------:R-:W2:Y:S04]  /*16ace0*/  LDL.LU R191, [R1+0x3724] ;  /* 0x0037240001bf7983 */ /* 0x000ea80000300800 */
[----:B------:R-:W2:Y:S04]  /*16acf0*/  LDL.LU R190, [R1+0x3720] ;  /* 0x0037200001be7983 */ /* 0x000ea80000300800 */
[----:B------:R-:W-:Y:S04]  /*16ad00*/  STS.128 [R2+0x280], R228 ;  /* 0x000280e402007388 */ /* 0x000fe80000000c00 */
[----:B------:R-:W-:Y:S04]  /*16ad10*/  STS.128 [R2+0x80], R192 ;  /* 0x000080c002007388 */ /* 0x000fe80000000c00 */
[----:B----4-:R4:W-:Y:S04]  /*16ad20*/  STS.128 [R2+0x480], R12 ;  /* 0x0004800c02007388 */ /* 0x0109e80000000c00 */
[----:B----4-:R-:W4:Y:S04]  /*16ad30*/  LDL.LU R15, [R1+0x120] ;  /* 0x00012000010f7983 */ /* 0x010f280000300800 */
        /* <DEDUP_REMOVED lines=8> */
[----:B---3--:R-:W-:Y:S01]  /*16adc0*/  ISETP.GE.AND P6, PT, R197, c[0x0][0x178], PT ;  /* 0x00005e00c5007a0c */ /* 0x008fe20003fc6270 */
[----:B------:R-:W-:Y:S01]  /*16add0*/  IMAD.MOV.U32 R193, RZ, RZ, R9 ;  /* 0x000000ffffc17224 */ /* 0x000fe200078e0009 */
[----:B--2---:R-:W-:Y:S01]  /*16ade0*/  ISETP.GE.AND P2, PT, R189, c[0x0][0x17c], PT ;  /* 0x00005f00bd007a0c */ /* 0x004fe20003f46270 */
[----:B------:R-:W-:Y:S01]  /*16adf0*/  IMAD.MOV.U32 R4, RZ, RZ, R10 ;  /* 0x000000ffff047224 */ /* 0x000fe200078e000a */
[----:B------:R-:W2:Y:S01]  /*16ae00*/  LDL.LU R229, [R1+0xd4] ;  /* 0x0000d40001e57983 */ /* 0x000ea20000300800 */
[----:B------:R-:W-:-:S02]  /*16ae10*/  IMAD R3, R197, c[0x0][0x194], RZ ;  /* 0x00006500c5037a24 */ /* 0x000fc400078e02ff */
[----:B------:R-:W-:Y:S01]  /*16ae20*/  IMAD.MOV.U32 R9, RZ, RZ, c[0x0][0x194] ;  /* 0x00006500ff097624 */ /* 0x000fe200078e00ff */
[----:B------:R-:W-:Y:S04]  /*16ae30*/  STS.128 [R2+0x600], R192 ;  /* 0x000600c002007388 */ /* 0x000fe80000000c00 */
[----:B------:R3:W-:Y:S04]  /*16ae40*/  STS.128 [R2+0x680], R4 ;  /* 0x0006800402007388 */ /* 0x0007e80000000c00 */
[----:B------:R-:W-:Y:S01]  /*16ae50*/  BAR.SYNC.DEFER_BLOCKING 0x0 ;  /* 0x0000000000007b1d */ /* 0x000fe20000010000 */
[----:B------:R-:W-:-:S02]  /*16ae60*/  ISETP.LT.AND P6, PT, R189, c[0x0][0x17c], !P6 ;  /* 0x00005f00bd007a0c */ /* 0x000fc400077c1270 */
[----:B------:R-:W-:Y:S01]  /*16ae70*/  ISETP.LT.AND P4, PT, R196, c[0x0][0x178], !P2 ;  /* 0x00005e00c4007a0c */ /* 0x000fe20005781270 */
[----:B---3--:R-:W-:Y:S01]  /*16ae80*/  IMAD R2, R9, 0x80, R3 ;  /* 0x0000008009027824 */ /* 0x008fe200078e0203 */
[----:B------:R-:W-:-:S04]  /*16ae90*/  LEA R4, P3, R3, c[0x0][0x170], 0x2 ;  /* 0x00005c0003047a11 */ /* 0x000fc800078610ff */
[C---:B------:R-:W-:Y:S02]  /*16aea0*/  LEA R10, P5, R2.reuse, c[0x0][0x170], 0x2 ;  /* 0x00005c00020a7a11 */ /* 0x040fe400078a10ff */
[----:B------:R-:W-:Y:S02]  /*16aeb0*/  LEA R6, R9, R2, 0x7 ;  /* 0x0000000209067211 */ /* 0x000fe400078e38ff */
[----:B------:R-:W-:Y:S01]  /*16aec0*/  LEA.HI.X.SX32 R11, R2, c[0x0][0x174], 0x2, P5 ;  /* 0x00005d00020b7a11 */ /* 0x000fe200028f16ff */
[----:B------:R-:W-:Y:S01]  /*16aed0*/  IMAD R188, R189, c[0x0][0x198], RZ ;  /* 0x00006600bdbc7a24 */ /* 0x000fe200078e02ff */
[----:B------:R-:W-:Y:S01]  /*16aee0*/  LEA.HI.X.SX32 R5, R3, c[0x0][0x174], 0x2, P3 ;  /* 0x00005d0003057a11 */ /* 0x000fe200018f16ff */
[----:B------:R-:W-:Y:S01]  /*16aef0*/  IMAD R7, R9, 0x80, R6 ;  /* 0x0000008009077824 */ /* 0x000fe200078e0206 */
[----:B------:R-:W-:Y:S01]  /*16af00*/  LEA R8, P5, R6, c[0x0][0x170], 0x2 ;  /* 0x00005c0006087a11 */ /* 0x000fe200078a10ff */
[----:B------:R-:W-:Y:S01]  /*16af10*/  IMAD.WIDE R12, R188, 0x4, R10 ;  /* 0x00000004bc0c7825 */ /* 0x000fe200078e020a */
[----:B------:R-:W-:Y:S01]  /*16af20*/  ISETP.LT.AND P3, PT, R191, c[0x0][0x178], !P2 ;  /* 0x00005e00bf007a0c */ /* 0x000fe20005761270 */
[----:B------:R-:W3:Y:S01]  /*16af30*/  LDL.LU R189, [R1+0x94] ;  /* 0x0000940001bd7983 */ /* 0x000ee20000300800 */
[----:B------:R-:W-:Y:S01]  /*16af40*/  LEA.HI.X.SX32 R9, R6, c[0x0][0x174], 0x2, P5 ;  /* 0x00005d0006097a11 */ /* 0x000fe200028f16ff */
[----:B------:R-:W-:Y:S01]  /*16af50*/  IMAD.WIDE R2, R188, 0x4, R4 ;  /* 0x00000004bc027825 */ /* 0x000fe200078e0204 */
[----:B------:R-:W-:Y:S01]  /*16af60*/  LEA R6, P5, R7, c[0x0][0x170], 0x2 ;  /* 0x00005c0007067a11 */ /* 0x000fe200078a10ff */
[----:B------:R-:W3:Y:S01]  /*16af70*/  LDL.LU R230, [R1+0x44] ;  /* 0x0000440001e67983 */ /* 0x000ee20000300800 */
[----:B------:R-:W-:-:S02]  /*16af80*/  ISETP.LT.AND P2, PT, R190, c[0x0][0x178], !P2 ;  /* 0x00005e00be007a0c */ /* 0x000fc40005741270 */
[----:B------:R-:W-:Y:S01]  /*16af90*/  LEA.HI.X.SX32 R7, R7, c[0x0][0x174], 0x2, P5 ;  /* 0x00005d0007077a11 */ /* 0x000fe200028f16ff */
[----:B------:R-:W3:Y:S04]  /*16afa0*/  LDL.LU R192, [R1+0x100] ;  /* 0x0001000001c07983 */ /* 0x000ee80000300800 */
[----:B------:R-:W3:Y:S04]  /*16afb0*/  LDL.LU R194, [R1+0xb0] ;  /* 0x0000b00001c27983 */ /* 0x000ee80000300800 */
[----:B----4-:R4:W-:Y:S04]  /*16afc0*/  @P6 STG.E [R2.64], R15 ;  /* 0x0000000f02006986 */ /* 0x0109e8000c101904 */
[----:B------:R1:W-:Y:S01]  /*16afd0*/  @P4 STG.E [R12.64], R199 ;  /* 0x000000c70c004986 */ /* 0x0003e2000c101904 */
[----:B------:R-:W-:Y:S01]  /*16afe0*/  ISETP.LT.AND P4, PT, R197, c[0x0][0x178], !P0 ;  /* 0x00005e00c5007a0c */ /* 0x000fe20004781270 */
[----:B----4-:R-:W-:-:S04]  /*16aff0*/  IMAD.WIDE R2, R188, 0x4, R8 ;  /* 0x00000004bc027825 */ /* 0x010fc800078e0208 */
[C---:B-1----:R-:W-:Y:S01]  /*16b000*/  IMAD.WIDE R12, R188.reuse, 0x4, R6 ;  /* 0x00000004bc0c7825 */ /* 0x042fe200078e0206 */
[----:B------:R-:W-:Y:S01]  /*16b010*/  IADD3 R188, R188, c[0x0][0x198], RZ ;  /* 0x00006600bcbc7a10 */ /* 0x000fe20007ffe0ff */
[----:B------:R1:W-:Y:S04]  /*16b020*/  @P3 STG.E [R2.64], R231 ;  /* 0x000000e702003986 */ /* 0x0003e8000c101904 */
[----:B------:R-:W4:Y:S04]  /*16b030*/  LDL.LU R199, [R1+0x80] ;  /* 0x0000800001c77983 */ /* 0x000f280000300800 */
[----:B------:R-:W-:Y:S01]  /*16b040*/  @P2 STG.E [R12.64], R198 ;  /* 0x000000c60c002986 */ /* 0x000fe2000c101904 */
[----:B-1----:R-:W-:-:S03]  /*16b050*/  IMAD.WIDE R2, R188, 0x4, R4 ;  /* 0x00000004bc027825 */ /* 0x002fc600078e0204 */
[----:B------:R-:W4:Y:S04]  /*16b060*/  LDL.LU R231, [R1+0x204] ;  /* 0x0002040001e77983 */ /* 0x000f280000300800 */
[----:B------:R1:W-:Y:S04]  /*16b070*/  @P4 STG.E [R2.64], R228 ;  /* 0x000000e402004986 */ /* 0x0003e8000c101904 */
[----:B-1----:R-:W4:Y:S01]  /*16b080*/  LDL.LU R3, [R1+0x200] ;  /* 0x0002000001037983 */ /* 0x002f220000300800 */
[----:B------:R-:W-:Y:S02]  /*16b090*/  ISETP.LT.AND P5, PT, R196, c[0x0][0x178], !P0 ;  /* 0x00005e00c4007a0c */ /* 0x000fe400047a1270 */
[----:B------:R-:W-:Y:S01]  /*16b0a0*/  ISETP.LT.AND P6, PT, R191, c[0x0][0x178], !P0 ;  /* 0x00005e00bf007a0c */ /* 0x000fe200047c1270 */
[----:B------:R-:W-:Y:S01]  /*16b0b0*/  IMAD.WIDE R12, R188, 0x4, R10 ;  /* 0x00000004bc0c7825 */ /* 0x000fe200078e020a */
[----:B------:R-:W-:Y:S01]  /*16b0c0*/  ISETP.LT.AND P0, PT, R190, c[0x0][0x178], !P0 ;  /* 0x00005e00be007a0c */ /* 0x000fe20004701270 */
[----:B------:R-:W4:Y:S01]  /*16b0d0*/  LDL.LU R193, [R1+0x58a4] ;  /* 0x0058a40001c17983 */ /* 0x000f220000300800 */
[----:B------:R-:W-:Y:S01]  /*16b0e0*/  ISETP.GE.AND P3, PT, R14, c[0x0][0x17c], PT ;  /* 0x00005f000e007a0c */ /* 0x000fe20003f66270 */
[----:B------:R-:W-:Y:S01]  /*16b0f0*/  IMAD.WIDE R14, R188, 0x4, R8 ;  /* 0x00000004bc0e7825 */ /* 0x000fe200078e0208 */
[----:B------:R-:W-:Y:S01]  /*16b100*/  ISETP.LT.AND P2, PT, R197, c[0x0][0x178], !P1 ;  /* 0x00005e00c5007a0c */ /* 0x000fe20004f41270 */
[----:B------:R-:W4:Y:S01]  /*16b110*/  LDL.LU R228, [R1+0x104] ;  /* 0x0001040001e47983 */ /* 0x000f220000300800 */
[----:B------:R-:W-:-:S02]  /*16b120*/  ISETP.LT.AND P4, PT, R196, c[0x0][0x178], !P1 ;  /* 0x00005e00c4007a0c */ /* 0x000fc40004f81270 */
[----:B------:R-:W-:Y:S01]  /*16b130*/  IADD3 R2, R188, c[0x0][0x198], RZ ;  /* 0x00006600bc027a10 */ /* 0x000fe20007ffe0ff */
[----:B--2---:R1:W-:Y:S04]  /*16b140*/  @P5 STG.E [R12.64], R229 ;  /* 0x000000e50c005986 */ /* 0x0043e8000c101904 */
[----:B---3--:R2:W-:Y:S01]  /*16b150*/  @P6 STG.E [R14.64], R189 ;  /* 0x000000bd0e006986 */ /* 0x0085e2000c101904 */
[----:B-1----:R-:W-:-:S03]  /*16b160*/  IMAD.WIDE R12, R2, 0x4, R10 ;  /* 0x00000004020c7825 */ /* 0x002fc600078e020a */
[----:B------:R-:W3:Y:S01]  /*16b170*/  LDL.LU R229, [R1+0xb4] ;  /* 0x0000b40001e57983 */ /* 0x000ee20000300800 */
[----:B--2---:R-:W-:-:S04]  /*16b180*/  IMAD.WIDE R14, R188, 0x4, R6 ;  /* 0x00000004bc0e7825 */ /* 0x004fc800078e0206 */
[----:B------:R-:W-:Y:S01]  /*16b190*/  IMAD.WIDE R188, R2, 0x4, R4 ;  /* 0x0000000402bc7825 */ /* 0x000fe200078e0204 */
[----:B------:R1:W-:Y:S04]  /*16b1a0*/  @P0 STG.E [R14.64], R230 ;  /* 0x000000e60e000986 */ /* 0x0003e8000c101904 */
[----:B-1----:R-:W2:Y:S04]  /*16b1b0*/  LDL.LU R230, [R1+0x84] ;  /* 0x0000840001e67983 */ /* 0x002ea80000300800 */
[----:B------:R-:W2:Y:S04]  /*16b1c0*/  LDL.LU R195, [R1+0x250] ;  /* 0x0002500001c37983 */ /* 0x000ea80000300800 */
[----:B------:R-:W2:Y:S04]  /*16b1d0*/  LDL.LU R198, [R1+0x1f0] ;  /* 0x0001f00001c67983 */ /* 0x000ea80000300800 */
[----:B----4-:R-:W-:Y:S04]  /*16b1e0*/  @P2 STG.E [R188.64], R3 ;  /* 0x00000003bc002986 */ /* 0x010fe8000c101904 */
[----:B------:R1:W-:Y:S04]  /*16b1f0*/  @P4 STG.E [R12.64], R192 ;  /* 0x000000c00c004986 */ /* 0x0003e8000c101904 */
[----:B-1----:R-:W4:Y:S01]  /*16b200*/  LDL.LU R192, [R1+0x58a8] ;  /* 0x0058a80001c07983 */ /* 0x002f220000300800 */
[----:B------:R-:W-:-:S02]  /*16b210*/  ISETP.LT.AND P5, PT, R190, c[0x0][0x178], !P1 ;  /* 0x00005e00be007a0c */ /* 0x000fc40004fa1270 */
[----:B------:R-:W-:Y:S02]  /*16b220*/  ISETP.LT.AND P1, PT, R191, c[0x0][0x178], !P1 ;  /* 0x00005e00bf007a0c */ /* 0x000fe40004f21270 */
[----:B------:R-:W-:Y:S02]  /*16b230*/  ISETP.LT.AND P6, PT, R197, c[0x0][0x178], !P3 ;  /* 0x00005e00c5007a0c */ /* 0x000fe40005fc1270 */
[----:B------:R-:W-:Y:S02]  /*16b240*/  ISETP.GE.AND P2, PT, R193, c[0x0][0x17c], PT ;  /* 0x00005f00c1007a0c */ /* 0x000fe40003f46270 */
[----:B------:R-:W2:Y:S01]  /*16b250*/  LDL.LU R193, [R1+0x58ac] ;  /* 0x0058ac0001c17983 */ /* 0x000ea20000300800 */
[C---:B------:R-:W-:Y:S01]  /*16b260*/  IADD3 R3, R2.reuse, c[0x0][0x198], RZ ;  /* 0x0000660002037a10 */ /* 0x040fe20007ffe0ff */
[----:B------:R-:W-:Y:S01]  /*16b270*/  IMAD.WIDE R12, R2, 0x4, R8 ;  /* 0x00000004020c7825 */ /* 0x000fe200078e0208 */
[----:B------:R-:W-:Y:S02]  /*16b280*/  ISETP.LT.AND P0, PT, R196, c[0x0][0x178], !P3 ;  /* 0x00005e00c4007a0c */ /* 0x000fe40005f01270 */
[----:B------:R-:W-:Y:S01]  /*16b290*/  ISETP.LT.AND P4, PT, R191, c[0x0][0x178], !P3 ;  /* 0x00005e00bf007a0c */ /* 0x000fe20005f81270 */
[----:B------:R-:W-:Y:S01]  /*16b2a0*/  IMAD.WIDE R14, R2, 0x4, R6 ;  /* 0x00000004020e7825 */ /* 0x000fe200078e0206 */
[----:B------:R1:W-:Y:S03]  /*16b2b0*/  @P1 STG.E [R12.64], R194 ;  /* 0x000000c20c001986 */ /* 0x0003e6000c101904 */
[C---:B------:R-:W-:Y:S01]  /*16b2c0*/  IMAD.WIDE R188, R3.reuse, 0x4, R4 ;  /* 0x0000000403bc7825 */ /* 0x040fe200078e0204 */
[----:B------:R3:W-:Y:S04]  /*16b2d0*/  @P5 STG.E [R14.64], R199 ;  /* 0x000000c70e005986 */ /* 0x0007e8000c101904 */
[----:B------:R3:W-:Y:S01]  /*16b2e0*/  @P6 STG.E [R188.64], R231 ;  /* 0x000000e7bc006986 */ /* 0x0007e2000c101904 */
[----:B-1----:R-:W-:-:S04]  /*16b2f0*/  IMAD.WIDE R12, R3, 0x4, R10 ;  /* 0x00000004030c7825 */ /* 0x002fc800078e020a */
[----:B---3--:R-:W-:Y:S01]  /*16b300*/  IMAD.WIDE R14, R3, 0x4, R8 ;  /* 0x00000004030e7825 */ /* 0x008fe200078e0208 */
[----:B------:R-:W3:Y:S04]  /*16b310*/  LDL.LU R231, [R1+0xe0] ;  /* 0x0000e00001e77983 */ /* 0x000ee80000300800 */
[----:B------:R-:W3:Y:S04]  /*16b320*/  LDL.LU R194, [R1+0xa0] ;  /* 0x0000a00001c27983 */ /* 0x000ee80000300800 */
[----:B------:R1:W-:Y:S04]  /*16b330*/  @P0 STG.E [R12.64], R228 ;  /* 0x000000e40c000986 */ /* 0x0003e8000c101904 */
[----:B------:R1:W-:Y:S01]  /*16b340*/  @P4 STG.E [R14.64], R229 ;  /* 0x000000e50e004986 */ /* 0x0003e2000c101904 */
[----:B----4-:R-:W-:-:S03]  /*16b350*/  ISETP.GE.AND P1, PT, R192, c[0x0][0x17c], PT ;  /* 0x00005f00c0007a0c */ /* 0x010fc60003f26270 */
[----:B------:R-:W4:Y:S04]  /*16b360*/  LDL.LU R192, [R1+0x58b0] ;  /* 0x0058b00001c07983 */ /* 0x000f280000300800 */
[----:B------:R-:W4:Y:S04]  /*16b370*/  LDL.LU R199, [R1+0x254] ;  /* 0x0002540001c77983 */ /* 0x000f280000300800 */
[----:B-1----:R-:W4:Y:S04]  /*16b380*/  LDL.LU R228, [R1+0x1f4] ;  /* 0x0001f40001e47983 */ /* 0x002f280000300800 */
[----:B------:R-:W4:Y:S01]  /*16b390*/  LDL.LU R229, [R1+0xe4] ;  /* 0x0000e40001e57983 */ /* 0x000f220000300800 */
[----:B------:R-:W-:-:S02]  /*16b3a0*/  ISETP.LT.AND P3, PT, R190, c[0x0][0x178], !P3 ;  /* 0x00005e00be007a0c */ /* 0x000fc40005f61270 */
[----:B------:R-:W-:Y:S02]  /*16b3b0*/  ISETP.LT.AND P5, PT, R197, c[0x0][0x178], !P2 ;  /* 0x00005e00c5007a0c */ /* 0x000fe400057a1270 */
[----:B------:R-:W-:Y:S02]  /*16b3c0*/  ISETP.LT.AND P6, PT, R196, c[0x0][0x178], !P2 ;  /* 0x00005e00c4007a0c */ /* 0x000fe400057c1270 */
[C---:B------:R-:W-:Y:S01]  /*16b3d0*/  IADD3 R2, R3.reuse, c[0x0][0x198], RZ ;  /* 0x0000660003027a10 */ /* 0x040fe20007ffe0ff */
[----:B------:R-:W-:Y:S01]  /*16b3e0*/  IMAD.WIDE R12, R3, 0x4, R6 ;  /* 0x00000004030c7825 */ /* 0x000fe200078e0206 */
[----:B------:R-:W-:Y:S02]  /*16b3f0*/  ISETP.LT.AND P4, PT, R191, c[0x0][0x178], !P2 ;  /* 0x00005e00bf007a0c */ /* 0x000fe40005781270 */
[----:B------:R-:W-:Y:S01]  /*16b400*/  ISETP.LT.AND P2, PT, R190, c[0x0][0x178], !P2 ;  /* 0x00005e00be007a0c */ /* 0x000fe20005741270 */
[----:B------:R-:W-:Y:S01]  /*16b410*/  IMAD.WIDE R14, R2, 0x4, R4 ;  /* 0x00000004020e7825 */ /* 0x000fe200078e0204 */
[----:B--2---:R-:W-:-:S03]  /*16b420*/  ISETP.GE.AND P0, PT, R193, c[0x0][0x17c], PT ;  /* 0x00005f00c1007a0c */ /* 0x004fc60003f06270 */
[----:B------:R-:W-:Y:S01]  /*16b430*/  IMAD.WIDE R188, R2, 0x4, R10 ;  /* 0x0000000402bc7825 */ /* 0x000fe200078e020a */
[----:B------:R1:W-:Y:S01]  /*16b440*/  @P3 STG.E [R12.64], R230 ;  /* 0x000000e60c003986 */ /* 0x0003e2000c101904 */
[----:B------:R-:W-:-:S03]  /*16b450*/  ISETP.LT.AND P3, PT, R197, c[0x0][0x178], !P0 ;  /* 0x00005e00c5007a0c */ /* 0x000fc60004761270 */
[----:B------:R2:W-:Y:S01]  /*16b460*/  @P5 STG.E [R14.64], R195 ;  /* 0x000000c30e005986 */ /* 0x0005e2000c101904 */
[----:B------:R-:W-:-:S03]  /*16b470*/  ISETP.LT.AND P5, PT, R196, c[0x0][0x178], !P0 ;  /* 0x00005e00c4007a0c */ /* 0x000fc600047a1270 */
[----:B------:R3:W-:Y:S01]  /*16b480*/  @P6 STG.E [R188.64], R198 ;  /* 0x000000c6bc006986 */ /* 0x0007e2000c101904 */
[----:B------:R-:W-:Y:S02]  /*16b490*/  ISETP.LT.AND P6, PT, R191, c[0x0][0x178], !P0 ;  /* 0x00005e00bf007a0c */ /* 0x000fe400047c1270 */
[C---:B------:R-:W-:Y:S01]  /*16b4a0*/  IADD3 R3, R2.reuse, c[0x0][0x198], RZ ;  /* 0x0000660002037a10 */ /* 0x040fe20007ffe0ff */
[C---:B-1----:R-:W-:Y:S01]  /*16b4b0*/  IMAD.WIDE R12, R2.reuse, 0x4, R8 ;  /* 0x00000004020c7825 */ /* 0x042fe200078e0208 */
[----:B------:R-:W4:Y:S03]  /*16b4c0*/  LDL.LU R230, [R1+0xa4] ;  /* 0x0000a40001e67983 */ /* 0x000f260000300800 */
[----:B--2---:R-:W-:Y:S01]  /*16b4d0*/  IMAD.WIDE R14, R2, 0x4, R6 ;  /* 0x00000004020e7825 */ /* 0x004fe200078e0206 */
[----:B---3--:R1:W-:Y:S03]  /*16b4e0*/  @P4 STG.E [R12.64], R231 ;  /* 0x000000e70c004986 */ /* 0x0083e6000c101904 */
[C---:B------:R-:W-:Y:S01]  /*16b4f0*/  IMAD.WIDE R188, R3.reuse, 0x4, R4 ;  /* 0x0000000403bc7825 */ /* 0x040fe200078e0204 */
[----:B------:R2:W-:Y:S04]  /*16b500*/  @P2 STG.E [R14.64], R194 ;  /* 0x000000c20e002986 */ /* 0x0005e8000c101904 */
[----:B------:R-:W3:Y:S01]  /*16b510*/  LDL.LU R193, [R1+0x230] ;  /* 0x0002300001c17983 */ /* 0x000ee20000300800 */
[----:B-1----:R-:W-:-:S03]  /*16b520*/  IMAD.WIDE R12, R3, 0x4, R10 ;  /* 0x00000004030c7825 */ /* 0x002fc600078e020a */
[----:B------:R-:W3:Y:S01]  /*16b530*/  LDL.LU R195, [R1+0x110] ;  /* 0x0001100001c37983 */ /* 0x000ee20000300800 */
[----:B--2---:R-:W-:-:S03]  /*16b540*/  IMAD.WIDE R14, R3, 0x4, R8 ;  /* 0x00000004030e7825 */ /* 0x004fc600078e0208 */
[----:B------:R-:W2:Y:S01]  /*16b550*/  LDL.LU R198, [R1+0xc0] ;  /* 0x0000c00001c67983 */ /* 0x000ea20000300800 */
[----:B------:R-:W-:-:S03]  /*16b560*/  IADD3 R2, R3, c[0x0][0x198], RZ ;  /* 0x0000660003027a10 */ /* 0x000fc60007ffe0ff */
[----:B------:R-:W2:Y:S01]  /*16b570*/  LDL.LU R231, [R1+0x274] ;  /* 0x0002740001e77983 */ /* 0x000ea20000300800 */
[----:B----4-:R-:W-:-:S03]  /*16b580*/  ISETP.GE.AND P4, PT, R192, c[0x0][0x17c], PT ;  /* 0x00005f00c0007a0c */ /* 0x010fc60003f86270 */
[----:B------:R-:W4:Y:S04]  /*16b590*/  LDL.LU R192, [R1+0x58b4] ;  /* 0x0058b40001c07983 */ /* 0x000f280000300800 */
[----:B------:R-:W-:Y:S04]  /*16b5a0*/  @P3 STG.E [R188.64], R199 ;  /* 0x000000c7bc003986 */ /* 0x000fe8000c101904 */
[----:B------:R1:W-:Y:S04]  /*16b5b0*/  @P5 STG.E [R12.64], R228 ;  /* 0x000000e40c005986 */ /* 0x0003e8000c101904 */
[----:B------:R1:W-:Y:S04]  /*16b5c0*/  @P6 STG.E [R14.64], R229 ;  /* 0x000000e50e006986 */ /* 0x0003e8000c101904 */
[----:B-1----:R-:W2:Y:S04]  /*16b5d0*/  LDL.LU R228, [R1+0x234] ;  /* 0x0002340001e47983 */ /* 0x002ea80000300800 */
[----:B------:R-:W2:Y:S01]  /*16b5e0*/  LDL.LU R229, [R1+0x114] ;  /* 0x0001140001e57983 */ /* 0x000ea20000300800 */
[----:B------:R-:W-:-:S03]  /*16b5f0*/  IMAD.WIDE R14, R3, 0x4, R6 ;  /* 0x00000004030e7825 */ /* 0x000fc600078e0206 */
[----:B------:R-:W2:Y:S01]  /*16b600*/  LDL.LU R3, [R1+0x270] ;  /* 0x0002700001037983 */ /* 0x000ea20000300800 */
[----:B------:R-:W-:Y:S02]  /*16b610*/  ISETP.LT.AND P0, PT, R190, c[0x0][0x178], !P0 ;  /* 0x00005e00be007a0c */ /* 0x000fe40004701270 */
[----:B------:R-:W-:Y:S02]  /*16b620*/  ISETP.LT.AND P2, PT, R197, c[0x0][0x178], !P1 ;  /* 0x00005e00c5007a0c */ /* 0x000fe40004f41270 */
[----:B------:R-:W-:Y:S01]  /*16b630*/  ISETP.LT.AND P3, PT, R196, c[0x0][0x178], !P1 ;  /* 0x00005e00c4007a0c */ /* 0x000fe20004f61270 */
[----:B------:R-:W-:-:S04]  /*16b640*/  IMAD.WIDE R188, R2, 0x4, R4 ;  /* 0x0000000402bc7825 */ /* 0x000fc800078e0204 */
[----:B------:R-:W-:-:S04]  /*16b650*/  IMAD.WIDE R12, R2, 0x4, R10 ;  /* 0x00000004020c7825 */ /* 0x000fc800078e020a */
[----:B------:R1:W-:Y:S04]  /*16b660*/  @P0 STG.E [R14.64], R230 ;  /* 0x000000e60e000986 */ /* 0x0003e8000c101904 */
[----:B-1----:R-:W4:Y:S04]  /*16b670*/  LDL.LU R230, [R1+0xc4] ;  /* 0x0000c40001e67983 */ /* 0x002f280000300800 */
[----:B------:R-:W4:Y:S04]  /*16b680*/  LDL.LU R194, [R1+0x2b0] ;  /* 0x0002b00001c27983 */ /* 0x000f280000300800 */
[----:B------:R-:W4:Y:S04]  /*16b690*/  LDL.LU R199, [R1+0x260] ;  /* 0x0002600001c77983 */ /* 0x000f280000300800 */
[----:B--2---:R-:W-:Y:S04]  /*16b6a0*/  @P2 STG.E [R188.64], R3 ;  /* 0x00000003bc002986 */ /* 0x004fe8000c101904 */
[----:B---3--:R1:W-:Y:S04]  /*16b6b0*/  @P3 STG.E [R12.64], R193 ;  /* 0x000000c10c003986 */ /* 0x0083e8000c101904 */
[----:B-1----:R-:W2:Y:S01]  /*16b6c0*/  LDL.LU R193, [R1+0x58b8] ;  /* 0x0058b80001c17983 */ /* 0x002ea20000300800 */
[----:B------:R-:W-:-:S02]  /*16b6d0*/  ISETP.LT.AND P5, PT, R190, c[0x0][0x178], !P1 ;  /* 0x00005e00be007a0c */ /* 0x000fc40004fa1270 */
[----:B------:R-:W-:Y:S02]  /*16b6e0*/  ISETP.LT.AND P1, PT, R191, c[0x0][0x178], !P1 ;  /* 0x00005e00bf007a0c */ /* 0x000fe40004f21270 */
[----:B------:R-:W-:Y:S02]  /*16b6f0*/  ISETP.LT.AND P6, PT, R197, c[0x0][0x178], !P4 ;  /* 0x00005e00c5007a0c */ /* 0x000fe400067c1270 */
[----:B----4-:R-:W-:Y:S02]  /*16b700*/  ISETP.GE.AND P2, PT, R192, c[0x0][0x17c], PT ;  /* 0x00005f00c0007a0c */ /* 0x010fe40003f46270 */
[----:B------:R-:W3:Y:S01]  /*16b710*/  LDL.LU R192, [R1+0x58bc] ;  /* 0x0058bc0001c07983 */ /* 0x000ee20000300800 */
        /* <DEDUP_REMOVED lines=10> */
[----:B----4-:R-:W-:Y:S01]  /*16b7c0*/  IMAD.WIDE R14, R3, 0x4, R8 ;  /* 0x00000004030e7825 */ /* 0x010fe200078e0208 */
[----:B------:R-:W4:Y:S04]  /*16b7d0*/  LDL.LU R231, [R1+0x210] ;  /* 0x0002100001e77983 */ /* 0x000f280000300800 */
[----:B------:R-:W4:Y:S04]  /*16b7e0*/  LDL.LU R195, [R1+0xf0] ;  /* 0x0000f00001c37983 */ /* 0x000f280000300800 */
[----:B------:R1:W-:Y:S04]  /*16b7f0*/  @P0 STG.E [R12.64], R228 ;  /* 0x000000e40c000986 */ /* 0x0003e8000c101904 */
[----:B------:R1:W-:Y:S01]  /*16b800*/  @P3 STG.E [R14.64], R229 ;  /* 0x000000e50e003986 */ /* 0x0003e2000c101904 */
[----:B--2---:R-:W-:-:S03]  /*16b810*/  ISETP.GE.AND P1, PT, R193, c[0x0][0x17c], PT ;  /* 0x00005f00c1007a0c */ /* 0x004fc60003f26270 */
[----:B------:R-:W2:Y:S04]  /*16b820*/  LDL.LU R193, [R1+0x58c0] ;  /* 0x0058c00001c17983 */ /* 0x000ea80000300800 */
[----:B------:R-:W2:Y:S04]  /*16b830*/  LDL.LU R198, [R1+0x2b4] ;  /* 0x0002b40001c67983 */ /* 0x000ea80000300800 */
[----:B-1----:R-:W2:Y:S04]  /*16b840*/  LDL.LU R228, [R1+0x264] ;  /* 0x0002640001e47983 */ /* 0x002ea80000300800 */
[----:B------:R-:W2:Y:S01]  /*16b850*/  LDL.LU R229, [R1+0x214] ;  /* 0x0002140001e57983 */ /* 0x000ea20000300800 */
        /* <DEDUP_REMOVED lines=8> */
[----:B---3--:R-:W-:-:S03]  /*16b8e0*/  ISETP.GE.AND P0, PT, R192, c[0x0][0x17c], PT ;  /* 0x00005f00c0007a0c */ /* 0x008fc60003f06270 */
        /* <DEDUP_REMOVED lines=9> */
[----:B------:R-:W2:Y:S03]  /*16b980*/  LDL.LU R230, [R1+0xf4] ;  /* 0x0000f40001e67983 */ /* 0x000ea60000300800 */
[----:B---3--:R-:W-:Y:S01]  /*16b990*/  IMAD.WIDE R14, R2, 0x4, R6 ;  /* 0x00000004020e7825 */ /* 0x008fe200078e0206 */
[----:B----4-:R1:W-:Y:S03]  /*16b9a0*/  @P3 STG.E [R12.64], R231 ;  /* 0x000000e70c003986 */ /* 0x0103e6000c101904 */
[C---:B------:R-:W-:Y:S01]  /*16b9b0*/  IMAD.WIDE R188, R3.reuse, 0x4, R4 ;  /* 0x0000000403bc7825 */ /* 0x040fe200078e0204 */
[----:B------:R3:W-:Y:S04]  /*16b9c0*/  @P2 STG.E [R14.64], R195 ;  /* 0x000000c30e002986 */ /* 0x0007e8000c101904 */
[----:B------:R-:W4:Y:S01]  /*16b9d0*/  LDL.LU R192, [R1+0x290] ;  /* 0x0002900001c07983 */ /* 0x000f220000300800 */
[----:B-1----:R-:W-:-:S03]  /*16b9e0*/  IMAD.WIDE R12, R3, 0x4, R10 ;  /* 0x00000004030c7825 */ /* 0x002fc600078e020a */
[----:B------:R-:W4:Y:S01]  /*16b9f0*/  LDL.LU R194, [R1+0x240] ;  /* 0x0002400001c27983 */ /* 0x000f220000300800 */
[----:B---3--:R-:W-:-:S03]  /*16ba00*/  IMAD.WIDE R14, R3, 0x4, R8 ;  /* 0x00000004030e7825 */ /* 0x008fc600078e0208 */
[----:B------:R-:W3:Y:S01]  /*16ba10*/  LDL.LU R199, [R1+0x1e0] ;  /* 0x0001e00001c77983 */ /* 0x000ee20000300800 */
[----:B------:R-:W-:-:S03]  /*16ba20*/  IADD3 R2, R3, c[0x0][0x198], RZ ;  /* 0x0000660003027a10 */ /* 0x000fc60007ffe0ff */
[----:B------:R-:W3:Y:S01]  /*16ba30*/  LDL.LU R231, [R1+0x2d4] ;  /* 0x0002d40001e77983 */ /* 0x000ee20000300800 */
[----:B--2---:R-:W-:-:S03]  /*16ba40*/  ISETP.GE.AND P3, PT, R193, c[0x0][0x17c], PT ;  /* 0x00005f00c1007a0c */ /* 0x004fc60003f66270 */
[----:B------:R-:W2:Y:S04]  /*16ba50*/  LDL.LU R193, [R1+0x58c4] ;  /* 0x0058c40001c17983 */ /* 0x000ea80000300800 */
        /* <DEDUP_REMOVED lines=13> */
[----:B-1----:R-:W3:Y:S04]  /*16bb30*/  LDL.LU R230, [R1+0x1e4] ;  /* 0x0001e40001e67983 */ /* 0x002ee80000300800 */
[----:B------:R-:W3:Y:S04]  /*16bb40*/  LDL.LU R195, [R1+0x2f0] ;  /* 0x0002f00001c37983 */ /* 0x000ee80000300800 */
[----:B------:R-:W3:Y:S04]  /*16bb50*/  LDL.LU R198, [R1+0x2c0] ;  /* 0x0002c00001c67983 */ /* 0x000ee80000300800 */
[----:B--2---:R-:W-:Y:S04]  /*16bb60*/  @P2 STG.E [R188.64], R3 ;  /* 0x00000003bc002986 */ /* 0x004fe8000c101904 */
[----:B----4-:R1:W-:Y:S04]  /*16bb70*/  @P4 STG.E [R12.64], R192 ;  /* 0x000000c00c004986 */ /* 0x0103e8000c101904 */
[----:B-1----:R-:W2:Y:S01]  /*16bb80*/  LDL.LU R192, [R1+0x58c8] ;  /* 0x0058c80001c07983 */ /* 0x002ea20000300800 */
[----:B------:R-:W-:-:S02]  /*16bb90*/  ISETP.LT.AND P5, PT, R190, c[0x0][0x178], !P1 ;  /* 0x00005e00be007a0c */ /* 0x000fc40004fa1270 */
[----:B------:R-:W-:Y:S02]  /*16bba0*/  ISETP.LT.AND P1, PT, R191, c[0x0][0x178], !P1 ;  /* 0x00005e00bf007a0c */ /* 0x000fe40004f21270 */
[----:B------:R-:W-:Y:S02]  /*16bbb0*/  ISETP.LT.AND P6, PT, R197, c[0x0][0x178], !P3 ;  /* 0x00005e00c5007a0c */ /* 0x000fe40005fc1270 */
[----:B------:R-:W-:Y:S02]  /*16bbc0*/  ISETP.GE.AND P2, PT, R193, c[0x0][0x17c], PT ;  /* 0x00005f00c1007a0c */ /* 0x000fe40003f46270 */
[----:B------:R-:W4:Y:S01]  /*16bbd0*/  LDL.LU R193, [R1+0x58cc] ;  /* 0x0058cc0001c17983 */ /* 0x000f220000300800 */
[C---:B------:R-:W-:Y:S01]  /*16bbe0*/  IADD3 R3, R2.reuse, c[0x0][0x198], RZ ;  /* 0x0000660002037a10 */ /* 0x040fe20007ffe0ff */
[----:B------:R-:W-:Y:S01]  /*16bbf0*/  IMAD.WIDE R12, R2, 0x4, R8 ;  /* 0x00000004020c7825 */ /* 0x000fe200078e0208 */
[----:B------:R-:W-:Y:S02]  /*16bc00*/  ISETP.LT.AND P0, PT, R196, c[0x0][0x178], !P3 ;  /* 0x00005e00c4007a0c */ /* 0x000fe40005f01270 */
[----:B------:R-:W-:Y:S01]  /*16bc10*/  ISETP.LT.AND P4, PT, R191, c[0x0][0x178], !P3 ;  /* 0x00005e00bf007a0c */ /* 0x000fe20005f81270 */
[----:B------:R-:W-:Y:S01]  /*16bc20*/  IMAD.WIDE R14, R2, 0x4, R6 ;  /* 0x00000004020e7825 */ /* 0x000fe200078e0206 */
[----:B------:R1:W-:Y:S03]  /*16bc30*/  @P1 STG.E [R12.64], R194 ;  /* 0x000000c20c001986 */ /* 0x0003e6000c101904 */
[C---:B------:R-:W-:Y:S01]  /*16bc40*/  IMAD.WIDE R188, R3.reuse, 0x4, R4 ;  /* 0x0000000403bc7825 */ /* 0x040fe200078e0204 */
[----:B---3--:R3:W-:Y:S04]  /*16bc50*/  @P5 STG.E [R14.64], R199 ;  /* 0x000000c70e005986 */ /* 0x0087e8000c101904 */
[----:B------:R3:W-:Y:S01]  /*16bc60*/  @P6 STG.E [R188.64], R231 ;  /* 0x000000e7bc006986 */ /* 0x0007e2000c101904 */
[----:B-1----:R-:W-:-:S04]  /*16bc70*/  IMAD.WIDE R12, R3, 0x4, R10 ;  /* 0x00000004030c7825 */ /* 0x002fc800078e020a */
[----:B---3--:R-:W-:Y:S01]  /*16bc80*/  IMAD.WIDE R14, R3, 0x4, R8 ;  /* 0x00000004030e7825 */ /* 0x008fe200078e0208 */
[----:B------:R-:W3:Y:S04]  /*16bc90*/  LDL.LU R231, [R1+0x280] ;  /* 0x0002800001e77983 */ /* 0x000ee80000300800 */
[----:B------:R-:W3:Y:S04]  /*16bca0*/  LDL.LU R194, [R1+0x220] ;  /* 0x0002200001c27983 */ /* 0x000ee80000300800 */
        /* <DEDUP_REMOVED lines=15> */
[----:B----4-:R-:W-:-:S03]  /*16bda0*/  ISETP.GE.AND P0, PT, R193, c[0x0][0x17c], PT ;  /* 0x00005f00c1007a0c */ /* 0x010fc60003f06270 */
        /* <DEDUP_REMOVED lines=10> */
[----:B----4-:R-:W-:Y:S01]  /*16be50*/  IMAD.WIDE R14, R2, 0x4, R6 ;  /* 0x00000004020e7825 */ /* 0x010fe200078e0206 */
[----:B---3--:R1:W-:Y:S03]  /*16be60*/  @P4 STG.E [R12.64], R231 ;  /* 0x000000e70c004986 */ /* 0x0083e6000c101904 */
        /* <DEDUP_REMOVED lines=21> */
[----:B------:R-:W-:Y:S01]  /*16bfc0*/  IMAD.WIDE R188, R2, 0x4, R4 ;  /* 0x0000000402bc7825 */ /* 0x000fe200078e0204 */
[----:B------:R-:W-:-:S03]  /*16bfd0*/  ISETP.LT.AND P5, PT, R190, c[0x0][0x178], !P1 ;  /* 0x00005e00be007a0c */ /* 0x000fc60004fa1270 */
[----:B------:R-:W-:Y:S01]  /*16bfe0*/  IMAD.WIDE R12, R2, 0x4, R10 ;  /* 0x00000004020c7825 */ /* 0x000fe200078e020a */
[----:B------:R-:W-:-:S03]  /*16bff0*/  ISETP.LT.AND P1, PT, R191, c[0x0][0x178], !P1 ;  /* 0x00005e00bf007a0c */ /* 0x000fc60004f21270 */
[----:B------:R1:W-:Y:S01]  /*16c000*/  @P0 STG.E [R14.64], R230 ;  /* 0x000000e60e000986 */ /* 0x0003e2000c101904 */
[----:B------:R-:W-:Y:S02]  /*16c010*/  ISETP.LT.AND P6, PT, R197, c[0x0][0x178], !P4 ;  /* 0x00005e00c5007a0c */ /* 0x000fe400067c1270 */
[----:B------:R-:W-:Y:S01]  /*16c020*/  ISETP.LT.AND P0, PT, R196, c[0x0][0x178], !P4 ;  /* 0x00005e00c4007a0c */ /* 0x000fe20006701270 */
[----:B-1----:R-:W3:Y:S04]  /*16c030*/  LDL.LU R230, [R1+0x34] ;  /* 0x0000340001e67983 */ /* 0x002ee80000300800 */
[----:B------:R-:W3:Y:S04]  /*16c040*/  LDL.LU R194, [R1+0x128] ;  /* 0x0001280001c27983 */ /* 0x000ee80000300800 */
[----:B------:R-:W3:Y:S01]  /*16c050*/  LDL.LU R199, [R1+0xd8] ;  /* 0x0000d80001c77983 */ /* 0x000ee20000300800 */
[----:B------:R-:W-:-:S03]  /*16c060*/  IMAD.WIDE R14, R2, 0x4, R6 ;  /* 0x00000004020e7825 */ /* 0x000fc600078e0206 */
[----:B--2---:R1:W-:Y:S01]  /*16c070*/  @P2 STG.E [R188.64], R3 ;  /* 0x00000003bc002986 */ /* 0x0043e2000c101904 */
[----:B------:R-:W-:-:S03]  /*16c080*/  ISETP.GE.AND P2, PT, R192, c[0x0][0x17c], PT ;  /* 0x00005f00c0007a0c */ /* 0x000fc60003f46270 */
[----:B----4-:R2:W-:Y:S01]  /*16c090*/  @P3 STG.E [R12.64], R193 ;  /* 0x000000c10c003986 */ /* 0x0105e2000c101904 */
[----:B------:R-:W-:Y:S02]  /*16c0a0*/  ISETP.LT.AND P3, PT, R191, c[0x0][0x178], !P4 ;  /* 0x00005e00bf007a0c */ /* 0x000fe40006761270 */
[C---:B-1----:R-:W-:Y:S01]  /*16c0b0*/  IADD3 R3, R2.reuse, c[0x0][0x198], RZ ;  /* 0x0000660002037a10 */ /* 0x042fe20007ffe0ff */
[----:B--2---:R-:W2:Y:S01]  /*16c0c0*/  LDL.LU R193, [R1+0x58d8] ;  /* 0x0058d80001c17983 */ /* 0x004ea20000300800 */
[----:B------:R-:W-:-:S03]  /*16c0d0*/  IMAD.WIDE R12, R2, 0x4, R8 ;  /* 0x00000004020c7825 */ /* 0x000fc600078e0208 */
[----:B------:R-:W4:Y:S01]  /*16c0e0*/  LDL.LU R192, [R1+0x58dc] ;  /* 0x0058dc0001c07983 */ /* 0x000f220000300800 */
[----:B------:R-:W-:-:S03]  /*16c0f0*/  IMAD.WIDE R188, R3, 0x4, R4 ;  /* 0x0000000403bc7825 */ /* 0x000fc600078e0204 */
[----:B------:R1:W-:Y:S04]  /*16c100*/  @P1 STG.E [R12.64], R195 ;  /* 0x000000c30c001986 */ /* 0x0003e8000c101904 */
[----:B---3--:R3:W-:Y:S04]  /*16c110*/  @P5 STG.E [R14.64], R198 ;  /* 0x000000c60e005986 */ /* 0x0087e8000c101904 */
[----:B------:R3:W-:Y:S01]  /*16c120*/  @P6 STG.E [R188.64], R231 ;  /* 0x000000e7bc006986 */ /* 0x0007e2000c101904 */
[----:B-1----:R-:W-:-:S04]  /*16c130*/  IMAD.WIDE R12, R3, 0x4, R10 ;  /* 0x00000004030c7825 */ /* 0x002fc800078e020a */
[----:B---3--:R-:W-:Y:S01]  /*16c140*/  IMAD.WIDE R14, R3, 0x4, R8 ;  /* 0x00000004030e7825 */ /* 0x008fe200078e0208 */
[----:B------:R-:W3:Y:S04]  /*16c150*/  LDL.LU R231, [R1+0x98] ;  /* 0x0000980001e77983 */ /* 0x000ee80000300800 */
[----:B------:R-:W3:Y:S04]  /*16c160*/  LDL.LU R195, [R1+0x48] ;  /* 0x0000480001c37983 */ /* 0x000ee80000300800 */
[----:B------:R-:W3:Y:S04]  /*16c170*/  LDL.LU R189, [R1+0x58e0] ;  /* 0x0058e00001bd7983 */ /* 0x000ee80000300800 */
[----:B------:R1:W-:Y:S04]  /*16c180*/  @P0 STG.E [R12.64], R228 ;  /* 0x000000e40c000986 */ /* 0x0003e8000c101904 */
[----:B------:R-:W3:Y:S04]  /*16c190*/  LDL.LU R198, [R1+0x12c] ;  /* 0x00012c0001c67983 */ /* 0x000ee80000300800 */
[----:B------:R1:W-:Y:S04]  /*16c1a0*/  @P3 STG.E [R14.64], R229 ;  /* 0x000000e50e003986 */ /* 0x0003e8000c101904 */
[----:B-1----:R-:W3:Y:S04]  /*16c1b0*/  LDL.LU R228, [R1+0xdc] ;  /* 0x0000dc0001e47983 */ /* 0x002ee80000300800 */
[----:B------:R-:W3:Y:S01]  /*16c1c0*/  LDL.LU R229, [R1+0x9c] ;  /* 0x00009c0001e57983 */ /* 0x000ee20000300800 */
[----:B------:R-:W-:-:S02]  /*16c1d0*/  ISETP.LT.AND P4, PT, R190, c[0x0][0x178], !P4 ;  /* 0x00005e00be007a0c */ /* 0x000fc40006781270 */
[----:B------:R-:W-:Y:S02]  /*16c1e0*/  ISETP.LT.AND P5, PT, R197, c[0x0][0x178], !P2 ;  /* 0x00005e00c5007a0c */ /* 0x000fe400057a1270 */
[----:B------:R-:W-:Y:S02]  /*16c1f0*/  ISETP.LT.AND P6, PT, R196, c[0x0][0x178], !P2 ;  /* 0x00005e00c4007a0c */ /* 0x000fe400057c1270 */
[C---:B------:R-:W-:Y:S01]  /*16c200*/  IADD3 R188, R3.reuse, c[0x0][0x198], RZ ;  /* 0x0000660003bc7a10 */ /* 0x040fe20007ffe0ff */
[----:B------:R-:W-:Y:S01]  /*16c210*/  IMAD.WIDE R2, R3, 0x4, R6 ;  /* 0x0000000403027825 */ /* 0x000fe200078e0206 */
[----:B------:R-:W-:Y:S02]  /*16c220*/  ISETP.LT.AND P3, PT, R191, c[0x0][0x178], !P2 ;  /* 0x00005e00bf007a0c */ /* 0x000fe40005761270 */
[----:B------:R-:W-:Y:S01]  /*16c230*/  ISETP.LT.AND P2, PT, R190, c[0x0][0x178], !P2 ;  /* 0x00005e00be007a0c */ /* 0x000fe20005741270 */
[----:B------:R-:W-:-:S04]  /*16c240*/  IMAD.WIDE R12, R188, 0x4, R4 ;  /* 0x00000004bc0c7825 */ /* 0x000fc800078e0204 */
[C---:B------:R-:W-:Y:S01]  /*16c250*/  IMAD.WIDE R14, R188.reuse, 0x4, R10 ;  /* 0x00000004bc0e7825 */ /* 0x040fe200078e020a */
[----:B------:R1:W-:Y:S04]  /*16c260*/  @P4 STG.E [R2.64], R230 ;  /* 0x000000e602004986 */ /* 0x0003e8000c101904 */
[----:B------:R1:W-:Y:S04]  /*16c270*/  @P5 STG.E [R12.64], R194 ;  /* 0x000000c20c005986 */ /* 0x0003e8000c101904 */
[----:B------:R1:W-:Y:S02]  /*16c280*/  @P6 STG.E [R14.64], R199 ;  /* 0x000000c70e006986 */ /* 0x0003e4000c101904 */
[----:B-1----:R-:W-:-:S02]  /*16c290*/  IMAD.WIDE R2, R188, 0x4, R8 ;  /* 0x00000004bc027825 */ /* 0x002fc400078e0208 */
[----:B------:R-:W3:Y:S02]  /*16c2a0*/  LDL.LU R230, [R1+0x4c] ;  /* 0x00004c0001e67983 */ /* 0x000ee40000300800 */
[C---:B------:R-:W-:Y:S01]  /*16c2b0*/  IMAD.WIDE R12, R188.reuse, 0x4, R6 ;  /* 0x00000004bc0c7825 */ /* 0x040fe200078e0206 */
[----:B------:R-:W-:-:S05]  /*16c2c0*/  IADD3 R188, R188, c[0x0][0x198], RZ ;  /* 0x00006600bcbc7a10 */ /* 0x000fca0007ffe0ff */
[----:B------:R-:W-:Y:S01]  /*16c2d0*/  IMAD.WIDE R14, R188, 0x4, R8 ;  /* 0x00000004bc0e7825 */ /* 0x000fe200078e0208 */
[----:B----4-:R-:W-:Y:S02]  /*16c2e0*/  ISETP.GE.AND P0, PT, R192, c[0x0][0x17c], PT ;  /* 0x00005f00c0007a0c */ /* 0x010fe40003f06270 */
[----:B------:R-:W4:Y:S02]  /*16c2f0*/  LDL.LU R192, [R1+0x108] ;  /* 0x0001080001c07983 */ /* 0x000f240000300800 */
[----:B------:R-:W-:Y:S02]  /*16c300*/  ISETP.LT.AND P4, PT, R197, c[0x0][0x178], !P0 ;  /* 0x00005e00c5007a0c */ /* 0x000fe40004781270 */
[----:B------:R-:W-:Y:S01]  /*16c310*/  ISETP.LT.AND P5, PT, R196, c[0x0][0x178], !P0 ;  /* 0x00005e00c4007a0c */ /* 0x000fe200047a1270 */
[----:B------:R-:W4:Y:S01]  /*16c320*/  LDL.LU R194, [R1+0xb8] ;  /* 0x0000b80001c27983 */ /* 0x000f220000300800 */
[----:B------:R-:W-:Y:S02]  /*16c330*/  ISETP.LT.AND P6, PT, R191, c[0x0][0x178], !P0 ;  /* 0x00005e00bf007a0c */ /* 0x000fe400047c1270 */
[----:B--2---:R-:W-:Y:S01]  /*16c340*/  ISETP.GE.AND P1, PT, R193, c[0x0][0x17c], PT ;  /* 0x00005f00c1007a0c */ /* 0x004fe20003f26270 */
[----:B------:R-:W2:Y:S04]  /*16c350*/  LDL.LU R199, [R1+0x88] ;  /* 0x0000880001c77983 */ /* 0x000ea80000300800 */
[----:B---3--:R1:W-:Y:S04]  /*16c360*/  @P3 STG.E [R2.64], R231 ;  /* 0x000000e702003986 */ /* 0x0083e8000c101904 */
[----:B------:R3:W-:Y:S01]  /*16c370*/  @P2 STG.E [R12.64], R195 ;  /* 0x000000c30c002986 */ /* 0x0007e2000c101904 */
[----:B-1----:R-:W-:-:S03]  /*16c380*/  IMAD.WIDE R2, R188, 0x4, R4 ;  /* 0x00000004bc027825 */ /* 0x002fc600078e0204 */
[----:B------:R-:W2:Y:S01]  /*16c390*/  LDL.LU R231, [R1+0x20c] ;  /* 0x00020c0001e77983 */ /* 0x000ea20000300800 */
[----:B---3--:R-:W-:-:S03]  /*16c3a0*/  IMAD.WIDE R12, R188, 0x4, R10 ;  /* 0x00000004bc0c7825 */ /* 0x008fc600078e020a */
[----:B------:R1:W-:Y:S01]  /*16c3b0*/  @P4 STG.E [R2.64], R198 ;  /* 0x000000c602004986 */ /* 0x0003e2000c101904 */
[----:B------:R-:W-:-:S03]  /*16c3c0*/  ISETP.GE.AND P3, PT, R189, c[0x0][0x17c], PT ;  /* 0x00005f00bd007a0c */ /* 0x000fc60003f66270 */
[----:B------:R-:W3:Y:S01]  /*16c3d0*/  LDL.LU R193, [R1+0x58e4] ;  /* 0x0058e40001c17983 */ /* 0x000ee20000300800 */
[----:B------:R-:W-:-:S03]  /*16c3e0*/  IADD3 R189, R188, c[0x0][0x198], RZ ;  /* 0x00006600bcbd7a10 */ /* 0x000fc60007ffe0ff */
[----:B------:R1:W-:Y:S02]  /*16c3f0*/  @P5 STG.E [R12.64], R228 ;  /* 0x000000e40c005986 */ /* 0x0003e4000c101904 */
[----:B-1----:R-:W-:Y:S02]  /*16c400*/  IMAD.WIDE R2, R188, 0x4, R6 ;  /* 0x00000004bc027825 */ /* 0x002fe400078e0206 */
[----:B------:R1:W-:Y:S04]  /*16c410*/  @P6 STG.E [R14.64], R229 ;  /* 0x000000e50e006986 */ /* 0x0003e8000c101904 */
[----:B------:R-:W2:Y:S04]  /*16c420*/  LDL.LU R228, [R1+0x10c] ;  /* 0x00010c0001e47983 */ /* 0x000ea80000300800 */
[----:B-1----:R-:W2:Y:S04]  /*16c430*/  LDL.LU R229, [R1+0xbc] ;  /* 0x0000bc0001e57983 */ /* 0x002ea80000300800 */
[----:B------:R-:W2:Y:S01]  /*16c440*/  LDL.LU R188, [R1+0x208] ;  /* 0x0002080001bc7983 */ /* 0x000ea20000300800 */
[----:B------:R-:W-:-:S02]  /*16c450*/  ISETP.LT.AND P0, PT, R190, c[0x0][0x178], !P0 ;  /* 0x00005e00be007a0c */ /* 0x000fc40004701270 */
        /* <DEDUP_REMOVED lines=14> */
[----:B---3--:R-:W-:Y:S02]  /*16c540*/  ISETP.GE.AND P2, PT, R193, c[0x0][0x17c], PT ;  /* 0x00005f00c1007a0c */ /* 0x008fe40003f46270 */
[C---:B------:R-:W-:Y:S01]  /*16c550*/  IADD3 R188, R189.reuse, c[0x0][0x198], RZ ;  /* 0x00006600bdbc7a10 */ /* 0x040fe20007ffe0ff */
[----:B------:R-:W3:Y:S01]  /*16c560*/  LDL.LU R193, [R1+0x58ec] ;  /* 0x0058ec0001c17983 */ /* 0x000ee20000300800 */
        /* <DEDUP_REMOVED lines=34> */
[----:B------:R-:W-:Y:S01]  /*16c790*/  ISETP.LT.AND P6, PT, R191, c[0x0][0x178], !P0 ;  /* 0x00005e00bf007a0c */ /* 0x000fe200047c1270 */
[C---:B-1----:R-:W-:Y:S02]  /*16c7a0*/  IMAD.WIDE R2, R189.reuse, 0x4, R8 ;  /* 0x00000004bd027825 */ /* 0x042fe400078e0208 */
[----:B------:R-:W2:Y:S02]  /*16c7b0*/  LDL.LU R230, [R1+0xac] ;  /* 0x0000ac0001e67983 */ /* 0x000ea40000300800 */
[C---:B---3--:R-:W-:Y:S01]  /*16c7c0*/  IMAD.WIDE R12, R189.reuse, 0x4, R6 ;  /* 0x00000004bd0c7825 */ /* 0x048fe200078e0206 */
[----:B------:R-:W-:Y:S01]  /*16c7d0*/  IADD3 R189, R189, c[0x0][0x198], RZ ;  /* 0x00006600bdbd7a10 */ /* 0x000fe20007ffe0ff */
[----:B----4-:R1:W-:Y:S04]  /*16c7e0*/  @P4 STG.E [R2.64], R231 ;  /* 0x000000e702004986 */ /* 0x0103e8000c101904 */
[----:B------:R3:W-:Y:S01]  /*16c7f0*/  @P2 STG.E [R12.64], R194 ;  /* 0x000000c20c002986 */ /* 0x0007e2000c101904 */
[----:B------:R-:W-:-:S03]  /*16c800*/  IMAD.WIDE R14, R189, 0x4, R8 ;  /* 0x00000004bd0e7825 */ /* 0x000fc600078e0208 */
        /* <DEDUP_REMOVED lines=9> */
[----:B------:R1:W-:Y:S04]  /*16c8a0*/  @P3 STG.E [R2.64], R199 ;  /* 0x000000c702003986 */ /* 0x0003e8000c101904 */
[----:B------:R1:W-:Y:S04]  /*16c8b0*/  @P5 STG.E [R12.64], R228 ;  /* 0x000000e40c005986 */ /* 0x0003e8000c101904 */
[----:B------:R1:W-:Y:S02]  /*16c8c0*/  @P6 STG.E [R14.64], R229 ;  /* 0x000000e50e006986 */ /* 0x0003e4000c101904 */
[----:B-1----:R-:W-:-:S02]  /*16c8d0*/  IMAD.WIDE R2, R189, 0x4, R6 ;  /* 0x00000004bd027825 */ /* 0x002fc400078e0206 */
[----:B------:R-:W2:Y:S04]  /*16c8e0*/  LDL.LU R228, [R1+0x23c] ;  /* 0x00023c0001e47983 */ /* 0x000ea80000300800 */
[----:B------:R-:W2:Y:S04]  /*16c8f0*/  LDL.LU R229, [R1+0x11c] ;  /* 0x00011c0001e57983 */ /* 0x000ea80000300800 */
[----:B------:R-:W2:Y:S01]  /*16c900*/  LDL.LU R189, [R1+0x278] ;  /* 0x0002780001bd7983 */ /* 0x000ea20000300800 */
[----:B------:R-:W-:Y:S02]  /*16c910*/  ISETP.LT.AND P0, PT, R190, c[0x0][0x178], !P0 ;  /* 0x00005e00be007a0c */ /* 0x000fe40004701270 */
[----:B------:R-:W-:-:S02]  /*16c920*/  ISETP.LT.AND P2, PT, R197, c[0x0][0x178], !P1 ;  /* 0x00005e00c5007a0c */ /* 0x000fc40004f41270 */
        /* <DEDUP_REMOVED lines=14> */
[C---:B------:R-:W-:Y:S01]  /*16ca10*/  IADD3 R189, R188.reuse, c[0x0][0x198], RZ ;  /* 0x00006600bcbd7a10 */ /* 0x040fe20007ffe0ff */
[----:B------:R-:W4:Y:S01]  /*16ca20*/  LDL.LU R192, [R1+0x58fc] ;  /* 0x0058fc0001c07983 */ /* 0x000f220000300800 */
        /* <DEDUP_REMOVED lines=37> */
[C---:B----4-:R-:W-:Y:S01]  /*16cc80*/  IMAD.WIDE R12, R188.reuse, 0x4, R6 ;  /* 0x00000004bc0c7825 */ /* 0x050fe200078e0206 */
[----:B------:R-:W-:Y:S01]  /*16cc90*/  IADD3 R188, R188, c[0x0][0x198], RZ ;  /* 0x00006600bcbc7a10 */ /* 0x000fe20007ffe0ff */
[----:B---3--:R1:W-:Y:S04]  /*16cca0*/  @P3 STG.E [R2.64], R231 ;  /* 0x000000e702003986 */ /* 0x0083e8000c101904 */
        /* <DEDUP_REMOVED lines=147> */
[C---:B-1----:R-:W-:Y:S01]  /*16d5e0*/  IADD3 R3, R188.reuse, c[0x0][0x198], RZ ;  /* 0x00006600bc037a10 */ /* 0x042fe20007ffe0ff */
[----:B------:R-:W2:Y:S01]  /*16d5f0*/  LDL.LU R230, [R1+0x24] ;  /* 0x0000240001e67983 */ /* 0x000ea20000300800 */
[----:B----4-:R-:W-:-:S03]  /*16d600*/  IMAD.WIDE R12, R188, 0x4, R8 ;  /* 0x00000004bc0c7825 */ /* 0x010fc600078e0208 */
[----:B------:R-:W4:Y:S01]  /*16d610*/  LDL.LU R192, [R1+0x390] ;  /* 0x0003900001c07983 */ /* 0x000f220000300800 */
[----:B---3--:R-:W-:-:S03]  /*16d620*/  IMAD.WIDE R14, R188, 0x4, R6 ;  /* 0x00000004bc0e7825 */ /* 0x008fc600078e0206 */
[----:B------:R1:W-:Y:S01]  /*16d630*/  @P3 STG.E [R12.64], R231 ;  /* 0x000000e70c003986 */ /* 0x0003e2000c101904 */
[----:B------:R-:W-:-:S03]  /*16d640*/  IMAD.WIDE R188, R3, 0x4, R4 ;  /* 0x0000000403bc7825 */ /* 0x000fc600078e0204 */
[----:B------:R3:W-:Y:S04]  /*16d650*/  @P2 STG.E [R14.64], R195 ;  /* 0x000000c30e002986 */ /* 0x0007e8000c101904 */
[----:B------:R-:W4:Y:S01]  /*16d660*/  LDL.LU R194, [R1+0x340] ;  /* 0x0003400001c27983 */ /* 0x000f220000300800 */
[----:B-1----:R-:W-:-:S03]  /*16d670*/  IMAD.WIDE R12, R3, 0x4, R10 ;  /* 0x00000004030c7825 */ /* 0x002fc600078e020a */
[----:B------:R-:W4:Y:S01]  /*16d680*/  LDL.LU R199, [R1+0x300] ;  /* 0x0003000001c77983 */ /* 0x000f220000300800 */
[----:B---3--:R-:W-:-:S03]  /*16d690*/  IMAD.WIDE R14, R3, 0x4, R8 ;  /* 0x00000004030e7825 */ /* 0x008fc600078e0208 */
[----:B------:R-:W3:Y:S01]  /*16d6a0*/  LDL.LU R231, [R1+0x3e4] ;  /* 0x0003e40001e77983 */ /* 0x000ee20000300800 */
[----:B------:R-:W-:Y:S02]  /*16d6b0*/  IADD3 R2, R3, c[0x0][0x198], RZ ;  /* 0x0000660003027a10 */ /* 0x000fe40007ffe0ff */
[----:B--2---:R-:W-:Y:S02]  /*16d6c0*/  ISETP.GE.AND P3, PT, R193, c[0x0][0x17c], PT ;  /* 0x00005f00c1007a0c */ /* 0x004fe40003f66270 */
        /* <DEDUP_REMOVED lines=33> */
[----:B---3--:R3:W-:Y:S01]  /*16d8e0*/  @P6 STG.E [R188.64], R231 ;  /* 0x000000e7bc006986 */ /* 0x0087e2000c101904 */
[----:B-1----:R-:W-:-:S04]  /*16d8f0*/  IMAD.WIDE R12, R3, 0x4, R10 ;  /* 0x00000004030c7825 */ /* 0x002fc800078e020a */
[----:B------:R-:W-:Y:S01]  /*16d900*/  IMAD.WIDE R14, R3, 0x4, R8 ;  /* 0x00000004030e7825 */ /* 0x000fe200078e0208 */
[----:B---3--:R-:W3:Y:S04]  /*16d910*/  LDL.LU R231, [R1+0x370] ;  /* 0x0003700001e77983 */ /* 0x008ee80000300800 */
        /* <DEDUP_REMOVED lines=3843> */
[----:B-1----:R-:W3:Y:S04]  /*17c950*/  LDL.LU R228, [R1+0x1634] ;  /* 0x0016340001e47983 */ /* 0x002ee80000300800 */
[----:B------:R-:W3:Y:S01]  /*17c960*/  LDL.LU R229, [R1+0x15f4] ;  /* 0x0015f40001e57983 */ /* 0x000ee20000300800 */
[----:B------:R-:W-:-:S03]  /*17c970*/  IMAD.WIDE R14, R3, 0x4, R6 ;  /* 0x00000004030e7825 */ /* 0x000fc600078e0206 */
[----:B------:R-:W3:Y:S01]  /*17c980*/  LDL.LU R3, [R1+0x1650] ;  /* 0x0016500001037983 */ /* 0x000ee20000300800 */
        /* <DEDUP_REMOVED lines=8> */
[----:B------:R-:W-:-:S03]  /*17ca10*/  ISETP.LT.AND P6, PT, R197, c[0x0][0x178], !P4 ;  /* 0x00005e00c5007a0c */ /* 0x000fc600067c1270 */
[----:B-1----:R-:W4:Y:S04]  /*17ca20*/  LDL.LU R230, [R1+0x434] ;  /* 0x0004340001e67983 */ /* 0x002f280000300800 */
[----:B------:R-:W4:Y:S04]  /*17ca30*/  LDL.LU R194, [R1+0x1428] ;  /* 0x0014280001c27983 */ /* 0x000f280000300800 */
[----:B------:R-:W4:Y:S01]  /*17ca40*/  LDL.LU R199, [R1+0xd08] ;  /* 0x000d080001c77983 */ /* 0x000f220000300800 */
[----:B------:R-:W-:Y:S01]  /*17ca50*/  IMAD.WIDE R14, R2, 0x4, R6 ;  /* 0x00000004020e7825 */ /* 0x000fe200078e0206 */
[----:B--2---:R-:W-:-:S02]  /*17ca60*/  ISETP.GE.AND P0, PT, R192, c[0x0][0x17c], PT ;  /* 0x00005f00c0007a0c */ /* 0x004fc40003f06270 */
[----:B---3--:R1:W-:Y:S04]  /*17ca70*/  @P2 STG.E [R188.64], R3 ;  /* 0x00000003bc002986 */ /* 0x0083e8000c101904 */
[----:B----4-:R2:W-:Y:S01]  /*17ca80*/  @P3 STG.E [R12.64], R193 ;  /* 0x000000c10c003986 */ /* 0x0105e2000c101904 */
[----:B------:R-:W-:Y:S02]  /*17ca90*/  ISETP.LT.AND P3, PT, R196, c[0x0][0x178], !P4 ;  /* 0x00005e00c4007a0c */ /* 0x000fe40006761270 */
[----:B------:R-:W-:Y:S02]  /*17caa0*/  ISETP.LT.AND P2, PT, R191, c[0x0][0x178], !P4 ;  /* 0x00005e00bf007a0c */ /* 0x000fe40006741270 */
[C---:B-1----:R-:W-:Y:S01]  /*17cab0*/  IADD3 R3, R2.reuse, c[0x0][0x198], RZ ;  /* 0x0000660002037a10 */ /* 0x042fe20007ffe0ff */
[----:B--2---:R-:W2:Y:S01]  /*17cac0*/  LDL.LU R193, [R1+0x5c5c] ;  /* 0x005c5c0001c17983 */ /* 0x004ea20000300800 */
[----:B------:R-:W-:-:S03]  /*17cad0*/  IMAD.WIDE R12, R2, 0x4, R8 ;  /* 0x00000004020c7825 */ /* 0x000fc600078e0208 */
[----:B------:R-:W3:Y:S01]  /*17cae0*/  LDL.LU R192, [R1+0x5c60] ;  /* 0x005c600001c07983 */ /* 0x000ee20000300800 */
[----:B------:R-:W-:-:S03]  /*17caf0*/  IMAD.WIDE R188, R3, 0x4, R4 ;  /* 0x0000000403bc7825 */ /* 0x000fc600078e0204 */
[----:B------:R1:W-:Y:S04]  /*17cb00*/  @P1 STG.E [R12.64], R195 ;  /* 0x000000c30c001986 */ /* 0x0003e8000c101904 */
[----:B------:R4:W-:Y:S04]  /*17cb10*/  @P5 STG.E [R14.64], R198 ;  /* 0x000000c60e005986 */ /* 0x0009e8000c101904 */
[----:B------:R4:W-:Y:S01]  /*17cb20*/  @P6 STG.E [R188.64], R231 ;  /* 0x000000e7bc006986 */ /* 0x0009e2000c101904 */
[----:B-1----:R-:W-:-:S04]  /*17cb30*/  IMAD.WIDE R12, R3, 0x4, R10 ;  /* 0x00000004030c7825 */ /* 0x002fc800078e020a */
[----:B----4-:R-:W-:Y:S01]  /*17cb40*/  IMAD.WIDE R14, R3, 0x4, R8 ;  /* 0x00000004030e7825 */ /* 0x010fe200078e0208 */
[----:B------:R-:W4:Y:S04]  /*17cb50*/  LDL.LU R231, [R1+0x908] ;  /* 0x0009080001e77983 */ /* 0x000f280000300800 */
[----:B------:R-:W4:Y:S04]  /*17cb60*/  LDL.LU R195, [R1+0x448] ;  /* 0x0004480001c37983 */ /* 0x000f280000300800 */
[----:B------:R-:W4:Y:S04]  /*17cb70*/  LDL.LU R189, [R1+0x5c54] ;  /* 0x005c540001bd7983 */ /* 0x000f280000300800 */
[----:B------:R1:W-:Y:S04]  /*17cb80*/  @P3 STG.E [R12.64], R228 ;  /* 0x000000e40c003986 */ /* 0x0003e8000c101904 */
[----:B------:R-:W4:Y:S04]  /*17cb90*/  LDL.LU R198, [R1+0x142c] ;  /* 0x00142c0001c67983 */ /* 0x000f280000300800 */
[----:B------:R1:W-:Y:S04]  /*17cba0*/  @P2 STG.E [R14.64], R229 ;  /* 0x000000e50e002986 */ /* 0x0003e8000c101904 */
        /* <DEDUP_REMOVED lines=15> */
[----:B------:R-:W4:Y:S02]  /*17cca0*/  LDL.LU R230, [R1+0x44c] ;  /* 0x00044c0001e67983 */ /* 0x000f240000300800 */
[C---:B------:R-:W-:Y:S01]  /*17ccb0*/  IMAD.WIDE R12, R188.reuse, 0x4, R6 ;  /* 0x00000004bc0c7825 */ /* 0x040fe200078e0206 */
[----:B------:R-:W-:-:S05]  /*17ccc0*/  IADD3 R188, R188, c[0x0][0x198], RZ ;  /* 0x00006600bcbc7a10 */ /* 0x000fca0007ffe0ff */
[----:B------:R-:W-:Y:S01]  /*17ccd0*/  IMAD.WIDE R14, R188, 0x4, R8 ;  /* 0x00000004bc0e7825 */ /* 0x000fe200078e0208 */
[----:B---3--:R-:W-:Y:S02]  /*17cce0*/  ISETP.GE.AND P0, PT, R192, c[0x0][0x17c], PT ;  /* 0x00005f00c0007a0c */ /* 0x008fe40003f06270 */
[----:B------:R-:W3:Y:S02]  /*17ccf0*/  LDL.LU R192, [R1+0x1408] ;  /* 0x0014080001c07983 */ /* 0x000ee40000300800 */
[----:B------:R-:W-:Y:S02]  /*17cd00*/  ISETP.LT.AND P4, PT, R197, c[0x0][0x178], !P0 ;  /* 0x00005e00c5007a0c */ /* 0x000fe40004781270 */
[----:B------:R-:W-:Y:S01]  /*17cd10*/  ISETP.LT.AND P5, PT, R196, c[0x0][0x178], !P0 ;  /* 0x00005e00c4007a0c */ /* 0x000fe200047a1270 */
[----:B------:R-:W3:Y:S01]  /*17cd20*/  LDL.LU R194, [R1+0xb98] ;  /* 0x000b980001c27983 */ /* 0x000ee20000300800 */
[----:B------:R-:W-:Y:S02]  /*17cd30*/  ISETP.LT.AND P6, PT, R191, c[0x0][0x178], !P0 ;  /* 0x00005e00bf007a0c */ /* 0x000fe400047c1270 */
[----:B--2---:R-:W-:Y:S01]  /*17cd40*/  ISETP.GE.AND P1, PT, R193, c[0x0][0x17c], PT ;  /* 0x00005f00c1007a0c */ /* 0x004fe20003f26270 */
[----:B------:R-:W2:Y:S04]  /*17cd50*/  LDL.LU R199, [R1+0x798] ;  /* 0x0007980001c77983 */ /* 0x000ea80000300800 */
[----:B----4-:R1:W-:Y:S04]  /*17cd60*/  @P2 STG.E [R2.64], R231 ;  /* 0x000000e702002986 */ /* 0x0103e8000c101904 */
[----:B------:R4:W-:Y:S01]  /*17cd70*/  @P3 STG.E [R12.64], R195 ;  /* 0x000000c30c003986 */ /* 0x0009e2000c101904 */
[----:B-1----:R-:W-:-:S03]  /*17cd80*/  IMAD.WIDE R2, R188, 0x4, R4 ;  /* 0x00000004bc027825 */ /* 0x002fc600078e0204 */
[----:B------:R-:W2:Y:S01]  /*17cd90*/  LDL.LU R231, [R1+0x145c] ;  /* 0x00145c0001e77983 */ /* 0x000ea20000300800 */
[----:B----4-:R-:W-:-:S03]  /*17cda0*/  IMAD.WIDE R12, R188, 0x4, R10 ;  /* 0x00000004bc0c7825 */ /* 0x010fc600078e020a */
[----:B------:R1:W-:Y:S01]  /*17cdb0*/  @P4 STG.E [R2.64], R198 ;  /* 0x000000c602004986 */ /* 0x0003e2000c101904 */
[----:B------:R-:W-:-:S03]  /*17cdc0*/  ISETP.GE.AND P2, PT, R189, c[0x0][0x17c], PT ;  /* 0x00005f00bd007a0c */ /* 0x000fc60003f46270 */
[----:B------:R-:W4:Y:S01]  /*17cdd0*/  LDL.LU R193, [R1+0x5c64] ;  /* 0x005c640001c17983 */ /* 0x000f220000300800 */
        /* <DEDUP_REMOVED lines=228> */
[----:B------:R1:W-:Y:S01]  /*17dc20*/  @P2 STG.E [R2.64], R199 ;  /* 0x000000c702002986 */ /* 0x0003e2000c101904 */
[----:B------:R1:W-:Y:S03]  /*17dc30*/  @P5 STG.E [R12.64], R228 ;  /* 0x000000e40c005986 */ /* 0x0003e6000c101904 */
[----:B------:R1:W-:Y:S02]  /*17dc40*/  @P6 STG.E [R14.64], R229 ;  /* 0x000000e50e006986 */ /* 0x0003e4000c101904 */
[----:B-1----:R-:W-:-:S02]  /*17dc50*/  IMAD.WIDE R2, R189, 0x4, R6 ;  /* 0x00000004bd027825 */ /* 0x002fc400078e0206 */
[----:B------:R-:W2:Y:S04]  /*17dc60*/  LDL.LU R228, [R1+0x163c] ;  /* 0x00163c0001e47983 */ /* 0x000ea80000300800 */
[----:B------:R-:W2:Y:S01]  /*17dc70*/  LDL.LU R229, [R1+0x15fc] ;  /* 0x0015fc0001e57983 */ /* 0x000ea20000300800 */
[----:B------:R-:W2:Y:S01]  /*17dc80*/  LDL.LU R189, [R1+0x1658] ;  /* 0x0016580001bd7983 */ /* 0x000ea20000300800 */
[----:B------:R-:W-:Y:S02]  /*17dc90*/  ISETP.LT.AND P0, PT, R190, c[0x0][0x178], !P0 ;  /* 0x00005e00be007a0c */ /* 0x000fe40004701270 */
[----:B------:R-:W-:Y:S02]  /*17dca0*/  ISETP.LT.AND P4, PT, R197, c[0x0][0x178], !P1 ;  /* 0x00005e00c5007a0c */ /* 0x000fe40004f81270 */
[----:B------:R-:W-:Y:S01]  /*17dcb0*/  ISETP.LT.AND P2, PT, R196, c[0x0][0x178], !P1 ;  /* 0x00005e00c4007a0c */ /* 0x000fe20004f41270 */
[----:B------:R-:W-:-:S04]  /*17dcc0*/  IMAD.WIDE R12, R188, 0x4, R4 ;  /* 0x00000004bc0c7825 */ /* 0x000fc800078e0204 */
[----:B------:R-:W-:-:S04]  /*17dcd0*/  IMAD.WIDE R14, R188, 0x4, R10 ;  /* 0x00000004bc0e7825 */ /* 0x000fc800078e020a */
[----:B------:R1:W-:Y:S04]  /*17dce0*/  @P0 STG.E [R2.64], R230 ;  /* 0x000000e602000986 */ /* 0x0003e8000c101904 */
[----:B-1----:R-:W3:Y:S01]  /*17dcf0*/  LDL.LU R230, [R1+0x43c] ;  /* 0x00043c0001e67983 */ /* 0x002ee20000300800 */
[----:B------:R-:W3:Y:S02]  /*17dd00*/  LDL.LU R194, [R1+0x1580] ;  /* 0x0015800001c27983 */ /* 0x000ee40000300800 */
[----:B------:R-:W3:Y:S01]  /*17dd10*/  LDL.LU R199, [R1+0xce0] ;  /* 0x000ce00001c77983 */ /* 0x000ee20000300800 */
[----:B--2---:R-:W-:Y:S01]  /*17dd20*/  @P4 STG.E [R12.64], R189 ;  /* 0x000000bd0c004986 */ /* 0x004fe2000c101904 */
[----:B----4-:R1:W-:Y:S03]  /*17dd30*/  @P2 STG.E [R14.64], R193 ;  /* 0x000000c10e002986 */ /* 0x0103e6000c101904 */
[----:B-1----:R-:W2:Y:S01]  /*17dd40*/  LDL.LU R193, [R1+0x5c90] ;  /* 0x005c900001c17983 */ /* 0x002ea20000300800 */
[----:B------:R-:W-:Y:S01]  /*17dd50*/  ISETP.LT.AND P5, PT, R190, c[0x0][0x178], !P1 ;  /* 0x00005e00be007a0c */ /* 0x000fe20004fa1270 */
[----:B------:R-:W-:Y:S01]  /*17dd60*/  ISETP.LT.AND P1, PT, R191, c[0x0][0x178], !P1 ;  /* 0x00005e00bf007a0c */ /* 0x000fe20004f21270 */
[----:B------:R-:W-:-:S02]  /*17dd70*/  ISETP.LT.AND P6, PT, R197, c[0x0][0x178], !P3 ;  /* 0x00005e00c5007a0c */ /* 0x000fc40005fc1270 */
[----:B------:R-:W-:Y:S02]  /*17dd80*/  ISETP.GE.AND P0, PT, R192, c[0x0][0x17c], PT ;  /* 0x00005f00c0007a0c */ /* 0x000fe40003f06270 */
[----:B------:R-:W-:Y:S01]  /*17dd90*/  IADD3 R189, R188, c[0x0][0x198], RZ ;  /* 0x00006600bcbd7a10 */ /* 0x000fe20007ffe0ff */
[----:B------:R-:W4:Y:S01]  /*17dda0*/  LDL.LU R192, [R1+0x5ca0] ;  /* 0x005ca00001c07983 */ /* 0x000f220000300800 */
[----:B------:R-:W-:Y:S01]  /*17ddb0*/  ISETP.LT.AND P4, PT, R196, c[0x0][0x178], !P3 ;  /* 0x00005e00c4007a0c */ /* 0x000fe20005f81270 */
[----:B------:R-:W-:-:S04]  /*17ddc0*/  IMAD.WIDE R2, R188, 0x4, R8 ;  /* 0x00000004bc027825 */ /* 0x000fc800078e0208 */
[----:B------:R-:W-:Y:S01]  /*17ddd0*/  IMAD.WIDE R12, R188, 0x4, R6 ;  /* 0x00000004bc0c7825 */ /* 0x000fe200078e0206 */
[----:B------:R-:W-:-:S03]  /*17dde0*/  ISETP.LT.AND P2, PT, R191, c[0x0][0x178], !P3 ;  /* 0x00005e00bf007a0c */ /* 0x000fc60005f41270 */
[C---:B------:R-:W-:Y:S01]  /*17ddf0*/  IMAD.WIDE R14, R189.reuse, 0x4, R4 ;  /* 0x00000004bd0e7825 */ /* 0x040fe200078e0204 */
[----:B------:R1:W-:Y:S03]  /*17de00*/  @P1 STG.E [R2.64], R195 ;  /* 0x000000c302001986 */ /* 0x0003e6000c101904 */
[----:B---3--:R3:W-:Y:S02]  /*17de10*/  @P5 STG.E [R12.64], R198 ;  /* 0x000000c60c005986 */ /* 0x0087e4000c101904 */
[----:B------:R3:W-:Y:S02]  /*17de20*/  @P6 STG.E [R14.64], R231 ;  /* 0x000000e70e006986 */ /* 0x0007e4000c101904 */
[----:B-1----:R-:W-:-:S04]  /*17de30*/  IMAD.WIDE R2, R189, 0x4, R10 ;  /* 0x00000004bd027825 */ /* 0x002fc800078e020a */
[----:B---3--:R-:W-:Y:S01]  /*17de40*/  IMAD.WIDE R12, R189, 0x4, R8 ;  /* 0x00000004bd0c7825 */ /* 0x008fe200078e0208 */
[----:B------:R-:W3:Y:S03]  /*17de50*/  LDL.LU R231, [R1+0x8e0] ;  /* 0x0008e00001e77983 */ /* 0x000ee60000300800 */
[----:B------:R-:W3:Y:S01]  /*17de60*/  LDL.LU R195, [R1+0x420] ;  /* 0x0004200001c37983 */ /* 0x000ee20000300800 */
[----:B------:R1:W-:Y:S01]  /*17de70*/  @P4 STG.E [R2.64], R228 ;  /* 0x000000e402004986 */ /* 0x0003e2000c101904 */
[----:B------:R1:W-:Y:S01]  /*17de80*/  @P2 STG.E [R12.64], R229 ;  /* 0x000000e50c002986 */ /* 0x0003e2000c101904 */
[----:B--2---:R-:W-:Y:S02]  /*17de90*/  ISETP.GE.AND P1, PT, R193, c[0x0][0x17c], PT ;  /* 0x00005f00c1007a0c */ /* 0x004fe40003f26270 */
[----:B------:R-:W2:Y:S01]  /*17dea0*/  LDL.LU R193, [R1+0x5c98] ;  /* 0x005c980001c17983 */ /* 0x000ea20000300800 */
[----:B------:R-:W2:Y:S02]  /*17deb0*/  LDL.LU R198, [R1+0x1584] ;  /* 0x0015840001c67983 */ /* 0x000ea40000300800 */
[----:B-1----:R-:W2:Y:S02]  /*17dec0*/  LDL.LU R228, [R1+0xce4] ;  /* 0x000ce40001e47983 */ /* 0x002ea40000300800 */
        /* <DEDUP_REMOVED lines=8> */
[----:B----4-:R-:W-:Y:S02]  /*17df50*/  ISETP.GE.AND P0, PT, R192, c[0x0][0x17c], PT ;  /* 0x00005f00c0007a0c */ /* 0x010fe40003f06270 */
[----:B------:R-:W-:-:S04]  /*17df60*/  IMAD.WIDE R12, R188, 0x4, R4 ;  /* 0x00000004bc0c7825 */ /* 0x000fc800078e0204 */
[----:B------:R-:W-:Y:S01]  /*17df70*/  IMAD.WIDE R14, R188, 0x4, R10 ;  /* 0x00000004bc0e7825 */ /* 0x000fe200078e020a */
[----:B------:R1:W-:Y:S03]  /*17df80*/  @P3 STG.E [R2.64], R230 ;  /* 0x000000e602003986 */ /* 0x0003e6000c101904 */
[----:B------:R4:W-:Y:S01]  /*17df90*/  @P5 STG.E [R12.64], R194 ;  /* 0x000000c20c005986 */ /* 0x0009e2000c101904 */
[----:B------:R-:W-:Y:S01]  /*17dfa0*/  ISETP.LT.AND P3, PT, R197, c[0x0][0x178], !P0 ;  /* 0x00005e00c5007a0c */ /* 0x000fe20004761270 */
[----:B------:R3:W-:Y:S01]  /*17dfb0*/  @P6 STG.E [R14.64], R199 ;  /* 0x000000c70e006986 */ /* 0x0007e2000c101904 */
[----:B------:R-:W-:Y:S02]  /*17dfc0*/  ISETP.LT.AND P5, PT, R196, c[0x0][0x178], !P0 ;  /* 0x00005e00c4007a0c */ /* 0x000fe400047a1270 */
[----:B------:R-:W-:Y:S02]  /*17dfd0*/  ISETP.LT.AND P6, PT, R191, c[0x0][0x178], !P0 ;  /* 0x00005e00bf007a0c */ /* 0x000fe400047c1270 */
[C---:B-1----:R-:W-:Y:S01]  /*17dfe0*/  IADD3 R3, R188.reuse, c[0x0][0x198], RZ ;  /* 0x00006600bc037a10 */ /* 0x042fe20007ffe0ff */
[----:B----4-:R-:W-:-:S04]  /*17dff0*/  IMAD.WIDE R12, R188, 0x4, R8 ;  /* 0x00000004bc0c7825 */ /* 0x010fc800078e0208 */
[----:B---3--:R-:W-:-:S04]  /*17e000*/  IMAD.WIDE R14, R188, 0x4, R6 ;  /* 0x00000004bc0e7825 */ /* 0x008fc800078e0206 */
[C---:B------:R-:W-:Y:S01]  /*17e010*/  IMAD.WIDE R188, R3.reuse, 0x4, R4 ;  /* 0x0000000403bc7825 */ /* 0x040fe200078e0204 */
[----:B------:R-:W3:Y:S04]  /*17e020*/  LDL.LU R230, [R1+0x424] ;  /* 0x0004240001e67983 */ /* 0x000ee80000300800 */
[----:B------:R1:W-:Y:S01]  /*17e030*/  @P2 STG.E [R12.64], R231 ;  /* 0x000000e70c002986 */ /* 0x0003e2000c101904 */
[----:B------:R4:W-:Y:S02]  /*17e040*/  @P4 STG.E [R14.64], R195 ;  /* 0x000000c30e004986 */ /* 0x0009e4000c101904 */
[----:B------:R-:W3:Y:S02]  /*17e050*/  LDL.LU R192, [R1+0x1030] ;  /* 0x0010300001c07983 */ /* 0x000ee40000300800 */
[----:B------:R-:W3:Y:S01]  /*17e060*/  LDL.LU R194, [R1+0xb70] ;  /* 0x000b700001c27983 */ /* 0x000ee20000300800 */
[----:B------:R-:W3:Y:S01]  /*17e070*/  LDL.LU R199, [R1+0x770] ;  /* 0x0007700001c77983 */ /* 0x000ee20000300800 */
[C---:B------:R-:W-:Y:S01]  /*17e080*/  IADD3 R2, R3.reuse, c[0x0][0x198], RZ ;  /* 0x0000660003027a10 */ /* 0x040fe20007ffe0ff */
[----:B-1----:R-:W-:-:S04]  /*17e090*/  IMAD.WIDE R12, R3, 0x4, R10 ;  /* 0x00000004030c7825 */ /* 0x002fc800078e020a */
[----:B----4-:R-:W-:Y:S01]  /*17e0a0*/  IMAD.WIDE R14, R3, 0x4, R8 ;  /* 0x00000004030e7825 */ /* 0x010fe200078e0208 */
[----:B------:R-:W4:Y:S01]  /*17e0b0*/  LDL.LU R231, [R1+0x1684] ;  /* 0x0016840001e77983 */ /* 0x000f220000300800 */
[----:B--2---:R-:W-:-:S03]  /*17e0c0*/  ISETP.GE.AND P2, PT, R193, c[0x0][0x17c], PT ;  /* 0x00005f00c1007a0c */ /* 0x004fc60003f46270 */
[----:B------:R-:W-:Y:S01]  /*17e0d0*/  @P3 STG.E [R188.64], R198 ;  /* 0x000000c6bc003986 */ /* 0x000fe2000c101904 */
[----:B------:R1:W-:Y:S03]  /*17e0e0*/  @P5 STG.E [R12.64], R228 ;  /* 0x000000e40c005986 */ /* 0x0003e6000c101904 */
[----:B------:R-:W2:Y:S01]  /*17e0f0*/  LDL.LU R193, [R1+0x5ca8] ;  /* 0x005ca80001c17983 */ /* 0x000ea20000300800 */
[----:B------:R1:W-:Y:S03]  /*17e100*/  @P6 STG.E [R14.64], R229 ;  /* 0x000000e50e006986 */ /* 0x0003e6000c101904 */
[----:B-1----:R-:W2:Y:S01]  /*17e110*/  LDL.LU R228, [R1+0x1034] ;  /* 0x0010340001e47983 */ /* 0x002ea20000300800 */
[----:B------:R-:W2:Y:S02]  /*17e120*/  LDL.LU R229, [R1+0xb74] ;  /* 0x000b740001e57983 */ /* 0x000ea40000300800 */
[----:B------:R-:W-:-:S02]  /*17e130*/  IMAD.WIDE R14, R3, 0x4, R6 ;  /* 0x00000004030e7825 */ /* 0x000fc400078e0206 */
[----:B------:R-:W2:Y:S01]  /*17e140*/  LDL.LU R3, [R1+0x1680] ;  /* 0x0016800001037983 */ /* 0x000ea20000300800 */
[----:B------:R-:W-:Y:S02]  /*17e150*/  ISETP.LT.AND P0, PT, R190, c[0x0][0x178], !P0 ;  /* 0x00005e00be007a0c */ /* 0x000fe40004701270 */
[----:B------:R-:W-:Y:S02]  /*17e160*/  ISETP.LT.AND P4, PT, R197, c[0x0][0x178], !P1 ;  /* 0x00005e00c5007a0c */ /* 0x000fe40004f81270 */
[----:B------:R-:W-:Y:S01]  /*17e170*/  ISETP.LT.AND P3, PT, R196, c[0x0][0x178], !P1 ;  /* 0x00005e00c4007a0c */ /* 0x000fe20004f61270 */
[----:B------:R-:W-:-:S04]  /*17e180*/  IMAD.WIDE R188, R2, 0x4, R4 ;  /* 0x0000000402bc7825 */ /* 0x000fc800078e0204 */
[----:B------:R-:W-:-:S04]  /*17e190*/  IMAD.WIDE R12, R2, 0x4, R10 ;  /* 0x00000004020c7825 */ /* 0x000fc800078e020a */
[----:B---3--:R1:W-:Y:S04]  /*17e1a0*/  @P0 STG.E [R14.64], R230 ;  /* 0x000000e60e000986 */ /* 0x0083e8000c101904 */
[----:B-1----:R-:W3:Y:S01]  /*17e1b0*/  LDL.LU R230, [R1+0x774] ;  /* 0x0007740001e67983 */ /* 0x002ee20000300800 */
[----:B------:R-:W3:Y:S02]  /*17e1c0*/  LDL.LU R195, [R1+0x16d0] ;  /* 0x0016d00001c37983 */ /* 0x000ee40000300800 */
[----:B------:R-:W3:Y:S01]  /*17e1d0*/  LDL.LU R198, [R1+0x1670] ;  /* 0x0016700001c67983 */ /* 0x000ee20000300800 */
[----:B--2---:R-:W-:Y:S01]  /*17e1e0*/  @P4 STG.E [R188.64], R3 ;  /* 0x00000003bc004986 */ /* 0x004fe2000c101904 */
[----:B------:R1:W-:Y:S03]  /*17e1f0*/  @P3 STG.E [R12.64], R192 ;  /* 0x000000c00c003986 */ /* 0x0003e6000c101904 */
[----:B-1----:R-:W2:Y:S01]  /*17e200*/  LDL.LU R192, [R1+0x5cac] ;  /* 0x005cac0001c07983 */ /* 0x002ea20000300800 */
[----:B------:R-:W-:Y:S01]  /*17e210*/  ISETP.LT.AND P5, PT, R190, c[0x0][0x178], !P1 ;  /* 0x00005e00be007a0c */ /* 0x000fe20004fa1270 */
[----:B------:R-:W-:Y:S01]  /*17e220*/  ISETP.LT.AND P1, PT, R191, c[0x0][0x178], !P1 ;  /* 0x00005e00bf007a0c */ /* 0x000fe20004f21270 */
[----:B------:R-:W-:-:S02]  /*17e230*/  ISETP.LT.AND P6, PT, R197, c[0x0][0x178], !P2 ;  /* 0x00005e00c5007a0c */ /* 0x000fc400057c1270 */
[----:B------:R-:W-:Y:S02]  /*17e240*/  ISETP.GE.AND P0, PT, R193, c[0x0][0x17c], PT ;  /* 0x00005f00c1007a0c */ /* 0x000fe40003f06270 */
[----:B------:R-:W-:Y:S01]  /*17e250*/  IADD3 R3, R2, c[0x0][0x198], RZ ;  /* 0x0000660002037a10 */ /* 0x000fe20007ffe0ff */
[----:B------:R-:W3:Y:S01]  /*17e260*/  LDL.LU R193, [R1+0x5cb0] ;  /* 0x005cb00001c17983 */ /* 0x000ee20000300800 */
[----:B------:R-:W-:Y:S01]  /*17e270*/  ISETP.LT.AND P4, PT, R196, c[0x0][0x178], !P2 ;  /* 0x00005e00c4007a0c */ /* 0x000fe20005781270 */
[----:B------:R-:W-:-:S04]  /*17e280*/  IMAD.WIDE R12, R2, 0x4, R8 ;  /* 0x00000004020c7825 */ /* 0x000fc800078e0208 */
[----:B------:R-:W-:Y:S01]  /*17e290*/  IMAD.WIDE R14, R2, 0x4, R6 ;  /* 0x00000004020e7825 */ /* 0x000fe200078e0206 */
[----:B------:R-:W-:-:S03]  /*17e2a0*/  ISETP.LT.AND P3, PT, R191, c[0x0][0x178], !P2 ;  /* 0x00005e00bf007a0c */ /* 0x000fc60005761270 */
[C---:B------:R-:W-:Y:S01]  /*17e2b0*/  IMAD.WIDE R188, R3.reuse, 0x4, R4 ;  /* 0x0000000403bc7825 */ /* 0x040fe200078e0204 */
[----:B------:R1:W-:Y:S03]  /*17e2c0*/  @P1 STG.E [R12.64], R194 ;  /* 0x000000c20c001986 */ /* 0x0003e6000c101904 */
[----:B------:R1:W-:Y:S02]  /*17e2d0*/  @P5 STG.E [R14.64], R199 ;  /* 0x000000c70e005986 */ /* 0x0003e4000c101904 */
[----:B----4-:R4:W-:Y:S02]  /*17e2e0*/  @P6 STG.E [R188.64], R231 ;  /* 0x000000e7bc006986 */ /* 0x0109e4000c101904 */
[----:B-1----:R-:W-:-:S04]  /*17e2f0*/  IMAD.WIDE R12, R3, 0x4, R10 ;  /* 0x00000004030c7825 */ /* 0x002fc800078e020a */
[----:B------:R-:W-:Y:S01]  /*17e300*/  IMAD.WIDE R14, R3, 0x4, R8 ;  /* 0x00000004030e7825 */ /* 0x000fe200078e0208 */
[----:B----4-:R-:W4:Y:S03]  /*17e310*/  LDL.LU R231, [R1+0xb80] ;  /* 0x000b800001e77983 */ /* 0x010f260000300800 */
[----:B------:R-:W4:Y:S01]  /*17e320*/  LDL.LU R194, [R1+0x980] ;  /* 0x0009800001c27983 */ /* 0x000f220000300800 */
        /* <DEDUP_REMOVED lines=14> */
[----:B---3--:R-:W-:Y:S02]  /*17e410*/  ISETP.GE.AND P0, PT, R193, c[0x0][0x17c], PT ;  /* 0x00005f00c1007a0c */ /* 0x008fe40003f06270 */
        /* <DEDUP_REMOVED lines=8> */
[C---:B------:R-:W-:Y:S01]  /*17e4a0*/  IADD3 R3, R2.reuse, c[0x0][0x198], RZ ;  /* 0x0000660002037a10 */ /* 0x040fe20007ffe0ff */
[----:B-1----:R-:W-:-:S04]  /*17e4b0*/  IMAD.WIDE R12, R2, 0x4, R8 ;  /* 0x00000004020c7825 */ /* 0x002fc800078e0208 */
[----:B---3--:R-:W-:-:S04]  /*17e4c0*/  IMAD.WIDE R14, R2, 0x4, R6 ;  /* 0x00000004020e7825 */ /* 0x008fc800078e0206 */
[C---:B----4-:R-:W-:Y:S01]  /*17e4d0*/  IMAD.WIDE R188, R3.reuse, 0x4, R4 ;  /* 0x0000000403bc7825 */ /* 0x050fe200078e0204 */
        /* <DEDUP_REMOVED lines=167> */
[----:B-1----:R-:W4:Y:S01]  /*17ef50*/  LDL.LU R228, [R1+0x17b4] ;  /* 0x0017b40001e47983 */ /* 0x002f220000300800 */
[----:B------:R-:W4:Y:S02]  /*17ef60*/  LDL.LU R229, [R1+0x1774] ;  /* 0x0017740001e57983 */ /* 0x000f240000300800 */
[----:B------:R-:W-:-:S02]  /*17ef70*/  IMAD.WIDE R14, R3, 0x4, R6 ;  /* 0x00000004030e7825 */ /* 0x000fc400078e0206 */
[----:B------:R-:W4:Y:S01]  /*17ef80*/  LDL.LU R3, [R1+0x17d0] ;  /* 0x0017d00001037983 */ /* 0x000f220000300800 */
[----:B------:R-:W-:Y:S02]  /*17ef90*/  ISETP.LT.AND P0, PT, R190, c[0x0][0x178], !P0 ;  /* 0x00005e00be007a0c */ /* 0x000fe40004701270 */
[----:B------:R-:W-:Y:S02]  /*17efa0*/  ISETP.LT.AND P4, PT, R197, c[0x0][0x178], !P1 ;  /* 0x00005e00c5007a0c */ /* 0x000fe40004f81270 */
[----:B------:R-:W-:Y:S01]  /*17efb0*/  ISETP.LT.AND P2, PT, R196, c[0x0][0x178], !P1 ;  /* 0x00005e00c4007a0c */ /* 0x000fe20004f41270 */
[----:B------:R-:W-:-:S04]  /*17efc0*/  IMAD.WIDE R188, R2, 0x4, R4 ;  /* 0x0000000402bc7825 */ /* 0x000fc800078e0204 */
[----:B------:R-:W-:Y:S01]  /*17efd0*/  IMAD.WIDE R12, R2, 0x4, R10 ;  /* 0x00000004020c7825 */ /* 0x000fe200078e020a */
[----:B------:R-:W-:-:S03]  /*17efe0*/  ISETP.LT.AND P5, PT, R190, c[0x0][0x178], !P1 ;  /* 0x00005e00be007a0c */ /* 0x000fc60004fa1270 */
[----:B------:R-:W-:Y:S01]  /*17eff0*/  ISETP.LT.AND P1, PT, R191, c[0x0][0x178], !P1 ;  /* 0x00005e00bf007a0c */ /* 0x000fe20004f21270 */
[----:B------:R-:W-:Y:S01]  /*17f000*/  ISETP.LT.AND P6, PT, R197, c[0x0][0x178], !P3 ;  /* 0x00005e00c5007a0c */ /* 0x000fe20005fc1270 */
[----:B---3--:R1:W-:Y:S04]  /*17f010*/  @P0 STG.E [R14.64], R230 ;  /* 0x000000e60e000986 */ /* 0x0083e8000c101904 */
[----:B-1----:R-:W3:Y:S01]  /*17f020*/  LDL.LU R230, [R1+0x414] ;  /* 0x0004140001e67983 */ /* 0x002ee20000300800 */
[----:B------:R-:W3:Y:S02]  /*17f030*/  LDL.LU R194, [R1+0x1588] ;  /* 0x0015880001c27983 */ /* 0x000ee40000300800 */
[----:B------:R-:W3:Y:S02]  /*17f040*/  LDL.LU R199, [R1+0xce8] ;  /* 0x000ce80001c77983 */ /* 0x000ee40000300800 */
[----:B------:R-:W-:Y:S01]  /*17f050*/  IMAD.WIDE R14, R2, 0x4, R6 ;  /* 0x00000004020e7825 */ /* 0x000fe200078e0206 */
[----:B--2---:R-:W-:Y:S01]  /*17f060*/  ISETP.GE.AND P0, PT, R192, c[0x0][0x17c], PT ;  /* 0x00005f00c0007a0c */ /* 0x004fe20003f06270 */
[----:B----4-:R1:W-:Y:S02]  /*17f070*/  @P4 STG.E [R188.64], R3 ;  /* 0x00000003bc004986 */ /* 0x0103e4000c101904 */
[----:B------:R2:W-:Y:S01]  /*17f080*/  @P2 STG.E [R12.64], R193 ;  /* 0x000000c10c002986 */ /* 0x0005e2000c101904 */
[----:B------:R-:W-:-:S02]  /*17f090*/  ISETP.LT.AND P4, PT, R196, c[0x0][0x178], !P3 ;  /* 0x00005e00c4007a0c */ /* 0x000fc40005f81270 */
[----:B------:R-:W-:Y:S02]  /*17f0a0*/  ISETP.LT.AND P2, PT, R191, c[0x0][0x178], !P3 ;  /* 0x00005e00bf007a0c */ /* 0x000fe40005f41270 */
[C---:B-1----:R-:W-:Y:S01]  /*17f0b0*/  IADD3 R3, R2.reuse, c[0x0][0x198], RZ ;  /* 0x0000660002037a10 */ /* 0x042fe20007ffe0ff */
[----:B--2---:R-:W2:Y:S01]  /*17f0c0*/  LDL.LU R193, [R1+0x5cd4] ;  /* 0x005cd40001c17983 */ /* 0x004ea20000300800 */
[----:B------:R-:W4:Y:S02]  /*17f0d0*/  LDL.LU R192, [R1+0x5cd8] ;  /* 0x005cd80001c07983 */ /* 0x000f240000300800 */
[----:B------:R-:W-:-:S04]  /*17f0e0*/  IMAD.WIDE R12, R2, 0x4, R8 ;  /* 0x00000004020c7825 */ /* 0x000fc800078e0208 */
[C---:B------:R-:W-:Y:S01]  /*17f0f0*/  IMAD.WIDE R188, R3.reuse, 0x4, R4 ;  /* 0x0000000403bc7825 */ /* 0x040fe200078e0204 */
[----:B------:R1:W-:Y:S03]  /*17f100*/  @P1 STG.E [R12.64], R195 ;  /* 0x000000c30c001986 */ /* 0x0003e6000c101904 */
[----:B------:R-:W-:Y:S02]  /*17f110*/  @P5 STG.E [R14.64], R198 ;  /* 0x000000c60e005986 */ /* 0x000fe4000c101904 */
[----:B------:R3:W-:Y:S02]  /*17f120*/  @P6 STG.E [R188.64], R231 ;  /* 0x000000e7bc006986 */ /* 0x0007e4000c101904 */
[C---:B-1----:R-:W-:Y:S01]  /*17f130*/  IMAD.WIDE R12, R3.reuse, 0x4, R10 ;  /* 0x00000004030c7825 */ /* 0x042fe200078e020a */
[----:B---3--:R-:W3:Y:S03]  /*17f140*/  LDL.LU R231, [R1+0x8e8] ;  /* 0x0008e80001e77983 */ /* 0x008ee60000300800 */
[----:B------:R-:W3:Y:S02]  /*17f150*/  LDL.LU R195, [R1+0x428] ;  /* 0x0004280001c37983 */ /* 0x000ee40000300800 */
[----:B------:R-:W-:-:S04]  /*17f160*/  IMAD.WIDE R14, R3, 0x4, R8 ;  /* 0x00000004030e7825 */ /* 0x000fc800078e0208 */
[----:B------:R-:W3:Y:S01]  /*17f170*/  LDL.LU R189, [R1+0x5cdc] ;  /* 0x005cdc0001bd7983 */ /* 0x000ee20000300800 */
[----:B------:R1:W-:Y:S04]  /*17f180*/  @P4 STG.E [R12.64], R228 ;  /* 0x000000e40c004986 */ /* 0x0003e8000c101904 */
[----:B------:R-:W3:Y:S01]  /*17f190*/  LDL.LU R198, [R1+0x158c] ;  /* 0x00158c0001c67983 */ /* 0x000ee20000300800 */
[----:B------:R1:W-:Y:S03]  /*17f1a0*/  @P2 STG.E [R14.64], R229 ;  /* 0x000000e50e002986 */ /* 0x0003e6000c101904 */
[----:B-1----:R-:W3:Y:S01]  /*17f1b0*/  LDL.LU R228, [R1+0xcec] ;  /* 0x000cec0001e47983 */ /* 0x002ee20000300800 */
[----:B------:R-:W3:Y:S01]  /*17f1c0*/  LDL.LU R229, [R1+0x8ec] ;  /* 0x0008ec0001e57983 */ /* 0x000ee20000300800 */
[----:B------:R-:W-:-:S02]  /*17f1d0*/  ISETP.LT.AND P3, PT, R190, c[0x0][0x178], !P3 ;  /* 0x00005e00be007a0c */ /* 0x000fc40005f61270 */
[----:B------:R-:W-:Y:S02]  /*17f1e0*/  ISETP.LT.AND P5, PT, R197, c[0x0][0x178], !P0 ;  /* 0x00005e00c5007a0c */ /* 0x000fe400047a1270 */
[----:B------:R-:W-:Y:S02]  /*17f1f0*/  ISETP.LT.AND P6, PT, R196, c[0x0][0x178], !P0 ;  /* 0x00005e00c4007a0c */ /* 0x000fe400047c1270 */
[----:B------:R-:W-:Y:S02]  /*17f200*/  IADD3 R188, R3, c[0x0][0x198], RZ ;  /* 0x0000660003bc7a10 */ /* 0x000fe40007ffe0ff */
[----:B------:R-:W-:Y:S01]  /*17f210*/  ISETP.LT.AND P2, PT, R191, c[0x0][0x178], !P0 ;  /* 0x00005e00bf007a0c */ /* 0x000fe20004741270 */
[----:B------:R-:W-:-:S04]  /*17f220*/  IMAD.WIDE R2, R3, 0x4, R6 ;  /* 0x0000000403027825 */ /* 0x000fc800078e0206 */
[----:B------:R-:W-:Y:S01]  /*17f230*/  IMAD.WIDE R12, R188, 0x4, R4 ;  /* 0x00000004bc0c7825 */ /* 0x000fe200078e0204 */
[----:B------:R-:W-:-:S03]  /*17f240*/  ISETP.LT.AND P4, PT, R190, c[0x0][0x178], !P0 ;  /* 0x00005e00be007a0c */ /* 0x000fc60004781270 */
[C---:B------:R-:W-:Y:S01]  /*17f250*/  IMAD.WIDE R14, R188.reuse, 0x4, R10 ;  /* 0x00000004bc0e7825 */ /* 0x040fe200078e020a */
[----:B------:R1:W-:Y:S03]  /*17f260*/  @P3 STG.E [R2.64], R230 ;  /* 0x000000e602003986 */ /* 0x0003e6000c101904 */
[----:B------:R1:W-:Y:S02]  /*17f270*/  @P5 STG.E [R12.64], R194 ;  /* 0x000000c20c005986 */ /* 0x0003e4000c101904 */
[----:B------:R1:W-:Y:S02]  /*17f280*/  @P6 STG.E [R14.64], R199 ;  /* 0x000000c70e006986 */ /* 0x0003e4000c101904 */
[----:B-1----:R-:W-:-:S04]  /*17f290*/  IMAD.WIDE R2, R188, 0x4, R8 ;  /* 0x00000004bc027825 */ /* 0x002fc800078e0208 */
[C---:B------:R-:W-:Y:S01]  /*17f2a0*/  IMAD.WIDE R12, R188.reuse, 0x4, R6 ;  /* 0x00000004bc0c7825 */ /* 0x040fe200078e0206 */
[----:B------:R-:W-:Y:S01]  /*17f2b0*/  IADD3 R188, R188, c[0x0][0x198], RZ ;  /* 0x00006600bcbc7a10 */ /* 0x000fe20007ffe0ff */
[----:B------:R-:W3:Y:S04]  /*17f2c0*/  LDL.LU R230, [R1+0x42c] ;  /* 0x00042c0001e67983 */ /* 0x000ee80000300800 */
[----:B------:R-:W-:Y:S01]  /*17f2d0*/  IMAD.WIDE R14, R188, 0x4, R8 ;  /* 0x00000004bc0e7825 */ /* 0x000fe200078e0208 */
[----:B----4-:R-:W-:Y:S02]  /*17f2e0*/  ISETP.GE.AND P0, PT, R192, c[0x0][0x17c], PT ;  /* 0x00005f00c0007a0c */ /* 0x010fe40003f06270 */
[----:B------:R-:W4:Y:S01]  /*17f2f0*/  LDL.LU R192, [R1+0x1038] ;  /* 0x0010380001c07983 */ /* 0x000f220000300800 */
[----:B------:R-:W4:Y:S01]  /*17f300*/  LDL.LU R194, [R1+0xb78] ;  /* 0x000b780001c27983 */ /* 0x000f220000300800 */
[----:B------:R-:W-:-:S02]  /*17f310*/  ISETP.LT.AND P3, PT, R197, c[0x0][0x178], !P0 ;  /* 0x00005e00c5007a0c */ /* 0x000fc40004761270 */
[----:B------:R-:W-:Y:S02]  /*17f320*/  ISETP.LT.AND P5, PT, R196, c[0x0][0x178], !P0 ;  /* 0x00005e00c4007a0c */ /* 0x000fe400047a1270 */
[----:B------:R-:W-:Y:S01]  /*17f330*/  ISETP.LT.AND P6, PT, R191, c[0x0][0x178], !P0 ;  /* 0x00005e00bf007a0c */ /* 0x000fe200047c1270 */
[----:B------:R-:W4:Y:S01]  /*17f340*/  LDL.LU R199, [R1+0x778] ;  /* 0x0007780001c77983 */ /* 0x000f220000300800 */
[----:B--2---:R-:W-:-:S03]  /*17f350*/  ISETP.GE.AND P1, PT, R193, c[0x0][0x17c], PT ;  /* 0x00005f00c1007a0c */ /* 0x004fc60003f26270 */
[----:B---3--:R1:W-:Y:S01]  /*17f360*/  @P2 STG.E [R2.64], R231 ;  /* 0x000000e702002986 */ /* 0x0083e2000c101904 */
[----:B------:R2:W-:Y:S01]  /*17f370*/  @P4 STG.E [R12.64], R195 ;  /* 0x000000c30c004986 */ /* 0x0005e2000c101904 */
[----:B------:R-:W-:Y:S01]  /*17f380*/  ISETP.GE.AND P2, PT, R189, c[0x0][0x17c], PT ;  /* 0x00005f00bd007a0c */ /* 0x000fe20003f46270 */
[C---:B------:R-:W-:Y:S02]  /*17f390*/  IADD3 R189, R188.reuse, c[0x0][0x198], RZ ;  /* 0x00006600bcbd7a10 */ /* 0x040fe40007ffe0ff */
[----:B-1----:R-:W-:-:S04]  /*17f3a0*/  IMAD.WIDE R2, R188, 0x4, R4 ;  /* 0x00000004bc027825 */ /* 0x002fc800078e0204 */
[C---:B--2---:R-:W-:Y:S01]  /*17f3b0*/  IMAD.WIDE R12, R188.reuse, 0x4, R10 ;  /* 0x00000004bc0c7825 */ /* 0x044fe200078e020a */
[----:B------:R-:W2:Y:S04]  /*17f3c0*/  LDL.LU R231, [R1+0x168c] ;  /* 0x00168c0001e77983 */ /* 0x000ea80000300800 */
[----:B------:R1:W-:Y:S01]  /*17f3d0*/  @P3 STG.E [R2.64], R198 ;  /* 0x000000c602003986 */ /* 0x0003e2000c101904 */
[----:B------:R3:W-:Y:S02]  /*17f3e0*/  @P5 STG.E [R12.64], R228 ;  /* 0x000000e40c005986 */ /* 0x0007e4000c101904 */
[----:B------:R-:W2:Y:S02]  /*17f3f0*/  LDL.LU R193, [R1+0x5cec] ;  /* 0x005cec0001c17983 */ /* 0x000ea40000300800 */
[----:B------:R3:W-:Y:S02]  /*17f400*/  @P6 STG.E [R14.64], R229 ;  /* 0x000000e50e006986 */ /* 0x0007e4000c101904 */
[----:B-1----:R-:W-:Y:S01]  /*17f410*/  IMAD.WIDE R2, R188, 0x4, R6 ;  /* 0x00000004bc027825 */ /* 0x002fe200078e0206 */
[----:B---3--:R-:W3:Y:S03]  /*17f420*/  LDL.LU R228, [R1+0x103c] ;  /* 0x00103c0001e47983 */ /* 0x008ee60000300800 */
[----:B------:R-:W2:Y:S02]  /*17f430*/  LDL.LU R229, [R1+0xb7c] ;  /* 0x000b7c0001e57983 */ /* 0x000ea40000300800 */
[----:B------:R-:W2:Y:S01]  /*17f440*/  LDL.LU R188, [R1+0x1688] ;  /* 0x0016880001bc7983 */ /* 0x000ea20000300800 */
[----:B------:R-:W-:-:S02]  /*17f450*/  ISETP.LT.AND P0, PT, R190, c[0x0][0x178], !P0 ;  /* 0x00005e00be007a0c */ /* 0x000fc40004701270 */
        /* <DEDUP_REMOVED lines=15> */
[C---:B------:R-:W-:Y:S01]  /*17f550*/  IADD3 R188, R189.reuse, c[0x0][0x198], RZ ;  /* 0x00006600bdbc7a10 */ /* 0x040fe20007ffe0ff */
[----:B------:R-:W4:Y:S01]  /*17f560*/  LDL.LU R193, [R1+0x5cf0] ;  /* 0x005cf00001c17983 */ /* 0x000f220000300800 */
[----:B------:R-:W-:Y:S01]  /*17f570*/  IMAD.WIDE R2, R189, 0x4, R8 ;  /* 0x00000004bd027825 */ /* 0x000fe200078e0208 */
[----:B------:R-:W-:-:S03]  /*17f580*/  ISETP.LT.AND P4, PT, R196, c[0x0][0x178], !P2 ;  /* 0x00005e00c4007a0c */ /* 0x000fc60005781270 */
[----:B------:R-:W-:-:S04]  /*17f590*/  IMAD.WIDE R12, R189, 0x4, R6 ;  /* 0x00000004bd0c7825 */ /* 0x000fc800078e0206 */
[C---:B------:R-:W-:Y:S01]  /*17f5a0*/  IMAD.WIDE R14, R188.reuse, 0x4, R4 ;  /* 0x00000004bc0e7825 */ /* 0x040fe200078e0204 */
[----:B------:R-:W-:Y:S01]  /*17f5b0*/  ISETP.LT.AND P3, PT, R191, c[0x0][0x178], !P2 ;  /* 0x00005e00bf007a0c */ /* 0x000fe20005761270 */
[----:B------:R1:W-:Y:S02]  /*17f5c0*/  @P1 STG.E [R2.64], R194 ;  /* 0x000000c202001986 */ /* 0x0003e4000c101904 */
[----:B------:R-:W-:Y:S02]  /*17f5d0*/  @P5 STG.E [R12.64], R199 ;  /* 0x000000c70c005986 */ /* 0x000fe4000c101904 */
[----:B------:R3:W-:Y:S02]  /*17f5e0*/  @P6 STG.E [R14.64], R231 ;  /* 0x000000e70e006986 */ /* 0x0007e4000c101904 */
[C---:B-1----:R-:W-:Y:S01]  /*17f5f0*/  IMAD.WIDE R2, R188.reuse, 0x4, R10 ;  /* 0x00000004bc027825 */ /* 0x042fe200078e020a */
[----:B---3--:R-:W3:Y:S03]  /*17f600*/  LDL.LU R231, [R1+0xb88] ;  /* 0x000b880001e77983 */ /* 0x008ee60000300800 */
[----:B------:R-:W3:Y:S02]  /*17f610*/  LDL.LU R194, [R1+0x988] ;  /* 0x0009880001c27983 */ /* 0x000ee40000300800 */
[----:B------:R-:W-:Y:S01]  /*17f620*/  IMAD.WIDE R12, R188, 0x4, R8 ;  /* 0x00000004bc0c7825 */ /* 0x000fe200078e0208 */
[----:B------:R1:W-:Y:S04]  /*17f630*/  @P4 STG.E [R2.64], R228 ;  /* 0x000000e402004986 */ /* 0x0003e8000c101904 */
[----:B------:R1:W-:Y:S01]  /*17f640*/  @P3 STG.E [R12.64], R229 ;  /* 0x000000e50c003986 */ /* 0x0003e2000c101904 */
[----:B--2---:R-:W-:-:S03]  /*17f650*/  ISETP.GE.AND P1, PT, R192, c[0x0][0x17c], PT ;  /* 0x00005f00c0007a0c */ /* 0x004fc60003f26270 */
[----:B------:R-:W2:Y:S01]  /*17f660*/  LDL.LU R192, [R1+0x5ce8] ;  /* 0x005ce80001c07983 */ /* 0x000ea20000300800 */
[----:B------:R-:W2:Y:S02]  /*17f670*/  LDL.LU R199, [R1+0x16dc] ;  /* 0x0016dc0001c77983 */ /* 0x000ea40000300800 */
[----:B-1----:R-:W2:Y:S02]  /*17f680*/  LDL.LU R228, [R1+0x167c] ;  /* 0x00167c0001e47983 */ /* 0x002ea40000300800 */
[----:B------:R-:W2:Y:S01]  /*17f690*/  LDL.LU R229, [R1+0xb8c] ;  /* 0x000b8c0001e57983 */ /* 0x000ea20000300800 */
[----:B------:R-:W-:Y:S02]  /*17f6a0*/  ISETP.LT.AND P2, PT, R190, c[0x0][0x178], !P2 ;  /* 0x00005e00be007a0c */ /* 0x000fe40005741270 */
[----:B------:R-:W-:Y:S02]  /*17f6b0*/  ISETP.LT.AND P5, PT, R197, c[0x0][0x178], !P0 ;  /* 0x00005e00c5007a0c */ /* 0x000fe400047a1270 */
[----:B------:R-:W-:-:S02]  /*17f6c0*/  ISETP.LT.AND P6, PT, R196, c[0x0][0x178], !P0 ;  /* 0x00005e00c4007a0c */ /* 0x000fc400047c1270 */
[C---:B------:R-:W-:Y:S02]  /*17f6d0*/  IADD3 R189, R188.reuse, c[0x0][0x198], RZ ;  /* 0x00006600bcbd7a10 */ /* 0x040fe40007ffe0ff */
[----:B------:R-:W-:Y:S01]  /*17f6e0*/  ISETP.LT.AND P3, PT, R191, c[0x0][0x178], !P0 ;  /* 0x00005e00bf007a0c */ /* 0x000fe20004761270 */
[----:B------:R-:W-:-:S04]  /*17f6f0*/  IMAD.WIDE R2, R188, 0x4, R6 ;  /* 0x00000004bc027825 */ /* 0x000fc800078e0206 */
[----:B------:R-:W-:Y:S01]  /*17f700*/  IMAD.WIDE R12, R189, 0x4, R4 ;  /* 0x00000004bd0c7825 */ /* 0x000fe200078e0204 */
[----:B------:R-:W-:-:S03]  /*17f710*/  ISETP.LT.AND P4, PT, R190, c[0x0][0x178], !P0 ;  /* 0x00005e00be007a0c */ /* 0x000fc60004781270 */
[----:B------:R-:W-:Y:S01]  /*17f720*/  IMAD.WIDE R14, R189, 0x4, R10 ;  /* 0x00000004bd0e7825 */ /* 0x000fe200078e020a */
[----:B----4-:R-:W-:Y:S01]  /*17f730*/  ISETP.GE.AND P0, PT, R193, c[0x0][0x17c], PT ;  /* 0x00005f00c1007a0c */ /* 0x010fe20003f06270 */
[----:B------:R1:W-:Y:S02]  /*17f740*/  @P2 STG.E [R2.64], R230 ;  /* 0x000000e602002986 */ /* 0x0003e4000c101904 */
[----:B------:R4:W-:Y:S01]  /*17f750*/  @P5 STG.E [R12.64], R195 ;  /* 0x000000c30c005986 */ /* 0x0009e2000c101904 */
[----:B------:R-:W-:Y:S01]  /*17f760*/  ISETP.LT.AND P2, PT, R197, c[0x0][0x178], !P0 ;  /* 0x00005e00c5007a0c */ /* 0x000fe20004741270 */
[----:B------:R3:W-:Y:S01]  /*17f770*/  @P6 STG.E [R14.64], R198 ;  /* 0x000000c60e006986 */ /* 0x0007e2000c101904 */
[----:B------:R-:W-:Y:S02]  /*17f780*/  ISETP.LT.AND P5, PT, R196, c[0x0][0x178], !P0 ;  /* 0x00005e00c4007a0c */ /* 0x000fe400047a1270 */
[----:B------:R-:W-:Y:S01]  /*17f790*/  ISETP.LT.AND P6, PT, R191, c[0x0][0x178], !P0 ;  /* 0x00005e00bf007a0c */ /* 0x000fe200047c1270 */
[----:B-1----:R-:W-:-:S04]  /*17f7a0*/  IMAD.WIDE R2, R189, 0x4, R8 ;  /* 0x00000004bd027825 */ /* 0x002fc800078e0208 */
[C---:B----4-:R-:W-:Y:S01]  /*17f7b0*/  IMAD.WIDE R12, R189.reuse, 0x4, R6 ;  /* 0x00000004bd0c7825 */ /* 0x050fe200078e0206 */
[----:B------:R-:W-:Y:S01]  /*17f7c0*/  IADD3 R189, R189, c[0x0][0x198], RZ ;  /* 0x00006600bdbd7a10 */ /* 0x000fe20007ffe0ff */
[----:B------:R-:W4:Y:S04]  /*17f7d0*/  LDL.LU R230, [R1+0x98c] ;  /* 0x00098c0001e67983 */ /* 0x000f280000300800 */
[----:B---3--:R1:W-:Y:S01]  /*17f7e0*/  @P3 STG.E [R2.64], R231 ;  /* 0x000000e702003986 */ /* 0x0083e2000c101904 */
[----:B------:R3:W-:Y:S02]  /*17f7f0*/  @P4 STG.E [R12.64], R194 ;  /* 0x000000c20c004986 */ /* 0x0007e4000c101904 */
[----:B------:R-:W4:Y:S02]  /*17f800*/  LDL.LU R193, [R1+0x16b8] ;  /* 0x0016b80001c17983 */ /* 0x000f240000300800 */
[C---:B------:R-:W-:Y:S01]  /*17f810*/  IMAD.WIDE R14, R189.reuse, 0x4, R8 ;  /* 0x00000004bd0e7825 */ /* 0x040fe200078e0208 */
[----:B------:R-:W4:Y:S03]  /*17f820*/  LDL.LU R195, [R1+0x1578] ;  /* 0x0015780001c37983 */ /* 0x000f260000300800 */
[----:B------:R-:W4:Y:S02]  /*17f830*/  LDL.LU R198, [R1+0xa68] ;  /* 0x000a680001c67983 */ /* 0x000f240000300800 */
[----:B-1----:R-:W-:-:S04]  /*17f840*/  IMAD.WIDE R2, R189, 0x4, R4 ;  /* 0x00000004bd027825 */ /* 0x002fc800078e0204 */
[C---:B---3--:R-:W-:Y:S01]  /*17f850*/  IMAD.WIDE R12, R189.reuse, 0x4, R10 ;  /* 0x00000004bd0c7825 */ /* 0x048fe200078e020a */
[----:B------:R-:W3:Y:S01]  /*17f860*/  LDL.LU R231, [R1+0x16fc] ;  /* 0x0016fc0001e77983 */ /* 0x000ee20000300800 */
[C---:B------:R-:W-:Y:S02]  /*17f870*/  IADD3 R188, R189.reuse, c[0x0][0x198], RZ ;  /* 0x00006600bdbc7a10 */ /* 0x040fe40007ffe0ff */
[----:B--2---:R-:W-:Y:S01]  /*17f880*/  ISETP.GE.AND P3, PT, R192, c[0x0][0x17c], PT ;  /* 0x00005f00c0007a0c */ /* 0x004fe20003f66270 */
[----:B------:R1:W-:Y:S01]  /*17f890*/  @P2 STG.E [R2.64], R199 ;  /* 0x000000c702002986 */ /* 0x0003e2000c101904 */
[----:B------:R2:W-:Y:S03]  /*17f8a0*/  @P5 STG.E [R12.64], R228 ;  /* 0x000000e40c005986 */ /* 0x0005e6000c101904 */
[----:B------:R-:W3:Y:S01]  /*17f8b0*/  LDL.LU R192, [R1+0x5cf8] ;  /* 0x005cf80001c07983 */ /* 0x000ee20000300800 */
[----:B------:R2:W-:Y:S02]  /*17f8c0*/  @P6 STG.E [R14.64], R229 ;  /* 0x000000e50e006986 */ /* 0x0005e4000c101904 */
[----:B-1----:R-:W-:Y:S01]  /*17f8d0*/  IMAD.WIDE R2, R189, 0x4, R6 ;  /* 0x00000004bd027825 */ /* 0x002fe200078e0206 */
[----:B--2---:R-:W2:Y:S03]  /*17f8e0*/  LDL.LU R228, [R1+0x16bc] ;  /* 0x0016bc0001e47983 */ /* 0x004ea60000300800 */
[----:B------:R-:W2:Y:S02]  /*17f8f0*/  LDL.LU R229, [R1+0x157c] ;  /* 0x00157c0001e57983 */ /* 0x000ea40000300800 */
[----:B------:R-:W2:Y:S01]  /*17f900*/  LDL.LU R189, [R1+0x16f8] ;  /* 0x0016f80001bd7983 */ /* 0x000ea20000300800 */
[----:B------:R-:W-:-:S02]  /*17f910*/  ISETP.LT.AND P0, PT, R190, c[0x0][0x178], !P0 ;  /* 0x00005e00be007a0c */ /* 0x000fc40004701270 */
[----:B------:R-:W-:Y:S02]  /*17f920*/  ISETP.LT.AND P4, PT, R197, c[0x0][0x178], !P1 ;  /* 0x00005e00c5007a0c */ /* 0x000fe40004f81270 */
[----:B------:R-:W-:Y:S01]  /*17f930*/  ISETP.LT.AND P2, PT, R196, c[0x0][0x178], !P1 ;  /* 0x00005e00c4007a0c */ /* 0x000fe20004f41270 */
[----:B------:R-:W-:-:S04]  /*17f940*/  IMAD.WIDE R12, R188, 0x4, R4 ;  /* 0x00000004bc0c7825 */ /* 0x000fc800078e0204 */
[----:B------:R-:W-:-:S04]  /*17f950*/  IMAD.WIDE R14, R188, 0x4, R10 ;  /* 0x00000004bc0e7825 */ /* 0x000fc800078e020a */
[----:B----4-:R1:W-:Y:S04]  /*17f960*/  @P0 STG.E [R2.64], R230 ;  /* 0x000000e602000986 */ /* 0x0103e8000c101904 */
[----:B-1----:R-:W4:Y:S01]  /*17f970*/  LDL.LU R230, [R1+0xa6c] ;  /* 0x000a6c0001e67983 */ /* 0x002f220000300800 */
[----:B------:R-:W4:Y:S02]  /*17f980*/  LDL.LU R194, [R1+0x1788] ;  /* 0x0017880001c27983 */ /* 0x000f240000300800 */
[----:B------:R-:W4:Y:S01]  /*17f990*/  LDL.LU R199, [R1+0x16e8] ;  /* 0x0016e80001c77983 */ /* 0x000f220000300800 */
[----:B--2---:R-:W-:Y:S01]  /*17f9a0*/  @P4 STG.E [R12.64], R189 ;  /* 0x000000bd0c004986 */ /* 0x004fe2000c101904 */
[----:B------:R1:W-:Y:S03]  /*17f9b0*/  @P2 STG.E [R14.64], R193 ;  /* 0x000000c10e002986 */ /* 0x0003e6000c101904 */
[----:B-1----:R-:W2:Y:S01]  /*17f9c0*/  LDL.LU R193, [R1+0x5cfc] ;  /* 0x005cfc0001c17983 */ /* 0x002ea20000300800 */
[----:B------:R-:W-:Y:S01]  /*17f9d0*/  ISETP.LT.AND P5, PT, R190, c[0x0][0x178], !P1 ;  /* 0x00005e00be007a0c */ /* 0x000fe20004fa1270 */
[----:B------:R-:W-:Y:S01]  /*17f9e0*/  ISETP.LT.AND P1, PT, R191, c[0x0][0x178], !P1 ;  /* 0x00005e00bf007a0c */ /* 0x000fe20004f21270 */
[----:B------:R-:W-:-:S02]  /*17f9f0*/  ISETP.LT.AND P6, PT, R197, c[0x0][0x178], !P3 ;  /* 0x00005e00c5007a0c */ /* 0x000fc40005fc1270 */
[----:B---3--:R-:W-:Y:S02]  /*17fa00*/  ISETP.GE.AND P0, PT, R192, c[0x0][0x17c], PT ;  /* 0x00005f00c0007a0c */ /* 0x008fe40003f06270 */
[C---:B------:R-:W-:Y:S01]  /*17fa10*/  IADD3 R189, R188.reuse, c[0x0][0x198], RZ ;  /* 0x00006600bcbd7a10 */ /* 0x040fe20007ffe0ff */
[----:B------:R-:W3:Y:S01]  /*17fa20*/  LDL.LU R192, [R1+0x5d00] ;  /* 0x005d000001c07983 */ /* 0x000ee20000300800 */
[----:B------:R-:W-:Y:S01]  /*17fa30*/  IMAD.WIDE R2, R188, 0x4, R8 ;  /* 0x00000004bc027825 */ /* 0x000fe200078e0208 */
[----:B------:R-:W-:-:S03]  /*17fa40*/  ISETP.LT.AND P4, PT, R196, c[0x0][0x178], !P3 ;  /* 0x00005e00c4007a0c */ /* 0x000fc60005f81270 */
[----:B------:R-:W-:-:S04]  /*17fa50*/  IMAD.WIDE R12, R188, 0x4, R6 ;  /* 0x00000004bc0c7825 */ /* 0x000fc800078e0206 */
[----:B------:R-:W-:Y:S01]  /*17fa60*/  IMAD.WIDE R14, R189, 0x4, R4 ;  /* 0x00000004bd0e7825 */ /* 0x000fe200078e0204 */
[----:B------:R-:W-:Y:S01]  /*17fa70*/  ISETP.LT.AND P2, PT, R191, c[0x0][0x178], !P3 ;  /* 0x00005e00bf007a0c */ /* 0x000fe20005f41270 */
[----:B------:R1:W-:Y:S02]  /*17fa80*/  @P1 STG.E [R2.64], R195 ;  /* 0x000000c302001986 */ /* 0x0003e4000c101904 */
[----:B------:R-:W-:Y:S02]  /*17fa90*/  @P5 STG.E [R12.64], R198 ;  /* 0x000000c60c005986 */ /* 0x000fe4000c101904 */
[----:B------:R4:W-:Y:S02]  /*17faa0*/  @P6 STG.E [R14.64], R231 ;  /* 0x000000e70e006986 */ /* 0x0009e4000c101904 */
[C---:B-1----:R-:W-:Y:S01]  /*17fab0*/  IMAD.WIDE R2, R189.reuse, 0x4, R10 ;  /* 0x00000004bd027825 */ /* 0x042fe200078e020a */
[----:B----4-:R-:W4:Y:S03]  /*17fac0*/  LDL.LU R231, [R1+0x1698] ;  /* 0x0016980001e77983 */ /* 0x010f260000300800 */
[----:B------:R-:W4:Y:S02]  /*17fad0*/  LDL.LU R195, [R1+0xec8] ;  /* 0x000ec80001c37983 */ /* 0x000f240000300800 */
        /* <DEDUP_REMOVED lines=11> */
[----:B------:R-:W-:Y:S02]  /*17fb90*/  IADD3 R188, R189, c[0x0][0x198], RZ ;  /* 0x00006600bdbc7a10 */ /* 0x000fe40007ffe0ff */
[----:B------:R-:W-:Y:S01]  /*17fba0*/  ISETP.LT.AND P2, PT, R191, c[0x0][0x178], !P0 ;  /* 0x00005e00bf007a0c */ /* 0x000fe20004741270 */
[----:B------:R-:W-:-:S04]  /*17fbb0*/  IMAD.WIDE R2, R189, 0x4, R6 ;  /* 0x00000004bd027825 */ /* 0x000fc800078e0206 */
[----:B------:R-:W-:Y:S01]  /*17fbc0*/  IMAD.WIDE R12, R188, 0x4, R4 ;  /* 0x00000004bc0c7825 */ /* 0x000fe200078e0204 */
[----:B------:R-:W-:-:S03]  /*17fbd0*/  ISETP.LT.AND P4, PT, R190, c[0x0][0x178], !P0 ;  /* 0x00005e00be007a0c */ /* 0x000fc60004781270 */
[----:B------:R-:W-:Y:S01]  /*17fbe0*/  IMAD.WIDE R14, R188, 0x4, R10 ;  /* 0x00000004bc0e7825 */ /* 0x000fe200078e020a */
[----:B---3--:R-:W-:Y:S01]  /*17fbf0*/  ISETP.GE.AND P0, PT, R192, c[0x0][0x17c], PT ;  /* 0x00005f00c0007a0c */ /* 0x008fe20003f06270 */
[----:B------:R1:W-:Y:S02]  /*17fc00*/  @P3 STG.E [R2.64], R230 ;  /* 0x000000e602003986 */ /* 0x0003e4000c101904 */
[----:B------:R3:W-:Y:S01]  /*17fc10*/  @P5 STG.E [R12.64], R194 ;  /* 0x000000c20c005986 */ /* 0x0007e2000c101904 */
[----:B------:R-:W-:Y:S01]  /*17fc20*/  ISETP.LT.AND P3, PT, R197, c[0x0][0x178], !P0 ;  /* 0x00005e00c5007a0c */ /* 0x000fe20004761270 */
[----:B------:R4:W-:Y:S01]  /*17fc30*/  @P6 STG.E [R14.64], R199 ;  /* 0x000000c70e006986 */ /* 0x0009e2000c101904 */
[----:B------:R-:W-:Y:S02]  /*17fc40*/  ISETP.LT.AND P5, PT, R196, c[0x0][0x178], !P0 ;  /* 0x00005e00c4007a0c */ /* 0x000fe400047a1270 */
[----:B------:R-:W-:Y:S01]  /*17fc50*/  ISETP.LT.AND P6, PT, R191, c[0x0][0x178], !P0 ;  /* 0x00005e00bf007a0c */ /* 0x000fe200047c1270 */
[----:B-1----:R-:W-:-:S04]  /*17fc60*/  IMAD.WIDE R2, R188, 0x4, R8 ;  /* 0x00000004bc027825 */ /* 0x002fc800078e0208 */
[C---:B---3--:R-:W-:Y:S01]  /*17fc70*/  IMAD.WIDE R12, R188.reuse, 0x4, R6 ;  /* 0x00000004bc0c7825 */ /* 0x048fe200078e0206 */
[----:B------:R-:W-:Y:S01]  /*17fc80*/  IADD3 R188, R188, c[0x0][0x198], RZ ;  /* 0x00006600bcbc7a10 */ /* 0x000fe20007ffe0ff */
[----:B------:R-:W3:Y:S04]  /*17fc90*/  LDL.LU R230, [R1+0xecc] ;  /* 0x000ecc0001e67983 */ /* 0x000ee80000300800 */
[----:B----4-:R1:W-:Y:S01]  /*17fca0*/  @P2 STG.E [R2.64], R231 ;  /* 0x000000e702002986 */ /* 0x0103e2000c101904 */
[----:B------:R4:W-:Y:S02]  /*17fcb0*/  @P4 STG.E [R12.64], R195 ;  /* 0x000000c30c004986 */ /* 0x0009e4000c101904 */
[----:B------:R-:W3:Y:S02]  /*17fcc0*/  LDL.LU R192, [R1+0x1718] ;  /* 0x0017180001c07983 */ /* 0x000ee40000300800 */
[C---:B------:R-:W-:Y:S01]  /*17fcd0*/  IMAD.WIDE R14, R188.reuse, 0x4, R8 ;  /* 0x00000004bc0e7825 */ /* 0x040fe200078e0208 */
[----:B------:R-:W3:Y:S03]  /*17fce0*/  LDL.LU R194, [R1+0x16c8] ;  /* 0x0016c80001c27983 */ /* 0x000ee60000300800 */
[----:B------:R-:W3:Y:S02]  /*17fcf0*/  LDL.LU R199, [R1+0x1668] ;  /* 0x0016680001c77983 */ /* 0x000ee40000300800 */
[----:B-1----:R-:W-:-:S04]  /*17fd00*/  IMAD.WIDE R2, R188, 0x4, R4 ;  /* 0x00000004bc027825 */ /* 0x002fc800078e0204 */
[C---:B----4-:R-:W-:Y:S01]  /*17fd10*/  IMAD.WIDE R12, R188.reuse, 0x4, R10 ;  /* 0x00000004bc0c7825 */ /* 0x050fe200078e020a */
[----:B------:R-:W4:Y:S01]  /*17fd20*/  LDL.LU R231, [R1+0x17ac] ;  /* 0x0017ac0001e77983 */ /* 0x000f220000300800 */
[C---:B------:R-:W-:Y:S02]  /*17fd30*/  IADD3 R189, R188.reuse, c[0x0][0x198], RZ ;  /* 0x00006600bcbd7a10 */ /* 0x040fe40007ffe0ff */
[----:B--2---:R-:W-:Y:S01]  /*17fd40*/  ISETP.GE.AND P2, PT, R193, c[0x0][0x17c], PT ;  /* 0x00005f00c1007a0c */ /* 0x004fe20003f46270 */
[----:B------:R1:W-:Y:S01]  /*17fd50*/  @P3 STG.E [R2.64], R198 ;  /* 0x000000c602003986 */ /* 0x0003e2000c101904 */
[----:B------:R2:W-:Y:S03]  /*17fd60*/  @P5 STG.E [R12.64], R228 ;  /* 0x000000e40c005986 */ /* 0x0005e6000c101904 */
[----:B------:R-:W4:Y:S01]  /*17fd70*/  LDL.LU R193, [R1+0x5d04] ;  /* 0x005d040001c17983 */ /* 0x000f220000300800 */
        /* <DEDUP_REMOVED lines=20> */
[----:B----4-:R-:W-:Y:S02]  /*17fec0*/  ISETP.GE.AND P0, PT, R193, c[0x0][0x17c], PT ;  /* 0x00005f00c1007a0c */ /* 0x010fe40003f06270 */
        /* <DEDUP_REMOVED lines=87> */
[----:B----4-:R-:W-:Y:S01]  /*180440*/  IMAD.WIDE R12, R189, 0x4, R8 ;  /* 0x00000004bd0c7825 */ /* 0x010fe200078e0208 */
[----:B------:R-:W4:Y:S03]  /*180450*/  LDL.LU R231, [R1+0x8c0] ;  /* 0x0008c00001e77983 */ /* 0x000f260000300800 */
        /* <DEDUP_REMOVED lines=25> */
[----:B---3--:R-:W-:-:S04]  /*1805f0*/  IMAD.WIDE R12, R188, 0x4, R8 ;  /* 0x00000004bc0c7825 */ /* 0x008fc800078e0208 */
[----:B----4-:R-:W-:-:S04]  /*180600*/  IMAD.WIDE R14, R188, 0x4, R6 ;  /* 0x00000004bc0e7825 */ /* 0x010fc800078e0206 */
        /* <DEDUP_REMOVED lines=1810> */
[----:B------:R-:W-:-:S03]  /*187730*/  ISETP.LT.AND P2, PT, R191, c[0x0][0x178], !P0 ;  /* 0x00005e00bf007a0c */ /* 0x000fc60004741270 */
[----:B------:R-:W-:Y:S02]  /*187740*/  ISETP.LT.AND P0, PT, R190, c[0x0][0x178], !P0 ;  /* 0x00005e00be007a0c */ /* 0x000fe40004701270 */
[----:B------:R-:W-:-:S04]  /*187750*/  IMAD.WIDE R12, R188, 0x4, R4 ;  /* 0x00000004bc0c7825 */ /* 0x000fc800078e0204 */
[----:B------:R-:W-:Y:S01]  /*187760*/  IMAD.WIDE R14, R188, 0x4, R10 ;  /* 0x00000004bc0e7825 */ /* 0x000fe200078e020a */
[----:B---3--:R-:W-:Y:S01]  /*187770*/  ISETP.GE.AND P4, PT, R192, c[0x0][0x17c], PT ;  /* 0x00005f00c0007a0c */ /* 0x008fe20003f86270 */
[----:B------:R1:W-:Y:S02]  /*187780*/  @P3 STG.E [R2.64], R230 ;  /* 0x000000e602003986 */ /* 0x0003e4000c101904 */
[----:B------:R3:W-:Y:S02]  /*187790*/  @P5 STG.E [R12.64], R194 ;  /* 0x000000c20c005986 */ /* 0x0007e4000c101904 */
[----:B------:R4:W-:Y:S01]  /*1877a0*/  @P6 STG.E [R14.64], R199 ;  /* 0x000000c70e006986 */ /* 0x0009e2000c101904 */
[----:B------:R-:W-:Y:S02]  /*1877b0*/  ISETP.LT.AND P5, PT, R197, c[0x0][0x178], !P4 ;  /* 0x00005e00c5007a0c */ /* 0x000fe400067a1270 */
[----:B------:R-:W-:Y:S02]  /*1877c0*/  ISETP.LT.AND P6, PT, R196, c[0x0][0x178], !P4 ;  /* 0x00005e00c4007a0c */ /* 0x000fe400067c1270 */
[----:B------:R-:W-:-:S02]  /*1877d0*/  ISETP.LT.AND P3, PT, R191, c[0x0][0x178], !P4 ;  /* 0x00005e00bf007a0c */ /* 0x000fc40006761270 */
        /* <DEDUP_REMOVED lines=38> */
[----:B------:R-:W-:Y:S02]  /*187a40*/  IADD3 R3, R2, c[0x0][0x198], RZ ;  /* 0x0000660002037a10 */ /* 0x000fe40007ffe0ff */
[----:B------:R-:W-:Y:S01]  /*187a50*/  ISETP.LT.AND P5, PT, R196, c[0x0][0x178], !P2 ;  /* 0x00005e00c4007a0c */ /* 0x000fe200057a1270 */
[----:B------:R-:W-:-:S04]  /*187a60*/  IMAD.WIDE R12, R2, 0x4, R8 ;  /* 0x00000004020c7825 */ /* 0x000fc800078e0208 */
[----:B------:R-:W-:Y:S01]  /*187a70*/  IMAD.WIDE R14, R2, 0x4, R6 ;  /* 0x00000004020e7825 */ /* 0x000fe200078e0206 */
[----:B------:R-:W-:-:S03]  /*187a80*/  ISETP.LT.AND P4, PT, R191, c[0x0][0x178], !P2 ;  /* 0x00005e00bf007a0c */ /* 0x000fc60005781270 */
[----:B------:R-:W-:Y:S01]  /*187a90*/  IMAD.WIDE R188, R3, 0x4, R4 ;  /* 0x0000000403bc7825 */ /* 0x000fe200078e0204 */
[----:B------:R-:W-:Y:S02]  /*187aa0*/  ISETP.GE.AND P0, PT, R193, c[0x0][0x17c], PT ;  /* 0x00005f00c1007a0c */ /* 0x000fe40003f06270 */
[----:B------:R-:W3:Y:S04]  /*187ab0*/  LDL.LU R193, [R1+0x5ef0] ;  /* 0x005ef00001c17983 */ /* 0x000ee80000300800 */
[----:B------:R1:W-:Y:S01]  /*187ac0*/  @P3 STG.E [R12.64], R194 ;  /* 0x000000c20c003986 */ /* 0x0003e2000c101904 */
        /* <DEDUP_REMOVED lines=19> */
[----:B------:R-:W-:-:S04]  /*187c00*/  IMAD.WIDE R14, R2, 0x4, R4 ;  /* 0x00000004020e7825 */ /* 0x000fc800078e0204 */
[----:B------:R-:W-:Y:S01]  /*187c10*/  IMAD.WIDE R188, R2, 0x4, R10 ;  /* 0x0000000402bc7825 */ /* 0x000fe200078e020a */
[----:B------:R-:W-:Y:S01]  /*187c20*/  ISETP.LT.AND P5, PT, R190, c[0x0][0x178], !P0 ;  /* 0x00005e00be007a0c */ /* 0x000fe200047a1270 */
[----:B---3--:R1:W-:Y:S02]  /*187c30*/  @P2 STG.E [R12.64], R230 ;  /* 0x000000e60c002986 */ /* 0x0083e4000c101904 */
[----:B------:R3:W-:Y:S02]  /*187c40*/  @P6 STG.E [R14.64], R195 ;  /* 0x000000c30e006986 */ /* 0x0007e4000c101904 */
[----:B------:R4:W-:Y:S01]  /*187c50*/  @P3 STG.E [R188.64], R198 ;  /* 0x000000c6bc003986 */ /* 0x0009e2000c101904 */
[----:B------:R-:W-:Y:S02]  /*187c60*/  ISETP.LT.AND P3, PT, R197, c[0x0][0x178], !P1 ;  /* 0x00005e00c5007a0c */ /* 0x000fe40004f61270 */
[----:B------:R-:W-:Y:S02]  /*187c70*/  ISETP.LT.AND P6, PT, R196, c[0x0][0x178], !P1 ;  /* 0x00005e00c4007a0c */ /* 0x000fe40004fc1270 */
[----:B------:R-:W-:-:S02]  /*187c80*/  ISETP.LT.AND P2, PT, R191, c[0x0][0x178], !P1 ;  /* 0x00005e00bf007a0c */ /* 0x000fc40004f41270 */
[C---:B------:R-:W-:Y:S01]  /*187c90*/  IADD3 R3, R2.reuse, c[0x0][0x198], RZ ;  /* 0x0000660002037a10 */ /* 0x040fe20007ffe0ff */
[----:B-1----:R-:W-:-:S04]  /*187ca0*/  IMAD.WIDE R12, R2, 0x4, R8 ;  /* 0x00000004020c7825 */ /* 0x002fc800078e0208 */
[----:B---3--:R-:W-:-:S04]  /*187cb0*/  IMAD.WIDE R14, R2, 0x4, R6 ;  /* 0x00000004020e7825 */ /* 0x008fc800078e0206 */
[----:B----4-:R-:W-:Y:S01]  /*187cc0*/  IMAD.WIDE R188, R3, 0x4, R4 ;  /* 0x0000000403bc7825 */ /* 0x010fe200078e0204 */
[----:B------:R-:W-:Y:S01]  /*187cd0*/  ISETP.GE.AND P0, PT, R193, c[0x0][0x17c], PT ;  /* 0x00005f00c1007a0c */ /* 0x000fe20003f06270 */
        /* <DEDUP_REMOVED lines=39> */
[C---:B------:R-:W-:Y:S01]  /*187f50*/  IMAD.WIDE R188, R3.reuse, 0x4, R4 ;  /* 0x0000000403bc7825 */ /* 0x040fe200078e0204 */
        /* <DEDUP_REMOVED lines=34> */
[C---:B----4-:R-:W-:Y:S01]  /*188180*/  IMAD.WIDE R188, R3.reuse, 0x4, R4 ;  /* 0x0000000403bc7825 */ /* 0x050fe200078e0204 */
        /* <DEDUP_REMOVED lines=116> */
[----:B------:R-:W-:-:S04]  /*1888d0*/  IMAD.WIDE R12, R2, 0x4, R8 ;  /* 0x00000004020c7825 */ /* 0x000fc800078e0208 */
[----:B------:R-:W-:-:S04]  /*1888e0*/  IMAD.WIDE R188, R3, 0x4, R4 ;  /* 0x0000000403bc7825 */ /* 0x000fc800078e0204 */
[----:B------:R-:W4:Y:S01]  /*1888f0*/  LDL.LU R192, [R1+0x5f2c] ;  /* 0x005f2c0001c07983 */ /* 0x000f220000300800 */
[----:B------:R1:W-:Y:S01]  /*188900*/  @P3 STG.E [R12.64], R195 ;  /* 0x000000c30c003986 */ /* 0x0003e2000c101904 */
        /* <DEDUP_REMOVED lines=29> */
[----:B--2---:R-:W-:-:S04]  /*188ae0*/  ISETP.GE.AND P0, PT, R193, c[0x0][0x17c], PT ;  /* 0x00005f00c1007a0c */ /* 0x004fc80003f06270 */
[----:B------:R-:W-:Y:S02]  /*188af0*/  ISETP.LT.AND P3, PT, R197, c[0x0][0x178], !P0 ;  /* 0x00005e00c5007a0c */ /* 0x000fe40004761270 */
[----:B------:R-:W-:Y:S02]  /*188b00*/  ISETP.LT.AND P6, PT, R196, c[0x0][0x178], !P0 ;  /* 0x00005e00c4007a0c */ /* 0x000fe400047c1270 */
[----:B------:R-:W-:Y:S02]  /*188b10*/  ISETP.LT.AND P2, PT, R191, c[0x0][0x178], !P0 ;  /* 0x00005e00bf007a0c */ /* 0x000fe40004741270 */
[----:B----4-:R-:W-:Y:S02]  /*188b20*/  ISETP.GE.AND P1, PT, R192, c[0x0][0x17c], PT ;  /* 0x00005f00c0007a0c */ /* 0x010fe40003f26270 */
[----:B------:R-:W2:Y:S01]  /*188b30*/  LDL.LU R192, [R1+0x18c8] ;  /* 0x0018c80001c07983 */ /* 0x000ea20000300800 */
[----:B------:R-:W4:Y:S02]  /*188b40*/  LDL.LU R194, [R1+0xc58] ;  /* 0x000c580001c27983 */ /* 0x000f240000300800 */
[----:B------:R-:W2:Y:S01]  /*188b50*/  LDL.LU R199, [R1+0x868] ;  /* 0x0008680001c77983 */ /* 0x000ea20000300800 */
[----:B---3--:R1:W-:Y:S01]  /*188b60*/  @P4 STG.E [R2.64], R231 ;  /* 0x000000e702004986 */ /* 0x0083e2000c101904 */
[----:B------:R3:W-:Y:S01]  /*188b70*/  @P5 STG.E [R12.64], R195 ;  /* 0x000000c30c005986 */ /* 0x0007e2000c101904 */
[----:B------:R-:W-:Y:S01]  /*188b80*/  ISETP.GE.AND P4, PT, R189, c[0x0][0x17c], PT ;  /* 0x00005f00bd007a0c */ /* 0x000fe20003f86270 */
[----:B------:R-:W-:-:S02]  /*188b90*/  IADD3 R189, R188, c[0x0][0x198], RZ ;  /* 0x00006600bcbd7a10 */ /* 0x000fc40007ffe0ff */
[----:B-1----:R-:W-:-:S04]  /*188ba0*/  IMAD.WIDE R2, R188, 0x4, R4 ;  /* 0x00000004bc027825 */ /* 0x002fc800078e0204 */
[C---:B---3--:R-:W-:Y:S01]  /*188bb0*/  IMAD.WIDE R12, R188.reuse, 0x4, R10 ;  /* 0x00000004bc0c7825 */ /* 0x048fe200078e020a */
[----:B------:R-:W3:Y:S04]  /*188bc0*/  LDL.LU R231, [R1+0x1bac] ;  /* 0x001bac0001e77983 */ /* 0x000ee80000300800 */
[----:B------:R1:W-:Y:S01]  /*188bd0*/  @P3 STG.E [R2.64], R198 ;  /* 0x000000c602003986 */ /* 0x0003e2000c101904 */
[----:B------:R1:W-:Y:S02]  /*188be0*/  @P6 STG.E [R12.64], R228 ;  /* 0x000000e40c006986 */ /* 0x0003e4000c101904 */
[----:B------:R-:W2:Y:S02]  /*188bf0*/  LDL.LU R193, [R1+0x5f34] ;  /* 0x005f340001c17983 */ /* 0x000ea40000300800 */
[----:B------:R1:W-:Y:S02]  /*188c00*/  @P2 STG.E [R14.64], R229 ;  /* 0x000000e50e002986 */ /* 0x0003e4000c101904 */
[----:B-1----:R-:W-:Y:S01]  /*188c10*/  IMAD.WIDE R2, R188, 0x4, R6 ;  /* 0x00000004bc027825 */ /* 0x002fe200078e0206 */
[----:B------:R-:W2:Y:S03]  /*188c20*/  LDL.LU R228, [R1+0x18cc] ;  /* 0x0018cc0001e47983 */ /* 0x000ea60000300800 */
        /* <DEDUP_REMOVED lines=17> */
[C---:B------:R-:W-:Y:S01]  /*188d40*/  IADD3 R188, R189.reuse, c[0x0][0x198], RZ ;  /* 0x00006600bdbc7a10 */ /* 0x040fe20007ffe0ff */
[----:B------:R-:W-:Y:S01]  /*188d50*/  IMAD.WIDE R2, R189, 0x4, R8 ;  /* 0x00000004bd027825 */ /* 0x000fe200078e0208 */
[----:B------:R-:W-:-:S03]  /*188d60*/  ISETP.LT.AND P5, PT, R196, c[0x0][0x178], !P4 ;  /* 0x00005e00c4007a0c */ /* 0x000fc600067a1270 */
[----:B------:R-:W-:-:S04]  /*188d70*/  IMAD.WIDE R12, R189, 0x4, R6 ;  /* 0x00000004bd0c7825 */ /* 0x000fc800078e0206 */
[C---:B------:R-:W-:Y:S01]  /*188d80*/  IMAD.WIDE R14, R188.reuse, 0x4, R4 ;  /* 0x00000004bc0e7825 */ /* 0x040fe200078e0204 */
[----:B------:R-:W-:Y:S02]  /*188d90*/  ISETP.LT.AND P3, PT, R191, c[0x0][0x178], !P4 ;  /* 0x00005e00bf007a0c */ /* 0x000fe40006761270 */
[----:B------:R-:W-:Y:S02]  /*188da0*/  ISETP.GE.AND P0, PT, R193, c[0x0][0x17c], PT ;  /* 0x00005f00c1007a0c */ /* 0x000fe40003f06270 */
[----:B------:R-:W2:Y:S04]  /*188db0*/  LDL.LU R193, [R1+0x5f3c] ;  /* 0x005f3c0001c17983 */ /* 0x000ea80000300800 */
[----:B----4-:R1:W-:Y:S01]  /*188dc0*/  @P2 STG.E [R2.64], R194 ;  /* 0x000000c202002986 */ /* 0x0103e2000c101904 */
[----:B------:R-:W-:Y:S02]  /*188dd0*/  @P1 STG.E [R12.64], R199 ;  /* 0x000000c70c001986 */ /* 0x000fe4000c101904 */
[----:B---3--:R3:W-:Y:S02]  /*188de0*/  @P6 STG.E [R14.64], R231 ;  /* 0x000000e70e006986 */ /* 0x0087e4000c101904 */
[C---:B-1----:R-:W-:Y:S01]  /*188df0*/  IMAD.WIDE R2, R188.reuse, 0x4, R10 ;  /* 0x00000004bc027825 */ /* 0x042fe200078e020a */
[----:B---3--:R-:W3:Y:S03]  /*188e00*/  LDL.LU R231, [R1+0x14f8] ;  /* 0x0014f80001e77983 */ /* 0x008ee60000300800 */
        /* <DEDUP_REMOVED lines=12> */
[C---:B------:R-:W-:Y:S01]  /*188ed0*/  IADD3 R189, R188.reuse, c[0x0][0x198], RZ ;  /* 0x00006600bcbd7a10 */ /* 0x040fe20007ffe0ff */
[----:B------:R-:W-:Y:S01]  /*188ee0*/  IMAD.WIDE R2, R188, 0x4, R6 ;  /* 0x00000004bc027825 */ /* 0x000fe200078e0206 */
[----:B------:R-:W-:Y:S02]  /*188ef0*/  ISETP.LT.AND P3, PT, R191, c[0x0][0x178], !P0 ;  /* 0x00005e00bf007a0c */ /* 0x000fe40004761270 */
[----:B------:R-:W-:Y:S01]  /*188f00*/  ISETP.LT.AND P5, PT, R190, c[0x0][0x178], !P0 ;  /* 0x00005e00be007a0c */ /* 0x000fe200047a1270 */
[----:B------:R-:W-:-:S04]  /*188f10*/  IMAD.WIDE R12, R189, 0x4, R4 ;  /* 0x00000004bd0c7825 */ /* 0x000fc800078e0204 */
[----:B------:R-:W-:Y:S01]  /*188f20*/  IMAD.WIDE R14, R189, 0x4, R10 ;  /* 0x00000004bd0e7825 */ /* 0x000fe200078e020a */
[----:B------:R1:W-:Y:S03]  /*188f30*/  @P4 STG.E [R2.64], R230 ;  /* 0x000000e602004986 */ /* 0x0003e6000c101904 */
[----:B------:R3:W-:Y:S02]  /*188f40*/  @P6 STG.E [R12.64], R195 ;  /* 0x000000c30c006986 */ /* 0x0007e4000c101904 */
[----:B------:R4:W-:Y:S01]  /*188f50*/  @P2 STG.E [R14.64], R198 ;  /* 0x000000c60e002986 */ /* 0x0009e2000c101904 */
[----:B------:R-:W-:Y:S02]  /*188f60*/  ISETP.LT.AND P2, PT, R197, c[0x0][0x178], !P1 ;  /* 0x00005e00c5007a0c */ /* 0x000fe40004f41270 */
[----:B------:R-:W-:Y:S02]  /*188f70*/  ISETP.LT.AND P6, PT, R196, c[0x0][0x178], !P1 ;  /* 0x00005e00c4007a0c */ /* 0x000fe40004fc1270 */
[----:B------:R-:W-:Y:S01]  /*188f80*/  ISETP.LT.AND P4, PT, R191, c[0x0][0x178], !P1 ;  /* 0x00005e00bf007a0c */ /* 0x000fe20004f81270 */
[----:B-1----:R-:W-:-:S04]  /*188f90*/  IMAD.WIDE R2, R189, 0x4, R8 ;  /* 0x00000004bd027825 */ /* 0x002fc800078e0208 */
[C---:B---3--:R-:W-:Y:S01]  /*188fa0*/  IMAD.WIDE R12, R189.reuse, 0x4, R6 ;  /* 0x00000004bd0c7825 */ /* 0x048fe200078e0206 */
[----:B------:R-:W-:Y:S02]  /*188fb0*/  IADD3 R189, R189, c[0x0][0x198], RZ ;  /* 0x00006600bdbd7a10 */ /* 0x000fe40007ffe0ff */
[----:B------:R-:W-:Y:S01]  /*188fc0*/  ISETP.GE.AND P0, PT, R193, c[0x0][0x17c], PT ;  /* 0x00005f00c1007a0c */ /* 0x000fe20003f06270 */
[----:B------:R-:W3:Y:S04]  /*188fd0*/  LDL.LU R230, [R1+0xb0c] ;  /* 0x000b0c0001e67983 */ /* 0x000ee80000300800 */
[----:B------:R1:W-:Y:S01]  /*188fe0*/  @P3 STG.E [R2.64], R231 ;  /* 0x000000e702003986 */ /* 0x0003e2000c101904 */
[----:B----4-:R4:W-:Y:S02]  /*188ff0*/  @P5 STG.E [R12.64], R194 ;  /* 0x000000c20c005986 */ /* 0x0109e4000c101904 */
        /* <DEDUP_REMOVED lines=36> */
[----:B------:R-:W-:Y:S01]  /*189240*/  IMAD.WIDE R14, R189, 0x4, R4 ;  /* 0x00000004bd0e7825 */ /* 0x000fe200078e0204 */
[----:B------:R-:W-:Y:S02]  /*189250*/  ISETP.LT.AND P2, PT, R191, c[0x0][0x178], !P3 ;  /* 0x00005e00bf007a0c */ /* 0x000fe40005f41270 */
[----:B----4-:R-:W-:Y:S02]  /*189260*/  ISETP.GE.AND P1, PT, R192, c[0x0][0x17c], PT ;  /* 0x00005f00c0007a0c */ /* 0x010fe40003f26270 */
[----:B------:R-:W4:Y:S04]  /*189270*/  LDL.LU R192, [R1+0x5f50] ;  /* 0x005f500001c07983 */ /* 0x000f280000300800 */
[----:B------:R1:W-:Y:S01]  /*189280*/  @P4 STG.E [R2.64], R195 ;  /* 0x000000c302004986 */ /* 0x0003e2000c101904 */
        /* <DEDUP_REMOVED lines=31> */
[----:B----4-:R-:W-:Y:S01]  /*189480*/  ISETP.GE.AND P1, PT, R192, c[0x0][0x17c], PT ;  /* 0x00005f00c0007a0c */ /* 0x010fe20003f26270 */
[----:B------:R-:W3:Y:S04]  /*189490*/  LDL.LU R230, [R1+0x150c] ;  /* 0x00150c0001e67983 */ /* 0x000ee80000300800 */
[----:B------:R1:W-:Y:S01]  /*1894a0*/  @P2 STG.E [R2.64], R231 ;  /* 0x000000e702002986 */ /* 0x0003e2000c101904 */
        /* <DEDUP_REMOVED lines=115> */
[----:B----4-:R-:W-:Y:S02]  /*189be0*/  ISETP.GE.AND P1, PT, R192, c[0x0][0x17c], PT ;  /* 0x00005f00c0007a0c */ /* 0x010fe40003f26270 */
[----:B------:R-:W4:Y:S04]  /*189bf0*/  LDL.LU R192, [R1+0x5f6c] ;  /* 0x005f6c0001c07983 */ /* 0x000f280000300800 */
[----:B------:R1:W-:Y:S01]  /*189c00*/  @P2 STG.E [R2.64], R195 ;  /* 0x000000c302002986 */ /* 0x0003e2000c101904 */
[----:B------:R3:W-:Y:S02]  /*189c10*/  @P0 STG.E [R12.64], R198 ;  /* 0x000000c60c000986 */ /* 0x0007e4000c101904 */
        /* <DEDUP_REMOVED lines=21> */
[----:B------:R1:W-:Y:S02]  /*189d70*/  @P4 STG.E [R2.64], R230 ;  /* 0x000000e602004986 */ /* 0x0003e4000c101904 */
[----:B------:R3:W-:Y:S02]  /*189d80*/  @P6 STG.E [R12.64], R194 ;  /* 0x000000c20c006986 */ /* 0x0007e4000c101904 */
[----:B------:R3:W-:Y:S01]  /*189d90*/  @P2 STG.E [R14.64], R199 ;  /* 0x000000c70e002986 */ /* 0x0007e2000c101904 */
[----:B------:R-:W-:Y:S02]  /*189da0*/  ISETP.LT.AND P2, PT, R197, c[0x0][0x178], !P0 ;  /* 0x00005e00c5007a0c */ /* 0x000fe40004741270 */
[----:B------:R-:W-:Y:S02]  /*189db0*/  ISETP.LT.AND P6, PT, R196, c[0x0][0x178], !P0 ;  /* 0x00005e00c4007a0c */ /* 0x000fe400047c1270 */
[----:B------:R-:W-:-:S02]  /*189dc0*/  ISETP.LT.AND P4, PT, R191, c[0x0][0x178], !P0 ;  /* 0x00005e00bf007a0c */ /* 0x000fc40004781270 */
[----:B----4-:R-:W-:Y:S02]  /*189dd0*/  ISETP.GE.AND P1, PT, R192, c[0x0][0x17c], PT ;  /* 0x00005f00c0007a0c */ /* 0x010fe40003f26270 */
[C---:B-1----:R-:W-:Y:S01]  /*189de0*/  IADD3 R3, R188.reuse, c[0x0][0x198], RZ ;  /* 0x00006600bc037a10 */ /* 0x042fe20007ffe0ff */
[----:B---3--:R-:W-:-:S04]  /*189df0*/  IMAD.WIDE R12, R188, 0x4, R8 ;  /* 0x00000004bc0c7825 */ /* 0x008fc800078e0208 */
[----:B------:R-:W-:-:S04]  /*189e00*/  IMAD.WIDE R14, R188, 0x4, R6 ;  /* 0x00000004bc0e7825 */ /* 0x000fc800078e0206 */
        /* <DEDUP_REMOVED lines=193> */
[----:B------:R-:W-:Y:S01]  /*18aa20*/  ISETP.GE.AND P0, PT, R193, c[0x0][0x17c], PT ;  /* 0x00005f00c1007a0c */ /* 0x000fe20003f06270 */
[----:B------:R1:W-:Y:S02]  /*18aa30*/  @P2 STG.E [R12.64], R194 ;  /* 0x000000c20c002986 */ /* 0x0003e4000c101904 */
[----:B------:R-:W-:Y:S02]  /*18aa40*/  @P1 STG.E [R14.64], R199 ;  /* 0x000000c70e001986 */ /* 0x000fe4000c101904 */
[----:B----4-:R4:W-:Y:S01]  /*18aa50*/  @P6 STG.E [R188.64], R231 ;  /* 0x000000e7bc006986 */ /* 0x0109e2000c101904 */
[----:B-1----:R-:W3:Y:S01]  /*18aa60*/  LDL.LU R194, [R1+0x5fac] ;  /* 0x005fac0001c27983 */ /* 0x002ee20000300800 */
[----:B----4-:R-:W4:Y:S02]  /*18aa70*/  LDL.LU R231, [R1+0x1d60] ;  /* 0x001d600001e77983 */ /* 0x010f240000300800 */
[----:B------:R-:W-:-:S04]  /*18aa80*/  IMAD.WIDE R12, R3, 0x4, R10 ;  /* 0x00000004030c7825 */ /* 0x000fc800078e020a */
[----:B------:R-:W4:Y:S02]  /*18aa90*/  LDL.LU R193, [R1+0x1d00] ;  /* 0x001d000001c17983 */ /* 0x000f240000300800 */
[----:B------:R-:W-:Y:S01]  /*18aaa0*/  IMAD.WIDE R14, R3, 0x4, R8 ;  /* 0x00000004030e7825 */ /* 0x000fe200078e0208 */
[----:B------:R1:W-:Y:S04]  /*18aab0*/  @P5 STG.E [R12.64], R228 ;  /* 0x000000e40c005986 */ /* 0x0003e8000c101904 */
        /* <DEDUP_REMOVED lines=98> */
[----:B--2---:R-:W-:Y:S02]  /*18b0e0*/  ISETP.GE.AND P0, PT, R194, c[0x0][0x17c], PT ;  /* 0x00005f00c2007a0c */ /* 0x004fe40003f06270 */
[----:B------:R-:W2:Y:S01]  /*18b0f0*/  LDL.LU R194, [R1+0x18a8] ;  /* 0x0018a80001c27983 */ /* 0x000ea20000300800 */
[----:B------:R-:W2:Y:S01]  /*18b100*/  LDL.LU R193, [R1+0xc38] ;  /* 0x000c380001c17983 */ /* 0x000ea20000300800 */
[----:B------:R-:W-:-:S02]  /*18b110*/  ISETP.LT.AND P4, PT, R197, c[0x0][0x178], !P0 ;  /* 0x00005e00c5007a0c */ /* 0x000fc40004781270 */
[----:B------:R-:W-:Y:S02]  /*18b120*/  ISETP.LT.AND P6, PT, R196, c[0x0][0x178], !P0 ;  /* 0x00005e00c4007a0c */ /* 0x000fe400047c1270 */
[----:B------:R-:W-:Y:S01]  /*18b130*/  ISETP.LT.AND P3, PT, R191, c[0x0][0x178], !P0 ;  /* 0x00005e00bf007a0c */ /* 0x000fe20004761270 */
[----:B------:R-:W2:Y:S01]  /*18b140*/  LDL.LU R199, [R1+0x848] ;  /* 0x0008480001c77983 */ /* 0x000ea20000300800 */
[----:B----4-:R-:W-:-:S03]  /*18b150*/  ISETP.GE.AND P1, PT, R192, c[0x0][0x17c], PT ;  /* 0x00005f00c0007a0c */ /* 0x010fc60003f26270 */
[----:B---3--:R1:W-:Y:S01]  /*18b160*/  @P2 STG.E [R2.64], R231 ;  /* 0x000000e702002986 */ /* 0x0083e2000c101904 */
[----:B------:R3:W-:Y:S01]  /*18b170*/  @P5 STG.E [R12.64], R195 ;  /* 0x000000c30c005986 */ /* 0x0007e2000c101904 */
[----:B------:R-:W-:Y:S01]  /*18b180*/  ISETP.GE.AND P2, PT, R189, c[0x0][0x17c], PT ;  /* 0x00005f00bd007a0c */ /* 0x000fe20003f46270 */
[C---:B------:R-:W-:Y:S02]  /*18b190*/  IADD3 R189, R188.reuse, c[0x0][0x198], RZ ;  /* 0x00006600bcbd7a10 */ /* 0x040fe40007ffe0ff */
        /* <DEDUP_REMOVED lines=8> */
[----:B----4-:R-:W4:Y:S03]  /*18b220*/  LDL.LU R228, [R1+0x18ac] ;  /* 0x0018ac0001e47983 */ /* 0x010f260000300800 */
[----:B------:R-:W3:Y:S02]  /*18b230*/  LDL.LU R229, [R1+0xc3c] ;  /* 0x000c3c0001e57983 */ /* 0x000ee40000300800 */
[----:B------:R-:W3:Y:S01]  /*18b240*/  LDL.LU R188, [R1+0x1ce8] ;  /* 0x001ce80001bc7983 */ /* 0x000ee20000300800 */
[----:B------:R-:W-:-:S02]  /*18b250*/  ISETP.LT.AND P0, PT, R190, c[0x0][0x178], !P0 ;  /* 0x00005e00be007a0c */ /* 0x000fc40004701270 */
[----:B------:R-:W-:Y:S02]  /*18b260*/  ISETP.LT.AND P5, PT, R197, c[0x0][0x178], !P1 ;  /* 0x00005e00c5007a0c */ /* 0x000fe40004fa1270 */
[----:B------:R-:W-:Y:S01]  /*18b270*/  ISETP.LT.AND P4, PT, R196, c[0x0][0x178], !P1 ;  /* 0x00005e00c4007a0c */ /* 0x000fe20004f81270 */
[----:B------:R-:W-:-:S04]  /*18b280*/  IMAD.WIDE R12, R189, 0x4, R4 ;  /* 0x00000004bd0c7825 */ /* 0x000fc800078e0204 */
[----:B------:R-:W-:Y:S01]  /*18b290*/  IMAD.WIDE R14, R189, 0x4, R10 ;  /* 0x00000004bd0e7825 */ /* 0x000fe200078e020a */
[----:B------:R-:W-:-:S03]  /*18b2a0*/  ISETP.LT.AND P3, PT, R191, c[0x0][0x178], !P1 ;  /* 0x00005e00bf007a0c */ /* 0x000fc60004f61270 */
[----:B------:R-:W-:Y:S01]  /*18b2b0*/  ISETP.LT.AND P1, PT, R190, c[0x0][0x178], !P1 ;  /* 0x00005e00be007a0c */ /* 0x000fe20004f21270 */
[----:B------:R-:W-:Y:S01]  /*18b2c0*/  ISETP.LT.AND P6, PT, R197, c[0x0][0x178], !P2 ;  /* 0x00005e00c5007a0c */ /* 0x000fe200057c1270 */
[----:B------:R1:W-:Y:S04]  /*18b2d0*/  @P0 STG.E [R2.64], R230 ;  /* 0x000000e602000986 */ /* 0x0003e8000c101904 */
[----:B-1----:R-:W4:Y:S01]  /*18b2e0*/  LDL.LU R230, [R1+0x84c] ;  /* 0x00084c0001e67983 */ /* 0x002f220000300800 */
[----:B------:R-:W4:Y:S02]  /*18b2f0*/  LDL.LU R195, [R1+0x1d38] ;  /* 0x001d380001c37983 */ /* 0x000f240000300800 */
[----:B------:R-:W4:Y:S02]  /*18b300*/  LDL.LU R198, [R1+0x1cd8] ;  /* 0x001cd80001c67983 */ /* 0x000f240000300800 */
[----:B------:R-:W-:Y:S01]  /*18b310*/  IMAD.WIDE R2, R189, 0x4, R8 ;  /* 0x00000004bd027825 */ /* 0x000fe200078e0208 */
[----:B--2---:R-:W-:Y:S01]  /*18b320*/  ISETP.GE.AND P0, PT, R192, c[0x0][0x17c], PT ;  /* 0x00005f00c0007a0c */ /* 0x004fe20003f06270 */
[----:B---3--:R1:W-:Y:S02]  /*18b330*/  @P5 STG.E [R12.64], R188 ;  /* 0x000000bc0c005986 */ /* 0x0083e4000c101904 */
[----:B------:R2:W-:Y:S01]  /*18b340*/  @P4 STG.E [R14.64], R194 ;  /* 0x000000c20e004986 */ /* 0x0005e2000c101904 */
[----:B------:R-:W-:-:S02]  /*18b350*/  ISETP.LT.AND P5, PT, R196, c[0x0][0x178], !P2 ;  /* 0x00005e00c4007a0c */ /* 0x000fc400057a1270 */
[----:B------:R-:W-:Y:S01]  /*18b360*/  ISETP.LT.AND P4, PT, R191, c[0x0][0x178], !P2 ;  /* 0x00005e00bf007a0c */ /* 0x000fe20005781270 */
[----:B------:R3:W-:Y:S01]  /*18b370*/  @P3 STG.E [R2.64], R193 ;  /* 0x000000c102003986 */ /* 0x0007e2000c101904 */
[----:B-1----:R-:W-:-:S03]  /*18b380*/  IADD3 R188, R189, c[0x0][0x198], RZ ;  /* 0x00006600bdbc7a10 */ /* 0x002fc60007ffe0ff */
[----:B--2---:R-:W2:Y:S01]  /*18b390*/  LDL.LU R194, [R1+0x5fd8] ;  /* 0x005fd80001c27983 */ /* 0x004ea20000300800 */
[----:B------:R-:W-:-:S04]  /*18b3a0*/  IMAD.WIDE R12, R189, 0x4, R6 ;  /* 0x00000004bd0c7825 */ /* 0x000fc800078e0206 */
[----:B------:R-:W-:-:S04]  /*18b3b0*/  IMAD.WIDE R14, R188, 0x4, R4 ;  /* 0x00000004bc0e7825 */ /* 0x000fc800078e0204 */
[----:B------:R-:W2:Y:S01]  /*18b3c0*/  LDL.LU R192, [R1+0x5fc8] ;  /* 0x005fc80001c07983 */ /* 0x000ea20000300800 */
[----:B------:R-:W-:Y:S01]  /*18b3d0*/  @P1 STG.E [R12.64], R199 ;  /* 0x000000c70c001986 */ /* 0x000fe2000c101904 */
[----:B------:R1:W-:Y:S02]  /*18b3e0*/  @P6 STG.E [R14.64], R231 ;  /* 0x000000e70e006986 */ /* 0x0003e4000c101904 */
[----:B---3--:R-:W-:-:S05]  /*18b3f0*/  IMAD.WIDE R2, R188, 0x4, R10 ;  /* 0x00000004bc027825 */ /* 0x008fca00078e020a */
[----:B----4-:R3:W-:Y:S04]  /*18b400*/  @P5 STG.E [R2.64], R228 ;  /* 0x000000e402005986 */ /* 0x0107e8000c101904 */
[----:B-1----:R-:W4:Y:S01]  /*18b410*/  LDL.LU R231, [R1+0x14d8] ;  /* 0x0014d80001e77983 */ /* 0x002f220000300800 */
[----:B------:R-:W4:Y:S02]  /*18b420*/  LDL.LU R193, [R1+0xae8] ;  /* 0x000ae80001c17983 */ /* 0x000f240000300800 */
[----:B------:R-:W-:-:S04]  /*18b430*/  IMAD.WIDE R12, R188, 0x4, R8 ;  /* 0x00000004bc0c7825 */ /* 0x000fc800078e0208 */
[----:B------:R-:W4:Y:S01]  /*18b440*/  LDL.LU R15, [R1+0x5fcc] ;  /* 0x005fcc00010f7983 */ /* 0x000f220000300800 */
[----:B------:R-:W4:Y:S04]  /*18b450*/  LDL.LU R199, [R1+0x1d3c] ;  /* 0x001d3c0001c77983 */ /* 0x000f280000300800 */
[----:B------:R1:W-:Y:S01]  /*18b460*/  @P4 STG.E [R12.64], R229 ;  /* 0x000000e50c004986 */ /* 0x0003e2000c101904 */
[----:B---3--:R-:W3:Y:S03]  /*18b470*/  LDL.LU R228, [R1+0x1cdc] ;  /* 0x001cdc0001e47983 */ /* 0x008ee60000300800 */
[----:B-1----:R-:W3:Y:S01]  /*18b480*/  LDL.LU R229, [R1+0x14dc] ;  /* 0x0014dc0001e57983 */ /* 0x002ee20000300800 */
        /* <DEDUP_REMOVED lines=12> */
[C---:B-1----:R-:W-:Y:S01]  /*18b550*/  IADD3 R188, R14.reuse, c[0x0][0x198], RZ ;  /* 0x000066000ebc7a10 */ /* 0x042fe20007ffe0ff */
[----:B------:R-:W-:-:S04]  /*18b560*/  IMAD.WIDE R2, R14, 0x4, R8 ;  /* 0x000000040e027825 */ /* 0x000fc800078e0208 */
[----:B------:R-:W-:Y:S01]  /*18b570*/  IMAD.WIDE R12, R14, 0x4, R6 ;  /* 0x000000040e0c7825 */ /* 0x000fe200078e0206 */
[----:B------:R-:W3:Y:S01]  /*18b580*/  LDL.LU R230, [R1+0xaec] ;  /* 0x000aec0001e67983 */ /* 0x000ee20000300800 */
[----:B------:R-:W-:Y:S02]  /*18b590*/  IADD3 R189, R188, c[0x0][0x198], RZ ;  /* 0x00006600bcbd7a10 */ /* 0x000fe40007ffe0ff */
[----:B--2---:R-:W-:Y:S02]  /*18b5a0*/  ISETP.GE.AND P1, PT, R194, c[0x0][0x17c], PT ;  /* 0x00005f00c2007a0c */ /* 0x004fe40003f26270 */
[----:B------:R-:W2:Y:S01]  /*18b5b0*/  LDL.LU R194, [R1+0x1d18] ;  /* 0x001d180001c27983 */ /* 0x000ea20000300800 */
[----:B------:R-:W2:Y:S01]  /*18b5c0*/  LDL.LU R195, [R1+0x18b8] ;  /* 0x0018b80001c37983 */ /* 0x000ea20000300800 */
[----:B------:R-:W-:Y:S02]  /*18b5d0*/  ISETP.LT.AND P3, PT, R197, c[0x0][0x178], !P1 ;  /* 0x00005e00c5007a0c */ /* 0x000fe40004f61270 */
[----:B------:R-:W-:-:S02]  /*18b5e0*/  ISETP.LT.AND P6, PT, R196, c[0x0][0x178], !P1 ;  /* 0x00005e00c4007a0c */ /* 0x000fc40004fc1270 */
[----:B------:R-:W-:Y:S01]  /*18b5f0*/  ISETP.LT.AND P2, PT, R191, c[0x0][0x178], !P1 ;  /* 0x00005e00bf007a0c */ /* 0x000fe20004f41270 */
[----:B------:R-:W2:Y:S01]  /*18b600*/  LDL.LU R198, [R1+0xe38] ;  /* 0x000e380001c67983 */ /* 0x000ea20000300800 */
[----:B------:R-:W-:-:S03]  /*18b610*/  ISETP.GE.AND P0, PT, R192, c[0x0][0x17c], PT ;  /* 0x00005f00c0007a0c */ /* 0x000fc60003f06270 */
[----:B----4-:R1:W-:Y:S01]  /*18b620*/  @P4 STG.E [R2.64], R231 ;  /* 0x000000e702004986 */ /* 0x0103e2000c101904 */
[----:B------:R4:W-:Y:S01]  /*18b630*/  @P5 STG.E [R12.64], R193 ;  /* 0x000000c10c005986 */ /* 0x0009e2000c101904 */
[----:B------:R-:W-:Y:S01]  /*18b640*/  ISETP.GE.AND P4, PT, R15, c[0x0][0x17c], PT ;  /* 0x00005f000f007a0c */ /* 0x000fe20003f86270 */
[----:B------:R-:W-:-:S04]  /*18b650*/  IMAD.WIDE R14, R188, 0x4, R8 ;  /* 0x00000004bc0e7825 */ /* 0x000fc800078e0208 */
[----:B-1----:R-:W-:-:S04]  /*18b660*/  IMAD.WIDE R2, R188, 0x4, R4 ;  /* 0x00000004bc027825 */ /* 0x002fc800078e0204 */
[C---:B----4-:R-:W-:Y:S01]  /*18b670*/  IMAD.WIDE R12, R188.reuse, 0x4, R10 ;  /* 0x00000004bc0c7825 */ /* 0x050fe200078e020a */
[----:B------:R-:W4:Y:S04]  /*18b680*/  LDL.LU R231, [R1+0x1d5c] ;  /* 0x001d5c0001e77983 */ /* 0x000f280000300800 */
[----:B------:R1:W-:Y:S01]  /*18b690*/  @P3 STG.E [R2.64], R199 ;  /* 0x000000c702003986 */ /* 0x0003e2000c101904 */
[----:B---3--:R3:W-:Y:S03]  /*18b6a0*/  @P6 STG.E [R12.64], R228 ;  /* 0x000000e40c006986 */ /* 0x0087e6000c101904 */
[----:B------:R-:W2:Y:S01]  /*18b6b0*/  LDL.LU R192, [R1+0x5fe0] ;  /* 0x005fe00001c07983 */ /* 0x000ea20000300800 */
[----:B------:R3:W-:Y:S02]  /*18b6c0*/  @P2 STG.E [R14.64], R229 ;  /* 0x000000e50e002986 */ /* 0x0007e4000c101904 */
[----:B-1----:R-:W-:Y:S01]  /*18b6d0*/  IMAD.WIDE R2, R188, 0x4, R6 ;  /* 0x00000004bc027825 */ /* 0x002fe200078e0206 */
[----:B---3--:R-:W3:Y:S03]  /*18b6e0*/  LDL.LU R228, [R1+0x1d1c] ;  /* 0x001d1c0001e47983 */ /* 0x008ee60000300800 */
        /* <DEDUP_REMOVED lines=27> */
[----:B----4-:R1:W-:Y:S02]  /*18b8a0*/  @P6 STG.E [R14.64], R231 ;  /* 0x000000e70e006986 */ /* 0x0103e4000c101904 */
[----:B---3--:R-:W-:-:S05]  /*18b8b0*/  IMAD.WIDE R2, R188, 0x4, R10 ;  /* 0x00000004bc027825 */ /* 0x008fca00078e020a */
[----:B------:R3:W-:Y:S04]  /*18b8c0*/  @P5 STG.E [R2.64], R228 ;  /* 0x000000e402005986 */ /* 0x0007e8000c101904 */
        /* <DEDUP_REMOVED lines=50> */
[----:B------:R-:W-:Y:S02]  /*18bbf0*/  ISETP.LT.AND P2, PT, R196, c[0x0][0x178], !P1 ;  /* 0x00005e00c4007a0c */ /* 0x000fe40004f41270 */
[----:B------:R-:W-:Y:S01]  /*18bc00*/  ISETP.LT.AND P4, PT, R191, c[0x0][0x178], !P1 ;  /* 0x00005e00bf007a0c */ /* 0x000fe20004f81270 */
[----:B------:R-:W-:Y:S01]  /*18bc10*/  IMAD.WIDE R12, R189, 0x4, R4 ;  /* 0x00000004bd0c7825 */ /* 0x000fe200078e0204 */
[----:B------:R-:W-:Y:S02]  /*18bc20*/  ISETP.LT.AND P1, PT, R190, c[0x0][0x178], !P1 ;  /* 0x00005e00be007a0c */ /* 0x000fe40004f21270 */
[----:B------:R-:W-:Y:S01]  /*18bc30*/  ISETP.LT.AND P6, PT, R197, c[0x0][0x178], !P3 ;  /* 0x00005e00c5007a0c */ /* 0x000fe20005fc1270 */
[C---:B------:R-:W-:Y:S02]  /*18bc40*/  IMAD.WIDE R14, R189.reuse, 0x4, R10 ;  /* 0x00000004bd0e7825 */ /* 0x040fe400078e020a */
[----:B------:R1:W-:Y:S02]  /*18bc50*/  @P0 STG.E [R2.64], R230 ;  /* 0x000000e602000986 */ /* 0x0003e4000c101904 */
[----:B-1----:R-:W-:-:S02]  /*18bc60*/  IMAD.WIDE R2, R189, 0x4, R8 ;  /* 0x00000004bd027825 */ /* 0x002fc400078e0208 */
[----:B------:R-:W4:Y:S02]  /*18bc70*/  LDL.LU R230, [R1+0x1ccc] ;  /* 0x001ccc0001e67983 */ /* 0x000f240000300800 */
[----:B------:R-:W4:Y:S02]  /*18bc80*/  LDL.LU R195, [R1+0x1dd8] ;  /* 0x001dd80001c37983 */ /* 0x000f240000300800 */
[----:B------:R-:W4:Y:S01]  /*18bc90*/  LDL.LU R198, [R1+0x1da8] ;  /* 0x001da80001c67983 */ /* 0x000f220000300800 */
[----:B--2---:R-:W-:Y:S01]  /*18bca0*/  ISETP.GE.AND P0, PT, R192, c[0x0][0x17c], PT ;  /* 0x00005f00c0007a0c */ /* 0x004fe20003f06270 */
[----:B---3--:R1:W-:Y:S01]  /*18bcb0*/  @P5 STG.E [R12.64], R188 ;  /* 0x000000bc0c005986 */ /* 0x0083e2000c101904 */
[----:B------:R2:W-:Y:S02]  /*18bcc0*/  @P2 STG.E [R14.64], R194 ;  /* 0x000000c20e002986 */ /* 0x0005e4000c101904 */
[----:B------:R3:W-:Y:S01]  /*18bcd0*/  @P4 STG.E [R2.64], R193 ;  /* 0x000000c102004986 */ /* 0x0007e2000c101904 */
[C---:B-1----:R-:W-:Y:S01]  /*18bce0*/  IADD3 R188, R189.reuse, c[0x0][0x198], RZ ;  /* 0x00006600bdbc7a10 */ /* 0x042fe20007ffe0ff */
[----:B------:R-:W-:Y:S01]  /*18bcf0*/  IMAD.WIDE R12, R189, 0x4, R6 ;  /* 0x00000004bd0c7825 */ /* 0x000fe200078e0206 */
[----:B--2---:R-:W2:Y:S03]  /*18bd00*/  LDL.LU R194, [R1+0x5ff8] ;  /* 0x005ff80001c27983 */ /* 0x004ea60000300800 */
[----:B---3--:R-:W3:Y:S02]  /*18bd10*/  LDL.LU R193, [R1+0x5ffc] ;  /* 0x005ffc0001c17983 */ /* 0x008ee40000300800 */
[----:B------:R-:W-:Y:S01]  /*18bd20*/  IMAD.WIDE R14, R188, 0x4, R4 ;  /* 0x00000004bc0e7825 */ /* 0x000fe200078e0204 */
[----:B------:R-:W-:Y:S04]  /*18bd30*/  @P1 STG.E [R12.64], R199 ;  /* 0x000000c70c001986 */ /* 0x000fe8000c101904 */
[----:B----4-:R1:W-:Y:S04]  /*18bd40*/  @P6 STG.E [R14.64], R231 ;  /* 0x000000e70e006986 */ /* 0x0103e8000c101904 */
[----:B-1----:R-:W4:Y:S01]  /*18bd50*/  LDL.LU R231, [R1+0x1d68] ;  /* 0x001d680001e77983 */ /* 0x002f220000300800 */
[----:B------:R-:W4:Y:S01]  /*18bd60*/  LDL.LU R192, [R1+0x1d08] ;  /* 0x001d080001c07983 */ /* 0x000f220000300800 */
[----:B------:R-:W-:-:S02]  /*18bd70*/  ISETP.LT.AND P5, PT, R196, c[0x0][0x178], !P3 ;  /* 0x00005e00c4007a0c */ /* 0x000fc40005fa1270 */
[----:B------:R-:W-:Y:S01]  /*18bd80*/  ISETP.LT.AND P2, PT, R191, c[0x0][0x178], !P3 ;  /* 0x00005e00bf007a0c */ /* 0x000fe20005f41270 */
[----:B------:R-:W-:Y:S02]  /*18bd90*/  ISETP.LT.AND P3, PT, R190, c[0x0][0x178], !P3 ;  /* 0x00005e00be007a0c */ /* 0x000fe40005f61270 */
[----:B------:R-:W-:Y:S01]  /*18bda0*/  IMAD.WIDE R2, R188, 0x4, R10 ;  /* 0x00000004bc027825 */ /* 0x000fe200078e020a */
[----:B------:R-:W-:-:S03]  /*18bdb0*/  ISETP.LT.AND P6, PT, R197, c[0x0][0x178], !P0 ;  /* 0x00005e00c5007a0c */ /* 0x000fc600047c1270 */
[----:B------:R-:W-:Y:S01]  /*18bdc0*/  IMAD.WIDE R12, R188, 0x4, R8 ;  /* 0x00000004bc0c7825 */ /* 0x000fe200078e0208 */
[----:B------:R-:W-:Y:S02]  /*18bdd0*/  ISETP.LT.AND P4, PT, R196, c[0x0][0x178], !P0 ;  /* 0x00005e00c4007a0c */ /* 0x000fe40004781270 */
[C---:B------:R-:W-:Y:S01]  /*18bde0*/  IADD3 R14, R188.reuse, c[0x0][0x198], RZ ;  /* 0x00006600bc0e7a10 */ /* 0x040fe20007ffe0ff */
[----:B------:R-:W4:Y:S01]  /*18bdf0*/  LDL.LU R15, [R1+0x6008] ;  /* 0x00600800010f7983 */ /* 0x000f220000300800 */
[----:B------:R-:W4:Y:S02]  /*18be00*/  LDL.LU R199, [R1+0x1ddc] ;  /* 0x001ddc0001c77983 */ /* 0x000f240000300800 */
[----:B------:R-:W-:Y:S01]  /*18be10*/  IMAD.WIDE R188, R188, 0x4, R6 ;  /* 0x00000004bcbc7825 */ /* 0x000fe200078e0206 */
[----:B------:R1:W-:Y:S03]  /*18be20*/  @P5 STG.E [R2.64], R228 ;  /* 0x000000e402005986 */ /* 0x0003e6000c101904 */
[----:B------:R1:W-:Y:S01]  /*18be30*/  @P2 STG.E [R12.64], R229 ;  /* 0x000000e50c002986 */ /* 0x0003e2000c101904 */
[----:B------:R-:W-:-:S02]  /*18be40*/  ISETP.LT.AND P2, PT, R191, c[0x0][0x178], !P0 ;  /* 0x00005e00bf007a0c */ /* 0x000fc40004741270 */
[----:B------:R-:W-:Y:S01]  /*18be50*/  ISETP.LT.AND P5, PT, R190, c[0x0][0x178], !P0 ;  /* 0x00005e00be007a0c */ /* 0x000fe200047a1270 */
[----:B------:R1:W-:Y:S02]  /*18be60*/  @P3 STG.E [R188.64], R230 ;  /* 0x000000e6bc003986 */ /* 0x0003e4000c101904 */
[----:B-1----:R-:W-:-:S04]  /*18be70*/  IMAD.WIDE R2, R14, 0x4, R4 ;  /* 0x000000040e027825 */ /* 0x002fc800078e0204 */
[C---:B------:R-:W-:Y:S01]  /*18be80*/  IMAD.WIDE R12, R14.reuse, 0x4, R10 ;  /* 0x000000040e0c7825 */ /* 0x040fe200078e020a */
[----:B------:R-:W4:Y:S04]  /*18be90*/  LDL.LU R228, [R1+0x1dac] ;  /* 0x001dac0001e47983 */ /* 0x000f280000300800 */
[----:B------:R1:W-:Y:S01]  /*18bea0*/  @P6 STG.E [R2.64], R195 ;  /* 0x000000c302006986 */ /* 0x0003e2000c101904 */
[----:B------:R-:W4:Y:S02]  /*18beb0*/  LDL.LU R229, [R1+0x1d6c] ;  /* 0x001d6c0001e57983 */ /* 0x000f240000300800 */
[----:B------:R1:W-:Y:S02]  /*18bec0*/  @P4 STG.E [R12.64], R198 ;  /* 0x000000c60c004986 */ /* 0x0003e4000c101904 */
[----:B------:R-:W4:Y:S02]  /*18bed0*/  LDL.LU R230, [R1+0x1d0c] ;  /* 0x001d0c0001e67983 */ /* 0x000f240000300800 */
[----:B-1----:R-:W-:-:S04]  /*18bee0*/  IMAD.WIDE R2, R14, 0x4, R8 ;  /* 0x000000040e027825 */ /* 0x002fc800078e0208 */
[----:B------:R-:W-:Y:S01]  /*18bef0*/  IMAD.WIDE R12, R14, 0x4, R6 ;  /* 0x000000040e0c7825 */ /* 0x000fe200078e0206 */
[----:B--2---:R-:W-:Y:S02]  /*18bf00*/  ISETP.GE.AND P1, PT, R194, c[0x0][0x17c], PT ;  /* 0x00005f00c2007a0c */ /* 0x004fe40003f26270 */
[----:B---3--:R-:W-:Y:S02]  /*18bf10*/  ISETP.GE.AND P0, PT, R193, c[0x0][0x17c], PT ;  /* 0x00005f00c1007a0c */ /* 0x008fe40003f06270 */
[----:B------:R-:W2:Y:S01]  /*18bf20*/  LDL.LU R193, [R1+0x1de8] ;  /* 0x001de80001c17983 */ /* 0x000ea20000300800 */
[----:B------:R-:W3:Y:S02]  /*18bf30*/  LDL.LU R194, [R1+0x1dc8] ;  /* 0x001dc80001c27983 */ /* 0x000ee40000300800 */
[----:B------:R-:W3:Y:S02]  /*18bf40*/  LDL.LU R195, [R1+0x1d88] ;  /* 0x001d880001c37983 */ /* 0x000ee40000300800 */
[----:B------:R-:W3:Y:S01]  /*18bf50*/  LDL.LU R198, [R1+0x168] ;  /* 0x0001680001c67983 */ /* 0x000ee20000300800 */
[----:B----4-:R1:W-:Y:S01]  /*18bf60*/  @P2 STG.E [R2.64], R231 ;  /* 0x000000e702002986 */ /* 0x0103e2000c101904 */
[----:B------:R4:W-:Y:S03]  /*18bf70*/  @P5 STG.E [R12.64], R192 ;  /* 0x000000c00c005986 */ /* 0x0009e6000c101904 */
[----:B-1----:R-:W3:Y:S01]  /*18bf80*/  LDL.LU R231, [R1+0x1dec] ;  /* 0x001dec0001e77983 */ /* 0x002ee20000300800 */
[----:B----4-:R-:W4:Y:S01]  /*18bf90*/  LDL.LU R192, [R1+0x6004] ;  /* 0x0060040001c07983 */ /* 0x010f220000300800 */
[----:B------:R-:W-:-:S02]  /*18bfa0*/  ISETP.LT.AND P4, PT, R197, c[0x0][0x178], !P1 ;  /* 0x00005e00c5007a0c */ /* 0x000fc40004f81270 */
[----:B------:R-:W-:Y:S02]  /*18bfb0*/  IADD3 R188, R14, c[0x0][0x198], RZ ;  /* 0x000066000ebc7a10 */ /* 0x000fe40007ffe0ff */
[----:B------:R-:W-:Y:S02]  /*18bfc0*/  ISETP.LT.AND P6, PT, R196, c[0x0][0x178], !P1 ;  /* 0x00005e00c4007a0c */ /* 0x000fe40004fc1270 */
[----:B------:R-:W-:Y:S01]  /*18bfd0*/  ISETP.LT.AND P3, PT, R191, c[0x0][0x178], !P1 ;  /* 0x00005e00bf007a0c */ /* 0x000fe20004f61270 */
[----:B------:R-:W-:Y:S01]  /*18bfe0*/  IMAD.WIDE R2, R188, 0x4, R4 ;  /* 0x00000004bc027825 */ /* 0x000fe200078e0204 */
[----:B------:R-:W-:Y:S02]  /*18bff0*/  ISETP.LT.AND P1, PT, R190, c[0x0][0x178], !P1 ;  /* 0x00005e00be007a0c */ /* 0x000fe40004f21270 */
[----:B------:R-:W-:Y:S02]  /*18c000*/  ISETP.LT.AND P5, PT, R197, c[0x0][0x178], !P0 ;  /* 0x00005e00c5007a0c */ /* 0x000fe400047a1270 */
[----:B------:R-:W-:Y:S01]  /*18c010*/  ISETP.GE.AND P2, PT, R15, c[0x0][0x17c], PT ;  /* 0x00005f000f007a0c */ /* 0x000fe20003f46270 */
[----:B------:R-:W-:Y:S01]  /*18c020*/  IMAD.WIDE R12, R188, 0x4, R10 ;  /* 0x00000004bc0c7825 */ /* 0x000fe200078e020a */
[----:B------:R1:W-:Y:S01]  /*18c030*/  @P4 STG.E [R2.64], R199 ;  /* 0x000000c702004986 */ /* 0x0003e2000c101904 */
[----:B------:R-:W-:-:S02]  /*18c040*/  ISETP.LT.AND P4, PT, R196, c[0x0][0x178], !P0 ;  /* 0x00005e00c4007a0c */ /* 0x000fc40004781270 */
[C---:B------:R-:W-:Y:S01]  /*18c050*/  IMAD.WIDE R14, R188.reuse, 0x4, R8 ;  /* 0x00000004bc0e7825 */ /* 0x040fe200078e0208 */
[C---:B------:R-:W-:Y:S01]  /*18c060*/  IADD3 R189, R188.reuse, c[0x0][0x198], RZ ;  /* 0x00006600bcbd7a10 */ /* 0x040fe20007ffe0ff */
[----:B------:R1:W-:Y:S03]  /*18c070*/  @P6 STG.E [R12.64], R228 ;  /* 0x000000e40c006986 */ /* 0x0003e6000c101904 */
[----:B------:R1:W-:Y:S02]  /*18c080*/  @P3 STG.E [R14.64], R229 ;  /* 0x000000e50e003986 */ /* 0x0003e4000c101904 */
[----:B-1----:R-:W-:Y:S01]  /*18c090*/  IMAD.WIDE R2, R188, 0x4, R6 ;  /* 0x00000004bc027825 */ /* 0x002fe200078e0206 */
[----:B------:R-:W4:Y:S03]  /*18c0a0*/  LDL.LU R199, [R1+0x1dcc] ;  /* 0x001dcc0001c77983 */ /* 0x000f260000300800 */
[----:B------:R-:W4:Y:S02]  /*18c0b0*/  LDL.LU R228, [R1+0x1d8c] ;  /* 0x001d8c0001e47983 */ /* 0x000f240000300800 */
[----:B------:R-:W-:-:S04]  /*18c0c0*/  IMAD.WIDE R12, R189, 0x4, R4 ;  /* 0x00000004bd0c7825 */ /* 0x000fc800078e0204 */
[----:B------:R-:W-:Y:S01]  /*18c0d0*/  IMAD.WIDE R14, R189, 0x4, R10 ;  /* 0x00000004bd0e7825 */ /* 0x000fe200078e020a */
[----:B------:R1:W-:Y:S04]  /*18c0e0*/  @P1 STG.E [R2.64], R230 ;  /* 0x000000e602001986 */ /* 0x0003e8000c101904 */
[----:B------:R-:W4:Y:S04]  /*18c0f0*/  LDL.LU R229, [R1+0x16c] ;  /* 0x00016c0001e57983 */ /* 0x000f280000300800 */
[----:B-1----:R-:W4:Y:S01]  /*18c100*/  LDL.LU R230, [R1] ;  /* 0x0000000001e67983 */ /* 0x002f220000300800 */
[----:B------:R-:W-:Y:S01]  /*18c110*/  ISETP.LT.AND P3, PT, R191, c[0x0][0x178], !P0 ;  /* 0x00005e00bf007a0c */ /* 0x000fe20004761270 */
[----:B------:R-:W-:Y:S01]  /*18c120*/  ISETP.LT.AND P0, PT, R190, c[0x0][0x178], !P0 ;  /* 0x00005e00be007a0c */ /* 0x000fe20004701270 */
[----:B------:R-:W-:-:S02]  /*18c130*/  ISETP.LT.AND P6, PT, R197, c[0x0][0x178], !P2 ;  /* 0x00005e00c5007a0c */ /* 0x000fc400057c1270 */
[C---:B------:R-:W-:Y:S01]  /*18c140*/  IADD3 R188, R189.reuse, c[0x0][0x198], RZ ;  /* 0x00006600bdbc7a10 */ /* 0x040fe20007ffe0ff */
[----:B------:R-:W-:Y:S01]  /*18c150*/  IMAD.WIDE R2, R189, 0x4, R8 ;  /* 0x00000004bd027825 */ /* 0x000fe200078e0208 */
[----:B--2---:R-:W-:Y:S03]  /*18c160*/  @P5 STG.E [R12.64], R193 ;  /* 0x000000c10c005986 */ /* 0x004fe6000c101904 */
[----:B---3--:R1:W-:Y:S02]  /*18c170*/  @P4 STG.E [R14.64], R194 ;  /* 0x000000c20e004986 */ /* 0x0083e4000c101904 */
[----:B-1----:R-:W2:Y:S01]  /*18c180*/  LDL.LU R194, [R1+0x600c] ;  /* 0x00600c0001c27983 */ /* 0x002ea20000300800 */
[----:B----4-:R-:W-:-:S03]  /*18c190*/  ISETP.GE.AND P1, PT, R192, c[0x0][0x17c], PT ;  /* 0x00005f00c0007a0c */ /* 0x010fc60003f26270 */
[----:B------:R-:W3:Y:S01]  /*18c1a0*/  LDL.LU R192, [R1+0x6014] ;  /* 0x0060140001c07983 */ /* 0x000ee20000300800 */
[----:B------:R-:W-:-:S04]  /*18c1b0*/  IMAD.WIDE R12, R189, 0x4, R6 ;  /* 0x00000004bd0c7825 */ /* 0x000fc800078e0206 */
[----:B------:R-:W-:Y:S01]  /*18c1c0*/  IMAD.WIDE R14, R188, 0x4, R4 ;  /* 0x00000004bc0e7825 */ /* 0x000fe200078e0204 */
[----:B------:R-:W-:Y:S03]  /*18c1d0*/  @P3 STG.E [R2.64], R195 ;  /* 0x000000c302003986 */ /* 0x000fe6000c101904 */
[----:B------:R-:W-:Y:S02]  /*18c1e0*/  @P0 STG.E [R12.64], R198 ;  /* 0x000000c60c000986 */ /* 0x000fe4000c101904 */
[----:B------:R-:W4:Y:S01]  /*18c1f0*/  LDL.LU R193, [R1+0x601c] ;  /* 0x00601c0001c17983 */ /* 0x000f220000300800 */
[----:B------:R1:W-:Y:S04]  /*18c200*/  @P6 STG.E [R14.64], R231 ;  /* 0x000000e70e006986 */ /* 0x0003e8000c101904 */
[----:B-1----:R-:W4:Y:S01]  /*18c210*/  LDL.LU R231, [R1+0x4] ;  /* 0x0000040001e77983 */ /* 0x002f220000300800 */
[----:B------:R-:W-:-:S02]  /*18c220*/  ISETP.LT.AND P5, PT, R196, c[0x0][0x178], !P2 ;  /* 0x00005e00c4007a0c */ /* 0x000fc400057a1270 */
[----:B------:R-:W-:Y:S01]  /*18c230*/  ISETP.LT.AND P4, PT, R191, c[0x0][0x178], !P2 ;  /* 0x00005e00bf007a0c */ /* 0x000fe20005781270 */
[----:B------:R-:W-:-:S04]  /*18c240*/  IMAD.WIDE R2, R188, 0x4, R10 ;  /* 0x00000004bc027825 */ /* 0x000fc800078e020a */
[----:B------:R-:W-:Y:S01]  /*18c250*/  IMAD.WIDE R12, R188, 0x4, R8 ;  /* 0x00000004bc0c7825 */ /* 0x000fe200078e0208 */
[----:B------:R-:W-:Y:S02]  /*18c260*/  ISETP.LT.AND P6, PT, R197, c[0x0][0x178], !P1 ;  /* 0x00005e00c5007a0c */ /* 0x000fe40004fc1270 */
[----:B------:R-:W-:Y:S02]  /*18c270*/  ISETP.LT.AND P3, PT, R196, c[0x0][0x178], !P1 ;  /* 0x00005e00c4007a0c */ /* 0x000fe40004f61270 */
[C---:B------:R-:W-:Y:S01]  /*18c280*/  ISETP.LT.AND P2, PT, R190.reuse, c[0x0][0x178], !P2 ;  /* 0x00005e00be007a0c */ /* 0x040fe20005741270 */
[----:B------:R1:W-:Y:S02]  /*18c290*/  @P5 STG.E [R2.64], R199 ;  /* 0x000000c702005986 */ /* 0x0003e4000c101904 */
[----:B------:R1:W-:Y:S01]  /*18c2a0*/  @P4 STG.E [R12.64], R228 ;  /* 0x000000e40c004986 */ /* 0x0003e2000c101904 */
[----:B------:R-:W-:Y:S02]  /*18c2b0*/  ISETP.LT.AND P4, PT, R191, c[0x0][0x178], !P1 ;  /* 0x00005e00bf007a0c */ /* 0x000fe40004f81270 */
[----:B------:R-:W-:-:S02]  /*18c2c0*/  ISETP.LT.AND P5, PT, R190, c[0x0][0x178], !P1 ;  /* 0x00005e00be007a0c */ /* 0x000fc40004fa1270 */
[C---:B------:R-:W-:Y:S01]  /*18c2d0*/  IADD3 R14, R188.reuse, c[0x0][0x198], RZ ;  /* 0x00006600bc0e7a10 */ /* 0x040fe20007ffe0ff */
[----:B------:R-:W-:-:S05]  /*18c2e0*/  IMAD.WIDE R188, R188, 0x4, R6 ;  /* 0x00000004bcbc7825 */ /* 0x000fca00078e0206 */
[----:B------:R-:W-:Y:S01]  /*18c2f0*/  @P2 STG.E [R188.64], R229 ;  /* 0x000000e5bc002986 */ /* 0x000fe2000c101904 */
[----:B-1----:R-:W-:-:S04]  /*18c300*/  IMAD.WIDE R2, R14, 0x4, R4 ;  /* 0x000000040e027825 */ /* 0x002fc800078e0204 */
[C---:B------:R-:W-:Y:S01]  /*18c310*/  IMAD.WIDE R12, R14.reuse, 0x4, R10 ;  /* 0x000000040e0c7825 */ /* 0x040fe200078e020a */
[----:B------:R1:W-:Y:S04]  /*18c320*/  @P6 STG.E [R2.64], R230 ;  /* 0x000000e602006986 */ /* 0x0003e8000c101904 */
[----:B------:R1:W-:Y:S02]  /*18c330*/  @P3 STG.E [R12.64], R64 ;  /* 0x000000400c003986 */ /* 0x0003e4000c101904 */
[----:B-1----:R-:W-:-:S04]  /*18c340*/  IMAD.WIDE R2, R14, 0x4, R8 ;  /* 0x000000040e027825 */ /* 0x002fc800078e0208 */
[C---:B------:R-:W-:Y:S01]  /*18c350*/  IMAD.WIDE R12, R14.reuse, 0x4, R6 ;  /* 0x000000040e0c7825 */ /* 0x040fe200078e0206 */
[----:B------:R-:W-:Y:S01]  /*18c360*/  IADD3 R64, R14, c[0x0][0x198], RZ ;  /* 0x000066000e407a10 */ /* 0x000fe20007ffe0ff */
[----:B------:R1:W-:Y:S03]  /*18c370*/  @P4 STG.E [R2.64], R96 ;  /* 0x0000006002004986 */ /* 0x0003e6000c101904 */
[----:B------:R1:W-:Y:S02]  /*18c380*/  @P5 STG.E [R12.64], R120 ;  /* 0x000000780c005986 */ /* 0x0003e4000c101904 */
[----:B------:R-:W-:-:S04]  /*18c390*/  IMAD.WIDE R14, R64, 0x4, R8 ;  /* 0x00000004400e7825 */ /* 0x000fc800078e0208 */
[----:B-1----:R-:W-:-:S04]  /*18c3a0*/  IMAD.WIDE R2, R64, 0x4, R4 ;  /* 0x0000000440027825 */ /* 0x002fc800078e0204 */
[C---:B------:R-:W-:Y:S01]  /*18c3b0*/  IMAD.WIDE R12, R64.reuse, 0x4, R10 ;  /* 0x00000004400c7825 */ /* 0x040fe200078e020a */
[----:B------:R-:W-:Y:S02]  /*18c3c0*/  IADD3 R96, R64, c[0x0][0x198], RZ ;  /* 0x0000660040607a10 */ /* 0x000fe40007ffe0ff */
[----:B---3--:R-:W-:Y:S02]  /*18c3d0*/  ISETP.GE.AND P1, PT, R192, c[0x0][0x17c], PT ;  /* 0x00005f00c0007a0c */ /* 0x008fe40003f26270 */
[----:B------:R-:W3:Y:S01]  /*18c3e0*/  LDL.LU R192, [R1+0x6034] ;  /* 0x0060340001c07983 */ /* 0x000ee20000300800 */
[----:B------:R-:W3:Y:S02]  /*18c3f0*/  LDL.LU R189, [R1+0x6020] ;  /* 0x0060200001bd7983 */ /* 0x000ee40000300800 */
[----:B------:R-:W3:Y:S01]  /*18c400*/  LDL.LU R188, [R1+0x602c] ;  /* 0x00602c0001bc7983 */ /* 0x000ee20000300800 */
[----:B--2---:R-:W-:Y:S01]  /*18c410*/  ISETP.GE.AND P0, PT, R194, c[0x0][0x17c], PT ;  /* 0x00005f00c2007a0c */ /* 0x004fe20003f06270 */
[----:B------:R-:W2:Y:S03]  /*18c420*/  LDL.LU R120, [R1+0x6030] ;  /* 0x0060300001787983 */ /* 0x000ea60000300800 */
[----:B------:R-:W-:-:S02]  /*18c430*/  ISETP.LT.AND P3, PT, R197, c[0x0][0x178], !P0 ;  /* 0x00005e00c5007a0c */ /* 0x000fc40004761270 */
[----:B------:R-:W-:Y:S02]  /*18c440*/  ISETP.LT.AND P6, PT, R196, c[0x0][0x178], !P0 ;  /* 0x00005e00c4007a0c */ /* 0x000fe400047c1270 */
[----:B------:R-:W-:Y:S01]  /*18c450*/  ISETP.LT.AND P2, PT, R191, c[0x0][0x178], !P0 ;  /* 0x00005e00bf007a0c */ /* 0x000fe20004741270 */
[----:B------:R-:W-:Y:S01]  /*18c460*/  ISETP.LT.AND P0, PT, R190, c[0x0][0x178], !P0 ;  /* 0x00005e00be007a0c */ /* 0x000fe20004701270 */
[----:B------:R-:W-:-:S07]  /*18c470*/  ISETP.LT.AND P5, PT, R197, c[0x0][0x178], !P1 ;  /* 0x00005e00c5007a0c */ /* 0x000fce0004fa1270 */
[----:B----4-:R1:W-:Y:S02]  /*18c480*/  @P3 STG.E [R2.64], R231 ;  /* 0x000000e702003986 */ /* 0x0103e4000c101904 */
[----:B------:R4:W-:Y:S01]  /*18c490*/  @P6 STG.E [R12.64], R65 ;  /* 0x000000410c006986 */ /* 0x0009e2000c101904 */
[----:B------:R-:W-:Y:S01]  /*18c4a0*/  ISETP.LT.AND P3, PT, R196, c[0x0][0x178], !P1 ;  /* 0x00005e00c4007a0c */ /* 0x000fe20004f61270 */
[----:B------:R4:W-:Y:S01]  /*18c4b0*/  @P2 STG.E [R14.64], R97 ;  /* 0x000000610e002986 */ /* 0x0009e2000c101904 */
[----:B------:R-:W-:Y:S01]  /*18c4c0*/  ISETP.LT.AND P2, PT, R191, c[0x0][0x178], !P1 ;  /* 0x00005e00bf007a0c */ /* 0x000fe20004f41270 */
[----:B-1----:R-:W-:-:S04]  /*18c4d0*/  IMAD.WIDE R2, R64, 0x4, R6 ;  /* 0x0000000440027825 */ /* 0x002fc800078e0206 */
[----:B----4-:R-:W-:-:S04]  /*18c4e0*/  IMAD.WIDE R12, R96, 0x4, R4 ;  /* 0x00000004600c7825 */ /* 0x010fc800078e0204 */
[C---:B------:R-:W-:Y:S01]  /*18c4f0*/  IMAD.WIDE R14, R96.reuse, 0x4, R10 ;  /* 0x00000004600e7825 */ /* 0x040fe200078e020a */
[----:B------:R1:W-:Y:S03]  /*18c500*/  @P0 STG.E [R2.64], R121 ;  /* 0x0000007902000986 */ /* 0x0003e6000c101904 */
[----:B------:R-:W-:Y:S02]  /*18c510*/  @P5 STG.E [R12.64], R244 ;  /* 0x000000f40c005986 */ /* 0x000fe4000c101904 */
[----:B------:R-:W-:Y:S02]  /*18c520*/  @P3 STG.E [R14.64], R60 ;  /* 0x0000003c0e003986 */ /* 0x000fe4000c101904 */
[----:B-1----:R-:W-:-:S05]  /*18c530*/  IMAD.WIDE R2, R96, 0x4, R8 ;  /* 0x0000000460027825 */ /* 0x002fca00078e0208 */
[----:B------:R1:W-:Y:S04]  /*18c540*/  @P2 STG.E [R2.64], R92 ;  /* 0x0000005c02002986 */ /* 0x0003e8000c101904 */
[----:B-1----:R-:W4:Y:S01]  /*18c550*/  LDL.LU R92, [R1+0x6044] ;  /* 0x00604400015c7983 */ /* 0x002f220000300800 */
[----:B------:R-:W-:Y:S02]  /*18c560*/  ISETP.GE.AND P4, PT, R193, c[0x0][0x17c], PT ;  /* 0x00005f00c1007a0c */ /* 0x000fe40003f86270 */
[----:B------:R-:W-:Y:S02]  /*18c570*/  ISETP.LT.AND P1, PT, R190, c[0x0][0x178], !P1 ;  /* 0x00005e00be007a0c */ /* 0x000fe40004f21270 */
[C---:B------:R-:W-:Y:S01]  /*18c580*/  IADD3 R64, R96.reuse, c[0x0][0x198], RZ ;  /* 0x0000660060407a10 */ /* 0x040fe20007ffe0ff */
[----:B------:R-:W-:Y:S01]  /*18c590*/  IMAD.WIDE R12, R96, 0x4, R6 ;  /* 0x00000004600c7825 */ /* 0x000fe200078e0206 */
[----:B------:R-:W-:-:S02]  /*18c5a0*/  ISETP.LT.AND P6, PT, R197, c[0x0][0x178], !P4 ;  /* 0x00005e00c5007a0c */ /* 0x000fc400067c1270 */
[----:B------:R-:W-:Y:S02]  /*18c5b0*/  ISETP.LT.AND P5, PT, R196, c[0x0][0x178], !P4 ;  /* 0x00005e00c4007a0c */ /* 0x000fe400067a1270 */
[----:B------:R-:W-:Y:S01]  /*18c5c0*/  ISETP.LT.AND P3, PT, R191, c[0x0][0x178], !P4 ;  /* 0x00005e00bf007a0c */ /* 0x000fe20006761270 */
[----:B------:R-:W-:Y:S01]  /*18c5d0*/  IMAD.WIDE R14, R64, 0x4, R4 ;  /* 0x00000004400e7825 */ /* 0x000fe200078e0204 */
[----:B------:R-:W-:-:S03]  /*18c5e0*/  ISETP.LT.AND P4, PT, R190, c[0x0][0x178], !P4 ;  /* 0x00005e00be007a0c */ /* 0x000fc60006781270 */
[C---:B------:R-:W-:Y:S01]  /*18c5f0*/  IMAD.WIDE R2, R64.reuse, 0x4, R10 ;  /* 0x0000000440027825 */ /* 0x040fe200078e020a */
[----:B------:R-:W4:Y:S04]  /*18c600*/  LDL.LU R65, [R1+0x6048] ;  /* 0x0060480001417983 */ /* 0x000f280000300800 */
[----:B------:R1:W-:Y:S01]  /*18c610*/  @P1 STG.E [R12.64], R116 ;  /* 0x000000740c001986 */ /* 0x0003e2000c101904 */
[----:B------:R1:W-:Y:S01]  /*18c620*/  @P6 STG.E [R14.64], R245 ;  /* 0x000000f50e006986 */ /* 0x0003e2000c101904 */
[C---:B------:R-:W-:Y:S02]  /*18c630*/  IADD3 R60, R64.reuse, c[0x0][0x198], RZ ;  /* 0x00006600403c7a10 */ /* 0x040fe40007ffe0ff */
[----:B------:R1:W-:Y:S02]  /*18c640*/  @P5 STG.E [R2.64], R61 ;  /* 0x0000003d02005986 */ /* 0x0003e4000c101904 */
[----:B-1----:R-:W-:-:S04]  /*18c650*/  IMAD.WIDE R12, R64, 0x4, R8 ;  /* 0x00000004400c7825 */ /* 0x002fc800078e0208 */
[----:B------:R-:W-:-:S04]  /*18c660*/  IMAD.WIDE R14, R60, 0x4, R10 ;  /* 0x000000043c0e7825 */ /* 0x000fc800078e020a */
[----:B------:R-:W-:Y:S02]  /*18c670*/  IMAD.WIDE R2, R64, 0x4, R6 ;  /* 0x0000000440027825 */ /* 0x000fe400078e0206 */
[----:B------:R-:W4:Y:S04]  /*18c680*/  LDL.LU R64, [R1+0x6038] ;  /* 0x0060380001407983 */ /* 0x000f280000300800 */
[----:B------:R1:W-:Y:S01]  /*18c690*/  @P3 STG.E [R12.64], R93 ;  /* 0x0000005d0c003986 */ /* 0x0003e2000c101904 */
[----:B------:R1:W-:Y:S02]  /*18c6a0*/  @P4 STG.E [R2.64], R117 ;  /* 0x0000007502004986 */ /* 0x0003e4000c101904 */
[----:B------:R-:W4:Y:S02]  /*18c6b0*/  LDL.LU R61, [R1+0x603c] ;  /* 0x00603c00013d7983 */ /* 0x000f240000300800 */
[----:B-1----:R-:W-:-:S04]  /*18c6c0*/  IMAD.WIDE R12, R60, 0x4, R4 ;  /* 0x000000043c0c7825 */ /* 0x002fc800078e0204 */
[----:B------:R-:W-:Y:S01]  /*18c6d0*/  IMAD.WIDE R2, R60, 0x4, R8 ;  /* 0x000000043c027825 */ /* 0x000fe200078e0208 */
[----:B---3--:R-:W-:-:S04]  /*18c6e0*/  ISETP.GE.AND P0, PT, R192, c[0x0][0x17c], PT ;  /* 0x00005f00c0007a0c */ /* 0x008fc80003f06270 */
[----:B------:R-:W-:Y:S02]  /*18c6f0*/  ISETP.LT.AND P6, PT, R197, c[0x0][0x178], !P0 ;  /* 0x00005e00c5007a0c */ /* 0x000fe400047c1270 */
[----:B------:R-:W-:Y:S02]  /*18c700*/  ISETP.LT.AND P2, PT, R196, c[0x0][0x178], !P0 ;  /* 0x00005e00c4007a0c */ /* 0x000fe40004741270 */
[----:B------:R-:W-:Y:S02]  /*18c710*/  ISETP.LT.AND P3, PT, R191, c[0x0][0x178], !P0 ;  /* 0x00005e00bf007a0c */ /* 0x000fe40004761270 */
[----:B------:R-:W-:Y:S02]  /*18c720*/  ISETP.LT.AND P5, PT, R190, c[0x0][0x178], !P0 ;  /* 0x00005e00be007a0c */ /* 0x000fe400047a1270 */
[----:B------:R-:W-:Y:S01]  /*18c730*/  ISETP.GE.AND P1, PT, R189, c[0x0][0x17c], PT ;  /* 0x00005f00bd007a0c */ /* 0x000fe20003f26270 */
[----:B------:R-:W-:-:S03]  /*18c740*/  ISETP.GE.AND P0, PT, R188, c[0x0][0x17c], PT ;  /* 0x00005f00bc007a0c */ /* 0x000fc60003f06270 */
[----:B------:R-:W-:Y:S01]  /*18c750*/  ISETP.LT.AND P4, PT, R191, c[0x0][0x178], !P1 ;  /* 0x00005e00bf007a0c */ /* 0x000fe20004f81270 */
[----:B------:R1:W-:Y:S02]  /*18c760*/  @P6 STG.E [R12.64], R236 ;  /* 0x000000ec0c006986 */ /* 0x0003e4000c101904 */
[----:B------:R-:W-:Y:S01]  /*18c770*/  @P2 STG.E [R14.64], R56 ;  /* 0x000000380e002986 */ /* 0x000fe2000c101904 */
[----:B------:R-:W-:Y:S02]  /*18c780*/  ISETP.LT.AND P2, PT, R197, c[0x0][0x178], !P1 ;  /* 0x00005e00c5007a0c */ /* 0x000fe40004f41270 */
[----:B------:R-:W-:Y:S01]  /*18c790*/  ISETP.LT.AND P6, PT, R196, c[0x0][0x178], !P1 ;  /* 0x00005e00c4007a0c */ /* 0x000fe20004fc1270 */
[----:B------:R3:W-:Y:S01]  /*18c7a0*/  @P3 STG.E [R2.64], R88 ;  /* 0x0000005802003986 */ /* 0x0007e2000c101904 */
[----:B------:R-:W-:Y:S01]  /*18c7b0*/  ISETP.LT.AND P1, PT, R190, c[0x0][0x178], !P1 ;  /* 0x00005e00be007a0c */ /* 0x000fe20004f21270 */
[C---:B-1----:R-:W-:Y:S01]  /*18c7c0*/  IMAD.WIDE R12, R60.reuse, 0x4, R6 ;  /* 0x000000043c0c7825 */ /* 0x042fe200078e0206 */
[----:B------:R-:W-:-:S04]  /*18c7d0*/  IADD3 R60, R60, c[0x0][0x198], RZ ;  /* 0x000066003c3c7a10 */ /* 0x000fc80007ffe0ff */
[----:B------:R1:W-:Y:S01]  /*18c7e0*/  @P5 STG.E [R12.64], R112 ;  /* 0x000000700c005986 */ /* 0x0003e2000c101904 */
[----:B------:R-:W-:Y:S01]  /*18c7f0*/  ISETP.LT.AND P5, PT, R197, c[0x0][0x178], !P0 ;  /* 0x00005e00c5007a0c */ /* 0x000fe200047a1270 */
[C---:B---3--:R-:W-:Y:S01]  /*18c800*/  IMAD.WIDE R2, R60.reuse, 0x4, R4 ;  /* 0x000000043c027825 */ /* 0x048fe200078e0204 */
[----:B------:R-:W-:-:S03]  /*18c810*/  IADD3 R56, R60, c[0x0][0x198], RZ ;  /* 0x000066003c387a10 */ /* 0x000fc60007ffe0ff */
[C---:B------:R-:W-:Y:S01]  /*18c820*/  IMAD.WIDE R14, R60.reuse, 0x4, R8 ;  /* 0x000000043c0e7825 */ /* 0x040fe200078e0208 */
[----:B------:R3:W-:Y:S03]  /*18c830*/  @P2 STG.E [R2.64], R237 ;  /* 0x000000ed02002986 */ /* 0x0007e6000c101904 */
[----:B-1----:R-:W-:Y:S01]  /*18c840*/  IMAD.WIDE R12, R60, 0x4, R10 ;  /* 0x000000043c0c7825 */ /* 0x002fe200078e020a */
[----:B------:R-:W-:-:S04]  /*18c850*/  ISETP.LT.AND P2, PT, R196, c[0x0][0x178], !P0 ;  /* 0x00005e00c4007a0c */ /* 0x000fc80004741270 */
[----:B------:R1:W-:Y:S01]  /*18c860*/  @P6 STG.E [R12.64], R57 ;  /* 0x000000390c006986 */ /* 0x0003e2000c101904 */
[----:B---3--:R-:W-:-:S04]  /*18c870*/  IMAD.WIDE R2, R60, 0x4, R6 ;  /* 0x000000043c027825 */ /* 0x008fc800078e0206 */
[----:B------:R3:W-:Y:S01]  /*18c880*/  @P4 STG.E [R14.64], R89 ;  /* 0x000000590e004986 */ /* 0x0007e2000c101904 */
[----:B------:R-:W-:Y:S02]  /*18c890*/  ISETP.LT.AND P4, PT, R191, c[0x0][0x178], !P0 ;  /* 0x00005e00bf007a0c */ /* 0x000fe40004781270 */
[----:B--2---:R-:W-:Y:S01]  /*18c8a0*/  ISETP.GE.AND P3, PT, R120, c[0x0][0x17c], PT ;  /* 0x00005f0078007a0c */ /* 0x004fe20003f66270 */
[----:B------:R2:W-:Y:S01]  /*18c8b0*/  @P1 STG.E [R2.64], R113 ;  /* 0x0000007102001986 */ /* 0x0005e2000c101904 */
[----:B-1----:R-:W-:Y:S01]  /*18c8c0*/  IMAD.WIDE R12, R56, 0x4, R4 ;  /* 0x00000004380c7825 */ /* 0x002fe200078e0204 */
[----:B------:R-:W-:-:S03]  /*18c8d0*/  ISETP.LT.AND P0, PT, R190, c[0x0][0x178], !P0 ;  /* 0x00005e00be007a0c */ /* 0x000fc60004701270 */
[C---:B---3--:R-:W-:Y:S01]  /*18c8e0*/  IMAD.WIDE R14, R56.reuse, 0x4, R10 ;  /* 0x00000004380e7825 */ /* 0x048fe200078e020a */
[----:B------:R-:W-:Y:S01]  /*18c8f0*/  ISETP.LT.AND P6, PT, R197, c[0x0][0x178], !P3 ;  /* 0x00005e00c5007a0c */ /* 0x000fe20005fc1270 */
[----:B------:R1:W-:Y:S02]  /*18c900*/  @P5 STG.E [R12.64], R32 ;  /* 0x000000200c005986 */ /* 0x0003e4000c101904 */
[----:B--2---:R-:W-:Y:S01]  /*18c910*/  IMAD.WIDE R2, R56, 0x4, R8 ;  /* 0x0000000438027825 */ /* 0x004fe200078e0208 */
[----:B------:R-:W-:Y:S01]  /*18c920*/  ISETP.LT.AND P5, PT, R196, c[0x0][0x178], !P3 ;  /* 0x00005e00c4007a0c */ /* 0x000fe20005fa1270 */
[----:B------:R2:W-:Y:S01]  /*18c930*/  @P2 STG.E [R14.64], R52 ;  /* 0x000000340e002986 */ /* 0x0005e2000c101904 */
[C---:B-1----:R-:W-:Y:S01]  /*18c940*/  IADD3 R32, R56.reuse, c[0x0][0x198], RZ ;  /* 0x0000660038207a10 */ /* 0x042fe20007ffe0ff */
[----:B------:R-:W-:Y:S02]  /*18c950*/  IMAD.WIDE R12, R56, 0x4, R6 ;  /* 0x00000004380c7825 */ /* 0x000fe400078e0206 */
[----:B------:R-:W3:Y:S04]  /*18c960*/  LDL.LU R56, [R1+0x6050] ;  /* 0x0060500001387983 */ /* 0x000ee80000300800 */
[----:B------:R1:W-:Y:S01]  /*18c970*/  @P4 STG.E [R2.64], R84 ;  /* 0x0000005402004986 */ /* 0x0003e2000c101904 */
[----:B--2---:R-:W-:-:S04]  /*18c980*/  IMAD.WIDE R14, R32, 0x4, R4 ;  /* 0x00000004200e7825 */ /* 0x004fc800078e0204 */
[----:B------:R2:W-:Y:S01]  /*18c990*/  @P0 STG.E [R12.64], R108 ;  /* 0x0000006c0c000986 */ /* 0x0005e2000c101904 */
[----:B------:R-:W-:Y:S01]  /*18c9a0*/  ISETP.LT.AND P2, PT, R191, c[0x0][0x178], !P3 ;  /* 0x00005e00bf007a0c */ /* 0x000fe20005f41270 */
[----:B------:R-:W-:Y:S01]  /*18c9b0*/  @P6 STG.E [R14.64], R33 ;  /* 0x000000210e006986 */ /* 0x000fe2000c101904 */
[----:B-1----:R-:W-:Y:S01]  /*18c9c0*/  IMAD.WIDE R2, R32, 0x4, R10 ;  /* 0x0000000420027825 */ /* 0x002fe200078e020a */
[----:B----4-:R-:W-:-:S04]  /*18c9d0*/  ISETP.GE.AND P1, PT, R92, c[0x0][0x17c], PT ;  /* 0x00005f005c007a0c */ /* 0x010fc80003f26270 */
[----:B------:R1:W-:Y:S01]  /*18c9e0*/  @P5 STG.E [R2.64], R53 ;  /* 0x0000003502005986 */ /* 0x0003e2000c101904 */
[----:B------:R-:W-:Y:S02]  /*18c9f0*/  ISETP.LT.AND P3, PT, R190, c[0x0][0x178], !P3 ;  /* 0x00005e00be007a0c */ /* 0x000fe40005f61270 */
[----:B------:R-:W-:Y:S02]  /*18ca00*/  ISETP.LT.AND P6, PT, R197, c[0x0][0x178], !P1 ;  /* 0x00005e00c5007a0c */ /* 0x000fe40004fc1270 */
[----:B------:R-:W-:Y:S01]  /*18ca10*/  ISETP.LT.AND P4, PT, R196, c[0x0][0x178], !P1 ;  /* 0x00005e00c4007a0c */ /* 0x000fe20004f81270 */
[C---:B--2---:R-:W-:Y:S01]  /*18ca20*/  IMAD.WIDE R12, R32.reuse, 0x4, R8 ;  /* 0x00000004200c7825 */ /* 0x044fe200078e0208 */
[----:B-1----:R-:W2:Y:S01]  /*18ca30*/  LDL.LU R53, [R1+0x605c] ;  /* 0x00605c0001357983 */ /* 0x002ea20000300800 */
[----:B------:R-:W-:-:S03]  /*18ca40*/  IADD3 R33, R32, c[0x0][0x198], RZ ;  /* 0x0000660020217a10 */ /* 0x000fc60007ffe0ff */
[----:B------:R1:W-:Y:S01]  /*18ca50*/  @P2 STG.E [R12.64], R85 ;  /* 0x000000550c002986 */ /* 0x0003e2000c101904 */
[----:B------:R-:W-:-:S04]  /*18ca60*/  IMAD.WIDE R2, R32, 0x4, R6 ;  /* 0x0000000420027825 */ /* 0x000fc800078e0206 */
[----:B------:R-:W4:Y:S02]  /*18ca70*/  LDL.LU R52, [R1+0x6064] ;  /* 0x0060640001347983 */ /* 0x000f240000300800 */
[C---:B------:R-:W-:Y:S01]  /*18ca80*/  IMAD.WIDE R14, R33.reuse, 0x4, R10 ;  /* 0x00000004210e7825 */ /* 0x040fe200078e020a */
[----:B------:R-:W-:Y:S03]  /*18ca90*/  @P3 STG.E [R2.64], R109 ;  /* 0x0000006d02003986 */ /* 0x000fe6000c101904 */
[----:B-1----:R-:W-:-:S05]  /*18caa0*/  IMAD.WIDE R12, R33, 0x4, R4 ;  /* 0x00000004210c7825 */ /* 0x002fca00078e0204 */
[----:B------:R-:W-:Y:S01]  /*18cab0*/  @P6 STG.E [R12.64], R248 ;  /* 0x000000f80c006986 */ /* 0x000fe2000c101904 */
[----:B------:R1:W-:Y:S03]  /*18cac0*/  @P4 STG.E [R14.64], R48 ;  /* 0x000000300e004986 */ /* 0x0003e6000c101904 */
[----:B-1----:R-:W4:Y:S01]  /*18cad0*/  LDL.LU R48, [R1+0x604c] ;  /* 0x00604c0001307983 */ /* 0x002f220000300800 */
[----:B------:R-:W-:Y:S02]  /*18cae0*/  ISETP.LT.AND P2, PT, R191, c[0x0][0x178], !P1 ;  /* 0x00005e00bf007a0c */ /* 0x000fe40004f41270 */
[----:B------:R-:W-:Y:S02]  /*18caf0*/  ISETP.GE.AND P0, PT, R65, c[0x0][0x17c], PT ;  /* 0x00005f0041007a0c */ /* 0x000fe40003f06270 */
[----:B------:R-:W-:Y:S01]  /*18cb00*/  ISETP.LT.AND P5, PT, R190, c[0x0][0x178], !P1 ;  /* 0x00005e00be007a0c */ /* 0x000fe20004fa1270 */
[----:B------:R-:W-:Y:S01]  /*18cb10*/  IMAD.WIDE R2, R33, 0x4, R8 ;  /* 0x0000000421027825 */ /* 0x000fe200078e0208 */
[----:B------:R-:W-:-:S03]  /*18cb20*/  ISETP.LT.AND P4, PT, R197, c[0x0][0x178], !P0 ;  /* 0x00005e00c5007a0c */ /* 0x000fc60004781270 */
[C---:B------:R-:W-:Y:S01]  /*18cb30*/  IMAD.WIDE R12, R33.reuse, 0x4, R6 ;  /* 0x00000004210c7825 */ /* 0x040fe200078e0206 */
[----:B------:R-:W-:Y:S02]  /*18cb40*/  ISETP.LT.AND P6, PT, R196, c[0x0][0x178], !P0 ;  /* 0x00005e00c4007a0c */ /* 0x000fe400047c1270 */
[----:B------:R-:W-:Y:S02]  /*18cb50*/  IADD3 R33, R33, c[0x0][0x198], RZ ;  /* 0x0000660021217a10 */ /* 0x000fe40007ffe0ff */
[----:B------:R-:W-:Y:S02]  /*18cb60*/  ISETP.LT.AND P3, PT, R191, c[0x0][0x178], !P0 ;  /* 0x00005e00bf007a0c */ /* 0x000fe40004761270 */
[----:B------:R-:W-:Y:S01]  /*18cb70*/  ISETP.GE.AND P1, PT, R64, c[0x0][0x17c], PT ;  /* 0x00005f0040007a0c */ /* 0x000fe20003f26270 */
[----:B------:R1:W-:Y:S01]  /*18cb80*/  @P2 STG.E [R2.64], R80 ;  /* 0x0000005002002986 */ /* 0x0003e2000c101904 */
[----:B------:R1:W-:Y:S01]  /*18cb90*/  @P5 STG.E [R12.64], R104 ;  /* 0x000000680c005986 */ /* 0x0003e2000c101904 */
[----:B------:R-:W-:Y:S01]  /*18cba0*/  ISETP.LT.AND P0, PT, R190, c[0x0][0x178], !P0 ;  /* 0x00005e00be007a0c */ /* 0x000fe20004701270 */
[----:B------:R-:W-:Y:S01]  /*18cbb0*/  IMAD.WIDE R14, R33, 0x4, R8 ;  /* 0x00000004210e7825 */ /* 0x000fe200078e0208 */
[----:B------:R-:W-:-:S03]  /*18cbc0*/  ISETP.LT.AND P5, PT, R197, c[0x0][0x178], !P1 ;  /* 0x00005e00c5007a0c */ /* 0x000fc60004fa1270 */
[----:B-1----:R-:W-:-:S04]  /*18cbd0*/  IMAD.WIDE R2, R33, 0x4, R4 ;  /* 0x0000000421027825 */ /* 0x002fc800078e0204 */
[----:B------:R-:W-:Y:S01]  /*18cbe0*/  IMAD.WIDE R12, R33, 0x4, R10 ;  /* 0x00000004210c7825 */ /* 0x000fe200078e020a */
[----:B------:R-:W-:Y:S01]  /*18cbf0*/  ISETP.GE.AND P2, PT, R61, c[0x0][0x17c], PT ;  /* 0x00005f003d007a0c */ /* 0x000fe20003f46270 */
[----:B------:R1:W-:Y:S01]  /*18cc00*/  @P4 STG.E [R2.64], R249 ;  /* 0x000000f902004986 */ /* 0x0003e2000c101904 */
[----:B------:R-:W-:Y:S02]  /*18cc10*/  ISETP.LT.AND P4, PT, R196, c[0x0][0x178], !P1 ;  /* 0x00005e00c4007a0c */ /* 0x000fe40004f81270 */
[----:B------:R-:W-:Y:S01]  /*18cc20*/  IADD3 R32, R33, c[0x0][0x198], RZ ;  /* 0x0000660021207a10 */ /* 0x000fe20007ffe0ff */
[----:B------:R1:W-:Y:S01]  /*18cc30*/  @P6 STG.E [R12.64], R49 ;  /* 0x000000310c006986 */ /* 0x0003e2000c101904 */
[----:B------:R1:W-:Y:S01]  /*18cc40*/  @P3 STG.E [R14.64], R81 ;  /* 0x000000510e003986 */ /* 0x0003e2000c101904 */
[----:B------:R-:W-:Y:S01]  /*18cc50*/  ISETP.LT.AND P3, PT, R191, c[0x0][0x178], !P1 ;  /* 0x00005e00bf007a0c */ /* 0x000fe20004f61270 */
[----:B------:R-:W-:Y:S01]  /*18cc60*/  ISETP.LT.AND P1, PT, R190, c[0x0][0x178], !P1 ;  /* 0x00005e00be007a0c */ /* 0x000fe20004f21270 */
[----:B------:R-:W-:Y:S01]  /*18cc70*/  ISETP.LT.AND P6, PT, R197, c[0x0][0x178], !P2 ;  /* 0x00005e00c5007a0c */ /* 0x000fe200057c1270 */
[----:B-1----:R-:W-:-:S04]  /*18cc80*/  IMAD.WIDE R2, R33, 0x4, R6 ;  /* 0x0000000421027825 */ /* 0x002fc800078e0206 */
[----:B------:R-:W-:-:S04]  /*18cc90*/  IMAD.WIDE R12, R32, 0x4, R4 ;  /* 0x00000004200c7825 */ /* 0x000fc800078e0204 */
[C---:B------:R-:W-:Y:S01]  /*18cca0*/  IMAD.WIDE R14, R32.reuse, 0x4, R10 ;  /* 0x00000004200e7825 */ /* 0x040fe200078e020a */
[----:B------:R-:W-:Y:S01]  /*18ccb0*/  IADD3 R33, R32, c[0x0][0x198], RZ ;  /* 0x0000660020217a10 */ /* 0x000fe20007ffe0ff */
[----:B------:R1:W-:Y:S02]  /*18ccc0*/  @P0 STG.E [R2.64], R105 ;  /* 0x0000006902000986 */ /* 0x0003e4000c101904 */
[----:B------:R1:W-:Y:S02]  /*18ccd0*/  @P5 STG.E [R12.64], R240 ;  /* 0x000000f00c005986 */ /* 0x0003e4000c101904 */
[----:B------:R1:W-:Y:S01]  /*18cce0*/  @P4 STG.E [R14.64], R44 ;  /* 0x0000002c0e004986 */ /* 0x0003e2000c101904 */
[----:B------:R-:W-:Y:S02]  /*18ccf0*/  ISETP.LT.AND P5, PT, R196, c[0x0][0x178], !P2 ;  /* 0x00005e00c4007a0c */ /* 0x000fe400057a1270 */
[----:B------:R-:W-:Y:S01]  /*18cd00*/  ISETP.LT.AND P4, PT, R191, c[0x0][0x178], !P2 ;  /* 0x00005e00bf007a0c */ /* 0x000fe20005781270 */
[----:B------:R-:W-:-:S02]  /*18cd10*/  ISETP.LT.AND P2, PT, R190, c[0x0][0x178], !P2 ;  /* 0x00005e00be007a0c */ /* 0x000fc40005741270 */
[----:B-1----:R-:W-:-:S04]  /*18cd20*/  IMAD.WIDE R2, R32, 0x4, R8 ;  /* 0x0000000420027825 */ /* 0x002fc800078e0208 */
[----:B------:R-:W-:-:S04]  /*18cd30*/  IMAD.WIDE R12, R32, 0x4, R6 ;  /* 0x00000004200c7825 */ /* 0x000fc800078e0206 */
[C---:B------:R-:W-:Y:S01]  /*18cd40*/  IMAD.WIDE R14, R33.reuse, 0x4, R4 ;  /* 0x00000004210e7825 */ /* 0x040fe200078e0204 */
[----:B------:R-:W4:Y:S04]  /*18cd50*/  LDL.LU R44, [R1+0x6068] ;  /* 0x00606800012c7983 */ /* 0x000f280000300800 */
[----:B------:R1:W-:Y:S01]  /*18cd60*/  @P3 STG.E [R2.64], R76 ;  /* 0x0000004c02003986 */ /* 0x0003e2000c101904 */
[----:B------:R1:W-:Y:S02]  /*18cd70*/  @P1 STG.E [R12.64], R100 ;  /* 0x000000640c001986 */ /* 0x0003e4000c101904 */
[----:B------:R1:W-:Y:S01]  /*18cd80*/  @P6 STG.E [R14.64], R241 ;  /* 0x000000f10e006986 */ /* 0x0003e2000c101904 */
[C---:B------:R-:W-:Y:S01]  /*18cd90*/  IADD3 R32, R33.reuse, c[0x0][0x198], RZ ;  /* 0x0000660021207a10 */ /* 0x040fe20007ffe0ff */
[----:B-1----:R-:W-:-:S04]  /*18cda0*/  IMAD.WIDE R2, R33, 0x4, R10 ;  /* 0x0000000421027825 */ /* 0x002fc800078e020a */
[----:B------:R-:W-:-:S04]  /*18cdb0*/  IMAD.WIDE R12, R33, 0x4, R8 ;  /* 0x00000004210c7825 */ /* 0x000fc800078e0208 */
[----:B------:R-:W-:Y:S01]  /*18cdc0*/  IMAD.WIDE R14, R32, 0x4, R10 ;  /* 0x00000004200e7825 */ /* 0x000fe200078e020a */
[----:B------:R1:W-:Y:S03]  /*18cdd0*/  @P5 STG.E [R2.64], R45 ;  /* 0x0000002d02005986 */ /* 0x0003e6000c101904 */
[----:B------:R1:W-:Y:S02]  /*18cde0*/  @P4 STG.E [R12.64], R77 ;  /* 0x0000004d0c004986 */ /* 0x0003e4000c101904 */
[----:B-1----:R-:W-:-:S04]  /*18cdf0*/  IMAD.WIDE R2, R33, 0x4, R6 ;  /* 0x0000000421027825 */ /* 0x002fc800078e0206 */
[C---:B------:R-:W-:Y:S01]  /*18ce00*/  IMAD.WIDE R12, R32.reuse, 0x4, R4 ;  /* 0x00000004200c7825 */ /* 0x040fe200078e0204 */
[C---:B------:R-:W-:Y:S01]  /*18ce10*/  IADD3 R33, R32.reuse, c[0x0][0x198], RZ ;  /* 0x0000660020217a10 */ /* 0x040fe20007ffe0ff */
[----:B------:R1:W-:Y:S02]  /*18ce20*/  @P2 STG.E [R2.64], R101 ;  /* 0x0000006502002986 */ /* 0x0003e4000c101904 */
[----:B-1----:R-:W-:Y:S01]  /*18ce30*/  IMAD.WIDE R2, R32, 0x4, R8 ;  /* 0x0000000420027825 */ /* 0x002fe200078e0208 */
[----:B------:R-:W-:Y:S02]  /*18ce40*/  IADD3 R45, R33, c[0x0][0x198], RZ ;  /* 0x00006600212d7a10 */ /* 0x000fe40007ffe0ff */
[----:B---3--:R-:W-:-:S04]  /*18ce50*/  ISETP.GE.AND P0, PT, R56, c[0x0][0x17c], PT ;  /* 0x00005f0038007a0c */ /* 0x008fc80003f06270 */
[----:B------:R-:W-:Y:S02]  /*18ce60*/  ISETP.LT.AND P6, PT, R197, c[0x0][0x178], !P0 ;  /* 0x00005e00c5007a0c */ /* 0x000fe400047c1270 */
[----:B------:R-:W-:Y:S02]  /*18ce70*/  ISETP.LT.AND P3, PT, R196, c[0x0][0x178], !P0 ;  /* 0x00005e00c4007a0c */ /* 0x000fe40004761270 */
[----:B------:R-:W-:Y:S02]  /*18ce80*/  ISETP.LT.AND P4, PT, R191, c[0x0][0x178], !P0 ;  /* 0x00005e00bf007a0c */ /* 0x000fe40004781270 */
[----:B------:R-:W-:-:S07]  /*18ce90*/  ISETP.LT.AND P5, PT, R190, c[0x0][0x178], !P0 ;  /* 0x00005e00be007a0c */ /* 0x000fce00047a1270 */
[----:B------:R1:W-:Y:S02]  /*18cea0*/  @P6 STG.E [R12.64], R28 ;  /* 0x0000001c0c006986 */ /* 0x0003e4000c101904 */
[----:B------:R-:W-:Y:S02]  /*18ceb0*/  @P3 STG.E [R14.64], R40 ;  /* 0x000000280e003986 */ /* 0x000fe4000c101904 */
[----:B------:R3:W-:Y:S01]  /*18cec0*/  @P4 STG.E [R2.64], R72 ;  /* 0x0000004802004986 */ /* 0x0007e2000c101904 */
[----:B--2---:R-:W-:Y:S01]  /*18ced0*/  ISETP.GE.AND P1, PT, R53, c[0x0][0x17c], PT ;  /* 0x00005f0035007a0c */ /* 0x004fe20003f26270 */
[----:B-1----:R-:W-:Y:S02]  /*18cee0*/  IMAD.WIDE R12, R32, 0x4, R6 ;  /* 0x00000004200c7825 */ /* 0x002fe400078e0206 */
[----:B------:R-:W2:Y:S01]  /*18cef0*/  LDL.LU R32, [R1+0x606c] ;  /* 0x00606c0001207983 */ /* 0x000ea20000300800 */
[----:B------:R-:W-:Y:S01]  /*18cf00*/  ISETP.LT.AND P3, PT, R197, c[0x0][0x178], !P1 ;  /* 0x00005e00c5007a0c */ /* 0x000fe20004f61270 */
[----:B------:R-:W2:Y:S02]  /*18cf10*/  LDL.LU R28, [R1+0x6074] ;  /* 0x00607400011c7983 */ /* 0x000ea40000300800 */
[----:B------:R-:W2:Y:S01]  /*18cf20*/  LDL.LU R230, [R1+0x8] ;  /* 0x0000080001e67983 */ /* 0x000ea20000300800 */
[----:B------:R-:W-:-:S02]  /*18cf30*/  ISETP.LT.AND P6, PT, R196, c[0x0][0x178], !P1 ;  /* 0x00005e00c4007a0c */ /* 0x000fc40004fc1270 */
[----:B------:R-:W-:Y:S01]  /*18cf40*/  ISETP.LT.AND P2, PT, R191, c[0x0][0x178], !P1 ;  /* 0x00005e00bf007a0c */ /* 0x000fe20004f41270 */
[C---:B---3--:R-:W-:Y:S01]  /*18cf50*/  IMAD.WIDE R2, R33.reuse, 0x4, R4 ;  /* 0x0000000421027825 */ /* 0x048fe200078e0204 */
[----:B----4-:R-:W-:Y:S01]  /*18cf60*/  ISETP.GE.AND P0, PT, R52, c[0x0][0x17c], PT ;  /* 0x00005f0034007a0c */ /* 0x010fe20003f06270 */
[----:B------:R1:W-:Y:S01]  /*18cf70*/  @P5 STG.E [R12.64], R20 ;  /* 0x000000140c005986 */ /* 0x0003e2000c101904 */
[----:B------:R-:W-:Y:S01]  /*18cf80*/  ISETP.LT.AND P1, PT, R190, c[0x0][0x178], !P1 ;  /* 0x00005e00be007a0c */ /* 0x000fe20004f21270 */
[----:B------:R-:W-:Y:S01]  /*18cf90*/  IMAD.WIDE R14, R33, 0x4, R8 ;  /* 0x00000004210e7825 */ /* 0x000fe200078e0208 */
[----:B------:R-:W-:Y:S01]  /*18cfa0*/  ISETP.LT.AND P5, PT, R197, c[0x0][0x178], !P0 ;  /* 0x00005e00c5007a0c */ /* 0x000fe200047a1270 */
[----:B------:R3:W-:Y:S01]  /*18cfb0*/  @P3 STG.E [R2.64], R29 ;  /* 0x0000001d02003986 */ /* 0x0007e2000c101904 */
[----:B------:R-:W-:Y:S01]  /*18cfc0*/  ISETP.LT.AND P3, PT, R196, c[0x0][0x178], !P0 ;  /* 0x00005e00c4007a0c */ /* 0x000fe20004761270 */
[----:B-1----:R-:W-:Y:S02]  /*18cfd0*/  IMAD.WIDE R12, R33, 0x4, R10 ;  /* 0x00000004210c7825 */ /* 0x002fe400078e020a */
[----:B------:R-:W4:Y:S02]  /*18cfe0*/  LDL.LU R20, [R1+0x6080] ;  /* 0x0060800001147983 */ /* 0x000f240000300800 */
[----:B------:R-:W4:Y:S02]  /*18cff0*/  LDL.LU R231, [R1+0xc] ;  /* 0x00000c0001e77983 */ /* 0x000f240000300800 */
[----:B------:R1:W-:Y:S01]  /*18d000*/  @P6 STG.E [R12.64], R41 ;  /* 0x000000290c006986 */ /* 0x0003e2000c101904 */
[----:B------:R1:W-:Y:S01]  /*18d010*/  @P2 STG.E [R14.64], R73 ;  /* 0x000000490e002986 */ /* 0x0003e2000c101904 */
[----:B------:R-:W-:-:S02]  /*18d020*/  ISETP.LT.AND P2, PT, R191, c[0x0][0x178], !P0 ;  /* 0x00005e00bf007a0c */ /* 0x000fc40004741270 */
[----:B------:R-:W-:Y:S01]  /*18d030*/  ISETP.GE.AND P4, PT, R48, c[0x0][0x17c], PT ;  /* 0x00005f0030007a0c */ /* 0x000fe20003f86270 */
[----:B------:R-:W-:Y:S02]  /*18d040*/  ISETP.LT.AND P0, PT, R190, c[0x0][0x178], !P0 ;  /* 0x00005e00be007a0c */ /* 0x000fe40004701270 */
[----:B---3--:R-:W-:Y:S01]  /*18d050*/  IMAD.WIDE R2, R33, 0x4, R6 ;  /* 0x0000000421027825 */ /* 0x008fe200078e0206 */
[----:B------:R-:W-:Y:S02]  /*18d060*/  ISETP.LT.AND P6, PT, R197, c[0x0][0x178], !P4 ;  /* 0x00005e00c5007a0c */ /* 0x000fe400067c1270 */
[C---:B------:R-:W-:Y:S01]  /*18d070*/  IADD3 R29, R45.reuse, c[0x0][0x198], RZ ;  /* 0x000066002d1d7a10 */ /* 0x040fe20007ffe0ff */
[----:B-1----:R-:W-:-:S04]  /*18d080*/  IMAD.WIDE R12, R45, 0x4, R4 ;  /* 0x000000042d0c7825 */ /* 0x002fc800078e0204 */
[C---:B------:R-:W-:Y:S01]  /*18d090*/  IMAD.WIDE R14, R45.reuse, 0x4, R10 ;  /* 0x000000042d0e7825 */ /* 0x040fe200078e020a */
[----:B------:R1:W-:Y:S03]  /*18d0a0*/  @P1 STG.E [R2.64], R21 ;  /* 0x0000001502001986 */ /* 0x0003e6000c101904 */
[----:B------:R3:W-:Y:S01]  /*18d0b0*/  @P5 STG.E [R12.64], R24 ;  /* 0x000000180c005986 */ /* 0x0007e2000c101904 */
[----:B------:R3:W-:Y:S01]  /*18d0c0*/  @P3 STG.E [R14.64], R36 ;  /* 0x000000240e003986 */ /* 0x0007e2000c101904 */
[----:B-1----:R-:W-:-:S04]  /*18d0d0*/  IMAD.WIDE R2, R45, 0x4, R8 ;  /* 0x000000042d027825 */ /* 0x002fc800078e0208 */
[----:B---3--:R-:W-:-:S04]  /*18d0e0*/  IMAD.WIDE R12, R45, 0x4, R6 ;  /* 0x000000042d0c7825 */ /* 0x008fc800078e0206 */
[----:B------:R-:W-:Y:S01]  /*18d0f0*/  IMAD.WIDE R14, R29, 0x4, R4 ;  /* 0x000000041d0e7825 */ /* 0x000fe200078e0204 */
[----:B------:R-:W-:Y:S03]  /*18d100*/  @P2 STG.E [R2.64], R68 ;  /* 0x0000004402002986 */ /* 0x000fe6000c101904 */
[----:B------:R-:W-:Y:S01]  /*18d110*/  @P0 STG.E [R12.64], R16 ;  /* 0x000000100c000986 */ /* 0x000fe2000c101904 */
[----:B------:R1:W-:Y:S04]  /*18d120*/  @P6 STG.E [R14.64], R25 ;  /* 0x000000190e006986 */ /* 0x0003e8000c101904 */
[----:B-1----:R-:W3:Y:S01]  /*18d130*/  LDL.LU R25, [R1+0x607c] ;  /* 0x00607c0001197983 */ /* 0x002ee20000300800 */
[----:B------:R-:W3:Y:S01]  /*18d140*/  LDL.LU R24, [R1+0x6084] ;  /* 0x0060840001187983 */ /* 0x000ee20000300800 */
[----:B------:R-:W-:-:S02]  /*18d150*/  ISETP.LT.AND P5, PT, R196, c[0x0][0x178], !P4 ;  /* 0x00005e00c4007a0c */ /* 0x000fc400067a1270 */
[----:B------:R-:W-:Y:S01]  /*18d160*/  ISETP.LT.AND P3, PT, R191, c[0x0][0x178], !P4 ;  /* 0x00005e00bf007a0c */ /* 0x000fe20006761270 */
[----:B------:R-:W-:Y:S02]  /*18d170*/  ISETP.LT.AND P4, PT, R190, c[0x0][0x178], !P4 ;  /* 0x00005e00be007a0c */ /* 0x000fe40006781270 */
[----:B------:R-:W-:-:S04]  /*18d180*/  IMAD.WIDE R2, R29, 0x4, R10 ;  /* 0x000000041d027825 */ /* 0x000fc800078e020a */
[C---:B------:R-:W-:Y:S01]  /*18d190*/  IMAD.WIDE R12, R29.reuse, 0x4, R8 ;  /* 0x000000041d0c7825 */ /* 0x040fe200078e0208 */
[----:B------:R-:W-:Y:S02]  /*18d1a0*/  IADD3 R21, R29, c[0x0][0x198], RZ ;  /* 0x000066001d157a10 */ /* 0x000fe40007ffe0ff */
[----:B------:R-:W-:-:S04]  /*18d1b0*/  ISETP.GE.AND P1, PT, R44, c[0x0][0x17c], PT ;  /* 0x00005f002c007a0c */ /* 0x000fc80003f26270 */
[----:B------:R-:W-:Y:S02]  /*18d1c0*/  ISETP.LT.AND P6, PT, R197, c[0x0][0x178], !P1 ;  /* 0x00005e00c5007a0c */ /* 0x000fe40004fc1270 */
[----:B------:R-:W-:Y:S01]  /*18d1d0*/  ISETP.LT.AND P2, PT, R196, c[0x0][0x178], !P1 ;  /* 0x00005e00c4007a0c */ /* 0x000fe20004f41270 */
[----:B------:R1:W-:Y:S01]  /*18d1e0*/  @P5 STG.E [R2.64], R37 ;  /* 0x0000002502005986 */ /* 0x0003e2000c101904 */
[----:B------:R1:W-:Y:S01]  /*18d1f0*/  @P3 STG.E [R12.64], R69 ;  /* 0x000000450c003986 */ /* 0x0003e2000c101904 */
[----:B------:R-:W-:Y:S01]  /*18d200*/  ISETP.LT.AND P3, PT, R191, c[0x0][0x178], !P1 ;  /* 0x00005e00bf007a0c */ /* 0x000fe20004f61270 */
[----:B------:R-:W-:Y:S01]  /*18d210*/  IMAD.WIDE R14, R21, 0x4, R10 ;  /* 0x00000004150e7825 */ /* 0x000fe200078e020a */
[----:B------:R-:W-:-:S03]  /*18d220*/  ISETP.LT.AND P5, PT, R190, c[0x0][0x178], !P1 ;  /* 0x00005e00be007a0c */ /* 0x000fc60004fa1270 */
[----:B-1----:R-:W-:-:S04]  /*18d230*/  IMAD.WIDE R2, R29, 0x4, R6 ;  /* 0x000000041d027825 */ /* 0x002fc800078e0206 */
[C---:B------:R-:W-:Y:S01]  /*18d240*/  IMAD.WIDE R12, R21.reuse, 0x4, R4 ;  /* 0x00000004150c7825 */ /* 0x040fe200078e0204 */
[----:B------:R1:W-:Y:S03]  /*18d250*/  @P4 STG.E [R2.64], R17 ;  /* 0x0000001102004986 */ /* 0x0003e6000c101904 */
[----:B-1----:R-:W-:Y:S01]  /*18d260*/  IMAD.WIDE R2, R21, 0x4, R8 ;  /* 0x0000000415027825 */ /* 0x002fe200078e0208 */
[----:B--2---:R-:W-:Y:S01]  /*18d270*/  ISETP.GE.AND P0, PT, R32, c[0x0][0x17c], PT ;  /* 0x00005f0020007a0c */ /* 0x004fe20003f06270 */
[----:B------:R1:W-:Y:S02]  /*18d280*/  @P6 STG.E [R12.64], R230 ;  /* 0x000000e60c006986 */ /* 0x0003e4000c101904 */
[----:B------:R-:W-:Y:S01]  /*18d290*/  @P2 STG.E [R14.64], R66 ;  /* 0x000000420e002986 */ /* 0x000fe2000c101904 */
[----:B------:R-:W-:Y:S02]  /*18d2a0*/  ISETP.LT.AND P2, PT, R197, c[0x0][0x178], !P0 ;  /* 0x00005e00c5007a0c */ /* 0x000fe40004741270 */
[----:B------:R-:W-:-:S02]  /*18d2b0*/  ISETP.LT.AND P6, PT, R196, c[0x0][0x178], !P0 ;  /* 0x00005e00c4007a0c */ /* 0x000fc400047c1270 */
[----:B------:R-:W-:Y:S02]  /*18d2c0*/  ISETP.LT.AND P4, PT, R191, c[0x0][0x178], !P0 ;  /* 0x00005e00bf007a0c */ /* 0x000fe40004781270 */
[----:B------:R-:W-:Y:S01]  /*18d2d0*/  ISETP.GE.AND P1, PT, R28, c[0x0][0x17c], PT ;  /* 0x00005f001c007a0c */ /* 0x000fe20003f26270 */
[----:B------:R2:W-:Y:S01]  /*18d2e0*/  @P3 STG.E [R2.64], R98 ;  /* 0x0000006202003986 */ /* 0x0005e2000c101904 */
[C---:B-1----:R-:W-:Y:S01]  /*18d2f0*/  IMAD.WIDE R12, R21.reuse, 0x4, R6 ;  /* 0x00000004150c7825 */ /* 0x042fe200078e0206 */
[----:B------:R-:W-:Y:S02]  /*18d300*/  IADD3 R21, R21, c[0x0][0x198], RZ ;  /* 0x0000660015157a10 */ /* 0x000fe40007ffe0ff */
[----:B------:R-:W-:Y:S02]  /*18d310*/  ISETP.LT.AND P0, PT, R190, c[0x0][0x178], !P0 ;  /* 0x00005e00be007a0c */ /* 0x000fe40004701270 */
[----:B------:R1:W-:Y:S01]  /*18d320*/  @P5 STG.E [R12.64], R122 ;  /* 0x0000007a0c005986 */ /* 0x0003e2000c101904 */
[----:B--2---:R-:W-:-:S04]  /*18d330*/  IMAD.WIDE R2, R21, 0x4, R4 ;  /* 0x0000000415027825 */ /* 0x004fc800078e0204 */
[----:B------:R-:W-:Y:S01]  /*18d340*/  IMAD.WIDE R14, R21, 0x4, R8 ;  /* 0x00000004150e7825 */ /* 0x000fe200078e0208 */
[----:B------:R-:W-:Y:S02]  /*18d350*/  ISETP.LT.AND P5, PT, R197, c[0x0][0x178], !P1 ;  /* 0x00005e00c5007a0c */ /* 0x000fe40004fa1270 */
[C---:B------:R-:W-:Y:S01]  /*18d360*/  IADD3 R17, R21.reuse, c[0x0][0x198], RZ ;  /* 0x0000660015117a10 */ /* 0x040fe20007ffe0ff */
[----:B----4-:R2:W-:Y:S01]  /*18d370*/  @P2 STG.E [R2.64], R231 ;  /* 0x000000e702002986 */ /* 0x0105e2000c101904 */
[----:B-1----:R-:W-:Y:S01]  /*18d380*/  IMAD.WIDE R12, R21, 0x4, R10 ;  /* 0x00000004150c7825 */ /* 0x002fe200078e020a */
[----:B------:R-:W-:-:S04]  /*18d390*/  ISETP.LT.AND P2, PT, R196, c[0x0][0x178], !P1 ;  /* 0x00005e00c4007a0c */ /* 0x000fc80004f41270 */
[----:B------:R1:W-:Y:S01]  /*18d3a0*/  @P6 STG.E [R12.64], R67 ;  /* 0x000000430c006986 */ /* 0x0003e2000c101904 */
[----:B------:R4:W-:Y:S01]  /*18d3b0*/  @P4 STG.E [R14.64], R99 ;  /* 0x000000630e004986 */ /* 0x0009e2000c101904 */
[----:B------:R-:W-:Y:S01]  /*18d3c0*/  ISETP.LT.AND P4, PT, R191, c[0x0][0x178], !P1 ;  /* 0x00005e00bf007a0c */ /* 0x000fe20004f81270 */
[----:B------:R-:W-:Y:S02]  /*18d3d0*/  ISETP.LT.AND P1, PT, R190, c[0x0][0x178], !P1 ;  /* 0x00005e00be007a0c */ /* 0x000fe40004f21270 */
[----:B--2---:R-:W-:Y:S01]  /*18d3e0*/  IMAD.WIDE R2, R21, 0x4, R6 ;  /* 0x0000000415027825 */ /* 0x004fe200078e0206 */
[----:B------:R-:W-:Y:S02]  /*18d3f0*/  ISETP.GE.AND P3, PT, R20, c[0x0][0x17c], PT ;  /* 0x00005f0014007a0c */ /* 0x000fe40003f66270 */
[----:B------:R-:W2:Y:S04]  /*18d400*/  LDL.LU R20, [R1+0x6088] ;  /* 0x0060880001147983 */ /* 0x000ea80000300800 */
[----:B------:R4:W-:Y:S01]  /*18d410*/  @P0 STG.E [R2.64], R123 ;  /* 0x0000007b02000986 */ /* 0x0009e2000c101904 */
[----:B------:R-:W2:Y:S02]  /*18d420*/  LDL.LU R16, [R1+0x608c] ;  /* 0x00608c0001107983 */ /* 0x000ea40000300800 */
[----:B-1----:R-:W-:-:S04]  /*18d430*/  IMAD.WIDE R12, R17, 0x4, R4 ;  /* 0x00000004110c7825 */ /* 0x002fc800078e0204 */
[C---:B----4-:R-:W-:Y:S01]  /*18d440*/  IMAD.WIDE R14, R17.reuse, 0x4, R10 ;  /* 0x00000004110e7825 */ /* 0x050fe200078e020a */
[----:B------:R1:W-:Y:S03]  /*18d450*/  @P5 STG.E [R12.64], R246 ;  /* 0x000000f60c005986 */ /* 0x0003e6000c101904 */
[C---:B------:R-:W-:Y:S01]  /*18d460*/  IMAD.WIDE R2, R17.reuse, 0x4, R8 ;  /* 0x0000000411027825 */ /* 0x040fe200078e0208 */
[----:B------:R4:W-:Y:S04]  /*18d470*/  @P2 STG.E [R14.64], R62 ;  /* 0x0000003e0e002986 */ /* 0x0009e8000c101904 */
[----:B------:R4:W-:Y:S01]  /*18d480*/  @P4 STG.E [R2.64], R94 ;  /* 0x0000005e02004986 */ /* 0x0009e2000c101904 */
[----:B-1----:R-:W-:-:S05]  /*18d490*/  IMAD.WIDE R12, R17, 0x4, R6 ;  /* 0x00000004110c7825 */ /* 0x002fca00078e0206 */
[----:B------:R1:W-:Y:S01]  /*18d4a0*/  @P1 STG.E [R12.64], R118 ;  /* 0x000000760c001986 */ /* 0x0003e2000c101904 */
[----:B---3--:R-:W-:-:S03]  /*18d4b0*/  ISETP.GE.AND P1, PT, R24, c[0x0][0x17c], PT ;  /* 0x00005f0018007a0c */ /* 0x008fc60003f26270 */
[----:B------:R-:W3:Y:S01]  /*18d4c0*/  LDL.LU R24, [R1+0x6090] ;  /* 0x0060900001187983 */ /* 0x000ee20000300800 */
[----:B------:R-:W3:Y:S03]  /*18d4d0*/  LDL.LU R36, [R1+0x6078] ;  /* 0x0060780001247983 */ /* 0x000ee60000300800 */
[----:B------:R-:W3:Y:S01]  /*18d4e0*/  LDL.LU R28, [R1+0x6070] ;  /* 0x00607000011c7983 */ /* 0x000ee20000300800 */
[----:B------:R-:W3:Y:S01]  /*18d4f0*/  LDL.LU R32, [R1+0x6060] ;  /* 0x0060600001207983 */ /* 0x000ee20000300800 */
[----:B------:R-:W-:Y:S02]  /*18d500*/  ISETP.LT.AND P6, PT, R197, c[0x0][0x178], !P3 ;  /* 0x00005e00c5007a0c */ /* 0x000fe40005fc1270 */
[----:B------:R-:W-:Y:S02]  /*18d510*/  IADD3 R21, R17, c[0x0][0x198], RZ ;  /* 0x0000660011157a10 */ /* 0x000fe40007ffe0ff */
[----:B------:R-:W-:-:S02]  /*18d520*/  ISETP.LT.AND P5, PT, R196, c[0x0][0x178], !P3 ;  /* 0x00005e00c4007a0c */ /* 0x000fc40005fa1270 */
[----:B------:R-:W-:Y:S02]  /*18d530*/  ISETP.LT.AND P2, PT, R191, c[0x0][0x178], !P3 ;  /* 0x00005e00bf007a0c */ /* 0x000fe40005f41270 */
[----:B------:R-:W-:Y:S01]  /*18d540*/  ISETP.GE.AND P0, PT, R25, c[0x0][0x17c], PT ;  /* 0x00005f0019007a0c */ /* 0x000fe20003f06270 */
[----:B----4-:R-:W-:Y:S01]  /*18d550*/  IMAD.WIDE R14, R21, 0x4, R4 ;  /* 0x00000004150e7825 */ /* 0x010fe200078e0204 */
[----:B------:R-:W-:-:S03]  /*18d560*/  ISETP.LT.AND P3, PT, R190, c[0x0][0x178], !P3 ;  /* 0x00005e00be007a0c */ /* 0x000fc60005f61270 */
[----:B------:R-:W-:-:S04]  /*18d570*/  IMAD.WIDE R2, R21, 0x4, R10 ;  /* 0x0000000415027825 */ /* 0x000fc800078e020a */
[----:B-1----:R-:W-:Y:S01]  /*18d580*/  IMAD.WIDE R12, R21, 0x4, R8 ;  /* 0x00000004150c7825 */ /* 0x002fe200078e0208 */
[----:B------:R-:W-:Y:S01]  /*18d590*/  @P6 STG.E [R14.64], R247 ;  /* 0x000000f70e006986 */ /* 0x000fe2000c101904 */
[----:B------:R-:W-:Y:S02]  /*18d5a0*/  ISETP.LT.AND P6, PT, R197, c[0x0][0x178], !P0 ;  /* 0x00005e00c5007a0c */ /* 0x000fe400047c1270 */
[----:B------:R-:W-:Y:S01]  /*18d5b0*/  IADD3 R17, R21, c[0x0][0x198], RZ ;  /* 0x0000660015117a10 */ /* 0x000fe20007ffe0ff */
[----:B------:R1:W-:Y:S01]  /*18d5c0*/  @P5 STG.E [R2.64], R63 ;  /* 0x0000003f02005986 */ /* 0x0003e2000c101904 */
[----:B------:R-:W-:Y:S01]  /*18d5d0*/  ISETP.LT.AND P4, PT, R196, c[0x0][0x178], !P0 ;  /* 0x00005e00c4007a0c */ /* 0x000fe20004781270 */
[----:B------:R4:W-:Y:S01]  /*18d5e0*/  @P2 STG.E [R12.64], R95 ;  /* 0x0000005f0c002986 */ /* 0x0009e2000c101904 */
[----:B------:R-:W-:Y:S01]  /*18d5f0*/  ISETP.LT.AND P2, PT, R191, c[0x0][0x178], !P0 ;  /* 0x00005e00bf007a0c */ /* 0x000fe20004741270 */
[----:B------:R-:W-:Y:S02]  /*18d600*/  ISETP.LT.AND P0, PT, R190, c[0x0][0x178], !P0 ;  /* 0x00005e00be007a0c */ /* 0x000fe40004701270 */
[----:B-1----:R-:W-:-:S04]  /*18d610*/  IMAD.WIDE R2, R21, 0x4, R6 ;  /* 0x0000000415027825 */ /* 0x002fc800078e0206 */
[----:B----4-:R-:W-:-:S04]  /*18d620*/  IMAD.WIDE R12, R17, 0x4, R4 ;  /* 0x00000004110c7825 */ /* 0x010fc800078e0204 */
[----:B------:R-:W-:Y:S01]  /*18d630*/  IMAD.WIDE R14, R17, 0x4, R10 ;  /* 0x00000004110e7825 */ /* 0x000fe200078e020a */
[----:B------:R1:W-:Y:S03]  /*18d640*/  @P3 STG.E [R2.64], R119 ;  /* 0x0000007702003986 */ /* 0x0003e6000c101904 */
[----:B------:R4:W-:Y:S01]  /*18d650*/  @P6 STG.E [R12.64], R238 ;  /* 0x000000ee0c006986 */ /* 0x0009e2000c101904 */
[----:B------:R-:W-:Y:S02]  /*18d660*/  ISETP.LT.AND P3, PT, R197, c[0x0][0x178], !P1 ;  /* 0x00005e00c5007a0c */ /* 0x000fe40004f61270 */
[----:B------:R-:W-:Y:S01]  /*18d670*/  ISETP.LT.AND P6, PT, R196, c[0x0][0x178], !P1 ;  /* 0x00005e00c4007a0c */ /* 0x000fe20004fc1270 */
[----:B------:R4:W-:Y:S01]  /*18d680*/  @P4 STG.E [R14.64], R58 ;  /* 0x0000003a0e004986 */ /* 0x0009e2000c101904 */
[----:B------:R-:W-:Y:S01]  /*18d690*/  ISETP.LT.AND P4, PT, R191, c[0x0][0x178], !P1 ;  /* 0x00005e00bf007a0c */ /* 0x000fe20004f81270 */
[----:B-1----:R-:W-:-:S04]  /*18d6a0*/  IMAD.WIDE R2, R17, 0x4, R8 ;  /* 0x0000000411027825 */ /* 0x002fc800078e0208 */
[C---:B----4-:R-:W-:Y:S01]  /*18d6b0*/  IMAD.WIDE R12, R17.reuse, 0x4, R6 ;  /* 0x00000004110c7825 */ /* 0x050fe200078e0206 */
[----:B------:R-:W-:Y:S01]  /*18d6c0*/  IADD3 R17, R17, c[0x0][0x198], RZ ;  /* 0x0000660011117a10 */ /* 0x000fe20007ffe0ff */
[----:B------:R1:W-:Y:S03]  /*18d6d0*/  @P2 STG.E [R2.64], R90 ;  /* 0x0000005a02002986 */ /* 0x0003e6000c101904 */
[----:B------:R4:W-:Y:S01]  /*18d6e0*/  @P0 STG.E [R12.64], R114 ;  /* 0x000000720c000986 */ /* 0x0009e2000c101904 */
[----:B------:R-:W-:Y:S01]  /*18d6f0*/  ISETP.LT.AND P1, PT, R190, c[0x0][0x178], !P1 ;  /* 0x00005e00be007a0c */ /* 0x000fe20004f21270 */
[C---:B------:R-:W-:Y:S01]  /*18d700*/  IMAD.WIDE R14, R17.reuse, 0x4, R8 ;  /* 0x00000004110e7825 */ /* 0x040fe200078e0208 */
[----:B------:R-:W-:-:S03]  /*18d710*/  IADD3 R29, R17, c[0x0][0x198], RZ ;  /* 0x00006600111d7a10 */ /* 0x000fc60007ffe0ff */
[----:B-1----:R-:W-:-:S04]  /*18d720*/  IMAD.WIDE R2, R17, 0x4, R4 ;  /* 0x0000000411027825 */ /* 0x002fc800078e0204 */
[----:B----4-:R-:W-:Y:S01]  /*18d730*/  IMAD.WIDE R12, R17, 0x4, R10 ;  /* 0x00000004110c7825 */ /* 0x010fe200078e020a */
[----:B------:R1:W-:Y:S04]  /*18d740*/  @P3 STG.E [R2.64], R239 ;  /* 0x000000ef02003986 */ /* 0x0003e8000c101904 */
[----:B------:R4:W-:Y:S02]  /*18d750*/  @P6 STG.E [R12.64], R59 ;  /* 0x0000003b0c006986 */ /* 0x0009e4000c101904 */
[----:B------:R4:W-:Y:S01]  /*18d760*/  @P4 STG.E [R14.64], R91 ;  /* 0x0000005b0e004986 */ /* 0x0009e2000c101904 */
[C---:B------:R-:W-:Y:S01]  /*18d770*/  IADD3 R33, R29.reuse, c[0x0][0x198], RZ ;  /* 0x000066001d217a10 */ /* 0x040fe20007ffe0ff */
[----:B-1----:R-:W-:-:S04]  /*18d780*/  IMAD.WIDE R2, R29, 0x4, R8 ;  /* 0x000000041d027825 */ /* 0x002fc800078e0208 */
[----:B----4-:R-:W-:-:S04]  /*18d790*/  IMAD.WIDE R12, R29, 0x4, R6 ;  /* 0x000000041d0c7825 */ /* 0x010fc800078e0206 */
[----:B------:R-:W-:Y:S01]  /*18d7a0*/  IMAD.WIDE R14, R33, 0x4, R4 ;  /* 0x00000004210e7825 */ /* 0x000fe200078e0204 */
[----:B--2---:R-:W-:-:S04]  /*18d7b0*/  ISETP.GE.AND P5, PT, R20, c[0x0][0x17c], PT ;  /* 0x00005f0014007a0c */ /* 0x004fc80003fa6270 */
[----:B------:R-:W-:Y:S02]  /*18d7c0*/  ISETP.LT.AND P0, PT, R197, c[0x0][0x178], !P5 ;  /* 0x00005e00c5007a0c */ /* 0x000fe40006f01270 */
[----:B------:R-:W-:Y:S02]  /*18d7d0*/  ISETP.LT.AND P3, PT, R196, c[0x0][0x178], !P5 ;  /* 0x00005e00c4007a0c */ /* 0x000fe40006f61270 */
[----:B------:R-:W-:Y:S02]  /*18d7e0*/  ISETP.LT.AND P6, PT, R191, c[0x0][0x178], !P5 ;  /* 0x00005e00bf007a0c */ /* 0x000fe40006fc1270 */
[----:B------:R-:W-:Y:S01]  /*18d7f0*/  ISETP.GE.AND P2, PT, R16, c[0x0][0x17c], PT ;  /* 0x00005f0010007a0c */ /* 0x000fe20003f46270 */
[----:B------:R-:W-:-:S04]  /*18d800*/  IMAD.WIDE R16, R17, 0x4, R6 ;  /* 0x0000000411107825 */ /* 0x000fc800078e0206 */
[----:B------:R-:W-:Y:S01]  /*18d810*/  IMAD.WIDE R20, R29, 0x4, R4 ;  /* 0x000000041d147825 */ /* 0x000fe200078e0204 */
[----:B------:R-:W-:Y:S01]  /*18d820*/  ISETP.LT.AND P5, PT, R190, c[0x0][0x178], !P5 ;  /* 0x00005e00be007a0c */ /* 0x000fe20006fa1270 */
[----:B------:R1:W-:Y:S01]  /*18d830*/  @P1 STG.E [R16.64], R115 ;  /* 0x0000007310001986 */ /* 0x0003e2000c101904 */
[----:B------:R-:W-:-:S03]  /*18d840*/  ISETP.LT.AND P1, PT, R197, c[0x0][0x178], !P2 ;  /* 0x00005e00c5007a0c */ /* 0x000fc60005721270 */
[----:B------:R2:W-:Y:S01]  /*18d850*/  @P0 STG.E [R20.64], R34 ;  /* 0x0000002214000986 */ /* 0x0005e2000c101904 */
[----:B---3--:R-:W-:Y:S01]  /*18d860*/  ISETP.GE.AND P4, PT, R24, c[0x0][0x17c], PT ;  /* 0x00005f0018007a0c */ /* 0x008fe20003f86270 */
[----:B------:R-:W-:-:S05]  /*18d870*/  IMAD.WIDE R24, R29, 0x4, R10 ;  /* 0x000000041d187825 */ /* 0x000fca00078e020a */
[----:B------:R3:W-:Y:S01]  /*18d880*/  @P3 STG.E [R24.64], R54 ;  /* 0x0000003618003986 */ /* 0x0007e2000c101904 */
[----:B------:R-:W-:Y:S01]  /*18d890*/  ISETP.LT.AND P3, PT, R196, c[0x0][0x178], !P2 ;  /* 0x00005e00c4007a0c */ /* 0x000fe20005761270 */
[----:B------:R4:W-:Y:S01]  /*18d8a0*/  @P6 STG.E [R2.64], R86 ;  /* 0x0000005602006986 */ /* 0x0009e2000c101904 */
[----:B------:R-:W-:Y:S01]  /*18d8b0*/  ISETP.LT.AND P6, PT, R191, c[0x0][0x178], !P2 ;  /* 0x00005e00bf007a0c */ /* 0x000fe200057c1270 */
[----:B-1----:R-:W-:-:S04]  /*18d8c0*/  IMAD.WIDE R16, R33, 0x4, R10 ;  /* 0x0000000421107825 */ /* 0x002fc800078e020a */
[----:B--2---:R-:W-:Y:S01]  /*18d8d0*/  IMAD.WIDE R20, R33, 0x4, R8 ;  /* 0x0000000421147825 */ /* 0x004fe200078e0208 */
[----:B------:R-:W-:Y:S01]  /*18d8e0*/  @P5 STG.E [R12.64], R110 ;  /* 0x0000006e0c005986 */ /* 0x000fe2000c101904 */
[----:B------:R-:W-:Y:S02]  /*18d8f0*/  ISETP.LT.AND P2, PT, R190, c[0x0][0x178], !P2 ;  /* 0x00005e00be007a0c */ /* 0x000fe40005741270 */
[----:B------:R1:W-:Y:S01]  /*18d900*/  @P1 STG.E [R14.64], R35 ;  /* 0x000000230e001986 */ /* 0x0003e2000c101904 */
[----:B------:R-:W-:Y:S02]  /*18d910*/  ISETP.LT.AND P1, PT, R197, c[0x0][0x178], !P4 ;  /* 0x00005e00c5007a0c */ /* 0x000fe40006721270 */
[----:B------:R-:W-:Y:S01]  /*18d920*/  ISETP.LT.AND P5, PT, R196, c[0x0][0x178], !P4 ;  /* 0x00005e00c4007a0c */ /* 0x000fe200067a1270 */
[----:B------:R4:W-:Y:S01]  /*18d930*/  @P3 STG.E [R16.64], R55 ;  /* 0x0000003710003986 */ /* 0x0009e2000c101904 */
[----:B------:R-:W-:Y:S01]  /*18d940*/  ISETP.GE.AND P3, PT, R28, c[0x0][0x17c], PT ;  /* 0x00005f001c007a0c */ /* 0x000fe20003f66270 */
[----:B------:R4:W-:Y:S02]  /*18d950*/  @P6 STG.E [R20.64], R87 ;  /* 0x0000005714006986 */ /* 0x0009e4000c101904 */
[----:B------:R-:W2:Y:S01]  /*18d960*/  LDL.LU R28, [R1+0x6058] ;  /* 0x00605800011c7983 */ /* 0x000ea20000300800 */
[----:B------:R-:W-:-:S02]  /*18d970*/  ISETP.LT.AND P6, PT, R191, c[0x0][0x178], !P4 ;  /* 0x00005e00bf007a0c */ /* 0x000fc400067c1270 */
[C---:B---3--:R-:W-:Y:S01]  /*18d980*/  IADD3 R25, R33.reuse, c[0x0][0x198], RZ ;  /* 0x0000660021197a10 */ /* 0x048fe20007ffe0ff */
[----:B----4-:R-:W-:Y:S01]  /*18d990*/  IMAD.WIDE R2, R33, 0x4, R6 ;  /* 0x0000000421027825 */ /* 0x010fe200078e0206 */
[----:B-1----:R-:W3:Y:S03]  /*18d9a0*/  LDL.LU R35, [R1+0x6054] ;  /* 0x0060540001237983 */ /* 0x002ee60000300800 */
[----:B------:R-:W-:-:S04]  /*18d9b0*/  IMAD.WIDE R12, R25, 0x4, R4 ;  /* 0x00000004190c7825 */ /* 0x000fc800078e0204 */
[----:B------:R-:W-:-:S04]  /*18d9c0*/  IMAD.WIDE R14, R25, 0x4, R10 ;  /* 0x00000004190e7825 */ /* 0x000fc800078e020a */
[----:B------:R-:W-:Y:S01]  /*18d9d0*/  IMAD.WIDE R16, R25, 0x4, R8 ;  /* 0x0000000419107825 */ /* 0x000fe200078e0208 */
[----:B------:R1:W-:Y:S03]  /*18d9e0*/  @P2 STG.E [R2.64], R111 ;  /* 0x0000006f02002986 */ /* 0x0003e6000c101904 */
[----:B------:R4:W-:Y:S02]  /*18d9f0*/  @P1 STG.E [R12.64], R250 ;  /* 0x000000fa0c001986 */ /* 0x0009e4000c101904 */
[----:B------:R1:W-:Y:S01]  /*18da00*/  @P5 STG.E [R14.64], R50 ;  /* 0x000000320e005986 */ /* 0x0003e2000c101904 */
[----:B------:R1:W-:Y:S01]  /*18da10*/  @P6 STG.E [R16.64], R82 ;  /* 0x0000005210006986 */ /* 0x0003e2000c101904 */
[----:B------:R-:W-:Y:S02]  /*18da20*/  ISETP.GE.AND P6, PT, R32, c[0x0][0x17c], PT ;  /* 0x00005f0020007a0c */ /* 0x000fe40003fc6270 */
[----:B------:R-:W3:Y:S02]  /*18da30*/  LDL.LU R32, [R1+0x6040] ;  /* 0x0060400001207983 */ /* 0x000ee40000300800 */
[----:B------:R-:W3:Y:S01]  /*18da40*/  LDL.LU R34, [R1+0x6010] ;  /* 0x0060100001227983 */ /* 0x000ee20000300800 */
[----:B------:R-:W-:-:S02]  /*18da50*/  ISETP.GE.AND P0, PT, R36, c[0x0][0x17c], PT ;  /* 0x00005f0024007a0c */ /* 0x000fc40003f06270 */
[----:B------:R-:W-:Y:S02]  /*18da60*/  ISETP.LT.AND P4, PT, R190, c[0x0][0x178], !P4 ;  /* 0x00005e00be007a0c */ /* 0x000fe40006781270 */
[----:B------:R-:W-:Y:S02]  /*18da70*/  ISETP.LT.AND P2, PT, R197, c[0x0][0x178], !P0 ;  /* 0x00005e00c5007a0c */ /* 0x000fe40004741270 */
[C---:B------:R-:W-:Y:S01]  /*18da80*/  IADD3 R29, R25.reuse, c[0x0][0x198], RZ ;  /* 0x00006600191d7a10 */ /* 0x040fe20007ffe0ff */
[----:B------:R-:W-:Y:S01]  /*18da90*/  IMAD.WIDE R20, R25, 0x4, R6 ;  /* 0x0000000419147825 */ /* 0x000fe200078e0206 */
[----:B------:R-:W-:Y:S02]  /*18daa0*/  ISETP.LT.AND P1, PT, R196, c[0x0][0x178], !P0 ;  /* 0x00005e00c4007a0c */ /* 0x000fe40004721270 */
[----:B------:R-:W-:Y:S01]  /*18dab0*/  ISETP.LT.AND P5, PT, R191, c[0x0][0x178], !P0 ;  /* 0x00005e00bf007a0c */ /* 0x000fe200047a1270 */
[----:B------:R-:W-:Y:S01]  /*18dac0*/  IMAD.WIDE R24, R29, 0x4, R4 ;  /* 0x000000041d187825 */ /* 0x000fe200078e0204 */
[----:B------:R-:W-:-:S03]  /*18dad0*/  ISETP.LT.AND P0, PT, R190, c[0x0][0x178], !P0 ;  /* 0x00005e00be007a0c */ /* 0x000fc60004701270 */
[----:B------:R4:W-:Y:S02]  /*18dae0*/  @P4 STG.E [R20.64], R106 ;  /* 0x0000006a14004986 */ /* 0x0009e4000c101904 */
[----:B------:R-:W-:Y:S01]  /*18daf0*/  @P2 STG.E [R24.64], R251 ;  /* 0x000000fb18002986 */ /* 0x000fe2000c101904 */
[----:B------:R-:W-:Y:S02]  /*18db00*/  ISETP.LT.AND P2, PT, R197, c[0x0][0x178], !P3 ;  /* 0x00005e00c5007a0c */ /* 0x000fe40005f41270 */
[----:B------:R-:W-:Y:S01]  /*18db10*/  ISETP.LT.AND P4, PT, R196, c[0x0][0x178], !P3 ;  /* 0x00005e00c4007a0c */ /* 0x000fe20005f81270 */
[----:B-1----:R-:W-:-:S04]  /*18db20*/  IMAD.WIDE R2, R29, 0x4, R10 ;  /* 0x000000041d027825 */ /* 0x002fc800078e020a */
[----:B----4-:R-:W-:-:S04]  /*18db30*/  IMAD.WIDE R12, R29, 0x4, R8 ;  /* 0x000000041d0c7825 */ /* 0x010fc800078e0208 */
[C---:B------:R-:W-:Y:S01]  /*18db40*/  IMAD.WIDE R14, R29.reuse, 0x4, R6 ;  /* 0x000000041d0e7825 */ /* 0x040fe200078e0206 */
[----:B------:R-:W-:Y:S01]  /*18db50*/  IADD3 R29, R29, c[0x0][0x198], RZ ;  /* 0x000066001d1d7a10 */ /* 0x000fe20007ffe0ff */
[----:B------:R1:W-:Y:S02]  /*18db60*/  @P1 STG.E [R2.64], R51 ;  /* 0x0000003302001986 */ /* 0x0003e4000c101904 */
[----:B------:R4:W-:Y:S02]  /*18db70*/  @P5 STG.E [R12.64], R83 ;  /* 0x000000530c005986 */ /* 0x0009e4000c101904 */
[----:B------:R-:W-:-:S04]  /*18db80*/  IMAD.WIDE R16, R29, 0x4, R4 ;  /* 0x000000041d107825 */ /* 0x000fc800078e0204 */
[----:B------:R-:W-:Y:S01]  /*18db90*/  IMAD.WIDE R20, R29, 0x4, R10 ;  /* 0x000000041d147825 */ /* 0x000fe200078e020a */
[----:B------:R4:W-:Y:S01]  /*18dba0*/  @P0 STG.E [R14.64], R107 ;  /* 0x0000006b0e000986 */ /* 0x0009e2000c101904 */
[----:B------:R-:W-:Y:S02]  /*18dbb0*/  ISETP.LT.AND P0, PT, R191, c[0x0][0x178], !P3 ;  /* 0x00005e00bf007a0c */ /* 0x000fe40005f01270 */
[----:B------:R-:W-:Y:S01]  /*18dbc0*/  ISETP.LT.AND P3, PT, R190, c[0x0][0x178], !P3 ;  /* 0x00005e00be007a0c */ /* 0x000fe20005f61270 */
[----:B------:R-:W-:Y:S01]  /*18dbd0*/  ISETP.LT.AND P5, PT, R197, c[0x0][0x178], !P6 ;  /* 0x00005e00c5007a0c */ /* 0x000fe200077a1270 */
[----:B------:R4:W-:Y:S01]  /*18dbe0*/  @P2 STG.E [R16.64], R242 ;  /* 0x000000f210002986 */ /* 0x0009e2000c101904 */
[----:B------:R-:W-:Y:S01]  /*18dbf0*/  ISETP.LT.AND P1, PT, R196, c[0x0][0x178], !P6 ;  /* 0x00005e00c4007a0c */ /* 0x000fe20007721270 */
[----:B------:R-:W-:Y:S01]  /*18dc00*/  @P4 STG.E [R20.64], R46 ;  /* 0x0000002e14004986 */ /* 0x000fe2000c101904 */
[----:B------:R-:W-:Y:S02]  /*18dc10*/  ISETP.LT.AND P4, PT, R191, c[0x0][0x178], !P6 ;  /* 0x00005e00bf007a0c */ /* 0x000fe40007781270 */
[C---:B------:R-:W-:Y:S01]  /*18dc20*/  IADD3 R33, R29.reuse, c[0x0][0x198], RZ ;  /* 0x000066001d217a10 */ /* 0x040fe20007ffe0ff */
[----:B-1----:R-:W-:-:S04]  /*18dc30*/  IMAD.WIDE R2, R29, 0x4, R8 ;  /* 0x000000041d027825 */ /* 0x002fc800078e0208 */
[----:B----4-:R-:W-:-:S04]  /*18dc40*/  IMAD.WIDE R12, R29, 0x4, R6 ;  /* 0x000000041d0c7825 */ /* 0x010fc800078e0206 */
[----:B------:R-:W-:-:S04]  /*18dc50*/  IMAD.WIDE R14, R33, 0x4, R4 ;  /* 0x00000004210e7825 */ /* 0x000fc800078e0204 */
[C---:B------:R-:W-:Y:S01]  /*18dc60*/  IMAD.WIDE R24, R33.reuse, 0x4, R10 ;  /* 0x0000000421187825 */ /* 0x040fe200078e020a */
[----:B------:R1:W-:Y:S03]  /*18dc70*/  @P0 STG.E [R2.64], R78 ;  /* 0x0000004e02000986 */ /* 0x0003e6000c101904 */
[----:B------:R-:W-:-:S04]  /*18dc80*/  IMAD.WIDE R16, R33, 0x4, R8 ;  /* 0x0000000421107825 */ /* 0x000fc800078e0208 */
[----:B------:R4:W-:Y:S01]  /*18dc90*/  @P3 STG.E [R12.64], R102 ;  /* 0x000000660c003986 */ /* 0x0009e2000c101904 */
[----:B------:R4:W-:Y:S01]  /*18dca0*/  @P5 STG.E [R14.64], R243 ;  /* 0x000000f30e005986 */ /* 0x0009e2000c101904 */
[----:B------:R-:W-:Y:S02]  /*18dcb0*/  @P1 STG.E [R24.64], R47 ;  /* 0x0000002f18001986 */ /* 0x000fe4000c101904 */
[----:B------:R2:W-:Y:S01]  /*18dcc0*/  @P4 STG.E [R16.64], R79 ;  /* 0x0000004f10004986 */ /* 0x0005e2000c101904 */
[----:B------:R-:W-:Y:S02]  /*18dcd0*/  ISETP.LT.AND P6, PT, R190, c[0x0][0x178], !P6 ;  /* 0x00005e00be007a0c */ /* 0x000fe400077c1270 */
[C---:B------:R-:W-:Y:S01]  /*18dce0*/  IADD3 R29, R33.reuse, c[0x0][0x198], RZ ;  /* 0x00006600211d7a10 */ /* 0x040fe20007ffe0ff */
[----:B-1----:R-:W-:-:S04]  /*18dcf0*/  IMAD.WIDE R2, R33, 0x4, R6 ;  /* 0x0000000421027825 */ /* 0x002fc800078e0206 */
[----:B----4-:R-:W-:-:S04]  /*18dd00*/  IMAD.WIDE R12, R29, 0x4, R4 ;  /* 0x000000041d0c7825 */ /* 0x010fc800078e0204 */
[----:B------:R-:W-:-:S04]  /*18dd10*/  IMAD.WIDE R14, R29, 0x4, R10 ;  /* 0x000000041d0e7825 */ /* 0x000fc800078e020a */
[----:B------:R-:W-:Y:S01]  /*18dd20*/  IMAD.WIDE R20, R29, 0x4, R8 ;  /* 0x000000041d147825 */ /* 0x000fe200078e0208 */
[----:B------:R1:W-:Y:S01]  /*18dd30*/  @P6 STG.E [R2.64], R103 ;  /* 0x0000006702006986 */ /* 0x0003e2000c101904 */
[----:B--2---:R-:W-:-:S03]  /*18dd40*/  ISETP.GE.AND P2, PT, R28, c[0x0][0x17c], PT ;  /* 0x00005f001c007a0c */ /* 0x004fc60003f46270 */
[----:B------:R-:W2:Y:S01]  /*18dd50*/  LDL.LU R28, [R1+0x6000] ;  /* 0x00600000011c7983 */ /* 0x000ea20000300800 */
[----:B------:R-:W-:Y:S02]  /*18dd60*/  ISETP.LT.AND P5, PT, R197, c[0x0][0x178], !P2 ;  /* 0x00005e00c5007a0c */ /* 0x000fe400057a1270 */
[----:B------:R-:W-:Y:S02]  /*18dd70*/  ISETP.LT.AND P1, PT, R196, c[0x0][0x178], !P2 ;  /* 0x00005e00c4007a0c */ /* 0x000fe40005721270 */
[----:B------:R-:W-:Y:S02]  /*18dd80*/  ISETP.LT.AND P3, PT, R191, c[0x0][0x178], !P2 ;  /* 0x00005e00bf007a0c */ /* 0x000fe40005761270 */
[----:B---3--:R-:W-:Y:S02]  /*18dd90*/  ISETP.GE.AND P4, PT, R32, c[0x0][0x17c], PT ;  /* 0x00005f0020007a0c */ /* 0x008fe40003f86270 */
[----:B------:R-:W3:Y:S01]  /*18dda0*/  LDL.LU R32, [R1+0x6018] ;  /* 0x0060180001207983 */ /* 0x000ee20000300800 */
[----:B------:R-:W-:-:S04]  /*18ddb0*/  ISETP.GE.AND P0, PT, R35, c[0x0][0x17c], PT ;  /* 0x00005f0023007a0c */ /* 0x000fc80003f06270 */
[----:B------:R-:W-:Y:S02]  /*18ddc0*/  @P5 STG.E [R12.64], R30 ;  /* 0x0000001e0c005986 */ /* 0x000fe4000c101904 */
[----:B------:R-:W-:Y:S02]  /*18ddd0*/  @P1 STG.E [R14.64], R42 ;  /* 0x0000002a0e001986 */ /* 0x000fe4000c101904 */
[----:B------:R4:W-:Y:S01]  /*18dde0*/  @P3 STG.E [R20.64], R74 ;  /* 0x0000004a14003986 */ /* 0x0009e2000c101904 */
[----:B------:R-:W-:Y:S02]  /*18ddf0*/  ISETP.LT.AND P5, PT, R197, c[0x0][0x178], !P0 ;  /* 0x00005e00c5007a0c */ /* 0x000fe400047a1270 */
[----:B------:R-:W-:Y:S02]  /*18de00*/  ISETP.LT.AND P3, PT, R196, c[0x0][0x178], !P0 ;  /* 0x00005e00c4007a0c */ /* 0x000fe40004761270 */
[----:B------:R-:W-:Y:S02]  /*18de10*/  ISETP.LT.AND P1, PT, R191, c[0x0][0x178], !P0 ;  /* 0x00005e00bf007a0c */ /* 0x000fe40004721270 */
[----:B------:R-:W-:Y:S01]  /*18de20*/  ISETP.LT.AND P6, PT, R190, c[0x0][0x178], !P0 ;  /* 0x00005e00be007a0c */ /* 0x000fe200047c1270 */
[----:B------:R-:W-:Y:S01]  /*18de30*/  ISETP.GE.AND P0, PT, R34, c[0x0][0x17c], PT ;  /* 0x00005f0022007a0c */ /* 0x000fe20003f06270 */
[----:B------:R-:W-:Y:S01]  /*18de40*/  ISETP.LT.AND P2, PT, R190, c[0x0][0x178], !P2 ;  /* 0x00005e00be007a0c */ /* 0x000fe20005741270 */
[----:B------:R-:W3:Y:S01]  /*18de50*/  LDL.LU R34, [R1+0x6028] ;  /* 0x0060280001227983 */ /* 0x000ee20000300800 */
[C---:B------:R-:W-:Y:S01]  /*18de60*/  IADD3 R33, R29.reuse, c[0x0][0x198], RZ ;  /* 0x000066001d217a10 */ /* 0x040fe20007ffe0ff */
[----:B------:R-:W-:-:S02]  /*18de70*/  IMAD.WIDE R16, R29, 0x4, R6 ;  /* 0x000000041d107825 */ /* 0x000fc400078e0206 */
[----:B------:R-:W2:Y:S02]  /*18de80*/  LDS.128 R12, [R0] ;  /* 0x00000000000c7984 */ /* 0x000ea40000000c00 */
[----:B------:R-:W-:-:S04]  /*18de90*/  IMAD.WIDE R24, R33, 0x4, R4 ;  /* 0x0000000421187825 */ /* 0x000fc800078e0204 */
[----:B-1----:R-:W-:-:S04]  /*18dea0*/  IMAD.WIDE R2, R33, 0x4, R10 ;  /* 0x0000000421027825 */ /* 0x002fc800078e020a */
[----:B----4-:R-:W-:Y:S01]  /*18deb0*/  IMAD.WIDE R20, R33, 0x4, R8 ;  /* 0x0000000421147825 */ /* 0x010fe200078e0208 */
[----:B------:R1:W-:Y:S03]  /*18dec0*/  @P2 STG.E [R16.64], R22 ;  /* 0x0000001610002986 */ /* 0x0003e6000c101904 */
[----:B------:R4:W-:Y:S01]  /*18ded0*/  @P5 STG.E [R24.64], R31 ;  /* 0x0000001f18005986 */ /* 0x0009e2000c101904 */
[----:B------:R-:W-:Y:S01]  /*18dee0*/  ISETP.LT.AND P5, PT, R197, c[0x0][0x178], !P4 ;  /* 0x00005e00c5007a0c */ /* 0x000fe200067a1270 */
[----:B------:R1:W-:Y:S01]  /*18def0*/  @P3 STG.E [R2.64], R43 ;  /* 0x0000002b02003986 */ /* 0x0003e2000c101904 */
[----:B------:R-:W-:Y:S01]  /*18df00*/  ISETP.LT.AND P3, PT, R196, c[0x0][0x178], !P4 ;  /* 0x00005e00c4007a0c */ /* 0x000fe20006761270 */
[----:B------:R1:W-:Y:S01]  /*18df10*/  @P1 STG.E [R20.64], R75 ;  /* 0x0000004b14001986 */ /* 0x0003e2000c101904 */
[----:B------:R-:W-:Y:S01]  /*18df20*/  ISETP.LT.AND P1, PT, R191, c[0x0][0x178], !P4 ;  /* 0x00005e00bf007a0c */ /* 0x000fe20006721270 */
[----:B------:R-:W-:Y:S01]  /*18df30*/  ISETP.LT.AND P4, PT, R190, c[0x0][0x178], !P4 ;  /* 0x00005e00be007a0c */ /* 0x000fe20006781270 */
[----:B--2---:R-:W-:Y:S01]  /*18df40*/  ISETP.GE.AND P2, PT, R28, c[0x0][0x17c], PT ;  /* 0x00005f001c007a0c */ /* 0x004fe20003f46270 */
[C---:B------:R-:W-:Y:S01]  /*18df50*/  IMAD.WIDE R28, R33.reuse, 0x4, R6 ;  /* 0x00000004211c7825 */ /* 0x040fe200078e0206 */
[----:B------:R-:W-:-:S05]  /*18df60*/  IADD3 R33, R33, c[0x0][0x198], RZ ;  /* 0x0000660021217a10 */ /* 0x000fca0007ffe0ff */
[----:B-1----:R-:W-:-:S04]  /*18df70*/  IMAD.WIDE R16, R33, 0x4, R4 ;  /* 0x0000000421107825 */ /* 0x002fc800078e0204 */
[----:B----4-:R-:W-:-:S04]  /*18df80*/  IMAD.WIDE R24, R33, 0x4, R10 ;  /* 0x0000000421187825 */ /* 0x010fc800078e020a */
[----:B------:R-:W-:Y:S01]  /*18df90*/  IMAD.WIDE R2, R33, 0x4, R8 ;  /* 0x0000000421027825 */ /* 0x000fe200078e0208 */
[----:B------:R1:W-:Y:S03]  /*18dfa0*/  @P6 STG.E [R28.64], R23 ;  /* 0x000000171c006986 */ /* 0x0003e6000c101904 */
[----:B------:R2:W-:Y:S02]  /*18dfb0*/  @P5 STG.E [R16.64], R26 ;  /* 0x0000001a10005986 */ /* 0x0005e4000c101904 */
[----:B------:R-:W-:Y:S01]  /*18dfc0*/  @P3 STG.E [R24.64], R38 ;  /* 0x0000002618003986 */ /* 0x000fe2000c101904 */
[----:B------:R4:W-:Y:S01]  /*18dfd0*/  @P1 STG.E [R2.64], R70 ;  /* 0x0000004602001986 */ /* 0x0009e2000c101904 */
[----:B---3--:R-:W-:-:S03]  /*18dfe0*/  ISETP.GE.AND P1, PT, R32, c[0x0][0x17c], PT ;  /* 0x00005f0020007a0c */ /* 0x008fc60003f26270 */
[----:B------:R-:W3:Y:S01]  /*18dff0*/  LDL.LU R32, [R1+0x6024] ;  /* 0x0060240001207983 */ /* 0x000ee20000300800 */
[----:B------:R-:W-:Y:S02]  /*18e000*/  ISETP.LT.AND P6, PT, R197, c[0x0][0x178], !P0 ;  /* 0x00005e00c5007a0c */ /* 0x000fe400047c1270 */
[----:B------:R-:W-:Y:S02]  /*18e010*/  ISETP.LT.AND P5, PT, R196, c[0x0][0x178], !P0 ;  /* 0x00005e00c4007a0c */ /* 0x000fe400047a1270 */
[----:B------:R-:W-:Y:S02]  /*18e020*/  ISETP.LT.AND P3, PT, R191, c[0x0][0x178], !P0 ;  /* 0x00005e00bf007a0c */ /* 0x000fe40004761270 */
[C---:B------:R-:W-:Y:S01]  /*18e030*/  IADD3 R31, R33.reuse, c[0x0][0x198], RZ ;  /* 0x00006600211f7a10 */ /* 0x040fe20007ffe0ff */
[----:B------:R-:W-:Y:S02]  /*18e040*/  ISETP.LT.AND P0, PT, R190, c[0x0][0x178], !P0 ;  /* 0x00005e00be007a0c */ /* 0x000fe40004701270 */
[----:B------:R-:W-:-:S04]  /*18e050*/  IMAD.WIDE R20, R33, 0x4, R6 ;  /* 0x0000000421147825 */ /* 0x000fc800078e0206 */
[----:B-1----:R-:W-:-:S04]  /*18e060*/  IMAD.WIDE R22, R31, 0x4, R4 ;  /* 0x000000041f167825 */ /* 0x002fc800078e0204 */
[----:B--2---:R-:W-:-:S04]  /*18e070*/  IMAD.WIDE R16, R31, 0x4, R10 ;  /* 0x000000041f107825 */ /* 0x004fc800078e020a */
[----:B------:R-:W-:-:S04]  /*18e080*/  IMAD.WIDE R28, R31, 0x4, R8 ;  /* 0x000000041f1c7825 */ /* 0x000fc800078e0208 */
[----:B----4-:R-:W-:Y:S01]  /*18e090*/  IMAD.WIDE R2, R31, 0x4, R6 ;  /* 0x000000041f027825 */ /* 0x010fe200078e0206 */
[----:B------:R-:W-:Y:S03]  /*18e0a0*/  @P4 STG.E [R20.64], R18 ;  /* 0x0000001214004986 */ /* 0x000fe6000c101904 */
[----:B------:R1:W-:Y:S01]  /*18e0b0*/  @P6 STG.E [R22.64], R27 ;  /* 0x0000001b16006986 */ /* 0x0003e2000c101904 */
[----:B------:R2:W-:Y:S01]  /*18e0c0*/  @P5 STG.E [R16.64], R39 ;  /* 0x0000002710005986 */ /* 0x0005e2000c101904 */
[----:B------:R4:W-:Y:S02]  /*18e0d0*/  @P3 STG.E [R28.64], R71 ;  /* 0x000000471c003986 */ /* 0x0009e4000c101904 */
[----:B------:R1:W-:Y:S01]  /*18e0e0*/  @P0 STG.E [R2.64], R19 ;  /* 0x0000001302000986 */ /* 0x0003e2000c101904 */
[----:B------:R-:W-:Y:S02]  /*18e0f0*/  ISETP.GE.AND P0, PT, R34, c[0x0][0x17c], PT ;  /* 0x00005f0022007a0c */ /* 0x000fe40003f06270 */
[----:B------:R-:W3:Y:S01]  /*18e100*/  LDL.LU R34, [R1+0x5ff4] ;  /* 0x005ff40001227983 */ /* 0x000ee20000300800 */
[----:B------:R-:W3:Y:S01]  /*18e110*/  LDL.LU R36, [R1+0x5ff0] ;  /* 0x005ff00001247983 */ /* 0x000ee20000300800 */
[----:B------:R-:W-:-:S02]  /*18e120*/  ISETP.LT.AND P4, PT, R197, c[0x0][0x178], !P2 ;  /* 0x00005e00c5007a0c */ /* 0x000fc40005781270 */
[----:B------:R-:W-:Y:S02]  /*18e130*/  ISETP.LT.AND P5, PT, R196, c[0x0][0x178], !P2 ;  /* 0x00005e00c4007a0c */ /* 0x000fe400057a1270 */
[----:B------:R-:W-:Y:S02]  /*18e140*/  ISETP.LT.AND P3, PT, R191, c[0x0][0x178], !P2 ;  /* 0x00005e00bf007a0c */ /* 0x000fe40005761270 */
[----:B------:R-:W-:Y:S01]  /*18e150*/  IADD3 R33, R31, c[0x0][0x198], RZ ;  /* 0x000066001f217a10 */ /* 0x000fe20007ffe0ff */
[----:B------:R-:W-:Y:S01]  /*18e160*/  ISETP.LT.AND P2, PT, R190, c[0x0][0x178], !P2 ;  /* 0x00005e00be007a0c */ /* 0x000fe20005741270 */
[----:B------:R-:W-:-:S03]  /*18e170*/  LOP3.LUT R230, R0, 0x20, RZ, 0x3c, !PT ;  /* 0x0000002000e67812 */ /* 0x000fc600078e3cff */
[----:B------:R-:W-:-:S04]  /*18e180*/  IMAD.WIDE R24, R33, 0x4, R4 ;  /* 0x0000000421187825 */ /* 0x000fc800078e0204 */
[----:B-1----:R-:W-:-:S04]  /*18e190*/  IMAD.WIDE R26, R33, 0x4, R10 ;  /* 0x00000004211a7825 */ /* 0x002fc800078e020a */
[----:B--2---:R-:W-:-:S04]  /*18e1a0*/  IMAD.WIDE R16, R33, 0x4, R8 ;  /* 0x0000000421107825 */ /* 0x004fc800078e0208 */
[----:B----4-:R-:W-:Y:S01]  /*18e1b0*/  IMAD.WIDE R28, R33, 0x4, R6 ;  /* 0x00000004211c7825 */ /* 0x010fe200078e0206 */
[----:B------:R-:W1:Y:S04]  /*18e1c0*/  LDS.128 R20, [R230] ;  /* 0x00000000e6147984 */ /* 0x000e680000000c00 */
[----:B------:R2:W-:Y:S01]  /*18e1d0*/  @P4 STG.E [R24.64], R136 ;  /* 0x0000008818004986 */ /* 0x0005e2000c101904 */
[----:B------:R4:W-:Y:S02]  /*18e1e0*/  @P5 STG.E [R26.64], R184 ;  /* 0x000000b81a005986 */ /* 0x0009e4000c101904 */
[----:B------:R-:W-:Y:S01]  /*18e1f0*/  @P3 STG.E [R16.64], R200 ;  /* 0x000000c810003986 */ /* 0x000fe2000c101904 */
[----:B------:R-:W-:Y:S01]  /*18e200*/  ISETP.LT.AND P6, PT, R197, c[0x0][0x178], !P1 ;  /* 0x00005e00c5007a0c */ /* 0x000fe20004fc1270 */
[----:B------:R4:W-:Y:S01]  /*18e210*/  @P2 STG.E [R28.64], R12 ;  /* 0x0000000c1c002986 */ /* 0x0009e2000c101904 */
[----:B------:R-:W-:-:S02]  /*18e220*/  ISETP.LT.AND P5, PT, R196, c[0x0][0x178], !P1 ;  /* 0x00005e00c4007a0c */ /* 0x000fc40004fa1270 */
[----:B------:R-:W-:Y:S02]  /*18e230*/  ISETP.LT.AND P4, PT, R191, c[0x0][0x178], !P1 ;  /* 0x00005e00bf007a0c */ /* 0x000fe40004f81270 */
[----:B------:R-:W-:Y:S02]  /*18e240*/  ISETP.LT.AND P2, PT, R190, c[0x0][0x178], !P1 ;  /* 0x00005e00be007a0c */ /* 0x000fe40004f41270 */
[----:B------:R-:W-:-:S05]  /*18e250*/  IADD3 R35, R33, c[0x0][0x198], RZ ;  /* 0x0000660021237a10 */ /* 0x000fca0007ffe0ff */
[----:B------:R-:W-:-:S04]  /*18e260*/  IMAD.WIDE R30, R35, 0x4, R4 ;  /* 0x00000004231e7825 */ /* 0x000fc800078e0204 */
[----:B------:R-:W-:-:S04]  /*18e270*/  IMAD.WIDE R2, R35, 0x4, R10 ;  /* 0x0000000423027825 */ /* 0x000fc800078e020a */
[----:B--2---:R-:W-:-:S04]  /*18e280*/  IMAD.WIDE R24, R35, 0x4, R8 ;  /* 0x0000000423187825 */ /* 0x004fc800078e0208 */
[----:B----4-:R-:W-:Y:S01]  /*18e290*/  IMAD.WIDE R26, R35, 0x4, R6 ;  /* 0x00000004231a7825 */ /* 0x010fe200078e0206 */
[----:B------:R2:W-:Y:S01]  /*18e2a0*/  @P6 STG.E [R30.64], R137 ;  /* 0x000000891e006986 */ /* 0x0005e2000c101904 */
[----:B------:R-:W-:Y:S02]  /*18e2b0*/  ISETP.LT.AND P6, PT, R197, c[0x0][0x178], !P0 ;  /* 0x00005e00c5007a0c */ /* 0x000fe400047c1270 */
[----:B------:R-:W-:Y:S02]  /*18e2c0*/  ISETP.LT.AND P3, PT, R196, c[0x0][0x178], !P0 ;  /* 0x00005e00c4007a0c */ /* 0x000fe40004761270 */
[----:B------:R-:W-:Y:S01]  /*18e2d0*/  IADD3 R33, R35, c[0x0][0x198], RZ ;  /* 0x0000660023217a10 */ /* 0x000fe20007ffe0ff */
[----:B------:R4:W-:Y:S01]  /*18e2e0*/  @P5 STG.E [R2.64], R185 ;  /* 0x000000b902005986 */ /* 0x0009e2000c101904 */
[----:B------:R4:W-:Y:S02]  /*18e2f0*/  @P4 STG.E [R24.64], R201 ;  /* 0x000000c918004986 */ /* 0x0009e4000c101904 */
[----:B------:R1:W-:Y:S01]  /*18e300*/  @P2 STG.E [R26.64], R13 ;  /* 0x0000000d1a002986 */ /* 0x0003e2000c101904 */
[----:B------:R-:W-:Y:S01]  /*18e310*/  ISETP.LT.AND P4, PT, R191, c[0x0][0x178], !P0 ;  /* 0x00005e00bf007a0c */ /* 0x000fe20004781270 */
[----:B------:R-:W-:-:S02]  /*18e320*/  ISETP.LT.AND P0, PT, R190, c[0x0][0x178], !P0 ;  /* 0x00005e00be007a0c */ /* 0x000fc40004701270 */
[----:B------:R-:W-:-:S04]  /*18e330*/  IMAD.WIDE R28, R33, 0x4, R4 ;  /* 0x00000004211c7825 */ /* 0x000fc800078e0204 */
[C---:B--2---:R-:W-:Y:S01]  /*18e340*/  IMAD.WIDE R30, R33.reuse, 0x4, R10 ;  /* 0x00000004211e7825 */ /* 0x044fe200078e020a */
[----:B------:R2:W-:Y:S04]  /*18e350*/  @P6 STG.E [R28.64], R132 ;  /* 0x000000841c006986 */ /* 0x0005e8000c101904 */
[----:B------:R2:W-:Y:S02]  /*18e360*/  @P3 STG.E [R30.64], R160 ;  /* 0x000000a01e003986 */ /* 0x0005e4000c101904 */
[----:B----4-:R-:W-:-:S04]  /*18e370*/  IMAD.WIDE R2, R33, 0x4, R8 ;  /* 0x0000000421027825 */ /* 0x010fc800078e0208 */
[C---:B------:R-:W-:Y:S01]  /*18e380*/  IMAD.WIDE R24, R33.reuse, 0x4, R6 ;  /* 0x0000000421187825 */ /* 0x040fe200078e0206 */
[----:B------:R-:W-:Y:S01]  /*18e390*/  IADD3 R33, R33, c[0x0][0x198], RZ ;  /* 0x0000660021217a10 */ /* 0x000fe20007ffe0ff */
[----:B------:R4:W-:Y:S03]  /*18e3a0*/  @P4 STG.E [R2.64], R208 ;  /* 0x000000d002004986 */ /* 0x0009e6000c101904 */
[----:B-1----:R-:W-:Y:S02]  /*18e3b0*/  @P0 STG.E [R24.64], R20 ;  /* 0x0000001418000986 */ /* 0x002fe4000c101904 */
[----:B------:R-:W-:-:S04]  /*18e3c0*/  IMAD.WIDE R12, R33, 0x4, R4 ;  /* 0x00000004210c7825 */ /* 0x000fc800078e0204 */
[----:B------:R-:W-:-:S04]  /*18e3d0*/  IMAD.WIDE R26, R33, 0x4, R10 ;  /* 0x00000004211a7825 */ /* 0x000fc800078e020a */
[C---:B--2---:R-:W-:Y:S01]  /*18e3e0*/  IMAD.WIDE R28, R33.reuse, 0x4, R8 ;  /* 0x00000004211c7825 */ /* 0x044fe200078e0208 */
[----:B------:R-:W-:-:S05]  /*18e3f0*/  IADD3 R35, R33, c[0x0][0x198], RZ ;  /* 0x0000660021237a10 */ /* 0x000fca0007ffe0ff */
[----:B------:R-:W-:-:S04]  /*18e400*/  IMAD.WIDE R30, R35, 0x4, R4 ;  /* 0x00000004231e7825 */ /* 0x000fc800078e0204 */
[----:B----4-:R-:W-:Y:S01]  /*18e410*/  IMAD.WIDE R2, R33, 0x4, R6 ;  /* 0x0000000421027825 */ /* 0x010fe200078e0206 */
[----:B------:R-:W-:-:S05]  /*18e420*/  LOP3.LUT R231, R0, 0x40, RZ, 0x3c, !PT ;  /* 0x0000004000e77812 */ /* 0x000fca00078e3cff */
[----:B------:R-:W1:Y:S01]  /*18e430*/  LDS.128 R16, [R231] ;  /* 0x00000000e7107984 */ /* 0x000e620000000c00 */
[----:B---3--:R-:W-:-:S03]  /*18e440*/  ISETP.GE.AND P1, PT, R32, c[0x0][0x17c], PT ;  /* 0x00005f0020007a0c */ /* 0x008fc60003f26270 */
[----:B------:R-:W2:Y:S01]  /*18e450*/  LDL.LU R32, [R1+0x5fd4] ;  /* 0x005fd40001207983 */ /* 0x000ea20000300800 */
[----:B------:R-:W-:Y:S02]  /*18e460*/  ISETP.LT.AND P6, PT, R197, c[0x0][0x178], !P1 ;  /* 0x00005e00c5007a0c */ /* 0x000fe40004fc1270 */
[----:B------:R-:W-:Y:S02]  /*18e470*/  ISETP.LT.AND P5, PT, R196, c[0x0][0x178], !P1 ;  /* 0x00005e00c4007a0c */ /* 0x000fe40004fa1270 */
[----:B------:R-:W-:Y:S02]  /*18e480*/  ISETP.LT.AND P3, PT, R191, c[0x0][0x178], !P1 ;  /* 0x00005e00bf007a0c */ /* 0x000fe40004f61270 */
[----:B------:R-:W-:Y:S02]  /*18e490*/  ISETP.GE.AND P2, PT, R34, c[0x0][0x17c], PT ;  /* 0x00005f0022007a0c */ /* 0x000fe40003f46270 */
[----:B------:R-:W3:Y:S01]  /*18e4a0*/  LDL.LU R34, [R1+0x5fbc] ;  /* 0x005fbc0001227983 */ /* 0x000ee20000300800 */
[----:B------:R-:W-:Y:S01]  /*18e4b0*/  ISETP.GE.AND P0, PT, R36, c[0x0][0x17c], PT ;  /* 0x00005f0024007a0c */ /* 0x000fe20003f06270 */
[----:B------:R-:W4:Y:S02]  /*18e4c0*/  LDL.LU R38, [R1+0x5fa8] ;  /* 0x005fa80001267983 */ /* 0x000f240000300800 */
[----:B------:R-:W3:Y:S01]  /*18e4d0*/  LDL.LU R36, [R1+0x5f90] ;  /* 0x005f900001247983 */ /* 0x000ee20000300800 */
[----:B------:R1:W-:Y:S01]  /*18e4e0*/  @P6 STG.E [R12.64], R133 ;  /* 0x000000850c006986 */ /* 0x0003e2000c101904 */
[----:B------:R-:W-:Y:S01]  /*18e4f0*/  ISETP.LT.AND P1, PT, R190, c[0x0][0x178], !P1 ;  /* 0x00005e00be007a0c */ /* 0x000fe20004f21270 */
[----:B------:R-:W-:Y:S01]  /*18e500*/  @P5 STG.E [R26.64], R161 ;  /* 0x000000a11a005986 */ /* 0x000fe2000c101904 */
[----:B------:R-:W-:Y:S01]  /*18e510*/  ISETP.LT.AND P4, PT, R197, c[0x0][0x178], !P2 ;  /* 0x00005e00c5007a0c */ /* 0x000fe20005781270 */
[----:B------:R1:W-:Y:S01]  /*18e520*/  @P3 STG.E [R28.64], R209 ;  /* 0x000000d11c003986 */ /* 0x0003e2000c101904 */
[----:B------:R-:W-:-:S02]  /*18e530*/  ISETP.LT.AND P3, PT, R196, c[0x0][0x178], !P2 ;  /* 0x00005e00c4007a0c */ /* 0x000fc40005761270 */
[----:B------:R-:W-:Y:S01]  /*18e540*/  ISETP.LT.AND P5, PT, R191, c[0x0][0x178], !P2 ;  /* 0x00005e00bf007a0c */ /* 0x000fe200057a1270 */
[----:B------:R-:W4:Y:S01]  /*18e550*/  LDL.LU R42, [R1+0x5f68] ;  /* 0x005f6800012a7983 */ /* 0x000f220000300800 */
[----:B------:R-:W4:Y:S02]  /*18e560*/  LDL.LU R40, [R1+0x5f4c] ;  /* 0x005f4c0001287983 */ /* 0x000f240000300800 */
[C---:B-1----:R-:W-:Y:S01]  /*18e570*/  IMAD.WIDE R12, R35.reuse, 0x4, R10 ;  /* 0x00000004230c7825 */ /* 0x042fe200078e020a */
[----:B------:R-:W-:Y:S02]  /*18e580*/  ISETP.LT.AND P6, PT, R190, c[0x0][0x178], !P2 ;  /* 0x00005e00be007a0c */ /* 0x000fe400057c1270 */
[----:B------:R-:W-:Y:S04]  /*18e590*/  @P1 STG.E [R2.64], R21 ;  /* 0x0000001502001986 */ /* 0x000fe8000c101904 */
[----:B------:R-:W1:Y:S01]  /*18e5a0*/  LDS.128 R24, [R252] ;  /* 0x00000000fc187984 */ /* 0x000e620000000c00 */
[----:B------:R-:W-:-:S04]  /*18e5b0*/  IMAD.WIDE R28, R35, 0x4, R8 ;  /* 0x00000004231c7825 */ /* 0x000fc800078e0208 */
[----:B------:R-:W-:Y:S02]  /*18e5c0*/  @P4 STG.E [R30.64], R152 ;  /* 0x000000981e004986 */ /* 0x000fe4000c101904 */
[----:B------:R-:W-:Y:S01]  /*18e5d0*/  @P3 STG.E [R12.64], R180 ;  /* 0x000000b40c003986 */ /* 0x000fe2000c101904 */
[----:B------:R-:W-:Y:S02]  /*18e5e0*/  @P5 STG.E [R28.64], R216 ;  /* 0x000000d81c005986 */ /* 0x000fe4000c101904 */
[----:B------:R1:W2:Y:S02]  /*18e5f0*/  LDS.128 R28, [R0+0x800] ;  /* 0x00080000001c7984 */ /* 0x0002a40000000c00 */
[----:B-1----:R-:W4:Y:S01]  /*18e600*/  LDL.LU R0, [R1+0x5f30] ;  /* 0x005f300001007983 */ /* 0x002f220000300800 */
[----:B------:R-:W-:Y:S02]  /*18e610*/  ISETP.LT.AND P4, PT, R197, c[0x0][0x178], !P0 ;  /* 0x00005e00c5007a0c */ /* 0x000fe40004781270 */
[----:B------:R-:W-:-:S02]  /*18e620*/  ISETP.LT.AND P1, PT, R196, c[0x0][0x178], !P0 ;  /* 0x00005e00c4007a0c */ /* 0x000fc40004721270 */
[----:B------:R-:W-:Y:S02]  /*18e630*/  ISETP.LT.AND P5, PT, R191, c[0x0][0x178], !P0 ;  /* 0x00005e00bf007a0c */ /* 0x000fe400047a1270 */
[----:B------:R-:W-:Y:S01]  /*18e640*/  ISETP.LT.AND P3, PT, R190, c[0x0][0x178], !P0 ;  /* 0x00005e00be007a0c */ /* 0x000fe20004761270 */
[----:B------:R-:W4:Y:S01]  /*18e650*/  LDL.LU R44, [R1+0x5f1c] ;  /* 0x005f1c00012c7983 */ /* 0x000f220000300800 */
[----:B--2---:R-:W-:Y:S01]  /*18e660*/  ISETP.GE.AND P2, PT, R32, c[0x0][0x17c], PT ;  /* 0x00005f0020007a0c */ /* 0x004fe20003f46270 */
[C---:B------:R-:W-:Y:S01]  /*18e670*/  IMAD.WIDE R32, R35.reuse, 0x4, R6 ;  /* 0x0000000423207825 */ /* 0x040fe200078e0206 */
[----:B------:R-:W-:-:S05]  /*18e680*/  IADD3 R35, R35, c[0x0][0x198], RZ ;  /* 0x0000660023237a10 */ /* 0x000fca0007ffe0ff */
[----:B------:R-:W-:-:S04]  /*18e690*/  IMAD.WIDE R2, R35, 0x4, R4 ;  /* 0x0000000423027825 */ /* 0x000fc800078e0204 */
[C---:B------:R-:W-:Y:S01]  /*18e6a0*/  IMAD.WIDE R20, R35.reuse, 0x4, R10 ;  /* 0x0000000423147825 */ /* 0x040fe200078e020a */
[----:B------:R1:W-:Y:S03]  /*18e6b0*/  @P6 STG.E [R32.64], R16 ;  /* 0x0000001020006986 */ /* 0x0003e6000c101904 */
[----:B------:R-:W-:-:S04]  /*18e6c0*/  IMAD.WIDE R12, R35, 0x4, R8 ;  /* 0x00000004230c7825 */ /* 0x000fc800078e0208 */
[----:B------:R2:W-:Y:S01]  /*18e6d0*/  @P4 STG.E [R2.64], R153 ;  /* 0x0000009902004986 */ /* 0x0005e2000c101904 */
[----:B------:R-:W-:Y:S01]  /*18e6e0*/  ISETP.LT.AND P6, PT, R197, c[0x0][0x178], !P2 ;  /* 0x00005e00c5007a0c */ /* 0x000fe200057c1270 */
[----:B------:R2:W-:Y:S01]  /*18e6f0*/  @P1 STG.E [R20.64], R181 ;  /* 0x000000b514001986 */ /* 0x0005e2000c101904 */
[----:B------:R2:W-:Y:S01]  /*18e700*/  @P5 STG.E [R12.64], R217 ;  /* 0x000000d90c005986 */ /* 0x0005e2000c101904 */
[----:B------:R-:W-:Y:S01]  /*18e710*/  ISETP.LT.AND P4, PT, R196, c[0x0][0x178], !P2 ;  /* 0x00005e00c4007a0c */ /* 0x000fe20005781270 */
[C---:B-1----:R-:W-:Y:S01]  /*18e720*/  IMAD.WIDE R32, R35.reuse, 0x4, R6 ;  /* 0x0000000423207825 */ /* 0x042fe200078e0206 */
[----:B------:R-:W-:-:S04]  /*18e730*/  IADD3 R37, R35, c[0x0][0x198], RZ ;  /* 0x0000660023257a10 */ /* 0x000fc80007ffe0ff */
[----:B------:R1:W-:Y:S01]  /*18e740*/  @P3 STG.E [R32.64], R17 ;  /* 0x0000001120003986 */ /* 0x0003e2000c101904 */
[----:B------:R-:W-:Y:S02]  /*18e750*/  ISETP.LT.AND P3, PT, R191, c[0x0][0x178], !P2 ;  /* 0x00005e00bf007a0c */ /* 0x000fe40005761270 */
[----:B---3--:R-:W-:Y:S01]  /*18e760*/  ISETP.GE.AND P0, PT, R34, c[0x0][0x17c], PT ;  /* 0x00005f0022007a0c */ /* 0x008fe20003f06270 */
[----:B------:R-:W-:-:S04]  /*18e770*/  IMAD.WIDE R34, R37, 0x4, R4 ;  /* 0x0000000425227825 */ /* 0x000fc800078e0204 */
[----:B--2---:R-:W-:-:S04]  /*18e780*/  IMAD.WIDE R2, R37, 0x4, R10 ;  /* 0x0000000425027825 */ /* 0x004fc800078e020a */
[----:B------:R-:W-:Y:S01]  /*18e790*/  IMAD.WIDE R20, R37, 0x4, R8 ;  /* 0x0000000425147825 */ /* 0x000fe200078e0208 */
[----:B------:R-:W-:Y:S01]  /*18e7a0*/  ISETP.LT.AND P2, PT, R190, c[0x0][0x178], !P2 ;  /* 0x00005e00be007a0c */ /* 0x000fe20005741270 */
[----:B------:R-:W-:Y:S01]  /*18e7b0*/  @P6 STG.E [R34.64], R148 ;  /* 0x0000009422006986 */ /* 0x000fe2000c101904 */
[----:B------:R-:W-:Y:S01]  /*18e7c0*/  ISETP.LT.AND P6, PT, R197, c[0x0][0x178], !P0 ;  /* 0x00005e00c5007a0c */ /* 0x000fe200047c1270 */
[----:B------:R2:W-:Y:S01]  /*18e7d0*/  @P4 STG.E [R2.64], R176 ;  /* 0x000000b002004986 */ /* 0x0005e2000c101904 */
[----:B------:R-:W-:Y:S02]  /*18e7e0*/  ISETP.LT.AND P4, PT, R196, c[0x0][0x178], !P0 ;  /* 0x00005e00c4007a0c */ /* 0x000fe40004781270 */
[C---:B------:R-:W-:Y:S01]  /*18e7f0*/  IADD3 R39, R37.reuse, c[0x0][0x198], RZ ;  /* 0x0000660025277a10 */ /* 0x040fe20007ffe0ff */
[----:B------:R-:W-:Y:S01]  /*18e800*/  IMAD.WIDE R12, R37, 0x4, R6 ;  /* 0x00000004250c7825 */ /* 0x000fe200078e0206 */
[----:B------:R3:W-:Y:S01]  /*18e810*/  @P3 STG.E [R20.64], R224 ;  /* 0x000000e014003986 */ /* 0x0007e2000c101904 */
[----:B------:R-:W-:-:S02]  /*18e820*/  ISETP.LT.AND P3, PT, R191, c[0x0][0x178], !P0 ;  /* 0x00005e00bf007a0c */ /* 0x000fc40004761270 */
[----:B------:R-:W-:Y:S01]  /*18e830*/  ISETP.LT.AND P0, PT, R190, c[0x0][0x178], !P0 ;  /* 0x00005e00be007a0c */ /* 0x000fe20004701270 */
[----:B------:R-:W-:Y:S01]  /*18e840*/  ISETP.GE.AND P5, PT, R36, c[0x0][0x17c], PT ;  /* 0x00005f0024007a0c */ /* 0x000fe20003fa6270 */
[----:B-1----:R-:W-:-:S04]  /*18e850*/  IMAD.WIDE R16, R39, 0x4, R4 ;  /* 0x0000000427107825 */ /* 0x002fc800078e0204 */
[C---:B------:R-:W-:Y:S01]  /*18e860*/  IMAD.WIDE R36, R39.reuse, 0x4, R10 ;  /* 0x0000000427247825 */ /* 0x040fe200078e020a */
[----:B----4-:R-:W-:Y:S02]  /*18e870*/  ISETP.GE.AND P1, PT, R38, c[0x0][0x17c], PT ;  /* 0x00005f0026007a0c */ /* 0x010fe40003f26270 */
[C---:B------:R-:W-:Y:S01]  /*18e880*/  IADD3 R41, R39.reuse, c[0x0][0x198], RZ ;  /* 0x0000660027297a10 */ /* 0x040fe20007ffe0ff */
[----:B--2---:R-:W-:-:S04]  /*18e890*/  IMAD.WIDE R2, R39, 0x4, R8 ;  /* 0x0000000427027825 */ /* 0x004fc800078e0208 */
[----:B------:R-:W-:Y:S01]  /*18e8a0*/  IMAD.WIDE R38, R39, 0x4, R6 ;  /* 0x0000000427267825 */ /* 0x000fe200078e0206 */
[----:B------:R1:W-:Y:S03]  /*18e8b0*/  @P2 STG.E [R12.64], R24 ;  /* 0x000000180c002986 */ /* 0x0003e6000c101904 */
[----:B------:R2:W-:Y:S02]  /*18e8c0*/  @P6 STG.E [R16.64], R149 ;  /* 0x0000009510006986 */ /* 0x0005e4000c101904 */
[----:B------:R-:W-:Y:S01]  /*18e8d0*/  @P4 STG.E [R36.64], R177 ;  /* 0x000000b124004986 */ /* 0x000fe2000c101904 */
[----:B------:R-:W-:Y:S01]  /*18e8e0*/  ISETP.LT.AND P6, PT, R197, c[0x0][0x178], !P1 ;  /* 0x00005e00c5007a0c */ /* 0x000fe20004fc1270 */
[----:B------:R4:W-:Y:S01]  /*18e8f0*/  @P3 STG.E [R2.64], R225 ;  /* 0x000000e102003986 */ /* 0x0009e2000c101904 */
[----:B------:R-:W-:Y:S01]  /*18e900*/  ISETP.LT.AND P2, PT, R196, c[0x0][0x178], !P1 ;  /* 0x00005e00c4007a0c */ /* 0x000fe20004f41270 */
[----:B------:R-:W-:Y:S01]  /*18e910*/  @P0 STG.E [R38.64], R25 ;  /* 0x0000001926000986 */ /* 0x000fe2000c101904 */
[----:B------:R-:W-:Y:S01]  /*18e920*/  ISETP.LT.AND P0, PT, R191, c[0x0][0x178], !P1 ;  /* 0x00005e00bf007a0c */ /* 0x000fe20004f01270 */
[----:B------:R-:W-:-:S02]  /*18e930*/  ISETP.LT.AND P1, PT, R190, c[0x0][0x178], !P1 ;  /* 0x00005e00be007a0c */ /* 0x000fc40004f21270 */
[----:B---3--:R-:W-:-:S04]  /*18e940*/  IMAD.WIDE R20, R41, 0x4, R4 ;  /* 0x0000000429147825 */ /* 0x008fc800078e0204 */
[----:B-1----:R-:W-:-:S04]  /*18e950*/  IMAD.WIDE R12, R41, 0x4, R10 ;  /* 0x00000004290c7825 */ /* 0x002fc800078e020a */
[C---:B--2---:R-:W-:Y:S01]  /*18e960*/  IMAD.WIDE R16, R41.reuse, 0x4, R6 ;  /* 0x0000000429107825 */ /* 0x044fe200078e0206 */
[----:B------:R-:W1:Y:S03]  /*18e970*/  LDS.128 R32, [R230+0x800] ;  /* 0x00080000e6207984 */ /* 0x000e660000000c00 */
[----:B----4-:R-:W-:Y:S01]  /*18e980*/  IMAD.WIDE R2, R41, 0x4, R8 ;  /* 0x0000000429027825 */ /* 0x010fe200078e0208 */
[----:B------:R2:W-:Y:S03]  /*18e990*/  @P6 STG.E [R20.64], R144 ;  /* 0x0000009014006986 */ /* 0x0005e6000c101904 */
[----:B------:R3:W-:Y:S01]  /*18e9a0*/  @P2 STG.E [R12.64], R164 ;  /* 0x000000a40c002986 */ /* 0x0007e2000c101904 */
[----:B------:R-:W-:Y:S01]  /*18e9b0*/  ISETP.GE.AND P4, PT, R42, c[0x0][0x17c], PT ;  /* 0x00005f002a007a0c */ /* 0x000fe20003f86270 */
[----:B------:R2:W-:Y:S01]  /*18e9c0*/  @P0 STG.E [R2.64], R204 ;  /* 0x000000cc02000986 */ /* 0x0005e2000c101904 */
[----:B------:R2:W-:Y:S03]  /*18e9d0*/  @P1 STG.E [R16.64], R28 ;  /* 0x0000001c10001986 */ /* 0x0005e6000c101904 */
[----:B------:R-:W4:Y:S01]  /*18e9e0*/  LDL.LU R42, [R1+0x5f00] ;  /* 0x005f0000012a7983 */ /* 0x000f220000300800 */
[----:B------:R-:W-:-:S02]  /*18e9f0*/  ISETP.GE.AND P1, PT, R0, c[0x0][0x17c], PT ;  /* 0x00005f0000007a0c */ /* 0x000fc40003f26270 */
[----:B------:R-:W4:Y:S01]  /*18ea00*/  LDL.LU R0, [R1+0x5ee8] ;  /* 0x005ee80001007983 */ /* 0x000f220000300800 */
[----:B------:R-:W-:Y:S02]  /*18ea10*/  ISETP.LT.AND P3, PT, R197, c[0x0][0x178], !P5 ;  /* 0x00005e00c5007a0c */ /* 0x000fe40006f61270 */
[----:B------:R-:W-:Y:S02]  /*18ea20*/  ISETP.LT.AND P2, PT, R196, c[0x0][0x178], !P5 ;  /* 0x00005e00c4007a0c */ /* 0x000fe40006f41270 */
[----:B------:R-:W-:Y:S02]  /*18ea30*/  ISETP.LT.AND P6, PT, R191, c[0x0][0x178], !P5 ;  /* 0x00005e00bf007a0c */ /* 0x000fe40006fc1270 */
[----:B------:R-:W-:Y:S01]  /*18ea40*/  IADD3 R37, R41, c[0x0][0x198], RZ ;  /* 0x0000660029257a10 */ /* 0x000fe20007ffe0ff */
[----:B------:R-:W-:Y:S01]  /*18ea50*/  ISETP.LT.AND P5, PT, R190, c[0x0][0x178], !P5 ;  /* 0x00005e00be007a0c */ /* 0x000fe20006fa1270 */
[----:B------:R-:W-:Y:S01]  /*18ea60*/  ISETP.GE.AND P0, PT, R40, c[0x0][0x17c], PT ;  /* 0x00005f0028007a0c */ /* 0x000fe20003f06270 */
[----:B------:R-:W4:Y:S02]  /*18ea70*/  LDL.LU R46, [R1+0x5ed0] ;  /* 0x005ed000012e7983 */ /* 0x000f240000300800 */
[----:B--2---:R-:W-:-:S04]  /*18ea80*/  IMAD.WIDE R20, R37, 0x4, R4 ;  /* 0x0000000425147825 */ /* 0x004fc800078e0204 */
[----:B---3--:R-:W-:-:S04]  /*18ea90*/  IMAD.WIDE R12, R37, 0x4, R10 ;  /* 0x00000004250c7825 */ /* 0x008fc800078e020a */
[----:B------:R-:W-:-:S04]  /*18eaa0*/  IMAD.WIDE R24, R37, 0x4, R8 ;  /* 0x0000000425187825 */ /* 0x000fc800078e0208 */
[----:B------:R-:W-:Y:S01]  /*18eab0*/  IMAD.WIDE R40, R37, 0x4, R6 ;  /* 0x0000000425287825 */ /* 0x000fe200078e0206 */
[----:B------:R-:W-:Y:S01]  /*18eac0*/  @P3 STG.E [R20.64], R145 ;  /* 0x0000009114003986 */ /* 0x000fe2000c101904 */
[----:B------:R-:W-:Y:S02]  /*18ead0*/  ISETP.LT.AND P3, PT, R197, c[0x0][0x178], !P4 ;  /* 0x00005e00c5007a0c */ /* 0x000fe40006761270 */
[----:B------:R2:W-:Y:S01]  /*18eae0*/  @P2 STG.E [R12.64], R165 ;  /* 0x000000a50c002986 */ /* 0x0005e2000c101904 */
[----:B------:R-:W-:Y:S01]  /*18eaf0*/  ISETP.LT.AND P2, PT, R196, c[0x0][0x178], !P4 ;  /* 0x00005e00c4007a0c */ /* 0x000fe20006741270 */
[----:B------:R3:W-:Y:S01]  /*18eb00*/  @P6 STG.E [R24.64], R205 ;  /* 0x000000cd18006986 */ /* 0x0007e2000c101904 */
[----:B------:R-:W-:Y:S01]  /*18eb10*/  @P5 STG.E [R40.64], R29 ;  /* 0x0000001d28005986 */ /* 0x000fe2000c101904 */
[----:B------:R-:W-:Y:S02]  /*18eb20*/  IADD3 R43, R37, c[0x0][0x198], RZ ;  /* 0x00006600252b7a10 */ /* 0x000fe40007ffe0ff */
[----:B------:R-:W-:Y:S01]  /*18eb30*/  ISETP.LT.AND P5, PT, R191, c[0x0][0x178], !P4 ;  /* 0x00005e00bf007a0c */ /* 0x000fe200067a1270 */
[----:B------:R-:W-:Y:S01]  /*18eb40*/  ISETP.LT.AND P4, PT, R190, c[0x0][0x178], !P4 ;  /* 0x00005e00be007a0c */ /* 0x000fe20006781270 */
[----:B------:R-:W-:Y:S01]  /*18eb50*/  ISETP.LT.AND P6, PT, R197, c[0x0][0x178], !P0 ;  /* 0x00005e00c5007a0c */ /* 0x000fe200047c1270 */
[----:B------:R-:W4:Y:S01]  /*18eb60*/  LDS.128 R36, [R231+0x800] ;  /* 0x00080000e7247984 */ /* 0x000f220000000c00 */
[----:B------:R-:W-:-:S04]  /*18eb70*/  IMAD.WIDE R2, R43, 0x4, R4 ;  /* 0x000000042b027825 */ /* 0x000fc800078e0204 */
[----:B------:R-:W-:-:S04]  /*18eb80*/  IMAD.WIDE R16, R43, 0x4, R10 ;  /* 0x000000042b107825 */ /* 0x000fc800078e020a */
[----:B--2---:R-:W-:-:S04]  /*18eb90*/  IMAD.WIDE R12, R43, 0x4, R8 ;  /* 0x000000042b0c7825 */ /* 0x004fc800078e0208 */
[----:B------:R-:W-:Y:S01]  /*18eba0*/  IMAD.WIDE R20, R43, 0x4, R6 ;  /* 0x000000042b147825 */ /* 0x000fe200078e0206 */
[----:B------:R2:W-:Y:S03]  /*18ebb0*/  @P3 STG.E [R2.64], R128 ;  /* 0x0000008002003986 */ /* 0x0005e6000c101904 */
[----:B------:R2:W-:Y:S01]  /*18ebc0*/  @P2 STG.E [R16.64], R156 ;  /* 0x0000009c10002986 */ /* 0x0005e2000c101904 */
[----:B------:R-:W-:Y:S02]  /*18ebd0*/  ISETP.LT.AND P3, PT, R196, c[0x0][0x178], !P0 ;  /* 0x00005e00c4007a0c */ /* 0x000fe40004761270 */
[----:B------:R-:W-:Y:S02]  /*18ebe0*/  ISETP.LT.AND P2, PT, R191, c[0x0][0x178], !P0 ;  /* 0x00005e00bf007a0c */ /* 0x000fe40004741270 */
[----:B------:R-:W-:Y:S01]  /*18ebf0*/  IADD3 R45, R43, c[0x0][0x198], RZ ;  /* 0x000066002b2d7a10 */ /* 0x000fe20007ffe0ff */
[----:B------:R-:W-:Y:S01]  /*18ec00*/  @P5 STG.E [R12.64], R212 ;  /* 0x000000d40c005986 */ /* 0x000fe2000c101904 */
[----:B------:R-:W-:Y:S01]  /*18ec10*/  ISETP.GE.AND P5, PT, R44, c[0x0][0x17c], PT ;  /* 0x00005f002c007a0c */ /* 0x000fe20003fa6270 */
[----:B-1----:R1:W-:Y:S02]  /*18ec20*/  @P4 STG.E [R20.64], R32 ;  /* 0x0000002014004986 */ /* 0x0023e4000c101904 */
[----:B------:R-:W4:Y:S02]  /*18ec30*/  LDL.LU R44, [R1+0x5eb8] ;  /* 0x005eb800012c7983 */ /* 0x000f240000300800 */
[----:B---3--:R-:W-:-:S04]  /*18ec40*/  IMAD.WIDE R24, R45, 0x4, R4 ;  /* 0x000000042d187825 */ /* 0x008fc800078e0204 */
[----:B--2---:R-:W-:-:S04]  /*18ec50*/  IMAD.WIDE R2, R45, 0x4, R10 ;  /* 0x000000042d027825 */ /* 0x004fc800078e020a */
[----:B------:R-:W-:Y:S01]  /*18ec60*/  IMAD.WIDE R16, R45, 0x4, R8 ;  /* 0x000000042d107825 */ /* 0x000fe200078e0208 */
[----:B------:R-:W-:Y:S01]  /*18ec70*/  ISETP.LT.AND P0, PT, R190, c[0x0][0x178], !P0 ;  /* 0x00005e00be007a0c */ /* 0x000fe20004701270 */
[----:B-1----:R-:W2:Y:S04]  /*18ec80*/  LDL.LU R32, [R1+0x5e9c] ;  /* 0x005e9c0001207983 */ /* 0x002ea80000300800 */
[----:B------:R1:W-:Y:S01]  /*18ec90*/  @P6 STG.E [R24.64], R129 ;  /* 0x0000008118006986 */ /* 0x0003e2000c101904 */
[----:B------:R-:W-:Y:S01]  /*18eca0*/  ISETP.LT.AND P6, PT, R197, c[0x0][0x178], !P1 ;  /* 0x00005e00c5007a0c */ /* 0x000fe20004fc1270 */
[----:B------:R3:W-:Y:S01]  /*18ecb0*/  @P3 STG.E [R2.64], R157 ;  /* 0x0000009d02003986 */ /* 0x0007e2000c101904 */
[----:B------:R-:W-:Y:S01]  /*18ecc0*/  ISETP.LT.AND P4, PT, R196, c[0x0][0x178], !P1 ;  /* 0x00005e00c4007a0c */ /* 0x000fe20004f81270 */
[----:B------:R4:W-:Y:S01]  /*18ecd0*/  @P2 STG.E [R16.64], R213 ;  /* 0x000000d510002986 */ /* 0x0009e2000c101904 */
[----:B------:R-:W-:-:S02]  /*18ece0*/  ISETP.LT.AND P2, PT, R191, c[0x0][0x178], !P1 ;  /* 0x00005e00bf007a0c */ /* 0x000fc40004f41270 */
[C---:B------:R-:W-:Y:S01]  /*18ecf0*/  IADD3 R29, R45.reuse, c[0x0][0x198], RZ ;  /* 0x000066002d1d7a10 */ /* 0x040fe20007ffe0ff */
[----:B------:R-:W-:-:S04]  /*18ed00*/  IMAD.WIDE R12, R45, 0x4, R6 ;  /* 0x000000042d0c7825 */ /* 0x000fc800078e0206 */
[----:B------:R-:W-:-:S04]  /*18ed10*/  IMAD.WIDE R20, R29, 0x4, R4 ;  /* 0x000000041d147825 */ /* 0x000fc800078e0204 */
[----:B-1----:R-:W-:-:S04]  /*18ed20*/  IMAD.WIDE R24, R29, 0x4, R10 ;  /* 0x000000041d187825 */ /* 0x002fc800078e020a */
[----:B---3--:R-:W-:Y:S01]  /*18ed30*/  IMAD.WIDE R2, R29, 0x4, R8 ;  /* 0x000000041d027825 */ /* 0x008fe200078e0208 */
[----:B------:R1:W-:Y:S03]  /*18ed40*/  @P0 STG.E [R12.64], R33 ;  /* 0x000000210c000986 */ /* 0x0003e6000c101904 */
[----:B------:R3:W-:Y:S02]  /*18ed50*/  @P6 STG.E [R20.64], R124 ;  /* 0x0000007c14006986 */ /* 0x0007e4000c101904 */
[----:B------:R1:W-:Y:S01]  /*18ed60*/  @P4 STG.E [R24.64], R168 ;  /* 0x000000a818004986 */ /* 0x0003e2000c101904 */
[----:B------:R1:W-:Y:S01]  /*18ed70*/  @P2 STG.E [R2.64], R220 ;  /* 0x000000dc02002986 */ /* 0x0003e2000c101904 */
[----:B----4-:R-:W-:-:S03]  /*18ed80*/  ISETP.GE.AND P2, PT, R0, c[0x0][0x17c], PT ;  /* 0x00005f0000007a0c */ /* 0x010fc60003f46270 */
[----:B------:R-:W4:Y:S01]  /*18ed90*/  LDL.LU R0, [R1+0x5e80] ;  /* 0x005e800001007983 */ /* 0x000f220000300800 */
[----:B------:R-:W-:Y:S02]  /*18eda0*/  ISETP.GE.AND P3, PT, R42, c[0x0][0x17c], PT ;  /* 0x00005f002a007a0c */ /* 0x000fe40003f66270 */
[----:B------:R-:W2:Y:S01]  /*18edb0*/  LDS.128 R40, [R252+0x800] ;  /* 0x00080000fc287984 */ /* 0x000ea20000000c00 */
[----:B------:R-:W-:Y:S02]  /*18edc0*/  ISETP.LT.AND P1, PT, R190, c[0x0][0x178], !P1 ;  /* 0x00005e00be007a0c */ /* 0x000fe40004f21270 */
[----:B------:R-:W-:Y:S01]  /*18edd0*/  ISETP.LT.AND P4, PT, R197, c[0x0][0x178], !P5 ;  /* 0x00005e00c5007a0c */ /* 0x000fe20006f81270 */
[C---:B------:R-:W-:Y:S01]  /*18ede0*/  IMAD.WIDE R16, R29.reuse, 0x4, R6 ;  /* 0x000000041d107825 */ /* 0x040fe200078e0206 */
[----:B------:R-:W-:Y:S02]  /*18edf0*/  IADD3 R29, R29, c[0x0][0x198], RZ ;  /* 0x000066001d1d7a10 */ /* 0x000fe40007ffe0ff */
[----:B------:R-:W-:-:S02]  /*18ee00*/  ISETP.LT.AND P6, PT, R196, c[0x0][0x178], !P5 ;  /* 0x00005e00c4007a0c */ /* 0x000fc40006fc1270 */
[----:B------:R-:W-:Y:S01]  /*18ee10*/  ISETP.LT.AND P0, PT, R191, c[0x0][0x178], !P5 ;  /* 0x00005e00bf007a0c */ /* 0x000fe20006f01270 */
[----:B-1----:R-:W-:Y:S01]  /*18ee20*/  IMAD.WIDE R12, R29, 0x4, R4 ;  /* 0x000000041d0c7825 */ /* 0x002fe200078e0204 */
[----:B------:R-:W-:-:S03]  /*18ee30*/  ISETP.LT.AND P5, PT, R190, c[0x0][0x178], !P5 ;  /* 0x00005e00be007a0c */ /* 0x000fc60006fa1270 */
[----:B------:R1:W-:Y:S01]  /*18ee40*/  @P1 STG.E [R16.64], R36 ;  /* 0x0000002410001986 */ /* 0x0003e2000c101904 */
[----:B------:R-:W-:Y:S01]  /*18ee50*/  ISETP.LT.AND P1, PT, R197, c[0x0][0x178], !P3 ;  /* 0x00005e00c5007a0c */ /* 0x000fe20005f21270 */
[----:B------:R1:W-:Y:S01]  /*18ee60*/  @P4 STG.E [R12.64], R125 ;  /* 0x0000007d0c004986 */ /* 0x0003e2000c101904 */
[----:B------:R-:W-:Y:S02]  /*18ee70*/  ISETP.LT.AND P4, PT, R196, c[0x0][0x178], !P3 ;  /* 0x00005e00c4007a0c */ /* 0x000fe40005f81270 */
[C---:B------:R-:W-:Y:S01]  /*18ee80*/  IADD3 R33, R29.reuse, c[0x0][0x198], RZ ;  /* 0x000066001d217a10 */ /* 0x040fe20007ffe0ff */
[----:B---3--:R-:W-:-:S04]  /*18ee90*/  IMAD.WIDE R20, R29, 0x4, R10 ;  /* 0x000000041d147825 */ /* 0x008fc800078e020a */
[----:B------:R-:W-:-:S04]  /*18eea0*/  IMAD.WIDE R24, R29, 0x4, R8 ;  /* 0x000000041d187825 */ /* 0x000fc800078e0208 */
[----:B------:R-:W-:-:S04]  /*18eeb0*/  IMAD.WIDE R2, R29, 0x4, R6 ;  /* 0x000000041d027825 */ /* 0x000fc800078e0206 */
[C---:B------:R-:W-:Y:S01]  /*18eec0*/  IMAD.WIDE R28, R33.reuse, 0x4, R10 ;  /* 0x00000004211c7825 */ /* 0x040fe200078e020a */
[----:B------:R3:W-:Y:S03]  /*18eed0*/  @P6 STG.E [R20.64], R169 ;  /* 0x000000a914006986 */ /* 0x0007e6000c101904 */
[----:B-1----:R-:W-:-:S04]  /*18eee0*/  IMAD.WIDE R16, R33, 0x4, R4 ;  /* 0x0000000421107825 */ /* 0x002fc800078e0204 */
[----:B------:R1:W-:Y:S01]  /*18eef0*/  @P0 STG.E [R24.64], R221 ;  /* 0x000000dd18000986 */ /* 0x0003e2000c101904 */
[----:B------:R-:W-:Y:S01]  /*18ef00*/  ISETP.LT.AND P0, PT, R191, c[0x0][0x178], !P3 ;  /* 0x00005e00bf007a0c */ /* 0x000fe20005f01270 */
[----:B------:R-:W-:Y:S01]  /*18ef10*/  ISETP.LT.AND P3, PT, R190, c[0x0][0x178], !P3 ;  /* 0x00005e00be007a0c */ /* 0x000fe20005f61270 */
[----:B------:R1:W-:Y:S01]  /*18ef20*/  @P5 STG.E [R2.64], R37 ;  /* 0x0000002502005986 */ /* 0x0003e2000c101904 */
[----:B------:R-:W-:Y:S01]  /*18ef30*/  ISETP.LT.AND P6, PT, R197, c[0x0][0x178], !P2 ;  /* 0x00005e00c5007a0c */ /* 0x000fe200057c1270 */
[----:B------:R2:W-:Y:S02]  /*18ef40*/  @P1 STG.E [R16.64], R140 ;  /* 0x0000008c10001986 */ /* 0x0005e4000c101904 */
[----:B------:R-:W-:Y:S01]  /*18ef50*/  @P4 STG.E [R28.64], R172 ;  /* 0x000000ac1c004986 */ /* 0x000fe2000c101904 */
[----:B------:R-:W-:Y:S02]  /*18ef60*/  ISETP.LT.AND P5, PT, R196, c[0x0][0x178], !P2 ;  /* 0x00005e00c4007a0c */ /* 0x000fe400057a1270 */
[----:B------:R-:W-:-:S02]  /*18ef70*/  ISETP.LT.AND P4, PT, R191, c[0x0][0x178], !P2 ;  /* 0x00005e00bf007a0c */ /* 0x000fc40005781270 */
[C---:B------:R-:W-:Y:S01]  /*18ef80*/  IADD3 R45, R33.reuse, c[0x0][0x198], RZ ;  /* 0x00006600212d7a10 */ /* 0x040fe20007ffe0ff */
[----:B------:R-:W-:-:S04]  /*18ef90*/  IMAD.WIDE R12, R33, 0x4, R8 ;  /* 0x00000004210c7825 */ /* 0x000fc800078e0208 */
[----:B---3--:R-:W-:-:S04]  /*18efa0*/  IMAD.WIDE R20, R33, 0x4, R6 ;  /* 0x0000000421147825 */ /* 0x008fc800078e0206 */
[----:B-1----:R-:W-:-:S04]  /*18efb0*/  IMAD.WIDE R24, R45, 0x4, R4 ;  /* 0x000000042d187825 */ /* 0x002fc800078e0204 */
[C---:B------:R-:W-:Y:S01]  /*18efc0*/  IMAD.WIDE R2, R45.reuse, 0x4, R10 ;  /* 0x000000042d027825 */ /* 0x040fe200078e020a */
[----:B------:R-:W-:Y:S01]  /*18efd0*/  ISETP.GE.AND P1, PT, R46, c[0x0][0x17c], PT ;  /* 0x00005f002e007a0c */ /* 0x000fe20003f26270 */
[----:B------:R-:W-:Y:S02]  /*18efe0*/  @P0 STG.E [R12.64], R232 ;  /* 0x000000e80c000986 */ /* 0x000fe4000c101904 */
[----:B--2---:R-:W-:-:S04]  /*18eff0*/  IMAD.WIDE R16, R45, 0x4, R8 ;  /* 0x000000042d107825 */ /* 0x004fc800078e0208 */
[----:B------:R1:W-:Y:S01]  /*18f000*/  @P3 STG.E [R20.64], R40 ;  /* 0x0000002814003986 */ /* 0x0003e2000c101904 */
[----:B------:R2:W-:Y:S01]  /*18f010*/  @P6 STG.E [R24.64], R141 ;  /* 0x0000008d18006986 */ /* 0x0005e2000c101904 */
[----:B------:R3:W-:Y:S02]  /*18f020*/  @P5 STG.E [R2.64], R173 ;  /* 0x000000ad02005986 */ /* 0x0007e4000c101904 */
[----:B------:R2:W-:Y:S01]  /*18f030*/  @P4 STG.E [R16.64], R233 ;  /* 0x000000e910004986 */ /* 0x0005e2000c101904 */
[----:B------:R-:W-:Y:S02]  /*18f040*/  ISETP.LT.AND P6, PT, R197, c[0x0][0x178], !P1 ;  /* 0x00005e00c5007a0c */ /* 0x000fe40004fc1270 */
[----:B------:R-:W-:Y:S02]  /*18f050*/  ISETP.LT.AND P3, PT, R196, c[0x0][0x178], !P1 ;  /* 0x00005e00c4007a0c */ /* 0x000fe40004f61270 */
[----:B------:R-:W-:Y:S02]  /*18f060*/  ISETP.LT.AND P4, PT, R191, c[0x0][0x178], !P1 ;  /* 0x00005e00bf007a0c */ /* 0x000fe40004f81270 */
[----:B------:R-:W-:Y:S01]  /*18f070*/  ISETP.LT.AND P5, PT, R190, c[0x0][0x178], !P1 ;  /* 0x00005e00be007a0c */ /* 0x000fe20004fa1270 */
[----:B------:R-:W-:Y:S01]  /*18f080*/  ISETP.GE.AND P1, PT, R32, c[0x0][0x17c], PT ;  /* 0x00005f0020007a0c */ /* 0x000fe20003f26270 */
[----:B-1----:R-:W4:Y:S01]  /*18f090*/  LDL.LU R40, [R1+0x5e6c] ;  /* 0x005e6c0001287983 */ /* 0x002f220000300800 */
[----:B------:R-:W4:Y:S02]  /*18f0a0*/  LDL.LU R36, [R1+0x5e54] ;  /* 0x005e540001247983 */ /* 0x000f240000300800 */
[----:B------:R-:W4:Y:S01]  /*18f0b0*/  LDL.LU R32, [R1+0x5e3c] ;  /* 0x005e3c0001207983 */ /* 0x000f220000300800 */
[----:B------:R-:W-:-:S02]  /*18f0c0*/  ISETP.LT.AND P2, PT, R190, c[0x0][0x178], !P2 ;  /* 0x00005e00be007a0c */ /* 0x000fc40005741270 */
[C---:B------:R-:W-:Y:S01]  /*18f0d0*/  IADD3 R29, R45.reuse, c[0x0][0x198], RZ ;  /* 0x000066002d1d7a10 */ /* 0x040fe20007ffe0ff */
[----:B------:R-:W-:-:S04]  /*18f0e0*/  IMAD.WIDE R12, R45, 0x4, R6 ;  /* 0x000000042d0c7825 */ /* 0x000fc800078e0206 */
[----:B------:R-:W-:-:S04]  /*18f0f0*/  IMAD.WIDE R20, R29, 0x4, R4 ;  /* 0x000000041d147825 */ /* 0x000fc800078e0204 */
[----:B--2---:R-:W-:-:S04]  /*18f100*/  IMAD.WIDE R24, R29, 0x4, R10 ;  /* 0x000000041d187825 */ /* 0x004fc800078e020a */
[C---:B---3--:R-:W-:Y:S01]  /*18f110*/  IMAD.WIDE R2, R29.reuse, 0x4, R8 ;  /* 0x000000041d027825 */ /* 0x048fe200078e0208 */
[----:B------:R1:W-:Y:S03]  /*18f120*/  @P2 STG.E [R12.64], R41 ;  /* 0x000000290c002986 */ /* 0x0003e6000c101904 */
[----:B------:R2:W-:Y:S02]  /*18f130*/  @P6 STG.E [R20.64], R138 ;  /* 0x0000008a14006986 */ /* 0x0005e4000c101904 */
[----:B------:R3:W-:Y:S02]  /*18f140*/  @P3 STG.E [R24.64], R186 ;  /* 0x000000ba18003986 */ /* 0x0007e4000c101904 */
[----:B------:R1:W-:Y:S01]  /*18f150*/  @P4 STG.E [R2.64], R202 ;  /* 0x000000ca02004986 */ /* 0x0003e2000c101904 */
[----:B----4-:R-:W-:Y:S02]  /*18f160*/  ISETP.GE.AND P4, PT, R0, c[0x0][0x17c], PT ;  /* 0x00005f0000007a0c */ /* 0x010fe40003f86270 */
[----:B------:R-:W4:Y:S01]  /*18f170*/  LDL.LU R0, [R1+0x5e1c] ;  /* 0x005e1c0001007983 */ /* 0x000f220000300800 */
[----:B------:R-:W-:Y:S01]  /*18f180*/  ISETP.GE.AND P0, PT, R44, c[0x0][0x17c], PT ;  /* 0x00005f002c007a0c */ /* 0x000fe20003f06270 */
[----:B------:R-:W-:-:S03]  /*18f190*/  IMAD.WIDE R16, R29, 0x4, R6 ;  /* 0x000000041d107825 */ /* 0x000fc600078e0206 */
[----:B------:R-:W-:Y:S02]  /*18f1a0*/  ISETP.LT.AND P2, PT, R197, c[0x0][0x178], !P0 ;  /* 0x00005e00c5007a0c */ /* 0x000fe40004741270 */
[----:B------:R-:W-:Y:S02]  /*18f1b0*/  IADD3 R29, R29, c[0x0][0x198], RZ ;  /* 0x000066001d1d7a10 */ /* 0x000fe40007ffe0ff */
[----:B------:R-:W-:Y:S02]  /*18f1c0*/  ISETP.LT.AND P6, PT, R196, c[0x0][0x178], !P0 ;  /* 0x00005e00c4007a0c */ /* 0x000fe400047c1270 */
[----:B------:R-:W-:Y:S01]  /*18f1d0*/  ISETP.LT.AND P3, PT, R191, c[0x0][0x178], !P0 ;  /* 0x00005e00bf007a0c */ /* 0x000fe20004761270 */
[----:B-1----:R-:W-:Y:S01]  /*18f1e0*/  IMAD.WIDE R12, R29, 0x4, R4 ;  /* 0x000000041d0c7825 */ /* 0x002fe200078e0204 */
[----:B------:R1:W-:Y:S01]  /*18f1f0*/  @P5 STG.E [R16.64], R14 ;  /* 0x0000000e10005986 */ /* 0x0003e2000c101904 */
[----:B------:R-:W-:Y:S02]  /*18f200*/  ISETP.LT.AND P0, PT, R190, c[0x0][0x178], !P0 ;  /* 0x00005e00be007a0c */ /* 0x000fe40004701270 */
[----:B------:R-:W-:-:S02]  /*18f210*/  ISETP.LT.AND P5, PT, R197, c[0x0][0x178], !P1 ;  /* 0x00005e00c5007a0c */ /* 0x000fc40004fa1270 */
[C---:B------:R-:W-:Y:S01]  /*18f220*/  IADD3 R33, R29.reuse, c[0x0][0x198], RZ ;  /* 0x000066001d217a10 */ /* 0x040fe20007ffe0ff */
[----:B------:R1:W-:Y:S01]  /*18f230*/  @P2 STG.E [R12.64], R139 ;  /* 0x0000008b0c002986 */ /* 0x0003e2000c101904 */
[----:B------:R-:W-:Y:S01]  /*18f240*/  ISETP.LT.AND P2, PT, R196, c[0x0][0x178], !P1 ;  /* 0x00005e00c4007a0c */ /* 0x000fe20004f41270 */
[----:B--2---:R-:W-:-:S04]  /*18f250*/  IMAD.WIDE R20, R29, 0x4, R10 ;  /* 0x000000041d147825 */ /* 0x004fc800078e020a */
[----:B---3--:R-:W-:-:S04]  /*18f260*/  IMAD.WIDE R24, R29, 0x4, R8 ;  /* 0x000000041d187825 */ /* 0x008fc800078e0208 */
[----:B------:R-:W-:-:S04]  /*18f270*/  IMAD.WIDE R2, R29, 0x4, R6 ;  /* 0x000000041d027825 */ /* 0x000fc800078e0206 */
[----:B-1----:R-:W-:-:S04]  /*18f280*/  IMAD.WIDE R16, R33, 0x4, R4 ;  /* 0x0000000421107825 */ /* 0x002fc800078e0204 */
[----:B------:R-:W-:Y:S01]  /*18f290*/  IMAD.WIDE R28, R33, 0x4, R10 ;  /* 0x00000004211c7825 */ /* 0x000fe200078e020a */
[----:B------:R1:W-:Y:S03]  /*18f2a0*/  @P6 STG.E [R20.64], R187 ;  /* 0x000000bb14006986 */ /* 0x0003e6000c101904 */
[----:B------:R2:W-:Y:S01]  /*18f2b0*/  @P3 STG.E [R24.64], R203 ;  /* 0x000000cb18003986 */ /* 0x0005e2000c101904 */
[----:B------:R-:W-:Y:S01]  /*18f2c0*/  ISETP.LT.AND P3, PT, R191, c[0x0][0x178], !P1 ;  /* 0x00005e00bf007a0c */ /* 0x000fe20004f61270 */
[----:B------:R-:W-:Y:S01]  /*18f2d0*/  ISETP.LT.AND P1, PT, R190, c[0x0][0x178], !P1 ;  /* 0x00005e00be007a0c */ /* 0x000fe20004f21270 */
[----:B------:R3:W-:Y:S01]  /*18f2e0*/  @P0 STG.E [R2.64], R15 ;  /* 0x0000000f02000986 */ /* 0x0007e2000c101904 */
[----:B------:R-:W-:Y:S01]  /*18f2f0*/  ISETP.LT.AND P6, PT, R197, c[0x0][0x178], !P4 ;  /* 0x00005e00c5007a0c */ /* 0x000fe200067c1270 */
[----:B------:R-:W-:Y:S02]  /*18f300*/  @P5 STG.E [R16.64], R134 ;  /* 0x0000008610005986 */ /* 0x000fe4000c101904 */
[----:B------:R3:W-:Y:S01]  /*18f310*/  @P2 STG.E [R28.64], R162 ;  /* 0x000000a21c002986 */ /* 0x0007e2000c101904 */
[----:B------:R-:W-:-:S02]  /*18f320*/  ISETP.LT.AND P5, PT, R196, c[0x0][0x178], !P4 ;  /* 0x00005e00c4007a0c */ /* 0x000fc400067a1270 */
[----:B------:R-:W-:Y:S02]  /*18f330*/  ISETP.LT.AND P2, PT, R191, c[0x0][0x178], !P4 ;  /* 0x00005e00bf007a0c */ /* 0x000fe40006741270 */
[C---:B------:R-:W-:Y:S01]  /*18f340*/  IADD3 R37, R33.reuse, c[0x0][0x198], RZ ;  /* 0x0000660021257a10 */ /* 0x040fe20007ffe0ff */
[----:B------:R-:W-:-:S04]  /*18f350*/  IMAD.WIDE R12, R33, 0x4, R8 ;  /* 0x00000004210c7825 */ /* 0x000fc800078e0208 */
[----:B-1----:R-:W-:-:S04]  /*18f360*/  IMAD.WIDE R20, R33, 0x4, R6 ;  /* 0x0000000421147825 */ /* 0x002fc800078e0206 */
[----:B--2---:R-:W-:-:S04]  /*18f370*/  IMAD.WIDE R24, R37, 0x4, R4 ;  /* 0x0000000425187825 */ /* 0x004fc800078e0204 */
[----:B---3--:R-:W-:-:S04]  /*18f380*/  IMAD.WIDE R2, R37, 0x4, R10 ;  /* 0x0000000425027825 */ /* 0x008fc800078e020a */
[----:B------:R-:W-:Y:S01]  /*18f390*/  IMAD.WIDE R14, R37, 0x4, R8 ;  /* 0x00000004250e7825 */ /* 0x000fe200078e0208 */
[----:B------:R-:W-:Y:S03]  /*18f3a0*/  @P3 STG.E [R12.64], R210 ;  /* 0x000000d20c003986 */ /* 0x000fe6000c101904 */
[----:B------:R-:W-:Y:S02]  /*18f3b0*/  @P1 STG.E [R20.64], R22 ;  /* 0x0000001614001986 */ /* 0x000fe4000c101904 */
[----:B------:R1:W-:Y:S01]  /*18f3c0*/  @P6 STG.E [R24.64], R135 ;  /* 0x0000008718006986 */ /* 0x0003e2000c101904 */
[----:B------:R2:W-:Y:S01]  /*18f3d0*/  @P5 STG.E [R2.64], R163 ;  /* 0x000000a302005986 */ /* 0x0005e2000c101904 */
[----:B------:R3:W-:Y:S01]  /*18f3e0*/  @P2 STG.E [R14.64], R211 ;  /* 0x000000d30e002986 */ /* 0x0007e2000c101904 */
[----:B------:R-:W-:-:S04]  /*18f3f0*/  ISETP.GE.AND P0, PT, R40, c[0x0][0x17c], PT ;  /* 0x00005f0028007a0c */ /* 0x000fc80003f06270 */
[----:B------:R-:W-:Y:S02]  /*18f400*/  ISETP.LT.AND P6, PT, R197, c[0x0][0x178], !P0 ;  /* 0x00005e00c5007a0c */ /* 0x000fe400047c1270 */
[----:B------:R-:W-:Y:S02]  /*18f410*/  ISETP.LT.AND P3, PT, R196, c[0x0][0x178], !P0 ;  /* 0x00005e00c4007a0c */ /* 0x000fe40004761270 */
[----:B------:R-:W-:Y:S02]  /*18f420*/  ISETP.LT.AND P2, PT, R191, c[0x0][0x178], !P0 ;  /* 0x00005e00bf007a0c */ /* 0x000fe40004741270 */
[----:B------:R-:W-:Y:S01]  /*18f430*/  ISETP.LT.AND P5, PT, R190, c[0x0][0x178], !P0 ;  /* 0x00005e00be007a0c */ /* 0x000fe200047a1270 */
[----:B------:R-:W-:Y:S02]  /*18f440*/  ISETP.GE.AND P0, PT, R32, c[0x0][0x17c], PT ;  /* 0x00005f0020007a0c */ /* 0x000fe40003f06270 */
[----:B------:R-:W3:Y:S01]  /*18f450*/  LDL.LU R32, [R1+0x5e08] ;  /* 0x005e080001207983 */ /* 0x000ee20000300800 */
[----:B------:R-:W3:Y:S02]  /*18f460*/  LDL.LU R28, [R1+0x5df0] ;  /* 0x005df000011c7983 */ /* 0x000ee40000300800 */
[----:B-1----:R-:W3:Y:S01]  /*18f470*/  LDL.LU R24, [R1+0x5dd8] ;  /* 0x005dd80001187983 */ /* 0x002ee20000300800 */
[----:B------:R-:W-:-:S02]  /*18f480*/  ISETP.LT.AND P4, PT, R190, c[0x0][0x178], !P4 ;  /* 0x00005e00be007a0c */ /* 0x000fc40006781270 */
[C---:B------:R-:W-:Y:S01]  /*18f490*/  IADD3 R29, R37.reuse, c[0x0][0x198], RZ ;  /* 0x00006600251d7a10 */ /* 0x040fe20007ffe0ff */
[----:B------:R-:W-:-:S04]  /*18f4a0*/  IMAD.WIDE R12, R37, 0x4, R6 ;  /* 0x00000004250c7825 */ /* 0x000fc800078e0206 */
[----:B------:R-:W-:-:S04]  /*18f4b0*/  IMAD.WIDE R16, R29, 0x4, R4 ;  /* 0x000000041d107825 */ /* 0x000fc800078e0204 */
[----:B------:R-:W-:-:S04]  /*18f4c0*/  IMAD.WIDE R20, R29, 0x4, R10 ;  /* 0x000000041d147825 */ /* 0x000fc800078e020a */
[C---:B--2---:R-:W-:Y:S01]  /*18f4d0*/  IMAD.WIDE R2, R29.reuse, 0x4, R8 ;  /* 0x000000041d027825 */ /* 0x044fe200078e0208 */
[----:B------:R1:W-:Y:S03]  /*18f4e0*/  @P4 STG.E [R12.64], R23 ;  /* 0x000000170c004986 */ /* 0x0003e6000c101904 */
[----:B------:R2:W-:Y:S02]  /*18f4f0*/  @P6 STG.E [R16.64], R154 ;  /* 0x0000009a10006986 */ /* 0x0005e4000c101904 */
[----:B------:R1:W-:Y:S02]  /*18f500*/  @P3 STG.E [R20.64], R182 ;  /* 0x000000b614003986 */ /* 0x0003e4000c101904 */
[----:B------:R1:W-:Y:S01]  /*18f510*/  @P2 STG.E [R2.64], R218 ;  /* 0x000000da02002986 */ /* 0x0003e2000c101904 */
[----:B----4-:R-:W-:Y:S02]  /*18f520*/  ISETP.GE.AND P2, PT, R0, c[0x0][0x17c], PT ;  /* 0x00005f0000007a0c */ /* 0x010fe40003f46270 */
[----:B------:R-:W4:Y:S01]  /*18f530*/  LDL.LU R0, [R1+0x5dbc] ;  /* 0x005dbc0001007983 */ /* 0x000f220000300800 */
[----:B------:R-:W-:Y:S01]  /*18f540*/  ISETP.GE.AND P1, PT, R36, c[0x0][0x17c], PT ;  /* 0x00005f0024007a0c */ /* 0x000fe20003f26270 */
[----:B---3--:R-:W-:-:S03]  /*18f550*/  IMAD.WIDE R14, R29, 0x4, R6 ;  /* 0x000000041d0e7825 */ /* 0x008fc600078e0206 */
[----:B------:R-:W-:Y:S02]  /*18f560*/  ISETP.LT.AND P4, PT, R197, c[0x0][0x178], !P1 ;  /* 0x00005e00c5007a0c */ /* 0x000fe40004f81270 */
[----:B------:R-:W-:Y:S02]  /*18f570*/  ISETP.LT.AND P6, PT, R196, c[0x0][0x178], !P1 ;  /* 0x00005e00c4007a0c */ /* 0x000fe40004fc1270 */
[----:B------:R-:W-:Y:S02]  /*18f580*/  ISETP.LT.AND P3, PT, R191, c[0x0][0x178], !P1 ;  /* 0x00005e00bf007a0c */ /* 0x000fe40004f61270 */
[----:B------:R-:W-:Y:S01]  /*18f590*/  IADD3 R29, R29, c[0x0][0x198], RZ ;  /* 0x000066001d1d7a10 */ /* 0x000fe20007ffe0ff */
[----:B------:R3:W-:Y:S04]  /*18f5a0*/  @P5 STG.E [R14.64], R18 ;  /* 0x000000120e005986 */ /* 0x0007e8000c101904 */
[----:B-1----:R-:W-:-:S04]  /*18f5b0*/  IMAD.WIDE R12, R29, 0x4, R4 ;  /* 0x000000041d0c7825 */ /* 0x002fc800078e0204 */
[----:B--2---:R-:W-:-:S04]  /*18f5c0*/  IMAD.WIDE R16, R29, 0x4, R10 ;  /* 0x000000041d107825 */ /* 0x004fc800078e020a */
[----:B------:R-:W-:Y:S01]  /*18f5d0*/  IMAD.WIDE R20, R29, 0x4, R8 ;  /* 0x000000041d147825 */ /* 0x000fe200078e0208 */
[----:B------:R-:W-:Y:S02]  /*18f5e0*/  ISETP.LT.AND P1, PT, R190, c[0x0][0x178], !P1 ;  /* 0x00005e00be007a0c */ /* 0x000fe40004f21270 */
[----:B------:R-:W-:Y:S01]  /*18f5f0*/  ISETP.LT.AND P5, PT, R197, c[0x0][0x178], !P0 ;  /* 0x00005e00c5007a0c */ /* 0x000fe200047a1270 */
[----:B------:R1:W-:Y:S01]  /*18f600*/  @P4 STG.E [R12.64], R155 ;  /* 0x0000009b0c004986 */ /* 0x0003e2000c101904 */
[----:B------:R2:W-:Y:S01]  /*18f610*/  @P6 STG.E [R16.64], R183 ;  /* 0x000000b710006986 */ /* 0x0005e2000c101904 */
[----:B------:R-:W-:Y:S01]  /*18f620*/  ISETP.LT.AND P4, PT, R196, c[0x0][0x178], !P0 ;  /* 0x00005e00c4007a0c */ /* 0x000fe20004781270 */
[----:B------:R3:W-:Y:S01]  /*18f630*/  @P3 STG.E [R20.64], R219 ;  /* 0x000000db14003986 */ /* 0x0007e2000c101904 */
[----:B------:R-:W-:Y:S02]  /*18f640*/  ISETP.LT.AND P3, PT, R191, c[0x0][0x178], !P0 ;  /* 0x00005e00bf007a0c */ /* 0x000fe40004761270 */
[----:B------:R-:W-:Y:S01]  /*18f650*/  IADD3 R25, R29, c[0x0][0x198], RZ ;  /* 0x000066001d197a10 */ /* 0x000fe20007ffe0ff */
[----:B------:R-:W-:-:S02]  /*18f660*/  ISETP.LT.AND P0, PT, R190, c[0x0][0x178], !P0 ;  /* 0x00005e00be007a0c */ /* 0x000fc40004701270 */
[----:B------:R-:W-:-:S04]  /*18f670*/  IMAD.WIDE R2, R29, 0x4, R6 ;  /* 0x000000041d027825 */ /* 0x000fc800078e0206 */
[----:B---3--:R-:W-:-:S04]  /*18f680*/  IMAD.WIDE R14, R25, 0x4, R4 ;  /* 0x00000004190e7825 */ /* 0x008fc800078e0204 */
[----:B------:R-:W-:-:S04]  /*18f690*/  IMAD.WIDE R22, R25, 0x4, R10 ;  /* 0x0000000419167825 */ /* 0x000fc800078e020a */
[----:B-1----:R-:W-:-:S04]  /*18f6a0*/  IMAD.WIDE R12, R25, 0x4, R8 ;  /* 0x00000004190c7825 */ /* 0x002fc800078e0208 */
[----:B--2---:R-:W-:Y:S01]  /*18f6b0*/  IMAD.WIDE R16, R25, 0x4, R6 ;  /* 0x0000000419107825 */ /* 0x004fe200078e0206 */
[----:B------:R1:W-:Y:S01]  /*18f6c0*/  @P1 STG.E [R2.64], R19 ;  /* 0x0000001302001986 */ /* 0x0003e2000c101904 */
[----:B------:R-:W-:Y:S02]  /*18f6d0*/  ISETP.LT.AND P6, PT, R197, c[0x0][0x178], !P2 ;  /* 0x00005e00c5007a0c */ /* 0x000fe400057c1270 */
[----:B------:R2:W-:Y:S02]  /*18f6e0*/  @P5 STG.E [R14.64], R150 ;  /* 0x000000960e005986 */ /* 0x0005e4000c101904 */
[----:B------:R-:W-:Y:S01]  /*18f6f0*/  @P4 STG.E [R22.64], R178 ;  /* 0x000000b216004986 */ /* 0x000fe2000c101904 */
[----:B------:R-:W-:Y:S02]  /*18f700*/  ISETP.LT.AND P5, PT, R196, c[0x0][0x178], !P2 ;  /* 0x00005e00c4007a0c */ /* 0x000fe400057a1270 */
[----:B------:R-:W-:Y:S01]  /*18f710*/  ISETP.LT.AND P4, PT, R191, c[0x0][0x178], !P2 ;  /* 0x00005e00bf007a0c */ /* 0x000fe20005781270 */
[----:B------:R-:W-:Y:S01]  /*18f720*/  @P3 STG.E [R12.64], R226 ;  /* 0x000000e20c003986 */ /* 0x000fe2000c101904 */
[----:B------:R-:W-:Y:S01]  /*18f730*/  IADD3 R29, R25, c[0x0][0x198], RZ ;  /* 0x00006600191d7a10 */ /* 0x000fe20007ffe0ff */
[----:B------:R3:W-:Y:S04]  /*18f740*/  @P0 STG.E [R16.64], R26 ;  /* 0x0000001a10000986 */ /* 0x0007e8000c101904 */
[----:B------:R-:W-:-:S04]  /*18f750*/  IMAD.WIDE R20, R29, 0x4, R4 ;  /* 0x000000041d147825 */ /* 0x000fc800078e0204 */
[----:B-1----:R-:W-:-:S04]  /*18f760*/  IMAD.WIDE R2, R29, 0x4, R10 ;  /* 0x000000041d027825 */ /* 0x002fc800078e020a */
[----:B--2---:R-:W-:Y:S01]  /*18f770*/  IMAD.WIDE R14, R29, 0x4, R8 ;  /* 0x000000041d0e7825 */ /* 0x004fe200078e0208 */
[----:B---3--:R-:W2:Y:S04]  /*18f780*/  LDL.LU R26, [R1+0x5d9c] ;  /* 0x005d9c00011a7983 */ /* 0x008ea80000300800 */
[----:B------:R-:W-:Y:S01]  /*18f790*/  @P6 STG.E [R20.64], R151 ;  /* 0x0000009714006986 */ /* 0x000fe2000c101904 */
[----:B------:R1:W-:Y:S02]  /*18f7a0*/  @P5 STG.E [R2.64], R179 ;  /* 0x000000b302005986 */ /* 0x0003e4000c101904 */
[----:B------:R3:W-:Y:S01]  /*18f7b0*/  @P4 STG.E [R14.64], R227 ;  /* 0x000000e30e004986 */ /* 0x0007e2000c101904 */
[----:B------:R-:W-:Y:S02]  /*18f7c0*/  ISETP.LT.AND P2, PT, R190, c[0x0][0x178], !P2 ;  /* 0x00005e00be007a0c */ /* 0x000fe40005741270 */
[----:B------:R-:W-:-:S04]  /*18f7d0*/  ISETP.GE.AND P1, PT, R32, c[0x0][0x17c], PT ;  /* 0x00005f0020007a0c */ /* 0x000fc80003f26270 */
[----:B------:R-:W-:Y:S02]  /*18f7e0*/  ISETP.LT.AND P6, PT, R197, c[0x0][0x178], !P1 ;  /* 0x00005e00c5007a0c */ /* 0x000fe40004fc1270 */
[----:B------:R-:W-:Y:S02]  /*18f7f0*/  ISETP.LT.AND P3, PT, R196, c[0x0][0x178], !P1 ;  /* 0x00005e00c4007a0c */ /* 0x000fe40004f61270 */
[----:B------:R-:W-:Y:S02]  /*18f800*/  ISETP.LT.AND P4, PT, R191, c[0x0][0x178], !P1 ;  /* 0x00005e00bf007a0c */ /* 0x000fe40004f81270 */
[----:B------:R-:W-:Y:S01]  /*18f810*/  ISETP.LT.AND P5, PT, R190, c[0x0][0x178], !P1 ;  /* 0x00005e00be007a0c */ /* 0x000fe20004fa1270 */
[----:B------:R-:W-:Y:S02]  /*18f820*/  ISETP.GE.AND P1, PT, R24, c[0x0][0x17c], PT ;  /* 0x00005f0018007a0c */ /* 0x000fe40003f26270 */
[----:B------:R-:W2:Y:S01]  /*18f830*/  LDL.LU R24, [R1+0x5d90] ;  /* 0x005d900001187983 */ /* 0x000ea20000300800 */
[----:B------:R-:W2:Y:S01]  /*18f840*/  LDL.LU R22, [R1+0x5d70] ;  /* 0x005d700001167983 */ /* 0x000ea20000300800 */
[C---:B------:R-:W-:Y:S01]  /*18f850*/  IADD3 R23, R29.reuse, c[0x0][0x198], RZ ;  /* 0x000066001d177a10 */ /* 0x040fe20007ffe0ff */
[----:B------:R-:W-:-:S04]  /*18f860*/  IMAD.WIDE R12, R29, 0x4, R6 ;  /* 0x000000041d0c7825 */ /* 0x000fc800078e0206 */
[----:B------:R-:W-:-:S04]  /*18f870*/  IMAD.WIDE R16, R23, 0x4, R4 ;  /* 0x0000000417107825 */ /* 0x000fc800078e0204 */
[----:B------:R-:W-:-:S04]  /*18f880*/  IMAD.WIDE R18, R23, 0x4, R10 ;  /* 0x0000000417127825 */ /* 0x000fc800078e020a */
[----:B-1----:R-:W-:Y:S01]  /*18f890*/  IMAD.WIDE R2, R23, 0x4, R8 ;  /* 0x0000000417027825 */ /* 0x002fe200078e0208 */
[----:B------:R1:W-:Y:S03]  /*18f8a0*/  @P2 STG.E [R12.64], R27 ;  /* 0x0000001b0c002986 */ /* 0x0003e6000c101904 */
[----:B------:R1:W-:Y:S02]  /*18f8b0*/  @P6 STG.E [R16.64], R146 ;  /* 0x0000009210006986 */ /* 0x0003e4000c101904 */
[----:B------:R1:W-:Y:S01]  /*18f8c0*/  @P3 STG.E [R18.64], R166 ;  /* 0x000000a612003986 */ /* 0x0003e2000c101904 */
[----:B------:R1:W-:Y:S01]  /*18f8d0*/  @P4 STG.E [R2.64], R206 ;  /* 0x000000ce02004986 */ /* 0x0003e2000c101904 */
[----:B----4-:R-:W-:-:S03]  /*18f8e0*/  ISETP.GE.AND P4, PT, R0, c[0x0][0x17c], PT ;  /* 0x00005f0000007a0c */ /* 0x010fc60003f86270 */
[----:B------:R-:W4:Y:S01]  /*18f8f0*/  LDL.LU R0, [R1+0x5d54] ;  /* 0x005d540001007983 */ /* 0x000f220000300800 */
[----:B------:R-:W-:Y:S01]  /*18f900*/  ISETP.GE.AND P0, PT, R28, c[0x0][0x17c], PT ;  /* 0x00005f001c007a0c */ /* 0x000fe20003f06270 */
[----:B---3--:R-:W-:-:S03]  /*18f910*/  IMAD.WIDE R14, R23, 0x4, R6 ;  /* 0x00000004170e7825 */ /* 0x008fc600078e0206 */
[----:B------:R-:W-:Y:S02]  /*18f920*/  ISETP.LT.AND P3, PT, R197, c[0x0][0x178], !P0 ;  /* 0x00005e00c5007a0c */ /* 0x000fe40004761270 */
[----:B------:R-:W-:Y:S02]  /*18f930*/  ISETP.LT.AND P6, PT, R196, c[0x0][0x178], !P0 ;  /* 0x00005e00c4007a0c */ /* 0x000fe400047c1270 */
[----:B------:R-:W-:Y:S02]  /*18f940*/  ISETP.LT.AND P2, PT, R191, c[0x0][0x178], !P0 ;  /* 0x00005e00bf007a0c */ /* 0x000fe40004741270 */
[----:B------:R-:W-:Y:S01]  /*18f950*/  IADD3 R23, R23, c[0x0][0x198], RZ ;  /* 0x0000660017177a10 */ /* 0x000fe20007ffe0ff */
[----:B------:R3:W-:Y:S01]  /*18f960*/  @P5 STG.E [R14.64], R30 ;  /* 0x0000001e0e005986 */ /* 0x0007e2000c101904 */
[----:B------:R-:W-:Y:S02]  /*18f970*/  ISETP.LT.AND P0, PT, R190, c[0x0][0x178], !P0 ;  /* 0x00005e00be007a0c */ /* 0x000fe40004701270 */
[----:B------:R-:W-:-:S02]  /*18f980*/  ISETP.LT.AND P5, PT, R197, c[0x0][0x178], !P1 ;  /* 0x00005e00c5007a0c */ /* 0x000fc40004fa1270 */
[C---:B------:R-:W-:Y:S01]  /*18f990*/  IADD3 R25, R23.reuse, c[0x0][0x198], RZ ;  /* 0x0000660017197a10 */ /* 0x040fe20007ffe0ff */
[----:B-1----:R-:W-:-:S04]  /*18f9a0*/  IMAD.WIDE R12, R23, 0x4, R4 ;  /* 0x00000004170c7825 */ /* 0x002fc800078e0204 */
[----:B------:R-:W-:-:S04]  /*18f9b0*/  IMAD.WIDE R16, R23, 0x4, R10 ;  /* 0x0000000417107825 */ /* 0x000fc800078e020a */
[----:B------:R-:W-:-:S04]  /*18f9c0*/  IMAD.WIDE R18, R23, 0x4, R8 ;  /* 0x0000000417127825 */ /* 0x000fc800078e0208 */
[----:B------:R-:W-:Y:S01]  /*18f9d0*/  IMAD.WIDE R2, R23, 0x4, R6 ;  /* 0x0000000417027825 */ /* 0x000fe200078e0206 */
[----:B------:R1:W-:Y:S03]  /*18f9e0*/  @P3 STG.E [R12.64], R147 ;  /* 0x000000930c003986 */ /* 0x0003e6000c101904 */
[----:B------:R1:W-:Y:S01]  /*18f9f0*/  @P6 STG.E [R16.64], R167 ;  /* 0x000000a710006986 */ /* 0x0003e2000c101904 */
[----:B------:R-:W-:Y:S01]  /*18fa00*/  ISETP.LT.AND P3, PT, R196, c[0x0][0x178], !P1 ;  /* 0x00005e00c4007a0c */ /* 0x000fe20004f61270 */
[----:B---3--:R-:W-:Y:S01]  /*18fa10*/  IMAD.WIDE R14, R25, 0x4, R4 ;  /* 0x00000004190e7825 */ /* 0x008fe200078e0204 */
[----:B------:R3:W-:Y:S01]  /*18fa20*/  @P2 STG.E [R18.64], R207 ;  /* 0x000000cf12002986 */ /* 0x0007e2000c101904 */
[----:B------:R-:W-:Y:S02]  /*18fa30*/  ISETP.LT.AND P2, PT, R191, c[0x0][0x178], !P1 ;  /* 0x00005e00bf007a0c */ /* 0x000fe40004f41270 */
[----:B------:R-:W-:Y:S01]  /*18fa40*/  ISETP.LT.AND P1, PT, R190, c[0x0][0x178], !P1 ;  /* 0x00005e00be007a0c */ /* 0x000fe20004f21270 */
[----:B------:R-:W-:Y:S01]  /*18fa50*/  ISETP.LT.AND P6, PT, R197, c[0x0][0x178], !P4 ;  /* 0x00005e00c5007a0c */ /* 0x000fe200067c1270 */
[----:B------:R3:W-:Y:S01]  /*18fa60*/  @P0 STG.E [R2.64], R31 ;  /* 0x0000001f02000986 */ /* 0x0007e2000c101904 */
[----:B------:R-:W-:Y:S01]  /*18fa70*/  @P5 STG.E [R14.64], R130 ;  /* 0x000000820e005986 */ /* 0x000fe2000c101904 */
[----:B------:R-:W-:-:S02]  /*18fa80*/  ISETP.LT.AND P5, PT, R196, c[0x0][0x178], !P4 ;  /* 0x00005e00c4007a0c */ /* 0x000fc400067a1270 */
[C---:B------:R-:W-:Y:S01]  /*18fa90*/  IADD3 R23, R25.reuse, c[0x0][0x198], RZ ;  /* 0x0000660019177a10 */ /* 0x040fe20007ffe0ff */
[----:B------:R-:W-:-:S04]  /*18faa0*/  IMAD.WIDE R20, R25, 0x4, R10 ;  /* 0x0000000419147825 */ /* 0x000fc800078e020a */
[----:B-1----:R-:W-:-:S04]  /*18fab0*/  IMAD.WIDE R12, R25, 0x4, R8 ;  /* 0x00000004190c7825 */ /* 0x002fc800078e0208 */
[----:B------:R-:W-:-:S04]  /*18fac0*/  IMAD.WIDE R16, R25, 0x4, R6 ;  /* 0x0000000419107825 */ /* 0x000fc800078e0206 */
[C---:B---3--:R-:W-:Y:S01]  /*18fad0*/  IMAD.WIDE R18, R23.reuse, 0x4, R4 ;  /* 0x0000000417127825 */ /* 0x048fe200078e0204 */
[----:B------:R1:W-:Y:S03]  /*18fae0*/  @P3 STG.E [R20.64], R158 ;  /* 0x0000009e14003986 */ /* 0x0003e6000c101904 */
[----:B------:R3:W-:Y:S02]  /*18faf0*/  @P2 STG.E [R12.64], R214 ;  /* 0x000000d60c002986 */ /* 0x0007e4000c101904 */
[----:B------:R-:W-:Y:S01]  /*18fb00*/  IMAD.WIDE R2, R23, 0x4, R10 ;  /* 0x0000000417027825 */ /* 0x000fe200078e020a */
[----:B------:R-:W-:Y:S01]  /*18fb10*/  ISETP.LT.AND P3, PT, R191, c[0x0][0x178], !P4 ;  /* 0x00005e00bf007a0c */ /* 0x000fe20006761270 */
[----:B------:R2:W-:Y:S02]  /*18fb20*/  @P1 STG.E [R16.64], R34 ;  /* 0x0000002210001986 */ /* 0x0005e4000c101904 */
[----:B------:R2:W-:Y:S01]  /*18fb30*/  @P6 STG.E [R18.64], R131 ;  /* 0x0000008312006986 */ /* 0x0005e2000c101904 */
[----:B------:R-:W-:Y:S01]  /*18fb40*/  ISETP.LT.AND P4, PT, R190, c[0x0][0x178], !P4 ;  /* 0x00005e00be007a0c */ /* 0x000fe20006781270 */
[----:B------:R2:W-:Y:S02]  /*18fb50*/  @P5 STG.E [R2.64], R159 ;  /* 0x0000009f02005986 */ /* 0x0005e4000c101904 */
[----:B--2---:R-:W-:-:S02]  /*18fb60*/  ISETP.GE.AND P0, PT, R26, c[0x0][0x17c], PT ;  /* 0x00005f001a007a0c */ /* 0x004fc40003f06270 */
[----:B-1----:R-:W-:Y:S02]  /*18fb70*/  IADD3 R21, R23, c[0x0][0x198], RZ ;  /* 0x0000660017157a10 */ /* 0x002fe40007ffe0ff */
[----:B------:R-:W-:Y:S02]  /*18fb80*/  ISETP.LT.AND P6, PT, R197, c[0x0][0x178], !P0 ;  /* 0x00005e00c5007a0c */ /* 0x000fe400047c1270 */
[----:B------:R-:W-:Y:S02]  /*18fb90*/  ISETP.LT.AND P2, PT, R196, c[0x0][0x178], !P0 ;  /* 0x00005e00c4007a0c */ /* 0x000fe40004741270 */
[----:B------:R-:W-:Y:S01]  /*18fba0*/  ISETP.LT.AND P5, PT, R191, c[0x0][0x178], !P0 ;  /* 0x00005e00bf007a0c */ /* 0x000fe200047a1270 */
[----:B------:R-:W-:Y:S02]  /*18fbb0*/  ISETP.LT.AND P0, PT, R190, c[0x0][0x178], !P0 ;  /* 0x00005e00be007a0c */ /* 0x000fe40004701270 */
[----:B------:R-:W-:-:S04]  /*18fbc0*/  IMAD.WIDE R14, R23, 0x4, R8 ;  /* 0x00000004170e7825 */ /* 0x000fc800078e0208 */
[----:B---3--:R-:W-:-:S04]  /*18fbd0*/  IMAD.WIDE R12, R23, 0x4, R6 ;  /* 0x00000004170c7825 */ /* 0x008fc800078e0206 */
[----:B------:R-:W-:-:S04]  /*18fbe0*/  IMAD.WIDE R16, R21, 0x4, R4 ;  /* 0x0000000415107825 */ /* 0x000fc800078e0204 */
[----:B------:R-:W-:-:S04]  /*18fbf0*/  IMAD.WIDE R18, R21, 0x4, R10 ;  /* 0x0000000415127825 */ /* 0x000fc800078e020a */
[C---:B------:R-:W-:Y:S01]  /*18fc00*/  IMAD.WIDE R2, R21.reuse, 0x4, R8 ;  /* 0x0000000415027825 */ /* 0x040fe200078e0208 */
[----:B------:R1:W-:Y:S03]  /*18fc10*/  @P3 STG.E [R14.64], R215 ;  /* 0x000000d70e003986 */ /* 0x0003e6000c101904 */
[----:B------:R2:W-:Y:S01]  /*18fc20*/  @P4 STG.E [R12.64], R35 ;  /* 0x000000230c004986 */ /* 0x0005e2000c101904 */
[----:B------:R3:W-:Y:S01]  /*18fc30*/  @P6 STG.E [R16.64], R126 ;  /* 0x0000007e10006986 */ /* 0x0007e2000c101904 */
[----:B------:R2:W-:Y:S02]  /*18fc40*/  @P2 STG.E [R18.64], R170 ;  /* 0x000000aa12002986 */ /* 0x0005e4000c101904 */
[----:B------:R2:W-:Y:S01]  /*18fc50*/  @P5 STG.E [R2.64], R222 ;  /* 0x000000de02005986 */ /* 0x0005e2000c101904 */
[----:B------:R-:W-:Y:S01]  /*18fc60*/  ISETP.GE.AND P1, PT, R24, c[0x0][0x17c], PT ;  /* 0x00005f0018007a0c */ /* 0x000fe20003f26270 */
[----:B-1----:R-:W-:Y:S01]  /*18fc70*/  IMAD.WIDE R14, R21, 0x4, R6 ;  /* 0x00000004150e7825 */ /* 0x002fe200078e0206 */
[----:B------:R-:W-:-:S02]  /*18fc80*/  ISETP.GE.AND P3, PT, R22, c[0x0][0x17c], PT ;  /* 0x00005f0016007a0c */ /* 0x000fc40003f66270 */
        /* <DEDUP_REMOVED lines=8> */
[----:B--2---:R-:W-:-:S04]  /*18fd10*/  IMAD.WIDE R12, R23, 0x4, R4 ;  /* 0x00000004170c7825 */ /* 0x004fc800078e0204 */
[----:B---3--:R-:W-:-:S04]  /*18fd20*/  IMAD.WIDE R16, R23, 0x4, R10 ;  /* 0x0000000417107825 */ /* 0x008fc800078e020a */
[----:B------:R-:W-:-:S04]  /*18fd30*/  IMAD.WIDE R18, R23, 0x4, R8 ;  /* 0x0000000417127825 */ /* 0x000fc800078e0208 */
[----:B------:R-:W-:-:S04]  /*18fd40*/  IMAD.WIDE R2, R23, 0x4, R6 ;  /* 0x0000000417027825 */ /* 0x000fc800078e0206 */
[----:B------:R-:W-:Y:S01]  /*18fd50*/  IMAD.WIDE R20, R25, 0x4, R4 ;  /* 0x0000000419147825 */ /* 0x000fe200078e0204 */
[----:B------:R2:W-:Y:S03]  /*18fd60*/  @P4 STG.E [R12.64], R127 ;  /* 0x0000007f0c004986 */ /* 0x0005e6000c101904 */
[----:B------:R3:W-:Y:S02]  /*18fd70*/  @P6 STG.E [R16.64], R171 ;  /* 0x000000ab10006986 */ /* 0x0007e4000c101904 */
[----:B------:R4:W-:Y:S01]  /*18fd80*/  @P5 STG.E [R18.64], R223 ;  /* 0x000000df12005986 */ /* 0x0009e2000c101904 */
[----:B------:R-:W-:Y:S01]  /*18fd90*/  ISETP.LT.AND P5, PT, R196, c[0x0][0x178], !P3 ;  /* 0x00005e00c4007a0c */ /* 0x000fe20005fa1270 */
[----:B------:R4:W-:Y:S01]  /*18fda0*/  @P1 STG.E [R2.64], R39 ;  /* 0x0000002702001986 */ /* 0x0009e2000c101904 */
[----:B------:R4:W-:Y:S01]  /*18fdb0*/  @P0 STG.E [R20.64], R142 ;  /* 0x0000008e14000986 */ /* 0x0009e2000c101904 */
[----:B------:R-:W-:Y:S01]  /*18fdc0*/  ISETP.LT.AND P0, PT, R191, c[0x0][0x178], !P3 ;  /* 0x00005e00bf007a0c */ /* 0x000fe20005f01270 */
[----:B------:R-:W-:Y:S01]  /*18fdd0*/  ISETP.LT.AND P3, PT, R190, c[0x0][0x178], !P3 ;  /* 0x00005e00be007a0c */ /* 0x000fe20005f61270 */
[C---:B------:R-:W-:Y:S01]  /*18fde0*/  IADD3 R23, R25.reuse, c[0x0][0x198], RZ ;  /* 0x0000660019177a10 */ /* 0x040fe20007ffe0ff */
[----:B-1----:R-:W-:-:S04]  /*18fdf0*/  IMAD.WIDE R14, R25, 0x4, R8 ;  /* 0x00000004190e7825 */ /* 0x002fc800078e0208 */
[----:B--2---:R-:W-:-:S04]  /*18fe00*/  IMAD.WIDE R12, R25, 0x4, R10 ;  /* 0x00000004190c7825 */ /* 0x004fc800078e020a */
[----:B---3--:R-:W-:-:S04]  /*18fe10*/  IMAD.WIDE R16, R25, 0x4, R6 ;  /* 0x0000000419107825 */ /* 0x008fc800078e0206 */
[----:B------:R-:W-:-:S04]  /*18fe20*/  IMAD.WIDE R4, R23, 0x4, R4 ;  /* 0x0000000417047825 */ /* 0x000fc800078e0204 */
[----:B------:R-:W-:-:S04]  /*18fe30*/  IMAD.WIDE R10, R23, 0x4, R10 ;  /* 0x00000004170a7825 */ /* 0x000fc800078e020a */
[C---:B------:R-:W-:Y:S01]  /*18fe40*/  IMAD.WIDE R8, R23.reuse, 0x4, R8 ;  /* 0x0000000417087825 */ /* 0x040fe200078e0208 */
[----:B------:R1:W-:Y:S04]  /*18fe50*/  @P5 STG.E [R12.64], R174 ;  /* 0x000000ae0c005986 */ /* 0x0003e8000c101904 */
[----:B------:R1:W-:Y:S01]  /*18fe60*/  @P0 STG.E [R14.64], R234 ;  /* 0x000000ea0e000986 */ /* 0x0003e2000c101904 */
[----:B------:R1:W-:Y:S02]  /*18fe70*/  @P3 STG.E [R16.64], R42 ;  /* 0x0000002a10003986 */ /* 0x0003e4000c101904 */
[----:B------:R-:W-:Y:S01]  /*18fe80*/  IMAD.WIDE R6, R23, 0x4, R6 ;  /* 0x0000000417067825 */ /* 0x000fe200078e0206 */
[----:B----4-:R-:W-:-:S04]  /*18fe90*/  ISETP.GE.AND P2, PT, R0, c[0x0][0x17c], PT ;  /* 0x00005f0000007a0c */ /* 0x010fc80003f46270 */
[----:B------:R-:W-:Y:S02]  /*18fea0*/  ISETP.LT.AND P4, PT, R197, c[0x0][0x178], !P2 ;  /* 0x00005e00c5007a0c */ /* 0x000fe40005781270 */
[----:B------:R-:W-:Y:S02]  /*18feb0*/  ISETP.LT.AND P6, PT, R196, c[0x0][0x178], !P2 ;  /* 0x00005e00c4007a0c */ /* 0x000fe400057c1270 */
[----:B------:R-:W-:Y:S01]  /*18fec0*/  ISETP.LT.AND P1, PT, R191, c[0x0][0x178], !P2 ;  /* 0x00005e00bf007a0c */ /* 0x000fe20005721270 */
[----:B------:R-:W-:-:S08]  /*18fed0*/  ISETP.LT.AND P2, PT, R190, c[0x0][0x178], !P2 ;  /* 0x00005e00be007a0c */ /* 0x000fd00005741270 */
[----:B------:R1:W-:Y:S02]  /*18fee0*/  @P4 STG.E [R4.64], R143 ;  /* 0x0000008f04004986 */ /* 0x0003e4000c101904 */
[----:B------:R1:W-:Y:S02]  /*18fef0*/  @P6 STG.E [R10.64], R175 ;  /* 0x000000af0a006986 */ /* 0x0003e4000c101904 */
[----:B------:R1:W-:Y:S01]  /*18ff00*/  @P1 STG.E [R8.64], R235 ;  /* 0x000000eb08001986 */ /* 0x0003e2000c101904 */
[----:B------:R-:W-:Y:S05]  /*18ff10*/  @!P2 EXIT ;  /* 0x000000000000a94d */ /* 0x000fea0003800000 */
[----:B------:R-:W-:Y:S01]  /*18ff20*/  STG.E [R6.64], R43 ;  /* 0x0000002b06007986 */ /* 0x000fe2000c101904 */
[----:B------:R-:W-:Y:S05]  /*18ff30*/  EXIT ;  /* 0x000000000000794d */ /* 0x000fea0003800000 */
.L_x_2:
[----:B------:R-:W-:-:S00]  /*18ff40*/  BRA `(.L_x_2) ;  /* 0xfffffff000007947 */ /* 0x000fc0000383ffff */
[----:B------:R-:W-:-:S00]  /*18ff50*/  NOP ;  /* 0x0000000000007918 */ /* 0x000fc00000000000 */
        /* <DEDUP_REMOVED lines=10> */
.L_x_3:


//--------------------- .nv.shared.matmul_kernel  --------------------------
	.section	.nv.shared.matmul_kernel,"aw",@nobits
	.sectionflags	@""
	.align	16
